/*
 * SPDX-FileCopyrightText: Copyright (c) 2025 NVIDIA CORPORATION & AFFILIATES. All rights reserved.
 * SPDX-License-Identifier: BSD-3-Clause
 */

#include "group_norm_nhwc_bwd_one_pass_kernel.cuh"
#include "group_norm_nhwc_fwd_one_pass_kernel.cuh"
#include "macros.h"

GN_FWD_BWD_ONE_PASS_DEFINITION(/* CHANNELS_PER_GROUP */ 84, /* THREADS_PER_BLOCK */ 672)


// ===== COMPILED SASS (sm_90a) =====

	.target	sm_90a

	.elftype	@"ET_EXEC"


//--------------------- .note.nv.tkinfo           --------------------------
	.section	.note.nv.tkinfo,"",@"SHT_NOTE"
	.sectionflags	@"SHF_NOTE_NV_TKINFO"
	.tkinfo
        /*0018*/ 	.word	0x00000002
        /*0030*/ 	.string	""
        /*0030*/ 	.string	"ptxas"
        /*0030*/ 	.string	"Cuda compilation tools, release 13.0, V13.0.88"
        /*0030*/ 	.string	"Build cuda_13.0.r13.0/compiler.36424714_0"
        /*0030*/ 	.string	"-arch sm_90a -m 64 "



//--------------------- .note.nv.cuinfo           --------------------------
	.section	.note.nv.cuinfo,"",@"SHT_NOTE"
	.sectionflags	@"SHF_NOTE_NV_CUINFO"
        /*0018*/ 	.short	0x0002
        /*001a*/ 	.short	0x005a
        /*001c*/ 	.short	0x0082
	.zero		2


//--------------------- .nv.info                  --------------------------
	.section	.nv.info,"",@"SHT_CUDA_INFO"
	.align	4


	//----- nvinfo : EIATTR_REGCOUNT
	.align		4
        /*0000*/ 	.byte	0x04, 0x2f
        /*0002*/ 	.short	(.L_41 - .L_40)
	.align		4
.L_40:
        /*0004*/ 	.word	index@(_Z35group_norm_nhwc_fwd_one_pass_kernelI11Fp32IOFp16WLi512ELi84ELi672EEv26Group_norm_nhwc_fwd_params)
        /*0008*/ 	.word	0x00000050


	//----- nvinfo : EIATTR_FRAME_SIZE
	.align		4
.L_41:
        /*000c*/ 	.byte	0x04, 0x11
        /*000e*/ 	.short	(.L_43 - .L_42)
	.align		4
.L_42:
        /*0010*/ 	.word	index@(_Z35group_norm_nhwc_fwd_one_pass_kernelI11Fp32IOFp16WLi512ELi84ELi672EEv26Group_norm_nhwc_fwd_params)
        /*0014*/ 	.word	0x00000008


	//----- nvinfo : EIATTR_REGCOUNT
	.align		4
.L_43:
        /*0018*/ 	.byte	0x04, 0x2f
        /*001a*/ 	.short	(.L_45 - .L_44)
	.align		4
.L_44:
        /*001c*/ 	.word	index@(_Z35group_norm_nhwc_fwd_one_pass_kernelI11Fp32IOFp16WLi256ELi84ELi672EEv26Group_norm_nhwc_fwd_params)
        /*0020*/ 	.word	0x00000050


	//----- nvinfo : EIATTR_FRAME_SIZE
	.align		4
.L_45:
        /*0024*/ 	.byte	0x04, 0x11
        /*0026*/ 	.short	(.L_47 - .L_46)
	.align		4
.L_46:
        /*0028*/ 	.word	index@(_Z35group_norm_nhwc_fwd_one_pass_kernelI11Fp32IOFp16WLi256ELi84ELi672EEv26Group_norm_nhwc_fwd_params)
        /*002c*/ 	.word	0x00000000


	//----- nvinfo : EIATTR_REGCOUNT
	.align		4
.L_47:
        /*0030*/ 	.byte	0x04, 0x2f
        /*0032*/ 	.short	(.L_49 - .L_48)
	.align		4
.L_48:
        /*0034*/ 	.word	index@(_Z35group_norm_nhwc_fwd_one_pass_kernelI11Fp32IOFp16WLi128ELi84ELi672EEv26Group_norm_nhwc_fwd_params)
        /*0038*/ 	.word	0x0000004a


	//----- nvinfo : EIATTR_FRAME_SIZE
	.align		4
.L_49:
        /*003c*/ 	.byte	0x04, 0x11
        /*003e*/ 	.short	(.L_51 - .L_50)
	.align		4
.L_50:
        /*0040*/ 	.word	index@(_Z35group_norm_nhwc_fwd_one_pass_kernelI11Fp32IOFp16WLi128ELi84ELi672EEv26Group_norm_nhwc_fwd_params)
        /*0044*/ 	.word	0x00000000


	//----- nvinfo : EIATTR_REGCOUNT
	.align		4
.L_51:
        /*0048*/ 	.byte	0x04, 0x2f
        /*004a*/ 	.short	(.L_53 - .L_52)
	.align		4
.L_52:
        /*004c*/ 	.word	index@(_Z35group_norm_nhwc_fwd_one_pass_kernelI11Fp32IOFp16WLi64ELi84ELi672EEv26Group_norm_nhwc_fwd_params)
        /*0050*/ 	.word	0x00000028


	//----- nvinfo : EIATTR_FRAME_SIZE
	.align		4
.L_53:
        /*0054*/ 	.byte	0x04, 0x11
        /*0056*/ 	.short	(.L_55 - .L_54)
	.align		4
.L_54:
        /*0058*/ 	.word	index@(_Z35group_norm_nhwc_fwd_one_pass_kernelI11Fp32IOFp16WLi64ELi84ELi672EEv26Group_norm_nhwc_fwd_params)
        /*005c*/ 	.word	0x00000000


	//----- nvinfo : EIATTR_REGCOUNT
	.align		4
.L_55:
        /*0060*/ 	.byte	0x04, 0x2f
        /*0062*/ 	.short	(.L_57 - .L_56)
	.align		4
.L_56:
        /*0064*/ 	.word	index@(_Z35group_norm_nhwc_fwd_one_pass_kernelI11Fp32IOBf16WLi512ELi84ELi672EEv26Group_norm_nhwc_fwd_params)
        /*0068*/ 	.word	0x00000050


	//----- nvinfo : EIATTR_FRAME_SIZE
	.align		4
.L_57:
        /*006c*/ 	.byte	0x04, 0x11
        /*006e*/ 	.short	(.L_59 - .L_58)
	.align		4
.L_58:
        /*0070*/ 	.word	index@(_Z35group_norm_nhwc_fwd_one_pass_kernelI11Fp32IOBf16WLi512ELi84ELi672EEv26Group_norm_nhwc_fwd_params)
        /*0074*/ 	.word	0x00000008


	//----- nvinfo : EIATTR_REGCOUNT
	.align		4
.L_59:
        /*0078*/ 	.byte	0x04, 0x2f
        /*007a*/ 	.short	(.L_61 - .L_60)
	.align		4
.L_60:
        /*007c*/ 	.word	index@(_Z35group_norm_nhwc_fwd_one_pass_kernelI11Fp32IOBf16WLi256ELi84ELi672EEv26Group_norm_nhwc_fwd_params)
        /*0080*/ 	.word	0x00000050


	//----- nvinfo : EIATTR_FRAME_SIZE
	.align		4
.L_61:
        /*0084*/ 	.byte	0x04, 0x11
        /*0086*/ 	.short	(.L_63 - .L_62)
	.align		4
.L_62:
        /*0088*/ 	.word	index@(_Z35group_norm_nhwc_fwd_one_pass_kernelI11Fp32IOBf16WLi256ELi84ELi672EEv26Group_norm_nhwc_fwd_params)
        /*008c*/ 	.word	0x00000000


	//----- nvinfo : EIATTR_REGCOUNT
	.align		4
.L_63:
        /*0090*/ 	.byte	0x04, 0x2f
        /*0092*/ 	.short	(.L_65 - .L_64)
	.align		4
.L_64:
        /*0094*/ 	.word	index@(_Z35group_norm_nhwc_fwd_one_pass_kernelI11Fp32IOBf16WLi128ELi84ELi672EEv26Group_norm_nhwc_fwd_params)
        /*0098*/ 	.word	0x0000004a


	//----- nvinfo : EIATTR_FRAME_SIZE
	.align		4
.L_65:
        /*009c*/ 	.byte	0x04, 0x11
        /*009e*/ 	.short	(.L_67 - .L_66)
	.align		4
.L_66:
        /*00a0*/ 	.word	index@(_Z35group_norm_nhwc_fwd_one_pass_kernelI11Fp32IOBf16WLi128ELi84ELi672EEv26Group_norm_nhwc_fwd_params)
        /*00a4*/ 	.word	0x00000000


	//----- nvinfo : EIATTR_REGCOUNT
	.align		4
.L_67:
        /*00a8*/ 	.byte	0x04, 0x2f
        /*00aa*/ 	.short	(.L_69 - .L_68)
	.align		4
.L_68:
        /*00ac*/ 	.word	index@(_Z35group_norm_nhwc_fwd_one_pass_kernelI11Fp32IOBf16WLi64ELi84ELi672EEv26Group_norm_nhwc_fwd_params)
        /*00b0*/ 	.word	0x00000028


	//----- nvinfo : EIATTR_FRAME_SIZE
	.align		4
.L_69:
        /*00b4*/ 	.byte	0x04, 0x11
        /*00b6*/ 	.short	(.L_71 - .L_70)
	.align		4
.L_70:
        /*00b8*/ 	.word	index@(_Z35group_norm_nhwc_fwd_one_pass_kernelI11Fp32IOBf16WLi64ELi84ELi672EEv26Group_norm_nhwc_fwd_params)
        /*00bc*/ 	.word	0x00000000


	//----- nvinfo : EIATTR_REGCOUNT
	.align		4
.L_71:
        /*00c0*/ 	.byte	0x04, 0x2f
        /*00c2*/ 	.short	(.L_73 - .L_72)
	.align		4
.L_72:
        /*00c4*/ 	.word	index@(_Z35group_norm_nhwc_fwd_one_pass_kernelI11Fp32IOFp32WLi512ELi84ELi672EEv26Group_norm_nhwc_fwd_params)
        /*00c8*/ 	.word	0x00000050


	//----- nvinfo : EIATTR_FRAME_SIZE
	.align		4
.L_73:
        /*00cc*/ 	.byte	0x04, 0x11
        /*00ce*/ 	.short	(.L_75 - .L_74)
	.align		4
.L_74:
        /*00d0*/ 	.word	index@(_Z35group_norm_nhwc_fwd_one_pass_kernelI11Fp32IOFp32WLi512ELi84ELi672EEv26Group_norm_nhwc_fwd_params)
        /*00d4*/ 	.word	0x00000008


	//----- nvinfo : EIATTR_REGCOUNT
	.align		4
.L_75:
        /*00d8*/ 	.byte	0x04, 0x2f
        /*00da*/ 	.short	(.L_77 - .L_76)
	.align		4
.L_76:
        /*00dc*/ 	.word	index@(_Z35group_norm_nhwc_fwd_one_pass_kernelI11Fp32IOFp32WLi256ELi84ELi672EEv26Group_norm_nhwc_fwd_params)
        /*00e0*/ 	.word	0x00000050


	//----- nvinfo : EIATTR_FRAME_SIZE
	.align		4
.L_77:
        /*00e4*/ 	.byte	0x04, 0x11
        /*00e6*/ 	.short	(.L_79 - .L_78)
	.align		4
.L_78:
        /*00e8*/ 	.word	index@(_Z35group_norm_nhwc_fwd_one_pass_kernelI11Fp32IOFp32WLi256ELi84ELi672EEv26Group_norm_nhwc_fwd_params)
        /*00ec*/ 	.word	0x00000000


	//----- nvinfo : EIATTR_REGCOUNT
	.align		4
.L_79:
        /*00f0*/ 	.byte	0x04, 0x2f
        /*00f2*/ 	.short	(.L_81 - .L_80)
	.align		4
.L_80:
        /*00f4*/ 	.word	index@(_Z35group_norm_nhwc_fwd_one_pass_kernelI11Fp32IOFp32WLi128ELi84ELi672EEv26Group_norm_nhwc_fwd_params)
        /*00f8*/ 	.word	0x00000050


	//----- nvinfo : EIATTR_FRAME_SIZE
	.align		4
.L_81:
        /*00fc*/ 	.byte	0x04, 0x11
        /*00fe*/ 	.short	(.L_83 - .L_82)
	.align		4
.L_82:
        /*0100*/ 	.word	index@(_Z35group_norm_nhwc_fwd_one_pass_kernelI11Fp32IOFp32WLi128ELi84ELi672EEv26Group_norm_nhwc_fwd_params)
        /*0104*/ 	.word	0x00000000


	//----- nvinfo : EIATTR_REGCOUNT
	.align		4
.L_83:
        /*0108*/ 	.byte	0x04, 0x2f
        /*010a*/ 	.short	(.L_85 - .L_84)
	.align		4
.L_84:
        /*010c*/ 	.word	index@(_Z35group_norm_nhwc_fwd_one_pass_kernelI11Fp32IOFp32WLi64ELi84ELi672EEv26Group_norm_nhwc_fwd_params)
        /*0110*/ 	.word	0x00000028


	//----- nvinfo : EIATTR_FRAME_SIZE
	.align		4
.L_85:
        /*0114*/ 	.byte	0x04, 0x11
        /*0116*/ 	.short	(.L_87 - .L_86)
	.align		4
.L_86:
        /*0118*/ 	.word	index@(_Z35group_norm_nhwc_fwd_one_pass_kernelI11Fp32IOFp32WLi64ELi84ELi672EEv26Group_norm_nhwc_fwd_params)
        /*011c*/ 	.word	0x00000000


	//----- nvinfo : EIATTR_REGCOUNT
	.align		4
.L_87:
        /*0120*/ 	.byte	0x04, 0x2f
        /*0122*/ 	.short	(.L_89 - .L_88)
	.align		4
.L_88:
        /*0124*/ 	.word	index@(_Z35group_norm_nhwc_fwd_one_pass_kernelI11Fp16IOFp16WLi512ELi84ELi672EEv26Group_norm_nhwc_fwd_params)
        /*0128*/ 	.word	0x00000050


	//----- nvinfo : EIATTR_FRAME_SIZE
	.align		4
.L_89:
        /*012c*/ 	.byte	0x04, 0x11
        /*012e*/ 	.short	(.L_91 - .L_90)
	.align		4
.L_90:
        /*0130*/ 	.word	index@(_Z35group_norm_nhwc_fwd_one_pass_kernelI11Fp16IOFp16WLi512ELi84ELi672EEv26Group_norm_nhwc_fwd_params)
        /*0134*/ 	.word	0x00000000


	//----- nvinfo : EIATTR_REGCOUNT
	.align		4
.L_91:
        /*0138*/ 	.byte	0x04, 0x2f
        /*013a*/ 	.short	(.L_93 - .L_92)
	.align		4
.L_92:
        /*013c*/ 	.word	index@(_Z35group_norm_nhwc_fwd_one_pass_kernelI11Fp16IOFp16WLi256ELi84ELi672EEv26Group_norm_nhwc_fwd_params)
        /*0140*/ 	.word	0x00000050


	//----- nvinfo : EIATTR_FRAME_SIZE
	.align		4
.L_93:
        /*0144*/ 	.byte	0x04, 0x11
        /*0146*/ 	.short	(.L_95 - .L_94)
	.align		4
.L_94:
        /*0148*/ 	.word	index@(_Z35group_norm_nhwc_fwd_one_pass_kernelI11Fp16IOFp16WLi256ELi84ELi672EEv26Group_norm_nhwc_fwd_params)
        /*014c*/ 	.word	0x00000000


	//----- nvinfo : EIATTR_REGCOUNT
	.align		4
.L_95:
        /*0150*/ 	.byte	0x04, 0x2f
        /*0152*/ 	.short	(.L_97 - .L_96)
	.align		4
.L_96:
        /*0154*/ 	.word	index@(_Z35group_norm_nhwc_fwd_one_pass_kernelI11Fp16IOFp16WLi128ELi84ELi672EEv26Group_norm_nhwc_fwd_params)
        /*0158*/ 	.word	0x00000038


	//----- nvinfo : EIATTR_FRAME_SIZE
	.align		4
.L_97:
        /*015c*/ 	.byte	0x04, 0x11
        /*015e*/ 	.short	(.L_99 - .L_98)
	.align		4
.L_98:
        /*0160*/ 	.word	index@(_Z35group_norm_nhwc_fwd_one_pass_kernelI11Fp16IOFp16WLi128ELi84ELi672EEv26Group_norm_nhwc_fwd_params)
        /*0164*/ 	.word	0x00000000


	//----- nvinfo : EIATTR_REGCOUNT
	.align		4
.L_99:
        /*0168*/ 	.byte	0x04, 0x2f
        /*016a*/ 	.short	(.L_101 - .L_100)
	.align		4
.L_100:
        /*016c*/ 	.word	index@(_Z35group_norm_nhwc_fwd_one_pass_kernelI11Fp16IOFp16WLi64ELi84ELi672EEv26Group_norm_nhwc_fwd_params)
        /*0170*/ 	.word	0x00000020


	//----- nvinfo : EIATTR_FRAME_SIZE
	.align		4
.L_101:
        /*0174*/ 	.byte	0x04, 0x11
        /*0176*/ 	.short	(.L_103 - .L_102)
	.align		4
.L_102:
        /*0178*/ 	.word	index@(_Z35group_norm_nhwc_fwd_one_pass_kernelI11Fp16IOFp16WLi64ELi84ELi672EEv26Group_norm_nhwc_fwd_params)
        /*017c*/ 	.word	0x00000000


	//----- nvinfo : EIATTR_REGCOUNT
	.align		4
.L_103:
        /*0180*/ 	.byte	0x04, 0x2f
        /*0182*/ 	.short	(.L_105 - .L_104)
	.align		4
.L_104:
        /*0184*/ 	.word	index@(_Z35group_norm_nhwc_fwd_one_pass_kernelI11Fp16IOBf16WLi512ELi84ELi672EEv26Group_norm_nhwc_fwd_params)
        /*0188*/ 	.word	0x00000050


	//----- nvinfo : EIATTR_FRAME_SIZE
	.align		4
.L_105:
        /*018c*/ 	.byte	0x04, 0x11
        /*018e*/ 	.short	(.L_107 - .L_106)
	.align		4
.L_106:
        /*0190*/ 	.word	index@(_Z35group_norm_nhwc_fwd_one_pass_kernelI11Fp16IOBf16WLi512ELi84ELi672EEv26Group_norm_nhwc_fwd_params)
        /*0194*/ 	.word	0x00000000


	//----- nvinfo : EIATTR_REGCOUNT
	.align		4
.L_107:
        /*0198*/ 	.byte	0x04, 0x2f
        /*019a*/ 	.short	(.L_109 - .L_108)
	.align		4
.L_108:
        /*019c*/ 	.word	index@(_Z35group_norm_nhwc_fwd_one_pass_kernelI11Fp16IOBf16WLi256ELi84ELi672EEv26Group_norm_nhwc_fwd_params)
        /*01a0*/ 	.word	0x00000050


	//----- nvinfo : EIATTR_FRAME_SIZE
	.align		4
.L_109:
        /*01a4*/ 	.byte	0x04, 0x11
        /*01a6*/ 	.short	(.L_111 - .L_110)
	.align		4
.L_110:
        /*01a8*/ 	.word	index@(_Z35group_norm_nhwc_fwd_one_pass_kernelI11Fp16IOBf16WLi256ELi84ELi672EEv26Group_norm_nhwc_fwd_params)
        /*01ac*/ 	.word	0x00000000


	//----- nvinfo : EIATTR_REGCOUNT
	.align		4
.L_111:
        /*01b0*/ 	.byte	0x04, 0x2f
        /*01b2*/ 	.short	(.L_113 - .L_112)
	.align		4
.L_112:
        /*01b4*/ 	.word	index@(_Z35group_norm_nhwc_fwd_one_pass_kernelI11Fp16IOBf16WLi128ELi84ELi672EEv26Group_norm_nhwc_fwd_params)
        /*01b8*/ 	.word	0x00000038


	//----- nvinfo : EIATTR_FRAME_SIZE
	.align		4
.L_113:
        /*01bc*/ 	.byte	0x04, 0x11
        /*01be*/ 	.short	(.L_115 - .L_114)
	.align		4
.L_114:
        /*01c0*/ 	.word	index@(_Z35group_norm_nhwc_fwd_one_pass_kernelI11Fp16IOBf16WLi128ELi84ELi672EEv26Group_norm_nhwc_fwd_params)
        /*01c4*/ 	.word	0x00000000


	//----- nvinfo : EIATTR_REGCOUNT
	.align		4
.L_115:
        /*01c8*/ 	.byte	0x04, 0x2f
        /*01ca*/ 	.short	(.L_117 - .L_116)
	.align		4
.L_116:
        /*01cc*/ 	.word	index@(_Z35group_norm_nhwc_fwd_one_pass_kernelI11Fp16IOBf16WLi64ELi84ELi672EEv26Group_norm_nhwc_fwd_params)
        /*01d0*/ 	.word	0x00000020


	//----- nvinfo : EIATTR_FRAME_SIZE
	.align		4
.L_117:
        /*01d4*/ 	.byte	0x04, 0x11
        /*01d6*/ 	.short	(.L_119 - .L_118)
	.align		4
.L_118:
        /*01d8*/ 	.word	index@(_Z35group_norm_nhwc_fwd_one_pass_kernelI11Fp16IOBf16WLi64ELi84ELi672EEv26Group_norm_nhwc_fwd_params)
        /*01dc*/ 	.word	0x00000000


	//----- nvinfo : EIATTR_REGCOUNT
	.align		4
.L_119:
        /*01e0*/ 	.byte	0x04, 0x2f
        /*01e2*/ 	.short	(.L_121 - .L_120)
	.align		4
.L_120:
        /*01e4*/ 	.word	index@(_Z35group_norm_nhwc_fwd_one_pass_kernelI11Fp16IOFp32WLi512ELi84ELi672EEv26Group_norm_nhwc_fwd_params)
        /*01e8*/ 	.word	0x00000050


	//----- nvinfo : EIATTR_FRAME_SIZE
	.align		4
.L_121:
        /*01ec*/ 	.byte	0x04, 0x11
        /*01ee*/ 	.short	(.L_123 - .L_122)
	.align		4
.L_122:
        /*01f0*/ 	.word	index@(_Z35group_norm_nhwc_fwd_one_pass_kernelI11Fp16IOFp32WLi512ELi84ELi672EEv26Group_norm_nhwc_fwd_params)
        /*01f4*/ 	.word	0x00000000


	//----- nvinfo : EIATTR_REGCOUNT
	.align		4
.L_123:
        /*01f8*/ 	.byte	0x04, 0x2f
        /*01fa*/ 	.short	(.L_125 - .L_124)
	.align		4
.L_124:
        /*01fc*/ 	.word	index@(_Z35group_norm_nhwc_fwd_one_pass_kernelI11Fp16IOFp32WLi256ELi84ELi672EEv26Group_norm_nhwc_fwd_params)
        /*0200*/ 	.word	0x00000050


	//----- nvinfo : EIATTR_FRAME_SIZE
	.align		4
.L_125:
        /*0204*/ 	.byte	0x04, 0x11
        /*0206*/ 	.short	(.L_127 - .L_126)
	.align		4
.L_126:
        /*0208*/ 	.word	index@(_Z35group_norm_nhwc_fwd_one_pass_kernelI11Fp16IOFp32WLi256ELi84ELi672EEv26Group_norm_nhwc_fwd_params)
        /*020c*/ 	.word	0x00000000


	//----- nvinfo : EIATTR_REGCOUNT
	.align		4
.L_127:
        /*0210*/ 	.byte	0x04, 0x2f
        /*0212*/ 	.short	(.L_129 - .L_128)
	.align		4
.L_128:
        /*0214*/ 	.word	index@(_Z35group_norm_nhwc_fwd_one_pass_kernelI11Fp16IOFp32WLi128ELi84ELi672EEv26Group_norm_nhwc_fwd_params)
        /*0218*/ 	.word	0x00000036


	//----- nvinfo : EIATTR_FRAME_SIZE
	.align		4
.L_129:
        /*021c*/ 	.byte	0x04, 0x11
        /*021e*/ 	.short	(.L_131 - .L_130)
	.align		4
.L_130:
        /*0220*/ 	.word	index@(_Z35group_norm_nhwc_fwd_one_pass_kernelI11Fp16IOFp32WLi128ELi84ELi672EEv26Group_norm_nhwc_fwd_params)
        /*0224*/ 	.word	0x00000000


	//----- nvinfo : EIATTR_REGCOUNT
	.align		4
.L_131:
        /*0228*/ 	.byte	0x04, 0x2f
        /*022a*/ 	.short	(.L_133 - .L_132)
	.align		4
.L_132:
        /*022c*/ 	.word	index@(_Z35group_norm_nhwc_fwd_one_pass_kernelI11Fp16IOFp32WLi64ELi84ELi672EEv26Group_norm_nhwc_fwd_params)
        /*0230*/ 	.word	0x00000020


	//----- nvinfo : EIATTR_FRAME_SIZE
	.align		4
.L_133:
        /*0234*/ 	.byte	0x04, 0x11
        /*0236*/ 	.short	(.L_135 - .L_134)
	.align		4
.L_134:
        /*0238*/ 	.word	index@(_Z35group_norm_nhwc_fwd_one_pass_kernelI11Fp16IOFp32WLi64ELi84ELi672EEv26Group_norm_nhwc_fwd_params)
        /*023c*/ 	.word	0x00000000


	//----- nvinfo : EIATTR_REGCOUNT
	.align		4
.L_135:
        /*0240*/ 	.byte	0x04, 0x2f
        /*0242*/ 	.short	(.L_137 - .L_136)
	.align		4
.L_136:
        /*0244*/ 	.word	index@(_Z35group_norm_nhwc_fwd_one_pass_kernelI11Bf16IOFp16WLi512ELi84ELi672EEv26Group_norm_nhwc_fwd_params)
        /*0248*/ 	.word	0x00000050


	//----- nvinfo : EIATTR_FRAME_SIZE
	.align		4
.L_137:
        /*024c*/ 	.byte	0x04, 0x11
        /*024e*/ 	.short	(.L_139 - .L_138)
	.align		4
.L_138:
        /*0250*/ 	.word	index@(_Z35group_norm_nhwc_fwd_one_pass_kernelI11Bf16IOFp16WLi512ELi84ELi672EEv26Group_norm_nhwc_fwd_params)
        /*0254*/ 	.word	0x00000000


	//----- nvinfo : EIATTR_REGCOUNT
	.align		4
.L_139:
        /*0258*/ 	.byte	0x04, 0x2f
        /*025a*/ 	.short	(.L_141 - .L_140)
	.align		4
.L_140:
        /*025c*/ 	.word	index@(_Z35group_norm_nhwc_fwd_one_pass_kernelI11Bf16IOFp16WLi256ELi84ELi672EEv26Group_norm_nhwc_fwd_params)
        /*0260*/ 	.word	0x00000050


	//----- nvinfo : EIATTR_FRAME_SIZE
	.align		4
.L_141:
        /*0264*/ 	.byte	0x04, 0x11
        /*0266*/ 	.short	(.L_143 - .L_142)
	.align		4
.L_142:
        /*0268*/ 	.word	index@(_Z35group_norm_nhwc_fwd_one_pass_kernelI11Bf16IOFp16WLi256ELi84ELi672EEv26Group_norm_nhwc_fwd_params)
        /*026c*/ 	.word	0x00000000


	//----- nvinfo : EIATTR_REGCOUNT
	.align		4
.L_143:
        /*0270*/ 	.byte	0x04, 0x2f
        /*0272*/ 	.short	(.L_145 - .L_144)
	.align		4
.L_144:
        /*0274*/ 	.word	index@(_Z35group_norm_nhwc_fwd_one_pass_kernelI11Bf16IOFp16WLi128ELi84ELi672EEv26Group_norm_nhwc_fwd_params)
        /*0278*/ 	.word	0x0000004e


	//----- nvinfo : EIATTR_FRAME_SIZE
	.align		4
.L_145:
        /*027c*/ 	.byte	0x04, 0x11
        /*027e*/ 	.short	(.L_147 - .L_146)
	.align		4
.L_146:
        /*0280*/ 	.word	index@(_Z35group_norm_nhwc_fwd_one_pass_kernelI11Bf16IOFp16WLi128ELi84ELi672EEv26Group_norm_nhwc_fwd_params)
        /*0284*/ 	.word	0x00000000


	//----- nvinfo : EIATTR_REGCOUNT
	.align		4
.L_147:
        /*0288*/ 	.byte	0x04, 0x2f
        /*028a*/ 	.short	(.L_149 - .L_148)
	.align		4
.L_148:
        /*028c*/ 	.word	index@(_Z35group_norm_nhwc_fwd_one_pass_kernelI11Bf16IOFp16WLi64ELi84ELi672EEv26Group_norm_nhwc_fwd_params)
        /*0290*/ 	.word	0x00000020


	//----- nvinfo : EIATTR_FRAME_SIZE
	.align		4
.L_149:
        /*0294*/ 	.byte	0x04, 0x11
        /*0296*/ 	.short	(.L_151 - .L_150)
	.align		4
.L_150:
        /*0298*/ 	.word	index@(_Z35group_norm_nhwc_fwd_one_pass_kernelI11Bf16IOFp16WLi64ELi84ELi672EEv26Group_norm_nhwc_fwd_params)
        /*029c*/ 	.word	0x00000000


	//----- nvinfo : EIATTR_REGCOUNT
	.align		4
.L_151:
        /*02a0*/ 	.byte	0x04, 0x2f
        /*02a2*/ 	.short	(.L_153 - .L_152)
	.align		4
.L_152:
        /*02a4*/ 	.word	index@(_Z35group_norm_nhwc_fwd_one_pass_kernelI11Bf16IOBf16WLi512ELi84ELi672EEv26Group_norm_nhwc_fwd_params)
        /*02a8*/ 	.word	0x00000050


	//----- nvinfo : EIATTR_FRAME_SIZE
	.align		4
.L_153:
        /*02ac*/ 	.byte	0x04, 0x11
        /*02ae*/ 	.short	(.L_155 - .L_154)
	.align		4
.L_154:
        /*02b0*/ 	.word	index@(_Z35group_norm_nhwc_fwd_one_pass_kernelI11Bf16IOBf16WLi512ELi84ELi672EEv26Group_norm_nhwc_fwd_params)
        /*02b4*/ 	.word	0x00000000


	//----- nvinfo : EIATTR_REGCOUNT
	.align		4
.L_155:
        /*02b8*/ 	.byte	0x04, 0x2f
        /*02ba*/ 	.short	(.L_157 - .L_156)
	.align		4
.L_156:
        /*02bc*/ 	.word	index@(_Z35group_norm_nhwc_fwd_one_pass_kernelI11Bf16IOBf16WLi256ELi84ELi672EEv26Group_norm_nhwc_fwd_params)
        /*02c0*/ 	.word	0x00000050


	//----- nvinfo : EIATTR_FRAME_SIZE
	.align		4
.L_157:
        /*02c4*/ 	.byte	0x04, 0x11
        /*02c6*/ 	.short	(.L_159 - .L_158)
	.align		4
.L_158:
        /*02c8*/ 	.word	index@(_Z35group_norm_nhwc_fwd_one_pass_kernelI11Bf16IOBf16WLi256ELi84ELi672EEv26Group_norm_nhwc_fwd_params)
        /*02cc*/ 	.word	0x00000000


	//----- nvinfo : EIATTR_REGCOUNT
	.align		4
.L_159:
        /*02d0*/ 	.byte	0x04, 0x2f
        /*02d2*/ 	.short	(.L_161 - .L_160)
	.align		4
.L_160:
        /*02d4*/ 	.word	index@(_Z35group_norm_nhwc_fwd_one_pass_kernelI11Bf16IOBf16WLi128ELi84ELi672EEv26Group_norm_nhwc_fwd_params)
        /*02d8*/ 	.word	0x0000004e


	//----- nvinfo : EIATTR_FRAME_SIZE
	.align		4
.L_161:
        /*02dc*/ 	.byte	0x04, 0x11
        /*02de*/ 	.short	(.L_163 - .L_162)
	.align		4
.L_162:
        /*02e0*/ 	.word	index@(_Z35group_norm_nhwc_fwd_one_pass_kernelI11Bf16IOBf16WLi128ELi84ELi672EEv26Group_norm_nhwc_fwd_params)
        /*02e4*/ 	.word	0x00000000


	//----- nvinfo : EIATTR_REGCOUNT
	.align		4
.L_163:
        /*02e8*/ 	.byte	0x04, 0x2f
        /*02ea*/ 	.short	(.L_165 - .L_164)
	.align		4
.L_164:
        /*02ec*/ 	.word	index@(_Z35group_norm_nhwc_fwd_one_pass_kernelI11Bf16IOBf16WLi64ELi84ELi672EEv26Group_norm_nhwc_fwd_params)
        /*02f0*/ 	.word	0x00000020


	//----- nvinfo : EIATTR_FRAME_SIZE
	.align		4
.L_165:
        /*02f4*/ 	.byte	0x04, 0x11
        /*02f6*/ 	.short	(.L_167 - .L_166)
	.align		4
.L_166:
        /*02f8*/ 	.word	index@(_Z35group_norm_nhwc_fwd_one_pass_kernelI11Bf16IOBf16WLi64ELi84ELi672EEv26Group_norm_nhwc_fwd_params)
        /*02fc*/ 	.word	0x00000000


	//----- nvinfo : EIATTR_REGCOUNT
	.align		4
.L_167:
        /*0300*/ 	.byte	0x04, 0x2f
        /*0302*/ 	.short	(.L_169 - .L_168)
	.align		4
.L_168:
        /*0304*/ 	.word	index@(_Z35group_norm_nhwc_fwd_one_pass_kernelI11Bf16IOFp32WLi512ELi84ELi672EEv26Group_norm_nhwc_fwd_params)
        /*0308*/ 	.word	0x00000050


	//----- nvinfo : EIATTR_FRAME_SIZE
	.align		4
.L_169:
        /*030c*/ 	.byte	0x04, 0x11
        /*030e*/ 	.short	(.L_171 - .L_170)
	.align		4
.L_170:
        /*0310*/ 	.word	index@(_Z35group_norm_nhwc_fwd_one_pass_kernelI11Bf16IOFp32WLi512ELi84ELi672EEv26Group_norm_nhwc_fwd_params)
        /*0314*/ 	.word	0x00000000


	//----- nvinfo : EIATTR_REGCOUNT
	.align		4
.L_171:
        /*0318*/ 	.byte	0x04, 0x2f
        /*031a*/ 	.short	(.L_173 - .L_172)
	.align		4
.L_172:
        /*031c*/ 	.word	index@(_Z35group_norm_nhwc_fwd_one_pass_kernelI11Bf16IOFp32WLi256ELi84ELi672EEv26Group_norm_nhwc_fwd_params)
        /*0320*/ 	.word	0x00000050


	//----- nvinfo : EIATTR_FRAME_SIZE
	.align		4
.L_173:
        /*0324*/ 	.byte	0x04, 0x11
        /*0326*/ 	.short	(.L_175 - .L_174)
	.align		4
.L_174:
        /*0328*/ 	.word	index@(_Z35group_norm_nhwc_fwd_one_pass_kernelI11Bf16IOFp32WLi256ELi84ELi672EEv26Group_norm_nhwc_fwd_params)
        /*032c*/ 	.word	0x00000000


	//----- nvinfo : EIATTR_REGCOUNT
	.align		4
.L_175:
        /*0330*/ 	.byte	0x04, 0x2f
        /*0332*/ 	.short	(.L_177 - .L_176)
	.align		4
.L_176:
        /*0334*/ 	.word	index@(_Z35group_norm_nhwc_fwd_one_pass_kernelI11Bf16IOFp32WLi128ELi84ELi672EEv26Group_norm_nhwc_fwd_params)
        /*0338*/ 	.word	0x00000050


	//----- nvinfo : EIATTR_FRAME_SIZE
	.align		4
.L_177:
        /*033c*/ 	.byte	0x04, 0x11
        /*033e*/ 	.short	(.L_179 - .L_178)
	.align		4
.L_178:
        /*0340*/ 	.word	index@(_Z35group_norm_nhwc_fwd_one_pass_kernelI11Bf16IOFp32WLi128ELi84ELi672EEv26Group_norm_nhwc_fwd_params)
        /*0344*/ 	.word	0x00000000


	//----- nvinfo : EIATTR_REGCOUNT
	.align		4
.L_179:
        /*0348*/ 	.byte	0x04, 0x2f
        /*034a*/ 	.short	(.L_181 - .L_180)
	.align		4
.L_180:
        /*034c*/ 	.word	index@(_Z35group_norm_nhwc_fwd_one_pass_kernelI11Bf16IOFp32WLi64ELi84ELi672EEv26Group_norm_nhwc_fwd_params)
        /*0350*/ 	.word	0x00000020


	//----- nvinfo : EIATTR_FRAME_SIZE
	.align		4
.L_181:
        /*0354*/ 	.byte	0x04, 0x11
        /*0356*/ 	.short	(.L_183 - .L_182)
	.align		4
.L_182:
        /*0358*/ 	.word	index@(_Z35group_norm_nhwc_fwd_one_pass_kernelI11Bf16IOFp32WLi64ELi84ELi672EEv26Group_norm_nhwc_fwd_params)
        /*035c*/ 	.word	0x00000000


	//----- nvinfo : EIATTR_REGCOUNT
	.align		4
.L_183:
        /*0360*/ 	.byte	0x04, 0x2f
        /*0362*/ 	.short	(.L_185 - .L_184)
	.align		4
.L_184:
        /*0364*/ 	.word	index@(_Z35group_norm_nhwc_bwd_one_pass_kernelI11Fp32IOFp16WLi512ELi84ELi672EEv26Group_norm_nhwc_bwd_params)
        /*0368*/ 	.word	0x00000020


	//----- nvinfo : EIATTR_FRAME_SIZE
	.align		4
.L_185:
        /*036c*/ 	.byte	0x04, 0x11
        /*036e*/ 	.short	(.L_187 - .L_186)
	.align		4
.L_186:
        /*0370*/ 	.word	index@(_Z35group_norm_nhwc_bwd_one_pass_kernelI11Fp32IOFp16WLi512ELi84ELi672EEv26Group_norm_nhwc_bwd_params)
        /*0374*/ 	.word	0x000002f0


	//----- nvinfo : EIATTR_REGCOUNT
	.align		4
.L_187:
        /*0378*/ 	.byte	0x04, 0x2f
        /*037a*/ 	.short	(.L_189 - .L_188)
	.align		4
.L_188:
        /*037c*/ 	.word	index@(_Z35group_norm_nhwc_bwd_one_pass_kernelI11Fp32IOFp16WLi256ELi84ELi672EEv26Group_norm_nhwc_bwd_params)
        /*0380*/ 	.word	0x00000050


	//----- nvinfo : EIATTR_FRAME_SIZE
	.align		4
.L_189:
        /*0384*/ 	.byte	0x04, 0x11
        /*0386*/ 	.short	(.L_191 - .L_190)
	.align		4
.L_190:
        /*0388*/ 	.word	index@(_Z35group_norm_nhwc_bwd_one_pass_kernelI11Fp32IOFp16WLi256ELi84ELi672EEv26Group_norm_nhwc_bwd_params)
        /*038c*/ 	.word	0x00000050


	//----- nvinfo : EIATTR_REGCOUNT
	.align		4
.L_191:
        /*0390*/ 	.byte	0x04, 0x2f
        /*0392*/ 	.short	(.L_193 - .L_192)
	.align		4
.L_192:
        /*0394*/ 	.word	index@(_Z35group_norm_nhwc_bwd_one_pass_kernelI11Fp32IOFp16WLi128ELi84ELi672EEv26Group_norm_nhwc_bwd_params)
        /*0398*/ 	.word	0x00000050


	//----- nvinfo : EIATTR_FRAME_SIZE
	.align		4
.L_193:
        /*039c*/ 	.byte	0x04, 0x11
        /*039e*/ 	.short	(.L_195 - .L_194)
	.align		4
.L_194:
        /*03a0*/ 	.word	index@(_Z35group_norm_nhwc_bwd_one_pass_kernelI11Fp32IOFp16WLi128ELi84ELi672EEv26Group_norm_nhwc_bwd_params)
        /*03a4*/ 	.word	0x00000000


	//----- nvinfo : EIATTR_REGCOUNT
	.align		4
.L_195:
        /*03a8*/ 	.byte	0x04, 0x2f
        /*03aa*/ 	.short	(.L_197 - .L_196)
	.align		4
.L_196:
        /*03ac*/ 	.word	index@(_Z35group_norm_nhwc_bwd_one_pass_kernelI11Fp32IOFp16WLi64ELi84ELi672EEv26Group_norm_nhwc_bwd_params)
        /*03b0*/ 	.word	0x00000044


	//----- nvinfo : EIATTR_FRAME_SIZE
	.align		4
.L_197:
        /*03b4*/ 	.byte	0x04, 0x11
        /*03b6*/ 	.short	(.L_199 - .L_198)
	.align		4
.L_198:
        /*03b8*/ 	.word	index@(_Z35group_norm_nhwc_bwd_one_pass_kernelI11Fp32IOFp16WLi64ELi84ELi672EEv26Group_norm_nhwc_bwd_params)
        /*03bc*/ 	.word	0x00000000


	//----- nvinfo : EIATTR_REGCOUNT
	.align		4
.L_199:
        /*03c0*/ 	.byte	0x04, 0x2f
        /*03c2*/ 	.short	(.L_201 - .L_200)
	.align		4
.L_200:
        /*03c4*/ 	.word	index@(_Z35group_norm_nhwc_bwd_one_pass_kernelI11Fp32IOBf16WLi512ELi84ELi672EEv26Group_norm_nhwc_bwd_params)
        /*03c8*/ 	.word	0x00000020


	//----- nvinfo : EIATTR_FRAME_SIZE
	.align		4
.L_201:
        /*03cc*/ 	.byte	0x04, 0x11
        /*03ce*/ 	.short	(.L_203 - .L_202)
	.align		4
.L_202:
        /*03d0*/ 	.word	index@(_Z35group_norm_nhwc_bwd_one_pass_kernelI11Fp32IOBf16WLi512ELi84ELi672EEv26Group_norm_nhwc_bwd_params)
        /*03d4*/ 	.word	0x000002f0


	//----- nvinfo : EIATTR_REGCOUNT
	.align		4
.L_203:
        /*03d8*/ 	.byte	0x04, 0x2f
        /*03da*/ 	.short	(.L_205 - .L_204)
	.align		4
.L_204:
        /*03dc*/ 	.word	index@(_Z35group_norm_nhwc_bwd_one_pass_kernelI11Fp32IOBf16WLi256ELi84ELi672EEv26Group_norm_nhwc_bwd_params)
        /*03e0*/ 	.word	0x00000050


	//----- nvinfo : EIATTR_FRAME_SIZE
	.align		4
.L_205:
        /*03e4*/ 	.byte	0x04, 0x11
        /*03e6*/ 	.short	(.L_207 - .L_206)
	.align		4
.L_206:
        /*03e8*/ 	.word	index@(_Z35group_norm_nhwc_bwd_one_pass_kernelI11Fp32IOBf16WLi256ELi84ELi672EEv26Group_norm_nhwc_bwd_params)
        /*03ec*/ 	.word	0x00000050


	//----- nvinfo : EIATTR_REGCOUNT
	.align		4
.L_207:
        /*03f0*/ 	.byte	0x04, 0x2f
        /*03f2*/ 	.short	(.L_209 - .L_208)
	.align		4
.L_208:
        /*03f4*/ 	.word	index@(_Z35group_norm_nhwc_bwd_one_pass_kernelI11Fp32IOBf16WLi128ELi84ELi672EEv26Group_norm_nhwc_bwd_params)
        /*03f8*/ 	.word	0x00000050


	//----- nvinfo : EIATTR_FRAME_SIZE
	.align		4
.L_209:
        /*03fc*/ 	.byte	0x04, 0x11
        /*03fe*/ 	.short	(.L_211 - .L_210)
	.align		4
.L_210:
        /*0400*/ 	.word	index@(_Z35group_norm_nhwc_bwd_one_pass_kernelI11Fp32IOBf16WLi128ELi84ELi672EEv26Group_norm_nhwc_bwd_params)
        /*0404*/ 	.word	0x00000000


	//----- nvinfo : EIATTR_REGCOUNT
	.align		4
.L_211:
        /*0408*/ 	.byte	0x04, 0x2f
        /*040a*/ 	.short	(.L_213 - .L_212)
	.align		4
.L_212:
        /*040c*/ 	.word	index@(_Z35group_norm_nhwc_bwd_one_pass_kernelI11Fp32IOBf16WLi64ELi84ELi672EEv26Group_norm_nhwc_bwd_params)
        /*0410*/ 	.word	0x00000044


	//----- nvinfo : EIATTR_FRAME_SIZE
	.align		4
.L_213:
        /*0414*/ 	.byte	0x04, 0x11
        /*0416*/ 	.short	(.L_215 - .L_214)
	.align		4
.L_214:
        /*0418*/ 	.word	index@(_Z35group_norm_nhwc_bwd_one_pass_kernelI11Fp32IOBf16WLi64ELi84ELi672EEv26Group_norm_nhwc_bwd_params)
        /*041c*/ 	.word	0x00000000


	//----- nvinfo : EIATTR_REGCOUNT
	.align		4
.L_215:
        /*0420*/ 	.byte	0x04, 0x2f
        /*0422*/ 	.short	(.L_217 - .L_216)
	.align		4
.L_216:
        /*0424*/ 	.word	index@(_Z35group_norm_nhwc_bwd_one_pass_kernelI11Fp32IOFp32WLi512ELi84ELi672EEv26Group_norm_nhwc_bwd_params)
        /*0428*/ 	.word	0x00000020


	//----- nvinfo : EIATTR_FRAME_SIZE
	.align		4
.L_217:
        /*042c*/ 	.byte	0x04, 0x11
        /*042e*/ 	.short	(.L_219 - .L_218)
	.align		4
.L_218:
        /*0430*/ 	.word	index@(_Z35group_norm_nhwc_bwd_one_pass_kernelI11Fp32IOFp32WLi512ELi84ELi672EEv26Group_norm_nhwc_bwd_params)
        /*0434*/ 	.word	0x00000310


	//----- nvinfo : EIATTR_REGCOUNT
	.align		4
.L_219:
        /*0438*/ 	.byte	0x04, 0x2f
        /*043a*/ 	.short	(.L_221 - .L_220)
	.align		4
.L_220:
        /*043c*/ 	.word	index@(_Z35group_norm_nhwc_bwd_one_pass_kernelI11Fp32IOFp32WLi256ELi84ELi672EEv26Group_norm_nhwc_bwd_params)
        /*0440*/ 	.word	0x00000050


	//----- nvinfo : EIATTR_FRAME_SIZE
	.align		4
.L_221:
        /*0444*/ 	.byte	0x04, 0x11
        /*0446*/ 	.short	(.L_223 - .L_222)
	.align		4
.L_222:
        /*0448*/ 	.word	index@(_Z35group_norm_nhwc_bwd_one_pass_kernelI11Fp32IOFp32WLi256ELi84ELi672EEv26Group_norm_nhwc_bwd_params)
        /*044c*/ 	.word	0x00000058


	//----- nvinfo : EIATTR_REGCOUNT
	.align		4
.L_223:
        /*0450*/ 	.byte	0x04, 0x2f
        /*0452*/ 	.short	(.L_225 - .L_224)
	.align		4
.L_224:
        /*0454*/ 	.word	index@(_Z35group_norm_nhwc_bwd_one_pass_kernelI11Fp32IOFp32WLi128ELi84ELi672EEv26Group_norm_nhwc_bwd_params)
        /*0458*/ 	.word	0x00000050


	//----- nvinfo : EIATTR_FRAME_SIZE
	.align		4
.L_225:
        /*045c*/ 	.byte	0x04, 0x11
        /*045e*/ 	.short	(.L_227 - .L_226)
	.align		4
.L_226:
        /*0460*/ 	.word	index@(_Z35group_norm_nhwc_bwd_one_pass_kernelI11Fp32IOFp32WLi128ELi84ELi672EEv26Group_norm_nhwc_bwd_params)
        /*0464*/ 	.word	0x00000000


	//----- nvinfo : EIATTR_REGCOUNT
	.align		4
.L_227:
        /*0468*/ 	.byte	0x04, 0x2f
        /*046a*/ 	.short	(.L_229 - .L_228)
	.align		4
.L_228:
        /*046c*/ 	.word	index@(_Z35group_norm_nhwc_bwd_one_pass_kernelI11Fp32IOFp32WLi64ELi84ELi672EEv26Group_norm_nhwc_bwd_params)
        /*0470*/ 	.word	0x00000042


	//----- nvinfo : EIATTR_FRAME_SIZE
	.align		4
.L_229:
        /*0474*/ 	.byte	0x04, 0x11
        /*0476*/ 	.short	(.L_231 - .L_230)
	.align		4
.L_230:
        /*0478*/ 	.word	index@(_Z35group_norm_nhwc_bwd_one_pass_kernelI11Fp32IOFp32WLi64ELi84ELi672EEv26Group_norm_nhwc_bwd_params)
        /*047c*/ 	.word	0x00000000


	//----- nvinfo : EIATTR_REGCOUNT
	.align		4
.L_231:
        /*0480*/ 	.byte	0x04, 0x2f
        /*0482*/ 	.short	(.L_233 - .L_232)
	.align		4
.L_232:
        /*0484*/ 	.word	index@(_Z35group_norm_nhwc_bwd_one_pass_kernelI11Fp16IOFp16WLi512ELi84ELi672EEv26Group_norm_nhwc_bwd_params)
        /*0488*/ 	.word	0x00000050


	//----- nvinfo : EIATTR_FRAME_SIZE
	.align		4
.L_233:
        /*048c*/ 	.byte	0x04, 0x11
        /*048e*/ 	.short	(.L_235 - .L_234)
	.align		4
.L_234:
        /*0490*/ 	.word	index@(_Z35group_norm_nhwc_bwd_one_pass_kernelI11Fp16IOFp16WLi512ELi84ELi672EEv26Group_norm_nhwc_bwd_params)
        /*0494*/ 	.word	0x00000048


	//----- nvinfo : EIATTR_REGCOUNT
	.align		4
.L_235:
        /*0498*/ 	.byte	0x04, 0x2f
        /*049a*/ 	.short	(.L_237 - .L_236)
	.align		4
.L_236:
        /*049c*/ 	.word	index@(_Z35group_norm_nhwc_bwd_one_pass_kernelI11Fp16IOFp16WLi256ELi84ELi672EEv26Group_norm_nhwc_bwd_params)
        /*04a0*/ 	.word	0x00000050


	//----- nvinfo : EIATTR_FRAME_SIZE
	.align		4
.L_237:
        /*04a4*/ 	.byte	0x04, 0x11
        /*04a6*/ 	.short	(.L_239 - .L_238)
	.align		4
.L_238:
        /*04a8*/ 	.word	index@(_Z35group_norm_nhwc_bwd_one_pass_kernelI11Fp16IOFp16WLi256ELi84ELi672EEv26Group_norm_nhwc_bwd_params)
        /*04ac*/ 	.word	0x00000000


	//----- nvinfo : EIATTR_REGCOUNT
	.align		4
.L_239:
        /*04b0*/ 	.byte	0x04, 0x2f
        /*04b2*/ 	.short	(.L_241 - .L_240)
	.align		4
.L_240:
        /*04b4*/ 	.word	index@(_Z35group_norm_nhwc_bwd_one_pass_kernelI11Fp16IOFp16WLi128ELi84ELi672EEv26Group_norm_nhwc_bwd_params)
        /*04b8*/ 	.word	0x0000004d


	//----- nvinfo : EIATTR_FRAME_SIZE
	.align		4
.L_241:
        /*04bc*/ 	.byte	0x04, 0x11
        /*04be*/ 	.short	(.L_243 - .L_242)
	.align		4
.L_242:
        /*04c0*/ 	.word	index@(_Z35group_norm_nhwc_bwd_one_pass_kernelI11Fp16IOFp16WLi128ELi84ELi672EEv26Group_norm_nhwc_bwd_params)
        /*04c4*/ 	.word	0x00000000


	//----- nvinfo : EIATTR_REGCOUNT
	.align		4
.L_243:
        /*04c8*/ 	.byte	0x04, 0x2f
        /*04ca*/ 	.short	(.L_245 - .L_244)
	.align		4
.L_244:
        /*04cc*/ 	.word	index@(_Z35group_norm_nhwc_bwd_one_pass_kernelI11Fp16IOFp16WLi64ELi84ELi672EEv26Group_norm_nhwc_bwd_params)
        /*04d0*/ 	.word	0x00000028


	//----- nvinfo : EIATTR_FRAME_SIZE
	.align		4
.L_245:
        /*04d4*/ 	.byte	0x04, 0x11
        /*04d6*/ 	.short	(.L_247 - .L_246)
	.align		4
.L_246:
        /*04d8*/ 	.word	index@(_Z35group_norm_nhwc_bwd_one_pass_kernelI11Fp16IOFp16WLi64ELi84ELi672EEv26Group_norm_nhwc_bwd_params)
        /*04dc*/ 	.word	0x00000008


	//----- nvinfo : EIATTR_REGCOUNT
	.align		4
.L_247:
        /*04e0*/ 	.byte	0x04, 0x2f
        /*04e2*/ 	.short	(.L_249 - .L_248)
	.align		4
.L_248:
        /*04e4*/ 	.word	index@(_Z35group_norm_nhwc_bwd_one_pass_kernelI11Fp16IOBf16WLi512ELi84ELi672EEv26Group_norm_nhwc_bwd_params)
        /*04e8*/ 	.word	0x00000050


	//----- nvinfo : EIATTR_FRAME_SIZE
	.align		4
.L_249:
        /*04ec*/ 	.byte	0x04, 0x11
        /*04ee*/ 	.short	(.L_251 - .L_250)
	.align		4
.L_250:
        /*04f0*/ 	.word	index@(_Z35group_norm_nhwc_bwd_one_pass_kernelI11Fp16IOBf16WLi512ELi84ELi672EEv26Group_norm_nhwc_bwd_params)
        /*04f4*/ 	.word	0x00000048


	//----- nvinfo : EIATTR_REGCOUNT
	.align		4
.L_251:
        /*04f8*/ 	.byte	0x04, 0x2f
        /*04fa*/ 	.short	(.L_253 - .L_252)
	.align		4
.L_252:
        /*04fc*/ 	.word	index@(_Z35group_norm_nhwc_bwd_one_pass_kernelI11Fp16IOBf16WLi256ELi84ELi672EEv26Group_norm_nhwc_bwd_params)
        /*0500*/ 	.word	0x00000050


	//----- nvinfo : EIATTR_FRAME_SIZE
	.align		4
.L_253:
        /*0504*/ 	.byte	0x04, 0x11
        /*0506*/ 	.short	(.L_255 - .L_254)
	.align		4
.L_254:
        /*0508*/ 	.word	index@(_Z35group_norm_nhwc_bwd_one_pass_kernelI11Fp16IOBf16WLi256ELi84ELi672EEv26Group_norm_nhwc_bwd_params)
        /*050c*/ 	.word	0x00000000


	//----- nvinfo : EIATTR_REGCOUNT
	.align		4
.L_255:
        /*0510*/ 	.byte	0x04, 0x2f
        /*0512*/ 	.short	(.L_257 - .L_256)
	.align		4
.L_256:
        /*0514*/ 	.word	index@(_Z35group_norm_nhwc_bwd_one_pass_kernelI11Fp16IOBf16WLi128ELi84ELi672EEv26Group_norm_nhwc_bwd_params)
        /*0518*/ 	.word	0x0000004d


	//----- nvinfo : EIATTR_FRAME_SIZE
	.align		4
.L_257:
        /*051c*/ 	.byte	0x04, 0x11
        /*051e*/ 	.short	(.L_259 - .L_258)
	.align		4
.L_258:
        /*0520*/ 	.word	index@(_Z35group_norm_nhwc_bwd_one_pass_kernelI11Fp16IOBf16WLi128ELi84ELi672EEv26Group_norm_nhwc_bwd_params)
        /*0524*/ 	.word	0x00000000


	//----- nvinfo : EIATTR_REGCOUNT
	.align		4
.L_259:
        /*0528*/ 	.byte	0x04, 0x2f
        /*052a*/ 	.short	(.L_261 - .L_260)
	.align		4
.L_260:
        /*052c*/ 	.word	index@(_Z35group_norm_nhwc_bwd_one_pass_kernelI11Fp16IOBf16WLi64ELi84ELi672EEv26Group_norm_nhwc_bwd_params)
        /*0530*/ 	.word	0x00000028


	//----- nvinfo : EIATTR_FRAME_SIZE
	.align		4
.L_261:
        /*0534*/ 	.byte	0x04, 0x11
        /*0536*/ 	.short	(.L_263 - .L_262)
	.align		4
.L_262:
        /*0538*/ 	.word	index@(_Z35group_norm_nhwc_bwd_one_pass_kernelI11Fp16IOBf16WLi64ELi84ELi672EEv26Group_norm_nhwc_bwd_params)
        /*053c*/ 	.word	0x00000008


	//----- nvinfo : EIATTR_REGCOUNT
	.align		4
.L_263:
        /*0540*/ 	.byte	0x04, 0x2f
        /*0542*/ 	.short	(.L_265 - .L_264)
	.align		4
.L_264:
        /*0544*/ 	.word	index@(_Z35group_norm_nhwc_bwd_one_pass_kernelI11Fp16IOFp32WLi512ELi84ELi672EEv26Group_norm_nhwc_bwd_params)
        /*0548*/ 	.word	0x00000050


	//----- nvinfo : EIATTR_FRAME_SIZE
	.align		4
.L_265:
        /*054c*/ 	.byte	0x04, 0x11
        /*054e*/ 	.short	(.L_267 - .L_266)
	.align		4
.L_266:
        /*0550*/ 	.word	index@(_Z35group_norm_nhwc_bwd_one_pass_kernelI11Fp16IOFp32WLi512ELi84ELi672EEv26Group_norm_nhwc_bwd_params)
        /*0554*/ 	.word	0x00000048


	//----- nvinfo : EIATTR_REGCOUNT
	.align		4
.L_267:
        /*0558*/ 	.byte	0x04, 0x2f
        /*055a*/ 	.short	(.L_269 - .L_268)
	.align		4
.L_268:
        /*055c*/ 	.word	index@(_Z35group_norm_nhwc_bwd_one_pass_kernelI11Fp16IOFp32WLi256ELi84ELi672EEv26Group_norm_nhwc_bwd_params)
        /*0560*/ 	.word	0x00000050


	//----- nvinfo : EIATTR_FRAME_SIZE
	.align		4
.L_269:
        /*0564*/ 	.byte	0x04, 0x11
        /*0566*/ 	.short	(.L_271 - .L_270)
	.align		4
.L_270:
        /*0568*/ 	.word	index@(_Z35group_norm_nhwc_bwd_one_pass_kernelI11Fp16IOFp32WLi256ELi84ELi672EEv26Group_norm_nhwc_bwd_params)
        /*056c*/ 	.word	0x00000000


	//----- nvinfo : EIATTR_REGCOUNT
	.align		4
.L_271:
        /*0570*/ 	.byte	0x04, 0x2f
        /*0572*/ 	.short	(.L_273 - .L_272)
	.align		4
.L_272:
        /*0574*/ 	.word	index@(_Z35group_norm_nhwc_bwd_one_pass_kernelI11Fp16IOFp32WLi128ELi84ELi672EEv26Group_norm_nhwc_bwd_params)
        /*0578*/ 	.word	0x0000004b


	//----- nvinfo : EIATTR_FRAME_SIZE
	.align		4
.L_273:
        /*057c*/ 	.byte	0x04, 0x11
        /*057e*/ 	.short	(.L_275 - .L_274)
	.align		4
.L_274:
        /*0580*/ 	.word	index@(_Z35group_norm_nhwc_bwd_one_pass_kernelI11Fp16IOFp32WLi128ELi84ELi672EEv26Group_norm_nhwc_bwd_params)
        /*0584*/ 	.word	0x00000000


	//----- nvinfo : EIATTR_REGCOUNT
	.align		4
.L_275:
        /*0588*/ 	.byte	0x04, 0x2f
        /*058a*/ 	.short	(.L_277 - .L_276)
	.align		4
.L_276:
        /*058c*/ 	.word	index@(_Z35group_norm_nhwc_bwd_one_pass_kernelI11Fp16IOFp32WLi64ELi84ELi672EEv26Group_norm_nhwc_bwd_params)
        /*0590*/ 	.word	0x00000028


	//----- nvinfo : EIATTR_FRAME_SIZE
	.align		4
.L_277:
        /*0594*/ 	.byte	0x04, 0x11
        /*0596*/ 	.short	(.L_279 - .L_278)
	.align		4
.L_278:
        /*0598*/ 	.word	index@(_Z35group_norm_nhwc_bwd_one_pass_kernelI11Fp16IOFp32WLi64ELi84ELi672EEv26Group_norm_nhwc_bwd_params)
        /*059c*/ 	.word	0x00000008


	//----- nvinfo : EIATTR_REGCOUNT
	.align		4
.L_279:
        /*05a0*/ 	.byte	0x04, 0x2f
        /*05a2*/ 	.short	(.L_281 - .L_280)
	.align		4
.L_280:
        /*05a4*/ 	.word	index@(_Z35group_norm_nhwc_bwd_one_pass_kernelI11Bf16IOFp16WLi512ELi84ELi672EEv26Group_norm_nhwc_bwd_params)
        /*05a8*/ 	.word	0x00000020


	//----- nvinfo : EIATTR_FRAME_SIZE
	.align		4
.L_281:
        /*05ac*/ 	.byte	0x04, 0x11
        /*05ae*/ 	.short	(.L_283 - .L_282)
	.align		4
.L_282:
        /*05b0*/ 	.word	index@(_Z35group_norm_nhwc_bwd_one_pass_kernelI11Bf16IOFp16WLi512ELi84ELi672EEv26Group_norm_nhwc_bwd_params)
        /*05b4*/ 	.word	0x000001e0


	//----- nvinfo : EIATTR_REGCOUNT
	.align		4
.L_283:
        /*05b8*/ 	.byte	0x04, 0x2f
        /*05ba*/ 	.short	(.L_285 - .L_284)
	.align		4
.L_284:
        /*05bc*/ 	.word	index@(_Z35group_norm_nhwc_bwd_one_pass_kernelI11Bf16IOFp16WLi256ELi84ELi672EEv26Group_norm_nhwc_bwd_params)
        /*05c0*/ 	.word	0x00000050


	//----- nvinfo : EIATTR_FRAME_SIZE
	.align		4
.L_285:
        /*05c4*/ 	.byte	0x04, 0x11
        /*05c6*/ 	.short	(.L_287 - .L_286)
	.align		4
.L_286:
        /*05c8*/ 	.word	index@(_Z35group_norm_nhwc_bwd_one_pass_kernelI11Bf16IOFp16WLi256ELi84ELi672EEv26Group_norm_nhwc_bwd_params)
        /*05cc*/ 	.word	0x00000008


	//----- nvinfo : EIATTR_REGCOUNT
	.align		4
.L_287:
        /*05d0*/ 	.byte	0x04, 0x2f
        /*05d2*/ 	.short	(.L_289 - .L_288)
	.align		4
.L_288:
        /*05d4*/ 	.word	index@(_Z35group_norm_nhwc_bwd_one_pass_kernelI11Bf16IOFp16WLi128ELi84ELi672EEv26Group_norm_nhwc_bwd_params)
        /*05d8*/ 	.word	0x00000048


	//----- nvinfo : EIATTR_FRAME_SIZE
	.align		4
.L_289:
        /*05dc*/ 	.byte	0x04, 0x11
        /*05de*/ 	.short	(.L_291 - .L_290)
	.align		4
.L_290:
        /*05e0*/ 	.word	index@(_Z35group_norm_nhwc_bwd_one_pass_kernelI11Bf16IOFp16WLi128ELi84ELi672EEv26Group_norm_nhwc_bwd_params)
        /*05e4*/ 	.word	0x00000000


	//----- nvinfo : EIATTR_REGCOUNT
	.align		4
.L_291:
        /*05e8*/ 	.byte	0x04, 0x2f
        /*05ea*/ 	.short	(.L_293 - .L_292)
	.align		4
.L_292:
        /*05ec*/ 	.word	index@(_Z35group_norm_nhwc_bwd_one_pass_kernelI11Bf16IOFp16WLi64ELi84ELi672EEv26Group_norm_nhwc_bwd_params)
        /*05f0*/ 	.word	0x00000044


	//----- nvinfo : EIATTR_FRAME_SIZE
	.align		4
.L_293:
        /*05f4*/ 	.byte	0x04, 0x11
        /*05f6*/ 	.short	(.L_295 - .L_294)
	.align		4
.L_294:
        /*05f8*/ 	.word	index@(_Z35group_norm_nhwc_bwd_one_pass_kernelI11Bf16IOFp16WLi64ELi84ELi672EEv26Group_norm_nhwc_bwd_params)
        /*05fc*/ 	.word	0x00000000


	//----- nvinfo : EIATTR_REGCOUNT
	.align		4
.L_295:
        /*0600*/ 	.byte	0x04, 0x2f
        /*0602*/ 	.short	(.L_297 - .L_296)
	.align		4
.L_296:
        /*0604*/ 	.word	index@(_Z35group_norm_nhwc_bwd_one_pass_kernelI11Bf16IOBf16WLi512ELi84ELi672EEv26Group_norm_nhwc_bwd_params)
        /*0608*/ 	.word	0x00000020


	//----- nvinfo : EIATTR_FRAME_SIZE
	.align		4
.L_297:
        /*060c*/ 	.byte	0x04, 0x11
        /*060e*/ 	.short	(.L_299 - .L_298)
	.align		4
.L_298:
        /*0610*/ 	.word	index@(_Z35group_norm_nhwc_bwd_one_pass_kernelI11Bf16IOBf16WLi512ELi84ELi672EEv26Group_norm_nhwc_bwd_params)
        /*0614*/ 	.word	0x000001e0


	//----- nvinfo : EIATTR_REGCOUNT
	.align		4
.L_299:
        /*0618*/ 	.byte	0x04, 0x2f
        /*061a*/ 	.short	(.L_301 - .L_300)
	.align		4
.L_300:
        /*061c*/ 	.word	index@(_Z35group_norm_nhwc_bwd_one_pass_kernelI11Bf16IOBf16WLi256ELi84ELi672EEv26Group_norm_nhwc_bwd_params)
        /*0620*/ 	.word	0x00000050


	//----- nvinfo : EIATTR_FRAME_SIZE
	.align		4
.L_301:
        /*0624*/ 	.byte	0x04, 0x11
        /*0626*/ 	.short	(.L_303 - .L_302)
	.align		4
.L_302:
        /*0628*/ 	.word	index@(_Z35group_norm_nhwc_bwd_one_pass_kernelI11Bf16IOBf16WLi256ELi84ELi672EEv26Group_norm_nhwc_bwd_params)
        /*062c*/ 	.word	0x00000008


	//----- nvinfo : EIATTR_REGCOUNT
	.align		4
.L_303:
        /*0630*/ 	.byte	0x04, 0x2f
        /*0632*/ 	.short	(.L_305 - .L_304)
	.align		4
.L_304:
        /*0634*/ 	.word	index@(_Z35group_norm_nhwc_bwd_one_pass_kernelI11Bf16IOBf16WLi128ELi84ELi672EEv26Group_norm_nhwc_bwd_params)
        /*0638*/ 	.word	0x00000048


	//----- nvinfo : EIATTR_FRAME_SIZE
	.align		4
.L_305:
        /*063c*/ 	.byte	0x04, 0x11
        /*063e*/ 	.short	(.L_307 - .L_306)
	.align		4
.L_306:
        /*0640*/ 	.word	index@(_Z35group_norm_nhwc_bwd_one_pass_kernelI11Bf16IOBf16WLi128ELi84ELi672EEv26Group_norm_nhwc_bwd_params)
        /*0644*/ 	.word	0x00000000


	//----- nvinfo : EIATTR_REGCOUNT
	.align		4
.L_307:
        /*0648*/ 	.byte	0x04, 0x2f
        /*064a*/ 	.short	(.L_309 - .L_308)
	.align		4
.L_308:
        /*064c*/ 	.word	index@(_Z35group_norm_nhwc_bwd_one_pass_kernelI11Bf16IOBf16WLi64ELi84ELi672EEv26Group_norm_nhwc_bwd_params)
        /*0650*/ 	.word	0x00000044


	//----- nvinfo : EIATTR_FRAME_SIZE
	.align		4
.L_309:
        /*0654*/ 	.byte	0x04, 0x11
        /*0656*/ 	.short	(.L_311 - .L_310)
	.align		4
.L_310:
        /*0658*/ 	.word	index@(_Z35group_norm_nhwc_bwd_one_pass_kernelI11Bf16IOBf16WLi64ELi84ELi672EEv26Group_norm_nhwc_bwd_params)
        /*065c*/ 	.word	0x00000000


	//----- nvinfo : EIATTR_REGCOUNT
	.align		4
.L_311:
        /*0660*/ 	.byte	0x04, 0x2f
        /*0662*/ 	.short	(.L_313 - .L_312)
	.align		4
.L_312:
        /*0664*/ 	.word	index@(_Z35group_norm_nhwc_bwd_one_pass_kernelI11Bf16IOFp32WLi512ELi84ELi672EEv26Group_norm_nhwc_bwd_params)
        /*0668*/ 	.word	0x00000020


	//----- nvinfo : EIATTR_FRAME_SIZE
	.align		4
.L_313:
        /*066c*/ 	.byte	0x04, 0x11
        /*066e*/ 	.short	(.L_315 - .L_314)
	.align		4
.L_314:
        /*0670*/ 	.word	index@(_Z35group_norm_nhwc_bwd_one_pass_kernelI11Bf16IOFp32WLi512ELi84ELi672EEv26Group_norm_nhwc_bwd_params)
        /*0674*/ 	.word	0x000001e0


	//----- nvinfo : EIATTR_REGCOUNT
	.align		4
.L_315:
        /*0678*/ 	.byte	0x04, 0x2f
        /*067a*/ 	.short	(.L_317 - .L_316)
	.align		4
.L_316:
        /*067c*/ 	.word	index@(_Z35group_norm_nhwc_bwd_one_pass_kernelI11Bf16IOFp32WLi256ELi84ELi672EEv26Group_norm_nhwc_bwd_params)
        /*0680*/ 	.word	0x00000050


	//----- nvinfo : EIATTR_FRAME_SIZE
	.align		4
.L_317:
        /*0684*/ 	.byte	0x04, 0x11
        /*0686*/ 	.short	(.L_319 - .L_318)
	.align		4
.L_318:
        /*0688*/ 	.word	index@(_Z35group_norm_nhwc_bwd_one_pass_kernelI11Bf16IOFp32WLi256ELi84ELi672EEv26Group_norm_nhwc_bwd_params)
        /*068c*/ 	.word	0x00000008


	//----- nvinfo : EIATTR_REGCOUNT
	.align		4
.L_319:
        /*0690*/ 	.byte	0x04, 0x2f
        /*0692*/ 	.short	(.L_321 - .L_320)
	.align		4
.L_320:
        /*0694*/ 	.word	index@(_Z35group_norm_nhwc_bwd_one_pass_kernelI11Bf16IOFp32WLi128ELi84ELi672EEv26Group_norm_nhwc_bwd_params)
        /*0698*/ 	.word	0x00000048


	//----- nvinfo : EIATTR_FRAME_SIZE
	.align		4
.L_321:
        /*069c*/ 	.byte	0x04, 0x11
        /*069e*/ 	.short	(.L_323 - .L_322)
	.align		4
.L_322:
        /*06a0*/ 	.word	index@(_Z35group_norm_nhwc_bwd_one_pass_kernelI11Bf16IOFp32WLi128ELi84ELi672EEv26Group_norm_nhwc_bwd_params)
        /*06a4*/ 	.word	0x00000000


	//----- nvinfo : EIATTR_REGCOUNT
	.align		4
.L_323:
        /*06a8*/ 	.byte	0x04, 0x2f
        /*06aa*/ 	.short	(.L_325 - .L_324)
	.align		4
.L_324:
        /*06ac*/ 	.word	index@(_Z35group_norm_nhwc_bwd_one_pass_kernelI11Bf16IOFp32WLi64ELi84ELi672EEv26Group_norm_nhwc_bwd_params)
        /*06b0*/ 	.word	0x00000044


	//----- nvinfo : EIATTR_FRAME_SIZE
	.align		4
.L_325:
        /*06b4*/ 	.byte	0x04, 0x11
        /*06b6*/ 	.short	(.L_327 - .L_326)
	.align		4
.L_326:
        /*06b8*/ 	.word	index@(_Z35group_norm_nhwc_bwd_one_pass_kernelI11Bf16IOFp32WLi64ELi84ELi672EEv26Group_norm_nhwc_bwd_params)
        /*06bc*/ 	.word	0x00000000


	//----- nvinfo : EIATTR_REGCOUNT
	.align		4
.L_327:
        /*06c0*/ 	.byte	0x04, 0x2f
        /*06c2*/ 	.short	(.L_329 - .L_328)
	.align		4
.L_328:
        /*06c4*/ 	.word	index@(_ZN3cub17CUB_300001_SM_9006detail11EmptyKernelIvEEvv)
        /*06c8*/ 	.word	0x00000004


	//----- nvinfo : EIATTR_FRAME_SIZE
	.align		4
.L_329:
        /*06cc*/ 	.byte	0x04, 0x11
        /*06ce*/ 	.short	(.L_331 - .L_330)
	.align		4
.L_330:
        /*06d0*/ 	.word	index@(_ZN3cub17CUB_300001_SM_9006detail11EmptyKernelIvEEvv)
        /*06d4*/ 	.word	0x00000000


	//----- nvinfo : EIATTR_MIN_STACK_SIZE
	.align		4
.L_331:
        /*06d8*/ 	.byte	0x04, 0x12
        /*06da*/ 	.short	(.L_333 - .L_332)
	.align		4
.L_332:
        /*06dc*/ 	.word	index@(_ZN3cub17CUB_300001_SM_9006detail11EmptyKernelIvEEvv)
        /*06e0*/ 	.word	0x00000000


	//----- nvinfo : EIATTR_MIN_STACK_SIZE
	.align		4
.L_333:
        /*06e4*/ 	.byte	0x04, 0x12
        /*06e6*/ 	.short	(.L_335 - .L_334)
	.align		4
.L_334:
        /*06e8*/ 	.word	index@(_Z35group_norm_nhwc_bwd_one_pass_kernelI11Bf16IOFp32WLi64ELi84ELi672EEv26Group_norm_nhwc_bwd_params)
        /*06ec*/ 	.word	0x00000000


	//----- nvinfo : EIATTR_MIN_STACK_SIZE
	.align		4
.L_335:
        /*06f0*/ 	.byte	0x04, 0x12
        /*06f2*/ 	.short	(.L_337 - .L_336)
	.align		4
.L_336:
        /*06f4*/ 	.word	index@(_Z35group_norm_nhwc_bwd_one_pass_kernelI11Bf16IOFp32WLi128ELi84ELi672EEv26Group_norm_nhwc_bwd_params)
        /*06f8*/ 	.word	0x00000000


	//----- nvinfo : EIATTR_MIN_STACK_SIZE
	.align		4
.L_337:
        /*06fc*/ 	.byte	0x04, 0x12
        /*06fe*/ 	.short	(.L_339 - .L_338)
	.align		4
.L_338:
        /*0700*/ 	.word	index@(_Z35group_norm_nhwc_bwd_one_pass_kernelI11Bf16IOFp32WLi256ELi84ELi672EEv26Group_norm_nhwc_bwd_params)
        /*0704*/ 	.word	0x00000008


	//----- nvinfo : EIATTR_MIN_STACK_SIZE
	.align		4
.L_339:
        /*0708*/ 	.byte	0x04, 0x12
        /*070a*/ 	.short	(.L_341 - .L_340)
	.align		4
.L_340:
        /*070c*/ 	.word	index@(_Z35group_norm_nhwc_bwd_one_pass_kernelI11Bf16IOFp32WLi512ELi84ELi672EEv26Group_norm_nhwc_bwd_params)
        /*0710*/ 	.word	0x000001e0


	//----- nvinfo : EIATTR_MIN_STACK_SIZE
	.align		4
.L_341:
        /*0714*/ 	.byte	0x04, 0x12
        /*0716*/ 	.short	(.L_343 - .L_342)
	.align		4
.L_342:
        /*0718*/ 	.word	index@(_Z35group_norm_nhwc_bwd_one_pass_kernelI11Bf16IOBf16WLi64ELi84ELi672EEv26Group_norm_nhwc_bwd_params)
        /*071c*/ 	.word	0x00000000


	//----- nvinfo : EIATTR_MIN_STACK_SIZE
	.align		4
.L_343:
        /*0720*/ 	.byte	0x04, 0x12
        /*0722*/ 	.short	(.L_345 - .L_344)
	.align		4
.L_344:
        /*0724*/ 	.word	index@(_Z35group_norm_nhwc_bwd_one_pass_kernelI11Bf16IOBf16WLi128ELi84ELi672EEv26Group_norm_nhwc_bwd_params)
        /*0728*/ 	.word	0x00000000


	//----- nvinfo : EIATTR_MIN_STACK_SIZE
	.align		4
.L_345:
        /*072c*/ 	.byte	0x04, 0x12
        /*072e*/ 	.short	(.L_347 - .L_346)
	.align		4
.L_346:
        /*0730*/ 	.word	index@(_Z35group_norm_nhwc_bwd_one_pass_kernelI11Bf16IOBf16WLi256ELi84ELi672EEv26Group_norm_nhwc_bwd_params)
        /*0734*/ 	.word	0x00000008


	//----- nvinfo : EIATTR_MIN_STACK_SIZE
	.align		4
.L_347:
        /*0738*/ 	.byte	0x04, 0x12
        /*073a*/ 	.short	(.L_349 - .L_348)
	.align		4
.L_348:
        /*073c*/ 	.word	index@(_Z35group_norm_nhwc_bwd_one_pass_kernelI11Bf16IOBf16WLi512ELi84ELi672EEv26Group_norm_nhwc_bwd_params)
        /*0740*/ 	.word	0x000001e0


	//----- nvinfo : EIATTR_MIN_STACK_SIZE
	.align		4
.L_349:
        /*0744*/ 	.byte	0x04, 0x12
        /*0746*/ 	.short	(.L_351 - .L_350)
	.align		4
.L_350:
        /*0748*/ 	.word	index@(_Z35group_norm_nhwc_bwd_one_pass_kernelI11Bf16IOFp16WLi64ELi84ELi672EEv26Group_norm_nhwc_bwd_params)
        /*074c*/ 	.word	0x00000000


	//----- nvinfo : EIATTR_MIN_STACK_SIZE
	.align		4
.L_351:
        /*0750*/ 	.byte	0x04, 0x12
        /*0752*/ 	.short	(.L_353 - .L_352)
	.align		4
.L_352:
        /*0754*/ 	.word	index@(_Z35group_norm_nhwc_bwd_one_pass_kernelI11Bf16IOFp16WLi128ELi84ELi672EEv26Group_norm_nhwc_bwd_params)
        /*0758*/ 	.word	0x00000000


	//----- nvinfo : EIATTR_MIN_STACK_SIZE
	.align		4
.L_353:
        /*075c*/ 	.byte	0x04, 0x12
        /*075e*/ 	.short	(.L_355 - .L_354)
	.align		4
.L_354:
        /*0760*/ 	.word	index@(_Z35group_norm_nhwc_bwd_one_pass_kernelI11Bf16IOFp16WLi256ELi84ELi672EEv26Group_norm_nhwc_bwd_params)
        /*0764*/ 	.word	0x00000008


	//----- nvinfo : EIATTR_MIN_STACK_SIZE
	.align		4
.L_355:
        /*0768*/ 	.byte	0x04, 0x12
        /*076a*/ 	.short	(.L_357 - .L_356)
	.align		4
.L_356:
        /*076c*/ 	.word	index@(_Z35group_norm_nhwc_bwd_one_pass_kernelI11Bf16IOFp16WLi512ELi84ELi672EEv26Group_norm_nhwc_bwd_params)
        /*0770*/ 	.word	0x000001e0


	//----- nvinfo : EIATTR_MIN_STACK_SIZE
	.align		4
.L_357:
        /*0774*/ 	.byte	0x04, 0x12
        /*0776*/ 	.short	(.L_359 - .L_358)
	.align		4
.L_358:
        /*0778*/ 	.word	index@(_Z35group_norm_nhwc_bwd_one_pass_kernelI11Fp16IOFp32WLi64ELi84ELi672EEv26Group_norm_nhwc_bwd_params)
        /*077c*/ 	.word	0x00000008


	//----- nvinfo : EIATTR_MIN_STACK_SIZE
	.align		4
.L_359:
        /*0780*/ 	.byte	0x04, 0x12
        /*0782*/ 	.short	(.L_361 - .L_360)
	.align		4
.L_360:
        /*0784*/ 	.word	index@(_Z35group_norm_nhwc_bwd_one_pass_kernelI11Fp16IOFp32WLi128ELi84ELi672EEv26Group_norm_nhwc_bwd_params)
        /*0788*/ 	.word	0x00000000


	//----- nvinfo : EIATTR_MIN_STACK_SIZE
	.align		4
.L_361:
        /*078c*/ 	.byte	0x04, 0x12
        /*078e*/ 	.short	(.L_363 - .L_362)
	.align		4
.L_362:
        /*0790*/ 	.word	index@(_Z35group_norm_nhwc_bwd_one_pass_kernelI11Fp16IOFp32WLi256ELi84ELi672EEv26Group_norm_nhwc_bwd_params)
        /*0794*/ 	.word	0x00000000


	//----- nvinfo : EIATTR_MIN_STACK_SIZE
	.align		4
.L_363:
        /*0798*/ 	.byte	0x04, 0x12
        /*079a*/ 	.short	(.L_365 - .L_364)
	.align		4
.L_364:
        /*079c*/ 	.word	index@(_Z35group_norm_nhwc_bwd_one_pass_kernelI11Fp16IOFp32WLi512ELi84ELi672EEv26Group_norm_nhwc_bwd_params)
        /*07a0*/ 	.word	0x00000048


	//----- nvinfo : EIATTR_MIN_STACK_SIZE
	.align		4
.L_365:
        /*07a4*/ 	.byte	0x04, 0x12
        /*07a6*/ 	.short	(.L_367 - .L_366)
	.align		4
.L_366:
        /*07a8*/ 	.word	index@(_Z35group_norm_nhwc_bwd_one_pass_kernelI11Fp16IOBf16WLi64ELi84ELi672EEv26Group_norm_nhwc_bwd_params)
        /*07ac*/ 	.word	0x00000008


	//----- nvinfo : EIATTR_MIN_STACK_SIZE
	.align		4
.L_367:
        /*07b0*/ 	.byte	0x04, 0x12
        /*07b2*/ 	.short	(.L_369 - .L_368)
	.align		4
.L_368:
        /*07b4*/ 	.word	index@(_Z35group_norm_nhwc_bwd_one_pass_kernelI11Fp16IOBf16WLi128ELi84ELi672EEv26Group_norm_nhwc_bwd_params)
        /*07b8*/ 	.word	0x00000000


	//----- nvinfo : EIATTR_MIN_STACK_SIZE
	.align		4
.L_369:
        /*07bc*/ 	.byte	0x04, 0x12
        /*07be*/ 	.short	(.L_371 - .L_370)
	.align		4
.L_370:
        /*07c0*/ 	.word	index@(_Z35group_norm_nhwc_bwd_one_pass_kernelI11Fp16IOBf16WLi256ELi84ELi672EEv26Group_norm_nhwc_bwd_params)
        /*07c4*/ 	.word	0x00000000


	//----- nvinfo : EIATTR_MIN_STACK_SIZE
	.align		4
.L_371:
        /*07c8*/ 	.byte	0x04, 0x12
        /*07ca*/ 	.short	(.L_373 - .L_372)
	.align		4
.L_372:
        /*07cc*/ 	.word	index@(_Z35group_norm_nhwc_bwd_one_pass_kernelI11Fp16IOBf16WLi512ELi84ELi672EEv26Group_norm_nhwc_bwd_params)
        /*07d0*/ 	.word	0x00000048


	//----- nvinfo : EIATTR_MIN_STACK_SIZE
	.align		4
.L_373:
        /*07d4*/ 	.byte	0x04, 0x12
        /*07d6*/ 	.short	(.L_375 - .L_374)
	.align		4
.L_374:
        /*07d8*/ 	.word	index@(_Z35group_norm_nhwc_bwd_one_pass_kernelI11Fp16IOFp16WLi64ELi84ELi672EEv26Group_norm_nhwc_bwd_params)
        /*07dc*/ 	.word	0x00000008


	//----- nvinfo : EIATTR_MIN_STACK_SIZE
	.align		4
.L_375:
        /*07e0*/ 	.byte	0x04, 0x12
        /*07e2*/ 	.short	(.L_377 - .L_376)
	.align		4
.L_376:
        /*07e4*/ 	.word	index@(_Z35group_norm_nhwc_bwd_one_pass_kernelI11Fp16IOFp16WLi128ELi84ELi672EEv26Group_norm_nhwc_bwd_params)
        /*07e8*/ 	.word	0x00000000


	//----- nvinfo : EIATTR_MIN_STACK_SIZE
	.align		4
.L_377:
        /*07ec*/ 	.byte	0x04, 0x12
        /*07ee*/ 	.short	(.L_379 - .L_378)
	.align		4
.L_378:
        /*07f0*/ 	.word	index@(_Z35group_norm_nhwc_bwd_one_pass_kernelI11Fp16IOFp16WLi256ELi84ELi672EEv26Group_norm_nhwc_bwd_params)
        /*07f4*/ 	.word	0x00000000


	//----- nvinfo : EIATTR_MIN_STACK_SIZE
	.align		4
.L_379:
        /*07f8*/ 	.byte	0x04, 0x12
        /*07fa*/ 	.short	(.L_381 - .L_380)
	.align		4
.L_380:
        /*07fc*/ 	.word	index@(_Z35group_norm_nhwc_bwd_one_pass_kernelI11Fp16IOFp16WLi512ELi84ELi672EEv26Group_norm_nhwc_bwd_params)
        /*0800*/ 	.word	0x00000048


	//----- nvinfo : EIATTR_MIN_STACK_SIZE
	.align		4
.L_381:
        /*0804*/ 	.byte	0x04, 0x12
        /*0806*/ 	.short	(.L_383 - .L_382)
	.align		4
.L_382:
        /*0808*/ 	.word	index@(_Z35group_norm_nhwc_bwd_one_pass_kernelI11Fp32IOFp32WLi64ELi84ELi672EEv26Group_norm_nhwc_bwd_params)
        /*080c*/ 	.word	0x00000000


	//----- nvinfo : EIATTR_MIN_STACK_SIZE
	.align		4
.L_383:
        /*0810*/ 	.byte	0x04, 0x12
        /*0812*/ 	.short	(.L_385 - .L_384)
	.align		4
.L_384:
        /*0814*/ 	.word	index@(_Z35group_norm_nhwc_bwd_one_pass_kernelI11Fp32IOFp32WLi128ELi84ELi672EEv26Group_norm_nhwc_bwd_params)
        /*0818*/ 	.word	0x00000000


	//----- nvinfo : EIATTR_MIN_STACK_SIZE
	.align		4
.L_385:
        /*081c*/ 	.byte	0x04, 0x12
        /*081e*/ 	.short	(.L_387 - .L_386)
	.align		4
.L_386:
        /*0820*/ 	.word	index@(_Z35group_norm_nhwc_bwd_one_pass_kernelI11Fp32IOFp32WLi256ELi84ELi672EEv26Group_norm_nhwc_bwd_params)
        /*0824*/ 	.word	0x00000058


	//----- nvinfo : EIATTR_MIN_STACK_SIZE
	.align		4
.L_387:
        /*0828*/ 	.byte	0x04, 0x12
        /*082a*/ 	.short	(.L_389 - .L_388)
	.align		4
.L_388:
        /*082c*/ 	.word	index@(_Z35group_norm_nhwc_bwd_one_pass_kernelI11Fp32IOFp32WLi512ELi84ELi672EEv26Group_norm_nhwc_bwd_params)
        /*0830*/ 	.word	0x00000310


	//----- nvinfo : EIATTR_MIN_STACK_SIZE
	.align		4
.L_389:
        /*0834*/ 	.byte	0x04, 0x12
        /*0836*/ 	.short	(.L_391 - .L_390)
	.align		4
.L_390:
        /*0838*/ 	.word	index@(_Z35group_norm_nhwc_bwd_one_pass_kernelI11Fp32IOBf16WLi64ELi84ELi672EEv26Group_norm_nhwc_bwd_params)
        /*083c*/ 	.word	0x00000000


	//----- nvinfo : EIATTR_MIN_STACK_SIZE
	.align		4
.L_391:
        /*0840*/ 	.byte	0x04, 0x12
        /*0842*/ 	.short	(.L_393 - .L_392)
	.align		4
.L_392:
        /*0844*/ 	.word	index@(_Z35group_norm_nhwc_bwd_one_pass_kernelI11Fp32IOBf16WLi128ELi84ELi672EEv26Group_norm_nhwc_bwd_params)
        /*0848*/ 	.word	0x00000000


	//----- nvinfo : EIATTR_MIN_STACK_SIZE
	.align		4
.L_393:
        /*084c*/ 	.byte	0x04, 0x12
        /*084e*/ 	.short	(.L_395 - .L_394)
	.align		4
.L_394:
        /*0850*/ 	.word	index@(_Z35group_norm_nhwc_bwd_one_pass_kernelI11Fp32IOBf16WLi256ELi84ELi672EEv26Group_norm_nhwc_bwd_params)
        /*0854*/ 	.word	0x00000050


	//----- nvinfo : EIATTR_MIN_STACK_SIZE
	.align		4
.L_395:
        /*0858*/ 	.byte	0x04, 0x12
        /*085a*/ 	.short	(.L_397 - .L_396)
	.align		4
.L_396:
        /*085c*/ 	.word	index@(_Z35group_norm_nhwc_bwd_one_pass_kernelI11Fp32IOBf16WLi512ELi84ELi672EEv26Group_norm_nhwc_bwd_params)
        /*0860*/ 	.word	0x000002f0


	//----- nvinfo : EIATTR_MIN_STACK_SIZE
	.align		4
.L_397:
        /*0864*/ 	.byte	0x04, 0x12
        /*0866*/ 	.short	(.L_399 - .L_398)
	.align		4
.L_398:
        /*0868*/ 	.word	index@(_Z35group_norm_nhwc_bwd_one_pass_kernelI11Fp32IOFp16WLi64ELi84ELi672EEv26Group_norm_nhwc_bwd_params)
        /*086c*/ 	.word	0x00000000


	//----- nvinfo : EIATTR_MIN_STACK_SIZE
	.align		4
.L_399:
        /*0870*/ 	.byte	0x04, 0x12
        /*0872*/ 	.short	(.L_401 - .L_400)
	.align		4
.L_400:
        /*0874*/ 	.word	index@(_Z35group_norm_nhwc_bwd_one_pass_kernelI11Fp32IOFp16WLi128ELi84ELi672EEv26Group_norm_nhwc_bwd_params)
        /*0878*/ 	.word	0x00000000


	//----- nvinfo : EIATTR_MIN_STACK_SIZE
	.align		4
.L_401:
        /*087c*/ 	.byte	0x04, 0x12
        /*087e*/ 	.short	(.L_403 - .L_402)
	.align		4
.L_402:
        /*0880*/ 	.word	index@(_Z35group_norm_nhwc_bwd_one_pass_kernelI11Fp32IOFp16WLi256ELi84ELi672EEv26Group_norm_nhwc_bwd_params)
        /*0884*/ 	.word	0x00000050


	//----- nvinfo : EIATTR_MIN_STACK_SIZE
	.align		4
.L_403:
        /*0888*/ 	.byte	0x04, 0x12
        /*088a*/ 	.short	(.L_405 - .L_404)
	.align		4
.L_404:
        /*088c*/ 	.word	index@(_Z35group_norm_nhwc_bwd_one_pass_kernelI11Fp32IOFp16WLi512ELi84ELi672EEv26Group_norm_nhwc_bwd_params)
        /*0890*/ 	.word	0x000002f0


	//----- nvinfo : EIATTR_MIN_STACK_SIZE
	.align		4
.L_405:
        /*0894*/ 	.byte	0x04, 0x12
        /*0896*/ 	.short	(.L_407 - .L_406)
	.align		4
.L_406:
        /*0898*/ 	.word	index@(_Z35group_norm_nhwc_fwd_one_pass_kernelI11Bf16IOFp32WLi64ELi84ELi672EEv26Group_norm_nhwc_fwd_params)
        /*089c*/ 	.word	0x00000000


	//----- nvinfo : EIATTR_MIN_STACK_SIZE
	.align		4
.L_407:
        /*08a0*/ 	.byte	0x04, 0x12
        /*08a2*/ 	.short	(.L_409 - .L_408)
	.align		4
.L_408:
        /*08a4*/ 	.word	index@(_Z35group_norm_nhwc_fwd_one_pass_kernelI11Bf16IOFp32WLi128ELi84ELi672EEv26Group_norm_nhwc_fwd_params)
        /*08a8*/ 	.word	0x00000000


	//----- nvinfo : EIATTR_MIN_STACK_SIZE
	.align		4
.L_409:
        /*08ac*/ 	.byte	0x04, 0x12
        /*08ae*/ 	.short	(.L_411 - .L_410)
	.align		4
.L_410:
        /*08b0*/ 	.word	index@(_Z35group_norm_nhwc_fwd_one_pass_kernelI11Bf16IOFp32WLi256ELi84ELi672EEv26Group_norm_nhwc_fwd_params)
        /*08b4*/ 	.word	0x00000000


	//----- nvinfo : EIATTR_MIN_STACK_SIZE
	.align		4
.L_411:
        /*08b8*/ 	.byte	0x04, 0x12
        /*08ba*/ 	.short	(.L_413 - .L_412)
	.align		4
.L_412:
        /*08bc*/ 	.word	index@(_Z35group_norm_nhwc_fwd_one_pass_kernelI11Bf16IOFp32WLi512ELi84ELi672EEv26Group_norm_nhwc_fwd_params)
        /*08c0*/ 	.word	0x00000000


	//----- nvinfo : EIATTR_MIN_STACK_SIZE
	.align		4
.L_413:
        /*08c4*/ 	.byte	0x04, 0x12
        /*08c6*/ 	.short	(.L_415 - .L_414)
	.align		4
.L_414:
        /*08c8*/ 	.word	index@(_Z35group_norm_nhwc_fwd_one_pass_kernelI11Bf16IOBf16WLi64ELi84ELi672EEv26Group_norm_nhwc_fwd_params)
        /*08cc*/ 	.word	0x00000000


	//----- nvinfo : EIATTR_MIN_STACK_SIZE
	.align		4
.L_415:
        /*08d0*/ 	.byte	0x04, 0x12
        /*08d2*/ 	.short	(.L_417 - .L_416)
	.align		4
.L_416:
        /*08d4*/ 	.word	index@(_Z35group_norm_nhwc_fwd_one_pass_kernelI11Bf16IOBf16WLi128ELi84ELi672EEv26Group_norm_nhwc_fwd_params)
        /*08d8*/ 	.word	0x00000000


	//----- nvinfo : EIATTR_MIN_STACK_SIZE
	.align		4
.L_417:
        /*08dc*/ 	.byte	0x04, 0x12
        /*08de*/ 	.short	(.L_419 - .L_418)
	.align		4
.L_418:
        /*08e0*/ 	.word	index@(_Z35group_norm_nhwc_fwd_one_pass_kernelI11Bf16IOBf16WLi256ELi84ELi672EEv26Group_norm_nhwc_fwd_params)
        /*08e4*/ 	.word	0x00000000


	//----- nvinfo : EIATTR_MIN_STACK_SIZE
	.align		4
.L_419:
        /*08e8*/ 	.byte	0x04, 0x12
        /*08ea*/ 	.short	(.L_421 - .L_420)
	.align		4
.L_420:
        /*08ec*/ 	.word	index@(_Z35group_norm_nhwc_fwd_one_pass_kernelI11Bf16IOBf16WLi512ELi84ELi672EEv26Group_norm_nhwc_fwd_params)
        /*08f0*/ 	.word	0x00000000


	//----- nvinfo : EIATTR_MIN_STACK_SIZE
	.align		4
.L_421:
        /*08f4*/ 	.byte	0x04, 0x12
        /*08f6*/ 	.short	(.L_423 - .L_422)
	.align		4
.L_422:
        /*08f8*/ 	.word	index@(_Z35group_norm_nhwc_fwd_one_pass_kernelI11Bf16IOFp16WLi64ELi84ELi672EEv26Group_norm_nhwc_fwd_params)
        /*08fc*/ 	.word	0x00000000


	//----- nvinfo : EIATTR_MIN_STACK_SIZE
	.align		4
.L_423:
        /*0900*/ 	.byte	0x04, 0x12
        /*0902*/ 	.short	(.L_425 - .L_424)
	.align		4
.L_424:
        /*0904*/ 	.word	index@(_Z35group_norm_nhwc_fwd_one_pass_kernelI11Bf16IOFp16WLi128ELi84ELi672EEv26Group_norm_nhwc_fwd_params)
        /*0908*/ 	.word	0x00000000


	//----- nvinfo : EIATTR_MIN_STACK_SIZE
	.align		4
.L_425:
        /*090c*/ 	.byte	0x04, 0x12
        /*090e*/ 	.short	(.L_427 - .L_426)
	.align		4
.L_426:
        /*0910*/ 	.word	index@(_Z35group_norm_nhwc_fwd_one_pass_kernelI11Bf16IOFp16WLi256ELi84ELi672EEv26Group_norm_nhwc_fwd_params)
        /*0914*/ 	.word	0x00000000


	//----- nvinfo : EIATTR_MIN_STACK_SIZE
	.align		4
.L_427:
        /*0918*/ 	.byte	0x04, 0x12
        /*091a*/ 	.short	(.L_429 - .L_428)
	.align		4
.L_428:
        /*091c*/ 	.word	index@(_Z35group_norm_nhwc_fwd_one_pass_kernelI11Bf16IOFp16WLi512ELi84ELi672EEv26Group_norm_nhwc_fwd_params)
        /*0920*/ 	.word	0x00000000


	//----- nvinfo : EIATTR_MIN_STACK_SIZE
	.align		4
.L_429:
        /*0924*/ 	.byte	0x04, 0x12
        /*0926*/ 	.short	(.L_431 - .L_430)
	.align		4
.L_430:
        /*0928*/ 	.word	index@(_Z35group_norm_nhwc_fwd_one_pass_kernelI11Fp16IOFp32WLi64ELi84ELi672EEv26Group_norm_nhwc_fwd_params)
        /*092c*/ 	.word	0x00000000


	//----- nvinfo : EIATTR_MIN_STACK_SIZE
	.align		4
.L_431:
        /*0930*/ 	.byte	0x04, 0x12
        /*0932*/ 	.short	(.L_433 - .L_432)
	.align		4
.L_432:
        /*0934*/ 	.word	index@(_Z35group_norm_nhwc_fwd_one_pass_kernelI11Fp16IOFp32WLi128ELi84ELi672EEv26Group_norm_nhwc_fwd_params)
        /*0938*/ 	.word	0x00000000


	//----- nvinfo : EIATTR_MIN_STACK_SIZE
	.align		4
.L_433:
        /*093c*/ 	.byte	0x04, 0x12
        /*093e*/ 	.short	(.L_435 - .L_434)
	.align		4
.L_434:
        /*0940*/ 	.word	index@(_Z35group_norm_nhwc_fwd_one_pass_kernelI11Fp16IOFp32WLi256ELi84ELi672EEv26Group_norm_nhwc_fwd_params)
        /*0944*/ 	.word	0x00000000


	//----- nvinfo : EIATTR_MIN_STACK_SIZE
	.align		4
.L_435:
        /*0948*/ 	.byte	0x04, 0x12
        /*094a*/ 	.short	(.L_437 - .L_436)
	.align		4
.L_436:
        /*094c*/ 	.word	index@(_Z35group_norm_nhwc_fwd_one_pass_kernelI11Fp16IOFp32WLi512ELi84ELi672EEv26Group_norm_nhwc_fwd_params)
        /*0950*/ 	.word	0x00000000


	//----- nvinfo : EIATTR_MIN_STACK_SIZE
	.align		4
.L_437:
        /*0954*/ 	.byte	0x04, 0x12
        /*0956*/ 	.short	(.L_439 - .L_438)
	.align		4
.L_438:
        /*0958*/ 	.word	index@(_Z35group_norm_nhwc_fwd_one_pass_kernelI11Fp16IOBf16WLi64ELi84ELi672EEv26Group_norm_nhwc_fwd_params)
        /*095c*/ 	.word	0x00000000


	//----- nvinfo : EIATTR_MIN_STACK_SIZE
	.align		4
.L_439:
        /*0960*/ 	.byte	0x04, 0x12
        /*0962*/ 	.short	(.L_441 - .L_440)
	.align		4
.L_440:
        /*0964*/ 	.word	index@(_Z35group_norm_nhwc_fwd_one_pass_kernelI11Fp16IOBf16WLi128ELi84ELi672EEv26Group_norm_nhwc_fwd_params)
        /*0968*/ 	.word	0x00000000


	//----- nvinfo : EIATTR_MIN_STACK_SIZE
	.align		4
.L_441:
        /*096c*/ 	.byte	0x04, 0x12
        /*096e*/ 	.short	(.L_443 - .L_442)
	.align		4
.L_442:
        /*0970*/ 	.word	index@(_Z35group_norm_nhwc_fwd_one_pass_kernelI11Fp16IOBf16WLi256ELi84ELi672EEv26Group_norm_nhwc_fwd_params)
        /*0974*/ 	.word	0x00000000


	//----- nvinfo : EIATTR_MIN_STACK_SIZE
	.align		4
.L_443:
        /*0978*/ 	.byte	0x04, 0x12
        /*097a*/ 	.short	(.L_445 - .L_444)
	.align		4
.L_444:
        /*097c*/ 	.word	index@(_Z35group_norm_nhwc_fwd_one_pass_kernelI11Fp16IOBf16WLi512ELi84ELi672EEv26Group_norm_nhwc_fwd_params)
        /*0980*/ 	.word	0x00000000


	//----- nvinfo : EIATTR_MIN_STACK_SIZE
	.align		4
.L_445:
        /*0984*/ 	.byte	0x04, 0x12
        /*0986*/ 	.short	(.L_447 - .L_446)
	.align		4
.L_446:
        /*0988*/ 	.word	index@(_Z35group_norm_nhwc_fwd_one_pass_kernelI11Fp16IOFp16WLi64ELi84ELi672EEv26Group_norm_nhwc_fwd_params)
        /*098c*/ 	.word	0x00000000


	//----- nvinfo : EIATTR_MIN_STACK_SIZE
	.align		4
.L_447:
        /*0990*/ 	.byte	0x04, 0x12
        /*0992*/ 	.short	(.L_449 - .L_448)
	.align		4
.L_448:
        /*0994*/ 	.word	index@(_Z35group_norm_nhwc_fwd_one_pass_kernelI11Fp16IOFp16WLi128ELi84ELi672EEv26Group_norm_nhwc_fwd_params)
        /*0998*/ 	.word	0x00000000


	//----- nvinfo : EIATTR_MIN_STACK_SIZE
	.align		4
.L_449:
        /*099c*/ 	.byte	0x04, 0x12
        /*099e*/ 	.short	(.L_451 - .L_450)
	.align		4
.L_450:
        /*09a0*/ 	.word	index@(_Z35group_norm_nhwc_fwd_one_pass_kernelI11Fp16IOFp16WLi256ELi84ELi672EEv26Group_norm_nhwc_fwd_params)
        /*09a4*/ 	.word	0x00000000


	//----- nvinfo : EIATTR_MIN_STACK_SIZE
	.align		4
.L_451:
        /*09a8*/ 	.byte	0x04, 0x12
        /*09aa*/ 	.short	(.L_453 - .L_452)
	.align		4
.L_452:
        /*09ac*/ 	.word	index@(_Z35group_norm_nhwc_fwd_one_pass_kernelI11Fp16IOFp16WLi512ELi84ELi672EEv26Group_norm_nhwc_fwd_params)
        /*09b0*/ 	.word	0x00000000


	//----- nvinfo : EIATTR_MIN_STACK_SIZE
	.align		4
.L_453:
        /*09b4*/ 	.byte	0x04, 0x12
        /*09b6*/ 	.short	(.L_455 - .L_454)
	.align		4
.L_454:
        /*09b8*/ 	.word	index@(_Z35group_norm_nhwc_fwd_one_pass_kernelI11Fp32IOFp32WLi64ELi84ELi672EEv26Group_norm_nhwc_fwd_params)
        /*09bc*/ 	.word	0x00000000


	//----- nvinfo : EIATTR_MIN_STACK_SIZE
	.align		4
.L_455:
        /*09c0*/ 	.byte	0x04, 0x12
        /*09c2*/ 	.short	(.L_457 - .L_456)
	.align		4
.L_456:
        /*09c4*/ 	.word	index@(_Z35group_norm_nhwc_fwd_one_pass_kernelI11Fp32IOFp32WLi128ELi84ELi672EEv26Group_norm_nhwc_fwd_params)
        /*09c8*/ 	.word	0x00000000


	//----- nvinfo : EIATTR_MIN_STACK_SIZE
	.align		4
.L_457:
        /*09cc*/ 	.byte	0x04, 0x12
        /*09ce*/ 	.short	(.L_459 - .L_458)
	.align		4
.L_458:
        /*09d0*/ 	.word	index@(_Z35group_norm_nhwc_fwd_one_pass_kernelI11Fp32IOFp32WLi256ELi84ELi672EEv26Group_norm_nhwc_fwd_params)
        /*09d4*/ 	.word	0x00000000


	//----- nvinfo : EIATTR_MIN_STACK_SIZE
	.align		4
.L_459:
        /*09d8*/ 	.byte	0x04, 0x12
        /*09da*/ 	.short	(.L_461 - .L_460)
	.align		4
.L_460:
        /*09dc*/ 	.word	index@(_Z35group_norm_nhwc_fwd_one_pass_kernelI11Fp32IOFp32WLi512ELi84ELi672EEv26Group_norm_nhwc_fwd_params)
        /*09e0*/ 	.word	0x00000008


	//----- nvinfo : EIATTR_MIN_STACK_SIZE
	.align		4
.L_461:
        /*09e4*/ 	.byte	0x04, 0x12
        /*09e6*/ 	.short	(.L_463 - .L_462)
	.align		4
.L_462:
        /*09e8*/ 	.word	index@(_Z35group_norm_nhwc_fwd_one_pass_kernelI11Fp32IOBf16WLi64ELi84ELi672EEv26Group_norm_nhwc_fwd_params)
        /*09ec*/ 	.word	0x00000000


	//----- nvinfo : EIATTR_MIN_STACK_SIZE
	.align		4
.L_463:
        /*09f0*/ 	.byte	0x04, 0x12
        /*09f2*/ 	.short	(.L_465 - .L_464)
	.align		4
.L_464:
        /*09f4*/ 	.word	index@(_Z35group_norm_nhwc_fwd_one_pass_kernelI11Fp32IOBf16WLi128ELi84ELi672EEv26Group_norm_nhwc_fwd_params)
        /*09f8*/ 	.word	0x00000000


	//----- nvinfo : EIATTR_MIN_STACK_SIZE
	.align		4
.L_465:
        /*09fc*/ 	.byte	0x04, 0x12
        /*09fe*/ 	.short	(.L_467 - .L_466)
	.align		4
.L_466:
        /*0a00*/ 	.word	index@(_Z35group_norm_nhwc_fwd_one_pass_kernelI11Fp32IOBf16WLi256ELi84ELi672EEv26Group_norm_nhwc_fwd_params)
        /*0a04*/ 	.word	0x00000000


	//----- nvinfo : EIATTR_MIN_STACK_SIZE
	.align		4
.L_467:
        /*0a08*/ 	.byte	0x04, 0x12
        /*0a0a*/ 	.short	(.L_469 - .L_468)
	.align		4
.L_468:
        /*0a0c*/ 	.word	index@(_Z35group_norm_nhwc_fwd_one_pass_kernelI11Fp32IOBf16WLi512ELi84ELi672EEv26Group_norm_nhwc_fwd_params)
        /*0a10*/ 	.word	0x00000008


	//----- nvinfo : EIATTR_MIN_STACK_SIZE
	.align		4
.L_469:
        /*0a14*/ 	.byte	0x04, 0x12
        /*0a16*/ 	.short	(.L_471 - .L_470)
	.align		4
.L_470:
        /*0a18*/ 	.word	index@(_Z35group_norm_nhwc_fwd_one_pass_kernelI11Fp32IOFp16WLi64ELi84ELi672EEv26Group_norm_nhwc_fwd_params)
        /*0a1c*/ 	.word	0x00000000


	//----- nvinfo : EIATTR_MIN_STACK_SIZE
	.align		4
.L_471:
        /*0a20*/ 	.byte	0x04, 0x12
        /*0a22*/ 	.short	(.L_473 - .L_472)
	.align		4
.L_472:
        /*0a24*/ 	.word	index@(_Z35group_norm_nhwc_fwd_one_pass_kernelI11Fp32IOFp16WLi128ELi84ELi672EEv26Group_norm_nhwc_fwd_params)
        /*0a28*/ 	.word	0x00000000


	//----- nvinfo : EIATTR_MIN_STACK_SIZE
	.align		4
.L_473:
        /*0a2c*/ 	.byte	0x04, 0x12
        /*0a2e*/ 	.short	(.L_475 - .L_474)
	.align		4
.L_474:
        /*0a30*/ 	.word	index@(_Z35group_norm_nhwc_fwd_one_pass_kernelI11Fp32IOFp16WLi256ELi84ELi672EEv26Group_norm_nhwc_fwd_params)
        /*0a34*/ 	.word	0x00000000


	//----- nvinfo : EIATTR_MIN_STACK_SIZE
	.align		4
.L_475:
        /*0a38*/ 	.byte	0x04, 0x12
        /*0a3a*/ 	.short	(.L_477 - .L_476)
	.align		4
.L_476:
        /*0a3c*/ 	.word	index@(_Z35group_norm_nhwc_fwd_one_pass_kernelI11Fp32IOFp16WLi512ELi84ELi672EEv26Group_norm_nhwc_fwd_params)
        /*0a40*/ 	.word	0x00000008
.L_477:


//--------------------- .nv.compat                --------------------------
	.section	.nv.compat,"",@"SHT_CUDA_COMPAT_INFO"
	.align	4
        /*0000*/ 	.byte	0x02, 0x09, 0x01, 0x00, 0x02, 0x02, 0x01, 0x00, 0x02, 0x05, 0x05, 0x00, 0x03, 0x07, 0x01, 0x01
        /*0010*/ 	.byte	0x02, 0x03, 0x00, 0x00, 0x02, 0x06, 0x01, 0x00, 0x04, 0x0b, 0x08, 0x00, 0x00, 0x00, 0x00, 0x00
        /*0020*/ 	.byte	0x00, 0x00, 0x00, 0x00


//--------------------- .nv.info._ZN3cub17CUB_300001_SM_9006detail11EmptyKernelIvEEvv --------------------------
	.section	.nv.info._ZN3cub17CUB_300001_SM_9006detail11EmptyKernelIvEEvv,"",@"SHT_CUDA_INFO"
	.sectionflags	@""
	.align	4


	//----- nvinfo : EIATTR_CUDA_API_VERSION
	.align		4
        /*0000*/ 	.byte	0x04, 0x37
        /*0002*/ 	.short	(.L_479 - .L_478)
.L_478:
        /*0004*/ 	.word	0x00000082


	//----- nvinfo : EIATTR_SPARSE_MMA_MASK
	.align		4
.L_479:
        /*0008*/ 	.byte	0x03, 0x50
        /*000a*/ 	.short	0x0000


	//----- nvinfo : EIATTR_MAXREG_COUNT
	.align		4
        /*000c*/ 	.byte	0x03, 0x1b
        /*000e*/ 	.short	0x00ff


	//----- nvinfo : EIATTR_MERCURY_ISA_VERSION
	.align		4
        /*0010*/ 	.byte	0x03, 0x5f
        /*0012*/ 	.short	0x0101


	//----- nvinfo : EIATTR_EXIT_INSTR_OFFSETS
	.align		4
        /*0014*/ 	.byte	0x04, 0x1c
        /*0016*/ 	.short	(.L_481 - .L_480)


	//   ....[0]....
.L_480:
        /*0018*/ 	.word	0x00000010


	//----- nvinfo : EIATTR_SW_WAR
	.align		4
.L_481:
        /*001c*/ 	.byte	0x04, 0x36
        /*001e*/ 	.short	(.L_483 - .L_482)
.L_482:
        /*0020*/ 	.word	0x00000008
.L_483:


//--------------------- .nv.info._Z35group_norm_nhwc_bwd_one_pass_kernelI11Bf16IOFp32WLi64ELi84ELi672EEv26Group_norm_nhwc_bwd_params --------------------------
	.section	.nv.info._Z35group_norm_nhwc_bwd_one_pass_kernelI11Bf16IOFp32WLi64ELi84ELi672EEv26Group_norm_nhwc_bwd_params,"",@"SHT_CUDA_INFO"
	.sectionflags	@""
	.align	4


	//----- nvinfo : EIATTR_CUDA_API_VERSION
	.align		4
        /*0000*/ 	.byte	0x04, 0x37
        /*0002*/ 	.short	(.L_485 - .L_484)
.L_484:
        /*0004*/ 	.word	0x00000082


	//----- nvinfo : EIATTR_KPARAM_INFO
	.align		4
.L_485:
        /*0008*/ 	.byte	0x04, 0x17
        /*000a*/ 	.short	(.L_487 - .L_486)
.L_486:
        /*000c*/ 	.word	0x00000000
        /*0010*/ 	.short	0x0000
        /*0012*/ 	.short	0x0000
        /*0014*/ 	.byte	0x00, 0xf0, 0xe1, 0x02


	//----- nvinfo : EIATTR_SPARSE_MMA_MASK
	.align		4
.L_487:
        /*0018*/ 	.byte	0x03, 0x50
        /*001a*/ 	.short	0x0000


	//----- nvinfo : EIATTR_MAXREG_COUNT
	.align		4
        /*001c*/ 	.byte	0x03, 0x1b
        /*001e*/ 	.short	0x0050


	//----- nvinfo : EIATTR_NUM_BARRIERS
	.align		4
        /*0020*/ 	.byte	0x02, 0x4c
        /*0022*/ 	.byte	0x01
	.zero		1


	//----- nvinfo : EIATTR_MERCURY_ISA_VERSION
	.align		4
        /*0024*/ 	.byte	0x03, 0x5f
        /*0026*/ 	.short	0x0101


	//----- nvinfo : EIATTR_INT_WARP_WIDE_INSTR_OFFSETS
	.align		4
        /*0028*/ 	.byte	0x04, 0x31
        /*002a*/ 	.short	(.L_489 - .L_488)


	//   ....[0]....
.L_488:
        /*002c*/ 	.word	0x00002380


	//   ....[1]....
        /*0030*/ 	.word	0x000042f0


	//----- nvinfo : EIATTR_COOP_GROUP_MASK_REGIDS
	.align		4
.L_489:
        /*0034*/ 	.byte	0x04, 0x29
        /*0036*/ 	.short	(.L_491 - .L_490)


	//   ....[0]....
.L_490:
        /*0038*/ 	.word	0xffffffff


	//   ....[1]....
        /*003c*/ 	.word	0xffffffff


	//   ....[2]....
        /*0040*/ 	.word	0xffffffff


	//   ....[3]....
        /*0044*/ 	.word	0xffffffff


	//   ....[4]....
        /*0048*/ 	.word	0xffffffff


	//   ....[5]....
        /*004c*/ 	.word	0xffffffff


	//   ....[6]....
        /*0050*/ 	.word	0xffffffff


	//   ....[7]....
        /*0054*/ 	.word	0xffffffff


	//   ....[8]....
        /*0058*/ 	.word	0xffffffff


	//   ....[9]....
        /*005c*/ 	.word	0xffffffff


	//----- nvinfo : EIATTR_COOP_GROUP_INSTR_OFFSETS
	.align		4
.L_491:
        /*0060*/ 	.byte	0x04, 0x28
        /*0062*/ 	.short	(.L_493 - .L_492)


	//   ....[0]....
.L_492:
        /*0064*/ 	.word	0x000015d0


	//   ....[1]....
        /*0068*/ 	.word	0x00001610


	//   ....[2]....
        /*006c*/ 	.word	0x00001740


	//   ....[3]....
        /*0070*/ 	.word	0x00001760


	//   ....[4]....
        /*0074*/ 	.word	0x00001790


	//   ....[5]....
        /*0078*/ 	.word	0x000017b0


	//   ....[6]....
        /*007c*/ 	.word	0x000017e0


	//   ....[7]....
        /*0080*/ 	.word	0x00001800


	//   ....[8]....
        /*0084*/ 	.word	0x00001830


	//   ....[9]....
        /*0088*/ 	.word	0x00001850


	//----- nvinfo : EIATTR_EXIT_INSTR_OFFSETS
	.align		4
.L_493:
        /*008c*/ 	.byte	0x04, 0x1c
        /*008e*/ 	.short	(.L_495 - .L_494)


	//   ....[0]....
.L_494:
        /*0090*/ 	.word	0x000043e0


	//   ....[1]....
        /*0094*/ 	.word	0x00004520


	//   ....[2]....
        /*0098*/ 	.word	0x00004760


	//----- nvinfo : EIATTR_MAX_THREADS
	.align		4
.L_495:
        /*009c*/ 	.byte	0x04, 0x05
        /*009e*/ 	.short	(.L_497 - .L_496)
.L_496:
        /*00a0*/ 	.word	0x000002a0
        /*00a4*/ 	.word	0x00000001
        /*00a8*/ 	.word	0x00000001


	//----- nvinfo : EIATTR_CRS_STACK_SIZE
	.align		4
.L_497:
        /*00ac*/ 	.byte	0x04, 0x1e
        /*00ae*/ 	.short	(.L_499 - .L_498)
.L_498:
        /*00b0*/ 	.word	0x00000000


	//----- nvinfo : EIATTR_CBANK_PARAM_SIZE
	.align		4
.L_499:
        /*00b4*/ 	.byte	0x03, 0x19
        /*00b6*/ 	.short	0x00b8


	//----- nvinfo : EIATTR_PARAM_CBANK
	.align		4
        /*00b8*/ 	.byte	0x04, 0x0a
        /*00ba*/ 	.short	(.L_501 - .L_500)
	.align		4
.L_500:
        /*00bc*/ 	.word	index@(.nv.constant0._Z35group_norm_nhwc_bwd_one_pass_kernelI11Bf16IOFp32WLi64ELi84ELi672EEv26Group_norm_nhwc_bwd_params)
        /*00c0*/ 	.short	0x0210
        /*00c2*/ 	.short	0x00b8


	//----- nvinfo : EIATTR_SW_WAR
	.align		4
.L_501:
        /*00c4*/ 	.byte	0x04, 0x36
        /*00c6*/ 	.short	(.L_503 - .L_502)
.L_502:
        /*00c8*/ 	.word	0x00000008
.L_503:


//--------------------- .nv.info._Z35group_norm_nhwc_bwd_one_pass_kernelI11Bf16IOFp32WLi128ELi84ELi672EEv26Group_norm_nhwc_bwd_params --------------------------
	.section	.nv.info._Z35group_norm_nhwc_bwd_one_pass_kernelI11Bf16IOFp32WLi128ELi84ELi672EEv26Group_norm_nhwc_bwd_params,"",@"SHT_CUDA_INFO"
	.sectionflags	@""
	.align	4


	//----- nvinfo : EIATTR_CUDA_API_VERSION
	.align		4
        /*0000*/ 	.byte	0x04, 0x37
        /*0002*/ 	.short	(.L_505 - .L_504)
.L_504:
        /*0004*/ 	.word	0x00000082


	//----- nvinfo : EIATTR_KPARAM_INFO
	.align		4
.L_505:
        /*0008*/ 	.byte	0x04, 0x17
        /*000a*/ 	.short	(.L_507 - .L_506)
.L_506:
        /*000c*/ 	.word	0x00000000
        /*0010*/ 	.short	0x0000
        /*0012*/ 	.short	0x0000
        /*0014*/ 	.byte	0x00, 0xf0, 0xe1, 0x02


	//----- nvinfo : EIATTR_SPARSE_MMA_MASK
	.align		4
.L_507:
        /*0018*/ 	.byte	0x03, 0x50
        /*001a*/ 	.short	0x0000


	//----- nvinfo : EIATTR_MAXREG_COUNT
	.align		4
        /*001c*/ 	.byte	0x03, 0x1b
        /*001e*/ 	.short	0x0050


	//----- nvinfo : EIATTR_NUM_BARRIERS
	.align		4
        /*0020*/ 	.byte	0x02, 0x4c
        /*0022*/ 	.byte	0x01
	.zero		1


	//----- nvinfo : EIATTR_MERCURY_ISA_VERSION
	.align		4
        /*0024*/ 	.byte	0x03, 0x5f
        /*0026*/ 	.short	0x0101


	//----- nvinfo : EIATTR_INT_WARP_WIDE_INSTR_OFFSETS
	.align		4
        /*0028*/ 	.byte	0x04, 0x31
        /*002a*/ 	.short	(.L_509 - .L_508)


	//   ....[0]....
.L_508:
        /*002c*/ 	.word	0x00003430


	//   ....[1]....
        /*0030*/ 	.word	0x00006120


	//----- nvinfo : EIATTR_COOP_GROUP_MASK_REGIDS
	.align		4
.L_509:
        /*0034*/ 	.byte	0x04, 0x29
        /*0036*/ 	.short	(.L_511 - .L_510)


	//   ....[0]....
.L_510:
        /*0038*/ 	.word	0xffffffff


	//   ....[1]....
        /*003c*/ 	.word	0xffffffff


	//   ....[2]....
        /*0040*/ 	.word	0xffffffff


	//   ....[3]....
        /*0044*/ 	.word	0xffffffff


	//   ....[4]....
        /*0048*/ 	.word	0xffffffff


	//   ....[5]....
        /*004c*/ 	.word	0xffffffff


	//   ....[6]....
        /*0050*/ 	.word	0xffffffff


	//   ....[7]....
        /*0054*/ 	.word	0xffffffff


	//   ....[8]....
        /*0058*/ 	.word	0xffffffff


	//   ....[9]....
        /*005c*/ 	.word	0xffffffff


	//----- nvinfo : EIATTR_COOP_GROUP_INSTR_OFFSETS
	.align		4
.L_511:
        /*0060*/ 	.byte	0x04, 0x28
        /*0062*/ 	.short	(.L_513 - .L_512)


	//   ....[0]....
.L_512:
        /*0064*/ 	.word	0x000025a0


	//   ....[1]....
        /*0068*/ 	.word	0x000025e0


	//   ....[2]....
        /*006c*/ 	.word	0x00002720


	//   ....[3]....
        /*0070*/ 	.word	0x00002740


	//   ....[4]....
        /*0074*/ 	.word	0x00002770


	//   ....[5]....
        /*0078*/ 	.word	0x00002790


	//   ....[6]....
        /*007c*/ 	.word	0x000027c0


	//   ....[7]....
        /*0080*/ 	.word	0x000027e0


	//   ....[8]....
        /*0084*/ 	.word	0x00002820


	//   ....[9]....
        /*0088*/ 	.word	0x00002840


	//----- nvinfo : EIATTR_EXIT_INSTR_OFFSETS
	.align		4
.L_513:
        /*008c*/ 	.byte	0x04, 0x1c
        /*008e*/ 	.short	(.L_515 - .L_514)


	//   ....[0]....
.L_514:
        /*0090*/ 	.word	0x00006210


	//   ....[1]....
        /*0094*/ 	.word	0x00006350


	//   ....[2]....
        /*0098*/ 	.word	0x00006590


	//----- nvinfo : EIATTR_MAX_THREADS
	.align		4
.L_515:
        /*009c*/ 	.byte	0x04, 0x05
        /*009e*/ 	.short	(.L_517 - .L_516)
.L_516:
        /*00a0*/ 	.word	0x000002a0
        /*00a4*/ 	.word	0x00000001
        /*00a8*/ 	.word	0x00000001


	//----- nvinfo : EIATTR_CRS_STACK_SIZE
	.align		4
.L_517:
        /*00ac*/ 	.byte	0x04, 0x1e
        /*00ae*/ 	.short	(.L_519 - .L_518)
.L_518:
        /*00b0*/ 	.word	0x00000000


	//----- nvinfo : EIATTR_CBANK_PARAM_SIZE
	.align		4
.L_519:
        /*00b4*/ 	.byte	0x03, 0x19
        /*00b6*/ 	.short	0x00b8


	//----- nvinfo : EIATTR_PARAM_CBANK
	.align		4
        /*00b8*/ 	.byte	0x04, 0x0a
        /*00ba*/ 	.short	(.L_521 - .L_520)
	.align		4
.L_520:
        /*00bc*/ 	.word	index@(.nv.constant0._Z35group_norm_nhwc_bwd_one_pass_kernelI11Bf16IOFp32WLi128ELi84ELi672EEv26Group_norm_nhwc_bwd_params)
        /*00c0*/ 	.short	0x0210
        /*00c2*/ 	.short	0x00b8


	//----- nvinfo : EIATTR_SW_WAR
	.align		4
.L_521:
        /*00c4*/ 	.byte	0x04, 0x36
        /*00c6*/ 	.short	(.L_523 - .L_522)
.L_522:
        /*00c8*/ 	.word	0x00000008
.L_523:


//--------------------- .nv.info._Z35group_norm_nhwc_bwd_one_pass_kernelI11Bf16IOFp32WLi256ELi84ELi672EEv26Group_norm_nhwc_bwd_params --------------------------
	.section	.nv.info._Z35group_norm_nhwc_bwd_one_pass_kernelI11Bf16IOFp32WLi256ELi84ELi672EEv26Group_norm_nhwc_bwd_params,"",@"SHT_CUDA_INFO"
	.sectionflags	@""
	.align	4


	//----- nvinfo : EIATTR_CUDA_API_VERSION
	.align		4
        /*0000*/ 	.byte	0x04, 0x37
        /*0002*/ 	.short	(.L_525 - .L_524)
.L_524:
        /*0004*/ 	.word	0x00000082


	//----- nvinfo : EIATTR_KPARAM_INFO
	.align		4
.L_525:
        /*0008*/ 	.byte	0x04, 0x17
        /*000a*/ 	.short	(.L_527 - .L_526)
.L_526:
        /*000c*/ 	.word	0x00000000
        /*0010*/ 	.short	0x0000
        /*0012*/ 	.short	0x0000
        /*0014*/ 	.byte	0x00, 0xf0, 0xe1, 0x02


	//----- nvinfo : EIATTR_SPARSE_MMA_MASK
	.align		4
.L_527:
        /*0018*/ 	.byte	0x03, 0x50
        /*001a*/ 	.short	0x0000


	//----- nvinfo : EIATTR_MAXREG_COUNT
	.align		4
        /*001c*/ 	.byte	0x03, 0x1b
        /*001e*/ 	.short	0x0050


	//----- nvinfo : EIATTR_NUM_BARRIERS
	.align		4
        /*0020*/ 	.byte	0x02, 0x4c
        /*0022*/ 	.byte	0x01
	.zero		1


	//----- nvinfo : EIATTR_ANNOTATIONS
	.align		4
        /*0024*/ 	.byte	0x04, 0x55
        /*0026*/ 	.short	(.L_529 - .L_528)


	//   ....[0]....
.L_528:
        /*0028*/ 	.word	0x00000001
        /*002c*/ 	.byte	0x00, 0x03, 0x00, 0x00, 0x01, 0x00, 0x00, 0x00, 0x70, 0x44, 0x00, 0x00, 0x01, 0x00, 0x00, 0x00
        /*003c*/ 	.byte	0x00, 0x46, 0x00, 0x00, 0x01, 0x00, 0x00, 0x00, 0x30, 0x46, 0x00, 0x00


	//----- nvinfo : EIATTR_MERCURY_ISA_VERSION
	.align		4
.L_529:
        /*0048*/ 	.byte	0x03, 0x5f
        /*004a*/ 	.short	0x0101


	//----- nvinfo : EIATTR_INT_WARP_WIDE_INSTR_OFFSETS
	.align		4
        /*004c*/ 	.byte	0x04, 0x31
        /*004e*/ 	.short	(.L_531 - .L_530)


	//   ....[0]....
.L_530:
        /*0050*/ 	.word	0x00005400


	//   ....[1]....
        /*0054*/ 	.word	0x00009d00


	//----- nvinfo : EIATTR_COOP_GROUP_MASK_REGIDS
	.align		4
.L_531:
        /*0058*/ 	.byte	0x04, 0x29
        /*005a*/ 	.short	(.L_533 - .L_532)


	//   ....[0]....
.L_532:
        /*005c*/ 	.word	0xffffffff


	//   ....[1]....
        /*0060*/ 	.word	0xffffffff


	//   ....[2]....
        /*0064*/ 	.word	0xffffffff


	//   ....[3]....
        /*0068*/ 	.word	0xffffffff


	//   ....[4]....
        /*006c*/ 	.word	0xffffffff


	//   ....[5]....
        /*0070*/ 	.word	0xffffffff


	//   ....[6]....
        /*0074*/ 	.word	0xffffffff


	//   ....[7]....
        /*0078*/ 	.word	0xffffffff


	//   ....[8]....
        /*007c*/ 	.word	0xffffffff


	//   ....[9]....
        /*0080*/ 	.word	0xffffffff


	//----- nvinfo : EIATTR_COOP_GROUP_INSTR_OFFSETS
	.align		4
.L_533:
        /*0084*/ 	.byte	0x04, 0x28
        /*0086*/ 	.short	(.L_535 - .L_534)


	//   ....[0]....
.L_534:
        /*0088*/ 	.word	0x000044f0


	//   ....[1]....
        /*008c*/ 	.word	0x00004500


	//   ....[2]....
        /*0090*/ 	.word	0x00004550


	//   ....[3]....
        /*0094*/ 	.word	0x00004560


	//   ....[4]....
        /*0098*/ 	.word	0x00004590


	//   ....[5]....
        /*009c*/ 	.word	0x000045b0


	//   ....[6]....
        /*00a0*/ 	.word	0x000045e0


	//   ....[7]....
        /*00a4*/ 	.word	0x00004610


	//   ....[8]....
        /*00a8*/ 	.word	0x00004680


	//   ....[9]....
        /*00ac*/ 	.word	0x000046a0


	//----- nvinfo : EIATTR_EXIT_INSTR_OFFSETS
	.align		4
.L_535:
        /*00b0*/ 	.byte	0x04, 0x1c
        /*00b2*/ 	.short	(.L_537 - .L_536)


	//   ....[0]....
.L_536:
        /*00b4*/ 	.word	0x00009df0


	//   ....[1]....
        /*00b8*/ 	.word	0x00009f30


	//   ....[2]....
        /*00bc*/ 	.word	0x0000a180


	//----- nvinfo : EIATTR_MAX_THREADS
	.align		4
.L_537:
        /*00c0*/ 	.byte	0x04, 0x05
        /*00c2*/ 	.short	(.L_539 - .L_538)
.L_538:
        /*00c4*/ 	.word	0x000002a0
        /*00c8*/ 	.word	0x00000001
        /*00cc*/ 	.word	0x00000001


	//----- nvinfo : EIATTR_CRS_STACK_SIZE
	.align		4
.L_539:
        /*00d0*/ 	.byte	0x04, 0x1e
        /*00d2*/ 	.short	(.L_541 - .L_540)
.L_540:
        /*00d4*/ 	.word	0x00000000


	//----- nvinfo : EIATTR_CBANK_PARAM_SIZE
	.align		4
.L_541:
        /*00d8*/ 	.byte	0x03, 0x19
        /*00da*/ 	.short	0x00b8


	//----- nvinfo : EIATTR_PARAM_CBANK
	.align		4
        /*00dc*/ 	.byte	0x04, 0x0a
        /*00de*/ 	.short	(.L_543 - .L_542)
	.align		4
.L_542:
        /*00e0*/ 	.word	index@(.nv.constant0._Z35group_norm_nhwc_bwd_one_pass_kernelI11Bf16IOFp32WLi256ELi84ELi672EEv26Group_norm_nhwc_bwd_params)
        /*00e4*/ 	.short	0x0210
        /*00e6*/ 	.short	0x00b8


	//----- nvinfo : EIATTR_SW_WAR
	.align		4
.L_543:
        /*00e8*/ 	.byte	0x04, 0x36
        /*00ea*/ 	.short	(.L_545 - .L_544)
.L_544:
        /*00ec*/ 	.word	0x00000008
.L_545:


//--------------------- .nv.info._Z35group_norm_nhwc_bwd_one_pass_kernelI11Bf16IOFp32WLi512ELi84ELi672EEv26Group_norm_nhwc_bwd_params --------------------------
	.section	.nv.info._Z35group_norm_nhwc_bwd_one_pass_kernelI11Bf16IOFp32WLi512ELi84ELi672EEv26Group_norm_nhwc_bwd_params,"",@"SHT_CUDA_INFO"
	.sectionflags	@""
	.align	4


	//----- nvinfo : EIATTR_CUDA_API_VERSION
	.align		4
        /*0000*/ 	.byte	0x04, 0x37
        /*0002*/ 	.short	(.L_547 - .L_546)
.L_546:
        /*0004*/ 	.word	0x00000082


	//----- nvinfo : EIATTR_KPARAM_INFO
	.align		4
.L_547:
        /*0008*/ 	.byte	0x04, 0x17
        /*000a*/ 	.short	(.L_549 - .L_548)
.L_548:
        /*000c*/ 	.word	0x00000000
        /*0010*/ 	.short	0x0000
        /*0012*/ 	.short	0x0000
        /*0014*/ 	.byte	0x00, 0xf0, 0xe1, 0x02


	//----- nvinfo : EIATTR_SPARSE_MMA_MASK
	.align		4
.L_549:
        /*0018*/ 	.byte	0x03, 0x50
        /*001a*/ 	.short	0x0000


	//----- nvinfo : EIATTR_MAXREG_COUNT
	.align		4
        /*001c*/ 	.byte	0x03, 0x1b
        /*001e*/ 	.short	0x0050


	//----- nvinfo : EIATTR_NUM_BARRIERS
	.align		4
        /*0020*/ 	.byte	0x02, 0x4c
        /*0022*/ 	.byte	0x01
	.zero		1


	//----- nvinfo : EIATTR_ANNOTATIONS
	.align		4
        /*0024*/ 	.byte	0x04, 0x55
        /*0026*/ 	.short	(.L_551 - .L_550)


	//   ....[0]....
.L_550:
        /*0028*/ 	.word	0x00000001
        /*002c*/ 	.byte	0xf0, 0x02, 0x00, 0x00, 0x01, 0x00, 0x00, 0x00, 0x20, 0x03, 0x00, 0x00, 0x01, 0x00, 0x00, 0x00
        /* <DEDUP_REMOVED lines=204> */
        /*0cfc*/ 	.byte	0x70, 0x36, 0x01, 0x00


	//----- nvinfo : EIATTR_MERCURY_ISA_VERSION
	.align		4
.L_551:
        /*0d00*/ 	.byte	0x03, 0x5f
        /*0d02*/ 	.short	0x0101


	//----- nvinfo : EIATTR_INT_WARP_WIDE_INSTR_OFFSETS
	.align		4
        /*0d04*/ 	.byte	0x04, 0x31
        /*0d06*/ 	.short	(.L_553 - .L_552)


	//   ....[0]....
.L_552:
        /*0d08*/ 	.word	0x0000aac0


	//   ....[1]....
        /*0d0c*/ 	.word	0x0000adf0


	//   ....[2]....
        /*0d10*/ 	.word	0x0000aea0


	//   ....[3]....
        /*0d14*/ 	.word	0x0000aeb0


	//   ....[4]....
        /*0d18*/ 	.word	0x0000af70


	//   ....[5]....
        /*0d1c*/ 	.word	0x0000b050


	//   ....[6]....
        /*0d20*/ 	.word	0x0000b110


	//   ....[7]....
        /*0d24*/ 	.word	0x0000b130


	//   ....[8]....
        /*0d28*/ 	.word	0x0000b230


	//   ....[9]....
        /*0d2c*/ 	.word	0x0000b2f0


	//   ....[10]....
        /*0d30*/ 	.word	0x0000b310


	//   ....[11]....
        /*0d34*/ 	.word	0x0000b410


	//   ....[12]....
        /*0d38*/ 	.word	0x0000b4d0


	//   ....[13]....
        /*0d3c*/ 	.word	0x0000b4e0


	//   ....[14]....
        /*0d40*/ 	.word	0x0000b5f0


	//   ....[15]....
        /*0d44*/ 	.word	0x0000b6b0


	//   ....[16]....
        /*0d48*/ 	.word	0x0000b6c0


	//   ....[17]....
        /*0d4c*/ 	.word	0x0000b870


	//   ....[18]....
        /*0d50*/ 	.word	0x0000b930


	//   ....[19]....
        /*0d54*/ 	.word	0x0000b940


	//   ....[20]....
        /*0d58*/ 	.word	0x0000b950


	//   ....[21]....
        /*0d5c*/ 	.word	0x0000bac0


	//   ....[22]....
        /*0d60*/ 	.word	0x0000bb70


	//   ....[23]....
        /*0d64*/ 	.word	0x0000bb90


	//   ....[24]....
        /*0d68*/ 	.word	0x0000bbc0


	//   ....[25]....
        /*0d6c*/ 	.word	0x0000bdd0


	//   ....[26]....
        /*0d70*/ 	.word	0x0000be90


	//   ....[27]....
        /*0d74*/ 	.word	0x0000bef0


	//   ....[28]....
        /*0d78*/ 	.word	0x0000bf20


	//   ....[29]....
        /*0d7c*/ 	.word	0x0000c1d0


	//   ....[30]....
        /*0d80*/ 	.word	0x0000c250


	//   ....[31]....
        /*0d84*/ 	.word	0x00013aa0


	//----- nvinfo : EIATTR_COOP_GROUP_MASK_REGIDS
	.align		4
.L_553:
        /*0d88*/ 	.byte	0x04, 0x29
        /*0d8a*/ 	.short	(.L_555 - .L_554)


	//   ....[0]....
.L_554:
        /*0d8c*/ 	.word	0xffffffff


	//   ....[1]....
        /*0d90*/ 	.word	0xffffffff


	//   ....[2]....
        /*0d94*/ 	.word	0xffffffff


	//   ....[3]....
        /*0d98*/ 	.word	0xffffffff


	//   ....[4]....
        /*0d9c*/ 	.word	0xffffffff


	//   ....[5]....
        /*0da0*/ 	.word	0xffffffff


	//   ....[6]....
        /*0da4*/ 	.word	0xffffffff


	//   ....[7]....
        /*0da8*/ 	.word	0xffffffff


	//   ....[8]....
        /*0dac*/ 	.word	0xffffffff


	//   ....[9]....
        /*0db0*/ 	.word	0xffffffff


	//----- nvinfo : EIATTR_COOP_GROUP_INSTR_OFFSETS
	.align		4
.L_555:
        /*0db4*/ 	.byte	0x04, 0x28
        /*0db6*/ 	.short	(.L_557 - .L_556)


	//   ....[0]....
.L_556:
        /*0db8*/ 	.word	0x000091e0


	//   ....[1]....
        /*0dbc*/ 	.word	0x000091f0


	//   ....[2]....
        /*0dc0*/ 	.word	0x00009280


	//   ....[3]....
        /*0dc4*/ 	.word	0x00009290


	//   ....[4]....
        /*0dc8*/ 	.word	0x000092f0


	//   ....[5]....
        /*0dcc*/ 	.word	0x00009300


	//   ....[6]....
        /*0dd0*/ 	.word	0x00009400


	//   ....[7]....
        /*0dd4*/ 	.word	0x00009410


	//   ....[8]....
        /*0dd8*/ 	.word	0x00009700


	//   ....[9]....
        /*0ddc*/ 	.word	0x00009710


	//----- nvinfo : EIATTR_EXIT_INSTR_OFFSETS
	.align		4
.L_557:
        /*0de0*/ 	.byte	0x04, 0x1c
        /*0de2*/ 	.short	(.L_559 - .L_558)


	//   ....[0]....
.L_558:
        /*0de4*/ 	.word	0x00013b90


	//   ....[1]....
        /*0de8*/ 	.word	0x00013cd0


	//   ....[2]....
        /*0dec*/ 	.word	0x00013f20


	//----- nvinfo : EIATTR_MAX_THREADS
	.align		4
.L_559:
        /*0df0*/ 	.byte	0x04, 0x05
        /*0df2*/ 	.short	(.L_561 - .L_560)
.L_560:
        /*0df4*/ 	.word	0x000002a0
        /*0df8*/ 	.word	0x00000001
        /*0dfc*/ 	.word	0x00000001


	//----- nvinfo : EIATTR_CRS_STACK_SIZE
	.align		4
.L_561:
        /*0e00*/ 	.byte	0x04, 0x1e
        /*0e02*/ 	.short	(.L_563 - .L_562)
.L_562:
        /*0e04*/ 	.word	0x00000000


	//----- nvinfo : EIATTR_CBANK_PARAM_SIZE
	.align		4
.L_563:
        /*0e08*/ 	.byte	0x03, 0x19
        /*0e0a*/ 	.short	0x00b8


	//----- nvinfo : EIATTR_PARAM_CBANK
	.align		4
        /*0e0c*/ 	.byte	0x04, 0x0a
        /*0e0e*/ 	.short	(.L_565 - .L_564)
	.align		4
.L_564:
        /*0e10*/ 	.word	index@(.nv.constant0._Z35group_norm_nhwc_bwd_one_pass_kernelI11Bf16IOFp32WLi512ELi84ELi672EEv26Group_norm_nhwc_bwd_params)
        /*0e14*/ 	.short	0x0210
        /*0e16*/ 	.short	0x00b8


	//----- nvinfo : EIATTR_SW_WAR
	.align		4
.L_565:
        /*0e18*/ 	.byte	0x04, 0x36
        /*0e1a*/ 	.short	(.L_567 - .L_566)
.L_566:
        /*0e1c*/ 	.word	0x00000008
.L_567:


//--------------------- .nv.info._Z35group_norm_nhwc_bwd_one_pass_kernelI11Bf16IOBf16WLi64ELi84ELi672EEv26Group_norm_nhwc_bwd_params --------------------------
	.section	.nv.info._Z35group_norm_nhwc_bwd_one_pass_kernelI11Bf16IOBf16WLi64ELi84ELi672EEv26Group_norm_nhwc_bwd_params,"",@"SHT_CUDA_INFO"
	.sectionflags	@""
	.align	4


	//----- nvinfo : EIATTR_CUDA_API_VERSION
	.align		4
        /*0000*/ 	.byte	0x04, 0x37
        /*0002*/ 	.short	(.L_569 - .L_568)
.L_568:
        /*0004*/ 	.word	0x00000082


	//----- nvinfo : EIATTR_KPARAM_INFO
	.align		4
.L_569:
        /*0008*/ 	.byte	0x04, 0x17
        /*000a*/ 	.short	(.L_571 - .L_570)
.L_570:
        /*000c*/ 	.word	0x00000000
        /*0010*/ 	.short	0x0000
        /*0012*/ 	.short	0x0000
        /*0014*/ 	.byte	0x00, 0xf0, 0xe1, 0x02


	//----- nvinfo : EIATTR_SPARSE_MMA_MASK
	.align		4
.L_571:
        /*0018*/ 	.byte	0x03, 0x50
        /*001a*/ 	.short	0x0000


	//----- nvinfo : EIATTR_MAXREG_COUNT
	.align		4
        /*001c*/ 	.byte	0x03, 0x1b
        /*001e*/ 	.short	0x0050


	//----- nvinfo : EIATTR_NUM_BARRIERS
	.align		4
        /*0020*/ 	.byte	0x02, 0x4c
        /*0022*/ 	.byte	0x01
	.zero		1


	//----- nvinfo : EIATTR_MERCURY_ISA_VERSION
	.align		4
        /*0024*/ 	.byte	0x03, 0x5f
        /*0026*/ 	.short	0x0101


	//----- nvinfo : EIATTR_INT_WARP_WIDE_INSTR_OFFSETS
	.align		4
        /*0028*/ 	.byte	0x04, 0x31
        /*002a*/ 	.short	(.L_573 - .L_572)


	//   ....[0]....
.L_572:
        /*002c*/ 	.word	0x000023e0


	//   ....[1]....
        /*0030*/ 	.word	0x00004350


	//----- nvinfo : EIATTR_COOP_GROUP_MASK_REGIDS
	.align		4
.L_573:
        /*0034*/ 	.byte	0x04, 0x29
        /*0036*/ 	.short	(.L_575 - .L_574)


	//   ....[0]....
.L_574:
        /*0038*/ 	.word	0xffffffff


	//   ....[1]....
        /*003c*/ 	.word	0xffffffff


	//   ....[2]....
        /*0040*/ 	.word	0xffffffff


	//   ....[3]....
        /*0044*/ 	.word	0xffffffff


	//   ....[4]....
        /*0048*/ 	.word	0xffffffff


	//   ....[5]....
        /*004c*/ 	.word	0xffffffff


	//   ....[6]....
        /*0050*/ 	.word	0xffffffff


	//   ....[7]....
        /*0054*/ 	.word	0xffffffff


	//   ....[8]....
        /*0058*/ 	.word	0xffffffff


	//   ....[9]....
        /*005c*/ 	.word	0xffffffff


	//----- nvinfo : EIATTR_COOP_GROUP_INSTR_OFFSETS
	.align		4
.L_575:
        /*0060*/ 	.byte	0x04, 0x28
        /*0062*/ 	.short	(.L_577 - .L_576)


	//   ....[0]....
.L_576:
        /*0064*/ 	.word	0x00001630


	//   ....[1]....
        /*0068*/ 	.word	0x00001670


	//   ....[2]....
        /*006c*/ 	.word	0x000017a0


	//   ....[3]....
        /*0070*/ 	.word	0x000017c0


	//   ....[4]....
        /*0074*/ 	.word	0x000017f0


	//   ....[5]....
        /*0078*/ 	.word	0x00001810


	//   ....[6]....
        /*007c*/ 	.word	0x00001840


	//   ....[7]....
        /*0080*/ 	.word	0x00001860


	//   ....[8]....
        /*0084*/ 	.word	0x00001890


	//   ....[9]....
        /*0088*/ 	.word	0x000018b0


	//----- nvinfo : EIATTR_EXIT_INSTR_OFFSETS
	.align		4
.L_577:
        /*008c*/ 	.byte	0x04, 0x1c
        /*008e*/ 	.short	(.L_579 - .L_578)


	//   ....[0]....
.L_578:
        /*0090*/ 	.word	0x00004440


	//   ....[1]....
        /*0094*/ 	.word	0x00004580


	//   ....[2]....
        /*0098*/ 	.word	0x000047e0


	//----- nvinfo : EIATTR_MAX_THREADS
	.align		4
.L_579:
        /*009c*/ 	.byte	0x04, 0x05
        /*009e*/ 	.short	(.L_581 - .L_580)
.L_580:
        /*00a0*/ 	.word	0x000002a0
        /*00a4*/ 	.word	0x00000001
        /*00a8*/ 	.word	0x00000001


	//----- nvinfo : EIATTR_CRS_STACK_SIZE
	.align		4
.L_581:
        /*00ac*/ 	.byte	0x04, 0x1e
        /*00ae*/ 	.short	(.L_583 - .L_582)
.L_582:
        /*00b0*/ 	.word	0x00000000


	//----- nvinfo : EIATTR_CBANK_PARAM_SIZE
	.align		4
.L_583:
        /*00b4*/ 	.byte	0x03, 0x19
        /*00b6*/ 	.short	0x00b8


	//----- nvinfo : EIATTR_PARAM_CBANK
	.align		4
        /*00b8*/ 	.byte	0x04, 0x0a
        /*00ba*/ 	.short	(.L_585 - .L_584)
	.align		4
.L_584:
        /*00bc*/ 	.word	index@(.nv.constant0._Z35group_norm_nhwc_bwd_one_pass_kernelI11Bf16IOBf16WLi64ELi84ELi672EEv26Group_norm_nhwc_bwd_params)
        /*00c0*/ 	.short	0x0210
        /*00c2*/ 	.short	0x00b8


	//----- nvinfo : EIATTR_SW_WAR
	.align		4
.L_585:
        /*00c4*/ 	.byte	0x04, 0x36
        /*00c6*/ 	.short	(.L_587 - .L_586)
.L_586:
        /*00c8*/ 	.word	0x00000008
.L_587:


//--------------------- .nv.info._Z35group_norm_nhwc_bwd_one_pass_kernelI11Bf16IOBf16WLi128ELi84ELi672EEv26Group_norm_nhwc_bwd_params --------------------------
	.section	.nv.info._Z35group_norm_nhwc_bwd_one_pass_kernelI11Bf16IOBf16WLi128ELi84ELi672EEv26Group_norm_nhwc_bwd_params,"",@"SHT_CUDA_INFO"
	.sectionflags	@""
	.align	4


	//----- nvinfo : EIATTR_CUDA_API_VERSION
	.align		4
        /*0000*/ 	.byte	0x04, 0x37
        /*0002*/ 	.short	(.L_589 - .L_588)
.L_588:
        /*0004*/ 	.word	0x00000082


	//----- nvinfo : EIATTR_KPARAM_INFO
	.align		4
.L_589:
        /*0008*/ 	.byte	0x04, 0x17
        /*000a*/ 	.short	(.L_591 - .L_590)
.L_590:
        /*000c*/ 	.word	0x00000000
        /*0010*/ 	.short	0x0000
        /*0012*/ 	.short	0x0000
        /*0014*/ 	.byte	0x00, 0xf0, 0xe1, 0x02


	//----- nvinfo : EIATTR_SPARSE_MMA_MASK
	.align		4
.L_591:
        /*0018*/ 	.byte	0x03, 0x50
        /*001a*/ 	.short	0x0000


	//----- nvinfo : EIATTR_MAXREG_COUNT
	.align		4
        /*001c*/ 	.byte	0x03, 0x1b
        /*001e*/ 	.short	0x0050


	//----- nvinfo : EIATTR_NUM_BARRIERS
	.align		4
        /*0020*/ 	.byte	0x02, 0x4c
        /*0022*/ 	.byte	0x01
	.zero		1


	//----- nvinfo : EIATTR_MERCURY_ISA_VERSION
	.align		4
        /*0024*/ 	.byte	0x03, 0x5f
        /*0026*/ 	.short	0x0101


	//----- nvinfo : EIATTR_INT_WARP_WIDE_INSTR_OFFSETS
	.align		4
        /*0028*/ 	.byte	0x04, 0x31
        /*002a*/ 	.short	(.L_593 - .L_592)


	//   ....[0]....
.L_592:
        /*002c*/ 	.word	0x00003490


	//   ....[1]....
        /*0030*/ 	.word	0x00006180


	//----- nvinfo : EIATTR_COOP_GROUP_MASK_REGIDS
	.align		4
.L_593:
        /*0034*/ 	.byte	0x04, 0x29
        /*0036*/ 	.short	(.L_595 - .L_594)


	//   ....[0]....
.L_594:
        /*0038*/ 	.word	0xffffffff


	//   ....[1]....
        /*003c*/ 	.word	0xffffffff


	//   ....[2]....
        /*0040*/ 	.word	0xffffffff


	//   ....[3]....
        /*0044*/ 	.word	0xffffffff


	//   ....[4]....
        /*0048*/ 	.word	0xffffffff


	//   ....[5]....
        /*004c*/ 	.word	0xffffffff


	//   ....[6]....
        /*0050*/ 	.word	0xffffffff


	//   ....[7]....
        /*0054*/ 	.word	0xffffffff


	//   ....[8]....
        /*0058*/ 	.word	0xffffffff


	//   ....[9]....
        /*005c*/ 	.word	0xffffffff


	//----- nvinfo : EIATTR_COOP_GROUP_INSTR_OFFSETS
	.align		4
.L_595:
        /*0060*/ 	.byte	0x04, 0x28
        /*0062*/ 	.short	(.L_597 - .L_596)


	//   ....[0]....
.L_596:
        /*0064*/ 	.word	0x00002600


	//   ....[1]....
        /*0068*/ 	.word	0x00002640


	//   ....[2]....
        /*006c*/ 	.word	0x00002770


	//   ....[3]....
        /*0070*/ 	.word	0x00002790


	//   ....[4]....
        /*0074*/ 	.word	0x000027c0


	//   ....[5]....
        /*0078*/ 	.word	0x000027e0


	//   ....[6]....
        /*007c*/ 	.word	0x00002810


	//   ....[7]....
        /*0080*/ 	.word	0x00002830


	//   ....[8]....
        /*0084*/ 	.word	0x00002860


	//   ....[9]....
        /*0088*/ 	.word	0x00002890


	//----- nvinfo : EIATTR_EXIT_INSTR_OFFSETS
	.align		4
.L_597:
        /*008c*/ 	.byte	0x04, 0x1c
        /*008e*/ 	.short	(.L_599 - .L_598)


	//   ....[0]....
.L_598:
        /*0090*/ 	.word	0x00006270


	//   ....[1]....
        /*0094*/ 	.word	0x000063b0


	//   ....[2]....
        /*0098*/ 	.word	0x00006610


	//----- nvinfo : EIATTR_MAX_THREADS
	.align		4
.L_599:
        /*009c*/ 	.byte	0x04, 0x05
        /*009e*/ 	.short	(.L_601 - .L_600)
.L_600:
        /*00a0*/ 	.word	0x000002a0
        /*00a4*/ 	.word	0x00000001
        /*00a8*/ 	.word	0x00000001


	//----- nvinfo : EIATTR_CRS_STACK_SIZE
	.align		4
.L_601:
        /*00ac*/ 	.byte	0x04, 0x1e
        /*00ae*/ 	.short	(.L_603 - .L_602)
.L_602:
        /*00b0*/ 	.word	0x00000000


	//----- nvinfo : EIATTR_CBANK_PARAM_SIZE
	.align		4
.L_603:
        /*00b4*/ 	.byte	0x03, 0x19
        /*00b6*/ 	.short	0x00b8


	//----- nvinfo : EIATTR_PARAM_CBANK
	.align		4
        /*00b8*/ 	.byte	0x04, 0x0a
        /*00ba*/ 	.short	(.L_605 - .L_604)
	.align		4
.L_604:
        /*00bc*/ 	.word	index@(.nv.constant0._Z35group_norm_nhwc_bwd_one_pass_kernelI11Bf16IOBf16WLi128ELi84ELi672EEv26Group_norm_nhwc_bwd_params)
        /*00c0*/ 	.short	0x0210
        /*00c2*/ 	.short	0x00b8


	//----- nvinfo : EIATTR_SW_WAR
	.align		4
.L_605:
        /*00c4*/ 	.byte	0x04, 0x36
        /*00c6*/ 	.short	(.L_607 - .L_606)
.L_606:
        /*00c8*/ 	.word	0x00000008
.L_607:


//--------------------- .nv.info._Z35group_norm_nhwc_bwd_one_pass_kernelI11Bf16IOBf16WLi256ELi84ELi672EEv26Group_norm_nhwc_bwd_params --------------------------
	.section	.nv.info._Z35group_norm_nhwc_bwd_one_pass_kernelI11Bf16IOBf16WLi256ELi84ELi672EEv26Group_norm_nhwc_bwd_params,"",@"SHT_CUDA_INFO"
	.sectionflags	@""
	.align	4


	//----- nvinfo : EIATTR_CUDA_API_VERSION
	.align		4
        /*0000*/ 	.byte	0x04, 0x37
        /*0002*/ 	.short	(.L_609 - .L_608)
.L_608:
        /*0004*/ 	.word	0x00000082


	//----- nvinfo : EIATTR_KPARAM_INFO
	.align		4
.L_609:
        /*0008*/ 	.byte	0x04, 0x17
        /*000a*/ 	.short	(.L_611 - .L_610)
.L_610:
        /*000c*/ 	.word	0x00000000
        /*0010*/ 	.short	0x0000
        /*0012*/ 	.short	0x0000
        /*0014*/ 	.byte	0x00, 0xf0, 0xe1, 0x02


	//----- nvinfo : EIATTR_SPARSE_MMA_MASK
	.align		4
.L_611:
        /*0018*/ 	.byte	0x03, 0x50
        /*001a*/ 	.short	0x0000


	//----- nvinfo : EIATTR_MAXREG_COUNT
	.align		4
        /*001c*/ 	.byte	0x03, 0x1b
        /*001e*/ 	.short	0x0050


	//----- nvinfo : EIATTR_NUM_BARRIERS
	.align		4
        /*0020*/ 	.byte	0x02, 0x4c
        /*0022*/ 	.byte	0x01
	.zero		1


	//----- nvinfo : EIATTR_ANNOTATIONS
	.align		4
        /*0024*/ 	.byte	0x04, 0x55
        /*0026*/ 	.short	(.L_613 - .L_612)


	//   ....[0]....
.L_612:
        /*0028*/ 	.word	0x00000001
        /*002c*/ 	.byte	0x00, 0x03, 0x00, 0x00, 0x01, 0x00, 0x00, 0x00, 0xc0, 0x44, 0x00, 0x00, 0x01, 0x00, 0x00, 0x00
        /*003c*/ 	.byte	0x50, 0x46, 0x00, 0x00, 0x01, 0x00, 0x00, 0x00, 0x80, 0x46, 0x00, 0x00


	//----- nvinfo : EIATTR_MERCURY_ISA_VERSION
	.align		4
.L_613:
        /*0048*/ 	.byte	0x03, 0x5f
        /*004a*/ 	.short	0x0101


	//----- nvinfo : EIATTR_INT_WARP_WIDE_INSTR_OFFSETS
	.align		4
        /*004c*/ 	.byte	0x04, 0x31
        /*004e*/ 	.short	(.L_615 - .L_614)


	//   ....[0]....
.L_614:
        /*0050*/ 	.word	0x00005450


	//   ....[1]....
        /*0054*/ 	.word	0x00009d50


	//----- nvinfo : EIATTR_COOP_GROUP_MASK_REGIDS
	.align		4
.L_615:
        /*0058*/ 	.byte	0x04, 0x29
        /*005a*/ 	.short	(.L_617 - .L_616)


	//   ....[0]....
.L_616:
        /*005c*/ 	.word	0xffffffff


	//   ....[1]....
        /*0060*/ 	.word	0xffffffff


	//   ....[2]....
        /*0064*/ 	.word	0xffffffff


	//   ....[3]....
        /*0068*/ 	.word	0xffffffff


	//   ....[4]....
        /*006c*/ 	.word	0xffffffff


	//   ....[5]....
        /*0070*/ 	.word	0xffffffff


	//   ....[6]....
        /*0074*/ 	.word	0xffffffff


	//   ....[7]....
        /*0078*/ 	.word	0xffffffff


	//   ....[8]....
        /*007c*/ 	.word	0xffffffff


	//   ....[9]....
        /*0080*/ 	.word	0xffffffff


	//----- nvinfo : EIATTR_COOP_GROUP_INSTR_OFFSETS
	.align		4
.L_617:
        /*0084*/ 	.byte	0x04, 0x28
        /*0086*/ 	.short	(.L_619 - .L_618)


	//   ....[0]....
.L_618:
        /*0088*/ 	.word	0x00004540


	//   ....[1]....
        /*008c*/ 	.word	0x00004550


	//   ....[2]....
        /*0090*/ 	.word	0x000045a0


	//   ....[3]....
        /*0094*/ 	.word	0x000045b0


	//   ....[4]....
        /*0098*/ 	.word	0x000045e0


	//   ....[5]....
        /*009c*/ 	.word	0x00004600


	//   ....[6]....
        /*00a0*/ 	.word	0x00004630


	//   ....[7]....
        /*00a4*/ 	.word	0x00004660


	//   ....[8]....
        /*00a8*/ 	.word	0x000046d0


	//   ....[9]....
        /*00ac*/ 	.word	0x000046f0


	//----- nvinfo : EIATTR_EXIT_INSTR_OFFSETS
	.align		4
.L_619:
        /*00b0*/ 	.byte	0x04, 0x1c
        /*00b2*/ 	.short	(.L_621 - .L_620)


	//   ....[0]....
.L_620:
        /*00b4*/ 	.word	0x00009e40


	//   ....[1]....
        /*00b8*/ 	.word	0x00009f80


	//   ....[2]....
        /*00bc*/ 	.word	0x0000a1f0


	//----- nvinfo : EIATTR_MAX_THREADS
	.align		4
.L_621:
        /*00c0*/ 	.byte	0x04, 0x05
        /*00c2*/ 	.short	(.L_623 - .L_622)
.L_622:
        /*00c4*/ 	.word	0x000002a0
        /*00c8*/ 	.word	0x00000001
        /*00cc*/ 	.word	0x00000001


	//----- nvinfo : EIATTR_CRS_STACK_SIZE
	.align		4
.L_623:
        /*00d0*/ 	.byte	0x04, 0x1e
        /*00d2*/ 	.short	(.L_625 - .L_624)
.L_624:
        /*00d4*/ 	.word	0x00000000


	//----- nvinfo : EIATTR_CBANK_PARAM_SIZE
	.align		4
.L_625:
        /*00d8*/ 	.byte	0x03, 0x19
        /*00da*/ 	.short	0x00b8


	//----- nvinfo : EIATTR_PARAM_CBANK
	.align		4
        /*00dc*/ 	.byte	0x04, 0x0a
        /*00de*/ 	.short	(.L_627 - .L_626)
	.align		4
.L_626:
        /*00e0*/ 	.word	index@(.nv.constant0._Z35group_norm_nhwc_bwd_one_pass_kernelI11Bf16IOBf16WLi256ELi84ELi672EEv26Group_norm_nhwc_bwd_params)
        /*00e4*/ 	.short	0x0210
        /*00e6*/ 	.short	0x00b8


	//----- nvinfo : EIATTR_SW_WAR
	.align		4
.L_627:
        /*00e8*/ 	.byte	0x04, 0x36
        /*00ea*/ 	.short	(.L_629 - .L_628)
.L_628:
        /*00ec*/ 	.word	0x00000008
.L_629:


//--------------------- .nv.info._Z35group_norm_nhwc_bwd_one_pass_kernelI11Bf16IOBf16WLi512ELi84ELi672EEv26Group_norm_nhwc_bwd_params --------------------------
	.section	.nv.info._Z35group_norm_nhwc_bwd_one_pass_kernelI11Bf16IOBf16WLi512ELi84ELi672EEv26Group_norm_nhwc_bwd_params,"",@"SHT_CUDA_INFO"
	.sectionflags	@""
	.align	4


	//----- nvinfo : EIATTR_CUDA_API_VERSION
	.align		4
        /*0000*/ 	.byte	0x04, 0x37
        /*0002*/ 	.short	(.L_631 - .L_630)
.L_630:
        /*0004*/ 	.word	0x00000082


	//----- nvinfo : EIATTR_KPARAM_INFO
	.align		4
.L_631:
        /*0008*/ 	.byte	0x04, 0x17
        /*000a*/ 	.short	(.L_633 - .L_632)
.L_632:
        /*000c*/ 	.word	0x00000000
        /*0010*/ 	.short	0x0000
        /*0012*/ 	.short	0x0000
        /*0014*/ 	.byte	0x00, 0xf0, 0xe1, 0x02


	//----- nvinfo : EIATTR_SPARSE_MMA_MASK
	.align		4
.L_633:
        /*0018*/ 	.byte	0x03, 0x50
        /*001a*/ 	.short	0x0000


	//----- nvinfo : EIATTR_MAXREG_COUNT
	.align		4
        /*001c*/ 	.byte	0x03, 0x1b
        /*001e*/ 	.short	0x0050


	//----- nvinfo : EIATTR_NUM_BARRIERS
	.align		4
        /*0020*/ 	.byte	0x02, 0x4c
        /*0022*/ 	.byte	0x01
	.zero		1


	//----- nvinfo : EIATTR_ANNOTATIONS
	.align		4
        /*0024*/ 	.byte	0x04, 0x55
        /*0026*/ 	.short	(.L_635 - .L_634)


	//   ....[0]....
.L_634:
        /* <DEDUP_REMOVED lines=209> */


	//----- nvinfo : EIATTR_MERCURY_ISA_VERSION
	.align		4
.L_635:
        /*0d20*/ 	.byte	0x03, 0x5f
        /*0d22*/ 	.short	0x0101


	//----- nvinfo : EIATTR_INT_WARP_WIDE_INSTR_OFFSETS
	.align		4
        /*0d24*/ 	.byte	0x04, 0x31
        /*0d26*/ 	.short	(.L_637 - .L_636)


	//   ....[0]....
.L_636:
        /*0d28*/ 	.word	0x0000ab40


	//   ....[1]....
        /*0d2c*/ 	.word	0x0000ae70


	//   ....[2]....
        /*0d30*/ 	.word	0x0000af20


	//   ....[3]....
        /*0d34*/ 	.word	0x0000af30


	//   ....[4]....
        /*0d38*/ 	.word	0x0000aff0


	//   ....[5]....
        /*0d3c*/ 	.word	0x0000b0d0


	//   ....[6]....
        /*0d40*/ 	.word	0x0000b190


	//   ....[7]....
        /*0d44*/ 	.word	0x0000b1b0


	//   ....[8]....
        /*0d48*/ 	.word	0x0000b2b0


	//   ....[9]....
        /*0d4c*/ 	.word	0x0000b370


	//   ....[10]....
        /*0d50*/ 	.word	0x0000b390


	//   ....[11]....
        /*0d54*/ 	.word	0x0000b490


	//   ....[12]....
        /*0d58*/ 	.word	0x0000b550


	//   ....[13]....
        /*0d5c*/ 	.word	0x0000b560


	//   ....[14]....
        /*0d60*/ 	.word	0x0000b670


	//   ....[15]....
        /*0d64*/ 	.word	0x0000b730


	//   ....[16]....
        /*0d68*/ 	.word	0x0000b740


	//   ....[17]....
        /*0d6c*/ 	.word	0x0000b8f0


	//   ....[18]....
        /*0d70*/ 	.word	0x0000b9b0


	//   ....[19]....
        /*0d74*/ 	.word	0x0000b9c0


	//   ....[20]....
        /*0d78*/ 	.word	0x0000b9d0


	//   ....[21]....
        /*0d7c*/ 	.word	0x0000bb40


	//   ....[22]....
        /*0d80*/ 	.word	0x0000bbf0


	//   ....[23]....
        /*0d84*/ 	.word	0x0000bc10


	//   ....[24]....
        /*0d88*/ 	.word	0x0000bc40


	//   ....[25]....
        /*0d8c*/ 	.word	0x0000be50


	//   ....[26]....
        /*0d90*/ 	.word	0x0000bf10


	//   ....[27]....
        /*0d94*/ 	.word	0x0000bf70


	//   ....[28]....
        /*0d98*/ 	.word	0x0000bfa0


	//   ....[29]....
        /*0d9c*/ 	.word	0x0000c250


	//   ....[30]....
        /*0da0*/ 	.word	0x0000c2d0


	//   ....[31]....
        /*0da4*/ 	.word	0x00013b20


	//----- nvinfo : EIATTR_COOP_GROUP_MASK_REGIDS
	.align		4
.L_637:
        /*0da8*/ 	.byte	0x04, 0x29
        /*0daa*/ 	.short	(.L_639 - .L_638)


	//   ....[0]....
.L_638:
        /*0dac*/ 	.word	0xffffffff


	//   ....[1]....
        /*0db0*/ 	.word	0xffffffff


	//   ....[2]....
        /*0db4*/ 	.word	0xffffffff


	//   ....[3]....
        /*0db8*/ 	.word	0xffffffff


	//   ....[4]....
        /*0dbc*/ 	.word	0xffffffff


	//   ....[5]....
        /*0dc0*/ 	.word	0xffffffff


	//   ....[6]....
        /*0dc4*/ 	.word	0xffffffff


	//   ....[7]....
        /*0dc8*/ 	.word	0xffffffff


	//   ....[8]....
        /*0dcc*/ 	.word	0xffffffff


	//   ....[9]....
        /*0dd0*/ 	.word	0xffffffff


	//----- nvinfo : EIATTR_COOP_GROUP_INSTR_OFFSETS
	.align		4
.L_639:
        /*0dd4*/ 	.byte	0x04, 0x28
        /*0dd6*/ 	.short	(.L_641 - .L_640)


	//   ....[0]....
.L_640:
        /*0dd8*/ 	.word	0x00009260


	//   ....[1]....
        /*0ddc*/ 	.word	0x00009270


	//   ....[2]....
        /*0de0*/ 	.word	0x00009300


	//   ....[3]....
        /*0de4*/ 	.word	0x00009310


	//   ....[4]....
        /*0de8*/ 	.word	0x00009370


	//   ....[5]....
        /*0dec*/ 	.word	0x00009380


	//   ....[6]....
        /*0df0*/ 	.word	0x00009480


	//   ....[7]....
        /*0df4*/ 	.word	0x00009490


	//   ....[8]....
        /*0df8*/ 	.word	0x00009780


	//   ....[9]....
        /*0dfc*/ 	.word	0x00009790


	//----- nvinfo : EIATTR_EXIT_INSTR_OFFSETS
	.align		4
.L_641:
        /*0e00*/ 	.byte	0x04, 0x1c
        /*0e02*/ 	.short	(.L_643 - .L_642)


	//   ....[0]....
.L_642:
        /*0e04*/ 	.word	0x00013c10


	//   ....[1]....
        /*0e08*/ 	.word	0x00013d50


	//   ....[2]....
        /*0e0c*/ 	.word	0x00013fb0


	//----- nvinfo : EIATTR_MAX_THREADS
	.align		4
.L_643:
        /*0e10*/ 	.byte	0x04, 0x05
        /*0e12*/ 	.short	(.L_645 - .L_644)
.L_644:
        /*0e14*/ 	.word	0x000002a0
        /*0e18*/ 	.word	0x00000001
        /*0e1c*/ 	.word	0x00000001


	//----- nvinfo : EIATTR_CRS_STACK_SIZE
	.align		4
.L_645:
        /*0e20*/ 	.byte	0x04, 0x1e
        /*0e22*/ 	.short	(.L_647 - .L_646)
.L_646:
        /*0e24*/ 	.word	0x00000000


	//----- nvinfo : EIATTR_CBANK_PARAM_SIZE
	.align		4
.L_647:
        /*0e28*/ 	.byte	0x03, 0x19
        /*0e2a*/ 	.short	0x00b8


	//----- nvinfo : EIATTR_PARAM_CBANK
	.align		4
        /*0e2c*/ 	.byte	0x04, 0x0a
        /*0e2e*/ 	.short	(.L_649 - .L_648)
	.align		4
.L_648:
        /*0e30*/ 	.word	index@(.nv.constant0._Z35group_norm_nhwc_bwd_one_pass_kernelI11Bf16IOBf16WLi512ELi84ELi672EEv26Group_norm_nhwc_bwd_params)
        /*0e34*/ 	.short	0x0210
        /*0e36*/ 	.short	0x00b8


	//----- nvinfo : EIATTR_SW_WAR
	.align		4
.L_649:
        /*0e38*/ 	.byte	0x04, 0x36
        /*0e3a*/ 	.short	(.L_651 - .L_650)
.L_650:
        /*0e3c*/ 	.word	0x00000008
.L_651:


//--------------------- .nv.info._Z35group_norm_nhwc_bwd_one_pass_kernelI11Bf16IOFp16WLi64ELi84ELi672EEv26Group_norm_nhwc_bwd_params --------------------------
	.section	.nv.info._Z35group_norm_nhwc_bwd_one_pass_kernelI11Bf16IOFp16WLi64ELi84ELi672EEv26Group_norm_nhwc_bwd_params,"",@"SHT_CUDA_INFO"
	.sectionflags	@""
	.align	4


	//----- nvinfo : EIATTR_CUDA_API_VERSION
	.align		4
        /*0000*/ 	.byte	0x04, 0x37
        /*0002*/ 	.short	(.L_653 - .L_652)
.L_652:
        /*0004*/ 	.word	0x00000082


	//----- nvinfo : EIATTR_KPARAM_INFO
	.align		4
.L_653:
        /*0008*/ 	.byte	0x04, 0x17
        /*000a*/ 	.short	(.L_655 - .L_654)
.L_654:
        /*000c*/ 	.word	0x00000000
        /*0010*/ 	.short	0x0000
        /*0012*/ 	.short	0x0000
        /*0014*/ 	.byte	0x00, 0xf0, 0xe1, 0x02


	//----- nvinfo : EIATTR_SPARSE_MMA_MASK
	.align		4
.L_655:
        /*0018*/ 	.byte	0x03, 0x50
        /*001a*/ 	.short	0x0000


	//----- nvinfo : EIATTR_MAXREG_COUNT
	.align		4
        /*001c*/ 	.byte	0x03, 0x1b
        /*001e*/ 	.short	0x0050


	//----- nvinfo : EIATTR_NUM_BARRIERS
	.align		4
        /*0020*/ 	.byte	0x02, 0x4c
        /*0022*/ 	.byte	0x01
	.zero		1


	//----- nvinfo : EIATTR_MERCURY_ISA_VERSION
	.align		4
        /*0024*/ 	.byte	0x03, 0x5f
        /*0026*/ 	.short	0x0101


	//----- nvinfo : EIATTR_INT_WARP_WIDE_INSTR_OFFSETS
	.align		4
        /*0028*/ 	.byte	0x04, 0x31
        /*002a*/ 	.short	(.L_657 - .L_656)


	//   ....[0]....
.L_656:
        /*002c*/ 	.word	0x000023e0


	//   ....[1]....
        /*0030*/ 	.word	0x00004350


	//----- nvinfo : EIATTR_COOP_GROUP_MASK_REGIDS
	.align		4
.L_657:
        /*0034*/ 	.byte	0x04, 0x29
        /*0036*/ 	.short	(.L_659 - .L_658)


	//   ....[0]....
.L_658:
        /*0038*/ 	.word	0xffffffff


	//   ....[1]....
        /*003c*/ 	.word	0xffffffff


	//   ....[2]....
        /*0040*/ 	.word	0xffffffff


	//   ....[3]....
        /*0044*/ 	.word	0xffffffff


	//   ....[4]....
        /*0048*/ 	.word	0xffffffff


	//   ....[5]....
        /*004c*/ 	.word	0xffffffff


	//   ....[6]....
        /*0050*/ 	.word	0xffffffff


	//   ....[7]....
        /*0054*/ 	.word	0xffffffff


	//   ....[8]....
        /*0058*/ 	.word	0xffffffff


	//   ....[9]....
        /*005c*/ 	.word	0xffffffff


	//----- nvinfo : EIATTR_COOP_GROUP_INSTR_OFFSETS
	.align		4
.L_659:
        /*0060*/ 	.byte	0x04, 0x28
        /*0062*/ 	.short	(.L_661 - .L_660)


	//   ....[0]....
.L_660:
        /*0064*/ 	.word	0x00001630


	//   ....[1]....
        /*0068*/ 	.word	0x00001670


	//   ....[2]....
        /*006c*/ 	.word	0x000017a0


	//   ....[3]....
        /*0070*/ 	.word	0x000017c0


	//   ....[4]....
        /*0074*/ 	.word	0x000017f0


	//   ....[5]....
        /*0078*/ 	.word	0x00001810


	//   ....[6]....
        /*007c*/ 	.word	0x00001840


	//   ....[7]....
        /*0080*/ 	.word	0x00001860


	//   ....[8]....
        /*0084*/ 	.word	0x00001890


	//   ....[9]....
        /*0088*/ 	.word	0x000018b0


	//----- nvinfo : EIATTR_EXIT_INSTR_OFFSETS
	.align		4
.L_661:
        /*008c*/ 	.byte	0x04, 0x1c
        /*008e*/ 	.short	(.L_663 - .L_662)


	//   ....[0]....
.L_662:
        /*0090*/ 	.word	0x00004440


	//   ....[1]....
        /*0094*/ 	.word	0x00004580


	//   ....[2]....
        /*0098*/ 	.word	0x000047e0


	//----- nvinfo : EIATTR_MAX_THREADS
	.align		4
.L_663:
        /*009c*/ 	.byte	0x04, 0x05
        /*009e*/ 	.short	(.L_665 - .L_664)
.L_664:
        /*00a0*/ 	.word	0x000002a0
        /*00a4*/ 	.word	0x00000001
        /*00a8*/ 	.word	0x00000001


	//----- nvinfo : EIATTR_CRS_STACK_SIZE
	.align		4
.L_665:
        /*00ac*/ 	.byte	0x04, 0x1e
        /*00ae*/ 	.short	(.L_667 - .L_666)
.L_666:
        /*00b0*/ 	.word	0x00000000


	//----- nvinfo : EIATTR_CBANK_PARAM_SIZE
	.align		4
.L_667:
        /*00b4*/ 	.byte	0x03, 0x19
        /*00b6*/ 	.short	0x00b8


	//----- nvinfo : EIATTR_PARAM_CBANK
	.align		4
        /*00b8*/ 	.byte	0x04, 0x0a
        /*00ba*/ 	.short	(.L_669 - .L_668)
	.align		4
.L_668:
        /*00bc*/ 	.word	index@(.nv.constant0._Z35group_norm_nhwc_bwd_one_pass_kernelI11Bf16IOFp16WLi64ELi84ELi672EEv26Group_norm_nhwc_bwd_params)
        /*00c0*/ 	.short	0x0210
        /*00c2*/ 	.short	0x00b8


	//----- nvinfo : EIATTR_SW_WAR
	.align		4
.L_669:
        /*00c4*/ 	.byte	0x04, 0x36
        /*00c6*/ 	.short	(.L_671 - .L_670)
.L_670:
        /*00c8*/ 	.word	0x00000008
.L_671:


//--------------------- .nv.info._Z35group_norm_nhwc_bwd_one_pass_kernelI11Bf16IOFp16WLi128ELi84ELi672EEv26Group_norm_nhwc_bwd_params --------------------------
	.section	.nv.info._Z35group_norm_nhwc_bwd_one_pass_kernelI11Bf16IOFp16WLi128ELi84ELi672EEv26Group_norm_nhwc_bwd_params,"",@"SHT_CUDA_INFO"
	.sectionflags	@""
	.align	4


	//----- nvinfo : EIATTR_CUDA_API_VERSION
	.align		4
        /*0000*/ 	.byte	0x04, 0x37
        /*0002*/ 	.short	(.L_673 - .L_672)
.L_672:
        /*0004*/ 	.word	0x00000082


	//----- nvinfo : EIATTR_KPARAM_INFO
	.align		4
.L_673:
        /*0008*/ 	.byte	0x04, 0x17
        /*000a*/ 	.short	(.L_675 - .L_674)
.L_674:
        /*000c*/ 	.word	0x00000000
        /*0010*/ 	.short	0x0000
        /*0012*/ 	.short	0x0000
        /*0014*/ 	.byte	0x00, 0xf0, 0xe1, 0x02


	//----- nvinfo : EIATTR_SPARSE_MMA_MASK
	.align		4
.L_675:
        /*0018*/ 	.byte	0x03, 0x50
        /*001a*/ 	.short	0x0000


	//----- nvinfo : EIATTR_MAXREG_COUNT
	.align		4
        /*001c*/ 	.byte	0x03, 0x1b
        /*001e*/ 	.short	0x0050


	//----- nvinfo : EIATTR_NUM_BARRIERS
	.align		4
        /*0020*/ 	.byte	0x02, 0x4c
        /*0022*/ 	.byte	0x01
	.zero		1


	//----- nvinfo : EIATTR_MERCURY_ISA_VERSION
	.align		4
        /*0024*/ 	.byte	0x03, 0x5f
        /*0026*/ 	.short	0x0101


	//----- nvinfo : EIATTR_INT_WARP_WIDE_INSTR_OFFSETS
	.align		4
        /*0028*/ 	.byte	0x04, 0x31
        /*002a*/ 	.short	(.L_677 - .L_676)


	//   ....[0]....
.L_676:
        /*002c*/ 	.word	0x00003490


	//   ....[1]....
        /*0030*/ 	.word	0x00006180


	//----- nvinfo : EIATTR_COOP_GROUP_MASK_REGIDS
	.align		4
.L_677:
        /*0034*/ 	.byte	0x04, 0x29
        /*0036*/ 	.short	(.L_679 - .L_678)


	//   ....[0]....
.L_678:
        /*0038*/ 	.word	0xffffffff


	//   ....[1]....
        /*003c*/ 	.word	0xffffffff


	//   ....[2]....
        /*0040*/ 	.word	0xffffffff


	//   ....[3]....
        /*0044*/ 	.word	0xffffffff


	//   ....[4]....
        /*0048*/ 	.word	0xffffffff


	//   ....[5]....
        /*004c*/ 	.word	0xffffffff


	//   ....[6]....
        /*0050*/ 	.word	0xffffffff


	//   ....[7]....
        /*0054*/ 	.word	0xffffffff


	//   ....[8]....
        /*0058*/ 	.word	0xffffffff


	//   ....[9]....
        /*005c*/ 	.word	0xffffffff


	//----- nvinfo : EIATTR_COOP_GROUP_INSTR_OFFSETS
	.align		4
.L_679:
        /*0060*/ 	.byte	0x04, 0x28
        /*0062*/ 	.short	(.L_681 - .L_680)


	//   ....[0]....
.L_680:
        /*0064*/ 	.word	0x00002600


	//   ....[1]....
        /*0068*/ 	.word	0x00002640


	//   ....[2]....
        /*006c*/ 	.word	0x00002770


	//   ....[3]....
        /*0070*/ 	.word	0x00002790


	//   ....[4]....
        /*0074*/ 	.word	0x000027c0


	//   ....[5]....
        /*0078*/ 	.word	0x000027e0


	//   ....[6]....
        /*007c*/ 	.word	0x00002810


	//   ....[7]....
        /*0080*/ 	.word	0x00002830


	//   ....[8]....
        /*0084*/ 	.word	0x00002860


	//   ....[9]....
        /*0088*/ 	.word	0x00002890


	//----- nvinfo : EIATTR_EXIT_INSTR_OFFSETS
	.align		4
.L_681:
        /*008c*/ 	.byte	0x04, 0x1c
        /*008e*/ 	.short	(.L_683 - .L_682)


	//   ....[0]....
.L_682:
        /*0090*/ 	.word	0x00006270


	//   ....[1]....
        /*0094*/ 	.word	0x000063b0


	//   ....[2]....
        /*0098*/ 	.word	0x00006610


	//----- nvinfo : EIATTR_MAX_THREADS
	.align		4
.L_683:
        /*009c*/ 	.byte	0x04, 0x05
        /*009e*/ 	.short	(.L_685 - .L_684)
.L_684:
        /*00a0*/ 	.word	0x000002a0
        /*00a4*/ 	.word	0x00000001
        /*00a8*/ 	.word	0x00000001


	//----- nvinfo : EIATTR_CRS_STACK_SIZE
	.align		4
.L_685:
        /*00ac*/ 	.byte	0x04, 0x1e
        /*00ae*/ 	.short	(.L_687 - .L_686)
.L_686:
        /*00b0*/ 	.word	0x00000000


	//----- nvinfo : EIATTR_CBANK_PARAM_SIZE
	.align		4
.L_687:
        /*00b4*/ 	.byte	0x03, 0x19
        /*00b6*/ 	.short	0x00b8


	//----- nvinfo : EIATTR_PARAM_CBANK
	.align		4
        /*00b8*/ 	.byte	0x04, 0x0a
        /*00ba*/ 	.short	(.L_689 - .L_688)
	.align		4
.L_688:
        /*00bc*/ 	.word	index@(.nv.constant0._Z35group_norm_nhwc_bwd_one_pass_kernelI11Bf16IOFp16WLi128ELi84ELi672EEv26Group_norm_nhwc_bwd_params)
        /*00c0*/ 	.short	0x0210
        /*00c2*/ 	.short	0x00b8


	//----- nvinfo : EIATTR_SW_WAR
	.align		4
.L_689:
        /*00c4*/ 	.byte	0x04, 0x36
        /*00c6*/ 	.short	(.L_691 - .L_690)
.L_690:
        /*00c8*/ 	.word	0x00000008
.L_691:


//--------------------- .nv.info._Z35group_norm_nhwc_bwd_one_pass_kernelI11Bf16IOFp16WLi256ELi84ELi672EEv26Group_norm_nhwc_bwd_params --------------------------
	.section	.nv.info._Z35group_norm_nhwc_bwd_one_pass_kernelI11Bf16IOFp16WLi256ELi84ELi672EEv26Group_norm_nhwc_bwd_params,"",@"SHT_CUDA_INFO"
	.sectionflags	@""
	.align	4


	//----- nvinfo : EIATTR_CUDA_API_VERSION
	.align		4
        /*0000*/ 	.byte	0x04, 0x37
        /*0002*/ 	.short	(.L_693 - .L_692)
.L_692:
        /*0004*/ 	.word	0x00000082


	//----- nvinfo : EIATTR_KPARAM_INFO
	.align		4
.L_693:
        /*0008*/ 	.byte	0x04, 0x17
        /*000a*/ 	.short	(.L_695 - .L_694)
.L_694:
        /*000c*/ 	.word	0x00000000
        /*0010*/ 	.short	0x0000
        /*0012*/ 	.short	0x0000
        /*0014*/ 	.byte	0x00, 0xf0, 0xe1, 0x02


	//----- nvinfo : EIATTR_SPARSE_MMA_MASK
	.align		4
.L_695:
        /*0018*/ 	.byte	0x03, 0x50
        /*001a*/ 	.short	0x0000


	//----- nvinfo : EIATTR_MAXREG_COUNT
	.align		4
        /*001c*/ 	.byte	0x03, 0x1b
        /*001e*/ 	.short	0x0050


	//----- nvinfo : EIATTR_NUM_BARRIERS
	.align		4
        /*0020*/ 	.byte	0x02, 0x4c
        /*0022*/ 	.byte	0x01
	.zero		1


	//----- nvinfo : EIATTR_ANNOTATIONS
	.align		4
        /*0024*/ 	.byte	0x04, 0x55
        /*0026*/ 	.short	(.L_697 - .L_696)


	//   ....[0]....
.L_696:
        /*0028*/ 	.word	0x00000001
        /*002c*/ 	.byte	0x00, 0x03, 0x00, 0x00, 0x01, 0x00, 0x00, 0x00, 0xc0, 0x44, 0x00, 0x00, 0x01, 0x00, 0x00, 0x00
        /*003c*/ 	.byte	0x50, 0x46, 0x00, 0x00, 0x01, 0x00, 0x00, 0x00, 0x80, 0x46, 0x00, 0x00


	//----- nvinfo : EIATTR_MERCURY_ISA_VERSION
	.align		4
.L_697:
        /*0048*/ 	.byte	0x03, 0x5f
        /*004a*/ 	.short	0x0101


	//----- nvinfo : EIATTR_INT_WARP_WIDE_INSTR_OFFSETS
	.align		4
        /*004c*/ 	.byte	0x04, 0x31
        /*004e*/ 	.short	(.L_699 - .L_698)


	//   ....[0]....
.L_698:
        /*0050*/ 	.word	0x00005450


	//   ....[1]....
        /*0054*/ 	.word	0x00009d50


	//----- nvinfo : EIATTR_COOP_GROUP_MASK_REGIDS
	.align		4
.L_699:
        /*0058*/ 	.byte	0x04, 0x29
        /*005a*/ 	.short	(.L_701 - .L_700)


	//   ....[0]....
.L_700:
        /*005c*/ 	.word	0xffffffff


	//   ....[1]....
        /*0060*/ 	.word	0xffffffff


	//   ....[2]....
        /*0064*/ 	.word	0xffffffff


	//   ....[3]....
        /*0068*/ 	.word	0xffffffff


	//   ....[4]....
        /*006c*/ 	.word	0xffffffff


	//   ....[5]....
        /*0070*/ 	.word	0xffffffff


	//   ....[6]....
        /*0074*/ 	.word	0xffffffff


	//   ....[7]....
        /*0078*/ 	.word	0xffffffff


	//   ....[8]....
        /*007c*/ 	.word	0xffffffff


	//   ....[9]....
        /*0080*/ 	.word	0xffffffff


	//----- nvinfo : EIATTR_COOP_GROUP_INSTR_OFFSETS
	.align		4
.L_701:
        /*0084*/ 	.byte	0x04, 0x28
        /*0086*/ 	.short	(.L_703 - .L_702)


	//   ....[0]....
.L_702:
        /*0088*/ 	.word	0x00004540


	//   ....[1]....
        /*008c*/ 	.word	0x00004550


	//   ....[2]....
        /*0090*/ 	.word	0x000045a0


	//   ....[3]....
        /*0094*/ 	.word	0x000045b0


	//   ....[4]....
        /*0098*/ 	.word	0x000045e0


	//   ....[5]....
        /*009c*/ 	.word	0x00004600


	//   ....[6]....
        /*00a0*/ 	.word	0x00004630


	//   ....[7]....
        /*00a4*/ 	.word	0x00004660


	//   ....[8]....
        /*00a8*/ 	.word	0x000046d0


	//   ....[9]....
        /*00ac*/ 	.word	0x000046f0


	//----- nvinfo : EIATTR_EXIT_INSTR_OFFSETS
	.align		4
.L_703:
        /*00b0*/ 	.byte	0x04, 0x1c
        /*00b2*/ 	.short	(.L_705 - .L_704)


	//   ....[0]....
.L_704:
        /*00b4*/ 	.word	0x00009e40


	//   ....[1]....
        /*00b8*/ 	.word	0x00009f80


	//   ....[2]....
        /*00bc*/ 	.word	0x0000a1f0


	//----- nvinfo : EIATTR_MAX_THREADS
	.align		4
.L_705:
        /*00c0*/ 	.byte	0x04, 0x05
        /*00c2*/ 	.short	(.L_707 - .L_706)
.L_706:
        /*00c4*/ 	.word	0x000002a0
        /*00c8*/ 	.word	0x00000001
        /*00cc*/ 	.word	0x00000001


	//----- nvinfo : EIATTR_CRS_STACK_SIZE
	.align		4
.L_707:
        /*00d0*/ 	.byte	0x04, 0x1e
        /*00d2*/ 	.short	(.L_709 - .L_708)
.L_708:
        /*00d4*/ 	.word	0x00000000


	//----- nvinfo : EIATTR_CBANK_PARAM_SIZE
	.align		4
.L_709:
        /*00d8*/ 	.byte	0x03, 0x19
        /*00da*/ 	.short	0x00b8


	//----- nvinfo : EIATTR_PARAM_CBANK
	.align		4
        /*00dc*/ 	.byte	0x04, 0x0a
        /*00de*/ 	.short	(.L_711 - .L_710)
	.align		4
.L_710:
        /*00e0*/ 	.word	index@(.nv.constant0._Z35group_norm_nhwc_bwd_one_pass_kernelI11Bf16IOFp16WLi256ELi84ELi672EEv26Group_norm_nhwc_bwd_params)
        /*00e4*/ 	.short	0x0210
        /*00e6*/ 	.short	0x00b8


	//----- nvinfo : EIATTR_SW_WAR
	.align		4
.L_711:
        /*00e8*/ 	.byte	0x04, 0x36
        /*00ea*/ 	.short	(.L_713 - .L_712)
.L_712:
        /*00ec*/ 	.word	0x00000008
.L_713:


//--------------------- .nv.info._Z35group_norm_nhwc_bwd_one_pass_kernelI11Bf16IOFp16WLi512ELi84ELi672EEv26Group_norm_nhwc_bwd_params --------------------------
	.section	.nv.info._Z35group_norm_nhwc_bwd_one_pass_kernelI11Bf16IOFp16WLi512ELi84ELi672EEv26Group_norm_nhwc_bwd_params,"",@"SHT_CUDA_INFO"
	.sectionflags	@""
	.align	4


	//----- nvinfo : EIATTR_CUDA_API_VERSION
	.align		4
        /*0000*/ 	.byte	0x04, 0x37
        /*0002*/ 	.short	(.L_715 - .L_714)
.L_714:
        /*0004*/ 	.word	0x00000082


	//----- nvinfo : EIATTR_KPARAM_INFO
	.align		4
.L_715:
        /*0008*/ 	.byte	0x04, 0x17
        /*000a*/ 	.short	(.L_717 - .L_716)
.L_716:
        /*000c*/ 	.word	0x00000000
        /*0010*/ 	.short	0x0000
        /*0012*/ 	.short	0x0000
        /*0014*/ 	.byte	0x00, 0xf0, 0xe1, 0x02


	//----- nvinfo : EIATTR_SPARSE_MMA_MASK
	.align		4
.L_717:
        /*0018*/ 	.byte	0x03, 0x50
        /*001a*/ 	.short	0x0000


	//----- nvinfo : EIATTR_MAXREG_COUNT
	.align		4
        /*001c*/ 	.byte	0x03, 0x1b
        /*001e*/ 	.short	0x0050


	//----- nvinfo : EIATTR_NUM_BARRIERS
	.align		4
        /*0020*/ 	.byte	0x02, 0x4c
        /*0022*/ 	.byte	0x01
	.zero		1


	//----- nvinfo : EIATTR_ANNOTATIONS
	.align		4
        /*0024*/ 	.byte	0x04, 0x55
        /*0026*/ 	.short	(.L_719 - .L_718)


	//   ....[0]....
.L_718:
        /* <DEDUP_REMOVED lines=209> */


	//----- nvinfo : EIATTR_MERCURY_ISA_VERSION
	.align		4
.L_719:
        /*0d20*/ 	.byte	0x03, 0x5f
        /*0d22*/ 	.short	0x0101


	//----- nvinfo : EIATTR_INT_WARP_WIDE_INSTR_OFFSETS
	.align		4
        /*0d24*/ 	.byte	0x04, 0x31
        /*0d26*/ 	.short	(.L_721 - .L_720)


	//   ....[0]....
.L_720:
        /*0d28*/ 	.word	0x0000ab40


	//   ....[1]....
        /*0d2c*/ 	.word	0x0000ae70


	//   ....[2]....
        /*0d30*/ 	.word	0x0000af20


	//   ....[3]....
        /*0d34*/ 	.word	0x0000af30


	//   ....[4]....
        /*0d38*/ 	.word	0x0000aff0


	//   ....[5]....
        /*0d3c*/ 	.word	0x0000b0d0


	//   ....[6]....
        /*0d40*/ 	.word	0x0000b190


	//   ....[7]....
        /*0d44*/ 	.word	0x0000b1b0


	//   ....[8]....
        /*0d48*/ 	.word	0x0000b2b0


	//   ....[9]....
        /*0d4c*/ 	.word	0x0000b370


	//   ....[10]....
        /*0d50*/ 	.word	0x0000b390


	//   ....[11]....
        /*0d54*/ 	.word	0x0000b490


	//   ....[12]....
        /*0d58*/ 	.word	0x0000b550


	//   ....[13]....
        /*0d5c*/ 	.word	0x0000b560


	//   ....[14]....
        /*0d60*/ 	.word	0x0000b670


	//   ....[15]....
        /*0d64*/ 	.word	0x0000b730


	//   ....[16]....
        /*0d68*/ 	.word	0x0000b740


	//   ....[17]....
        /*0d6c*/ 	.word	0x0000b8f0


	//   ....[18]....
        /*0d70*/ 	.word	0x0000b9b0


	//   ....[19]....
        /*0d74*/ 	.word	0x0000b9c0


	//   ....[20]....
        /*0d78*/ 	.word	0x0000b9d0


	//   ....[21]....
        /*0d7c*/ 	.word	0x0000bb40


	//   ....[22]....
        /*0d80*/ 	.word	0x0000bbf0


	//   ....[23]....
        /*0d84*/ 	.word	0x0000bc10


	//   ....[24]....
        /*0d88*/ 	.word	0x0000bc40


	//   ....[25]....
        /*0d8c*/ 	.word	0x0000be50


	//   ....[26]....
        /*0d90*/ 	.word	0x0000bf10


	//   ....[27]....
        /*0d94*/ 	.word	0x0000bf70


	//   ....[28]....
        /*0d98*/ 	.word	0x0000bfa0


	//   ....[29]....
        /*0d9c*/ 	.word	0x0000c250


	//   ....[30]....
        /*0da0*/ 	.word	0x0000c2d0


	//   ....[31]....
        /*0da4*/ 	.word	0x00013b20


	//----- nvinfo : EIATTR_COOP_GROUP_MASK_REGIDS
	.align		4
.L_721:
        /*0da8*/ 	.byte	0x04, 0x29
        /*0daa*/ 	.short	(.L_723 - .L_722)


	//   ....[0]....
.L_722:
        /*0dac*/ 	.word	0xffffffff


	//   ....[1]....
        /*0db0*/ 	.word	0xffffffff


	//   ....[2]....
        /*0db4*/ 	.word	0xffffffff


	//   ....[3]....
        /*0db8*/ 	.word	0xffffffff


	//   ....[4]....
        /*0dbc*/ 	.word	0xffffffff


	//   ....[5]....
        /*0dc0*/ 	.word	0xffffffff


	//   ....[6]....
        /*0dc4*/ 	.word	0xffffffff


	//   ....[7]....
        /*0dc8*/ 	.word	0xffffffff


	//   ....[8]....
        /*0dcc*/ 	.word	0xffffffff


	//   ....[9]....
        /*0dd0*/ 	.word	0xffffffff


	//----- nvinfo : EIATTR_COOP_GROUP_INSTR_OFFSETS
	.align		4
.L_723:
        /*0dd4*/ 	.byte	0x04, 0x28
        /*0dd6*/ 	.short	(.L_725 - .L_724)


	//   ....[0]....
.L_724:
        /*0dd8*/ 	.word	0x00009260


	//   ....[1]....
        /*0ddc*/ 	.word	0x00009270


	//   ....[2]....
        /*0de0*/ 	.word	0x00009300


	//   ....[3]....
        /*0de4*/ 	.word	0x00009310


	//   ....[4]....
        /*0de8*/ 	.word	0x00009370


	//   ....[5]....
        /*0dec*/ 	.word	0x00009380


	//   ....[6]....
        /*0df0*/ 	.word	0x00009480


	//   ....[7]....
        /*0df4*/ 	.word	0x00009490


	//   ....[8]....
        /*0df8*/ 	.word	0x00009780


	//   ....[9]....
        /*0dfc*/ 	.word	0x00009790


	//----- nvinfo : EIATTR_EXIT_INSTR_OFFSETS
	.align		4
.L_725:
        /*0e00*/ 	.byte	0x04, 0x1c
        /*0e02*/ 	.short	(.L_727 - .L_726)


	//   ....[0]....
.L_726:
        /*0e04*/ 	.word	0x00013c10


	//   ....[1]....
        /*0e08*/ 	.word	0x00013d50


	//   ....[2]....
        /*0e0c*/ 	.word	0x00013fb0


	//----- nvinfo : EIATTR_MAX_THREADS
	.align		4
.L_727:
        /*0e10*/ 	.byte	0x04, 0x05
        /*0e12*/ 	.short	(.L_729 - .L_728)
.L_728:
        /*0e14*/ 	.word	0x000002a0
        /*0e18*/ 	.word	0x00000001
        /*0e1c*/ 	.word	0x00000001


	//----- nvinfo : EIATTR_CRS_STACK_SIZE
	.align		4
.L_729:
        /*0e20*/ 	.byte	0x04, 0x1e
        /*0e22*/ 	.short	(.L_731 - .L_730)
.L_730:
        /*0e24*/ 	.word	0x00000000


	//----- nvinfo : EIATTR_CBANK_PARAM_SIZE
	.align		4
.L_731:
        /*0e28*/ 	.byte	0x03, 0x19
        /*0e2a*/ 	.short	0x00b8


	//----- nvinfo : EIATTR_PARAM_CBANK
	.align		4
        /*0e2c*/ 	.byte	0x04, 0x0a
        /*0e2e*/ 	.short	(.L_733 - .L_732)
	.align		4
.L_732:
        /*0e30*/ 	.word	index@(.nv.constant0._Z35group_norm_nhwc_bwd_one_pass_kernelI11Bf16IOFp16WLi512ELi84ELi672EEv26Group_norm_nhwc_bwd_params)
        /*0e34*/ 	.short	0x0210
        /*0e36*/ 	.short	0x00b8


	//----- nvinfo : EIATTR_SW_WAR
	.align		4
.L_733:
        /*0e38*/ 	.byte	0x04, 0x36
        /*0e3a*/ 	.short	(.L_735 - .L_734)
.L_734:
        /*0e3c*/ 	.word	0x00000008
.L_735:


//--------------------- .nv.info._Z35group_norm_nhwc_bwd_one_pass_kernelI11Fp16IOFp32WLi64ELi84ELi672EEv26Group_norm_nhwc_bwd_params --------------------------
	.section	.nv.info._Z35group_norm_nhwc_bwd_one_pass_kernelI11Fp16IOFp32WLi64ELi84ELi672EEv26Group_norm_nhwc_bwd_params,"",@"SHT_CUDA_INFO"
	.sectionflags	@""
	.align	4


	//----- nvinfo : EIATTR_CUDA_API_VERSION
	.align		4
        /*0000*/ 	.byte	0x04, 0x37
        /*0002*/ 	.short	(.L_737 - .L_736)
.L_736:
        /*0004*/ 	.word	0x00000082


	//----- nvinfo : EIATTR_KPARAM_INFO
	.align		4
.L_737:
        /*0008*/ 	.byte	0x04, 0x17
        /*000a*/ 	.short	(.L_739 - .L_738)
.L_738:
        /*000c*/ 	.word	0x00000000
        /*0010*/ 	.short	0x0000
        /*0012*/ 	.short	0x0000
        /*0014*/ 	.byte	0x00, 0xf0, 0xe1, 0x02


	//----- nvinfo : EIATTR_SPARSE_MMA_MASK
	.align		4
.L_739:
        /*0018*/ 	.byte	0x03, 0x50
        /*001a*/ 	.short	0x0000


	//----- nvinfo : EIATTR_MAXREG_COUNT
	.align		4
        /*001c*/ 	.byte	0x03, 0x1b
        /*001e*/ 	.short	0x0050


	//----- nvinfo : EIATTR_NUM_BARRIERS
	.align		4
        /*0020*/ 	.byte	0x02, 0x4c
        /*0022*/ 	.byte	0x01
	.zero		1


	//----- nvinfo : EIATTR_ANNOTATIONS
	.align		4
        /*0024*/ 	.byte	0x04, 0x55
        /*0026*/ 	.short	(.L_741 - .L_740)


	//   ....[0]....
.L_740:
        /*0028*/ 	.word	0x00000001
        /*002c*/ 	.byte	0x00, 0x03, 0x00, 0x00, 0x01, 0x00, 0x00, 0x00, 0xe0, 0x15, 0x00, 0x00, 0x01, 0x00, 0x00, 0x00
        /*003c*/ 	.byte	0x00, 0x16, 0x00, 0x00, 0x01, 0x00, 0x00, 0x00, 0xe0, 0x17, 0x00, 0x00


	//----- nvinfo : EIATTR_MERCURY_ISA_VERSION
	.align		4
.L_741:
        /*0048*/ 	.byte	0x03, 0x5f
        /*004a*/ 	.short	0x0101


	//----- nvinfo : EIATTR_INT_WARP_WIDE_INSTR_OFFSETS
	.align		4
        /*004c*/ 	.byte	0x04, 0x31
        /*004e*/ 	.short	(.L_743 - .L_742)


	//   ....[0]....
.L_742:
        /*0050*/ 	.word	0x000023c0


	//   ....[1]....
        /*0054*/ 	.word	0x00004400


	//----- nvinfo : EIATTR_COOP_GROUP_MASK_REGIDS
	.align		4
.L_743:
        /*0058*/ 	.byte	0x04, 0x29
        /*005a*/ 	.short	(.L_745 - .L_744)


	//   ....[0]....
.L_744:
        /*005c*/ 	.word	0xffffffff


	//   ....[1]....
        /*0060*/ 	.word	0xffffffff


	//   ....[2]....
        /*0064*/ 	.word	0xffffffff


	//   ....[3]....
        /*0068*/ 	.word	0xffffffff


	//   ....[4]....
        /*006c*/ 	.word	0xffffffff


	//   ....[5]....
        /*0070*/ 	.word	0xffffffff


	//   ....[6]....
        /*0074*/ 	.word	0xffffffff


	//   ....[7]....
        /*0078*/ 	.word	0xffffffff


	//   ....[8]....
        /*007c*/ 	.word	0xffffffff


	//   ....[9]....
        /*0080*/ 	.word	0xffffffff


	//----- nvinfo : EIATTR_COOP_GROUP_INSTR_OFFSETS
	.align		4
.L_745:
        /*0084*/ 	.byte	0x04, 0x28
        /*0086*/ 	.short	(.L_747 - .L_746)


	//   ....[0]....
.L_746:
        /*0088*/ 	.word	0x00001680


	//   ....[1]....
        /*008c*/ 	.word	0x00001690


	//   ....[2]....
        /*0090*/ 	.word	0x000016e0


	//   ....[3]....
        /*0094*/ 	.word	0x000016f0


	//   ....[4]....
        /*0098*/ 	.word	0x00001720


	//   ....[5]....
        /*009c*/ 	.word	0x00001740


	//   ....[6]....
        /*00a0*/ 	.word	0x00001770


	//   ....[7]....
        /*00a4*/ 	.word	0x00001790


	//   ....[8]....
        /*00a8*/ 	.word	0x00001800


	//   ....[9]....
        /*00ac*/ 	.word	0x00001810


	//----- nvinfo : EIATTR_EXIT_INSTR_OFFSETS
	.align		4
.L_747:
        /*00b0*/ 	.byte	0x04, 0x1c
        /*00b2*/ 	.short	(.L_749 - .L_748)


	//   ....[0]....
.L_748:
        /*00b4*/ 	.word	0x000044f0


	//   ....[1]....
        /*00b8*/ 	.word	0x00004630


	//   ....[2]....
        /*00bc*/ 	.word	0x00004880


	//----- nvinfo : EIATTR_MAX_THREADS
	.align		4
.L_749:
        /*00c0*/ 	.byte	0x04, 0x05
        /*00c2*/ 	.short	(.L_751 - .L_750)
.L_750:
        /*00c4*/ 	.word	0x000002a0
        /*00c8*/ 	.word	0x00000001
        /*00cc*/ 	.word	0x00000001


	//----- nvinfo : EIATTR_CRS_STACK_SIZE
	.align		4
.L_751:
        /*00d0*/ 	.byte	0x04, 0x1e
        /*00d2*/ 	.short	(.L_753 - .L_752)
.L_752:
        /*00d4*/ 	.word	0x00000000


	//----- nvinfo : EIATTR_CBANK_PARAM_SIZE
	.align		4
.L_753:
        /*00d8*/ 	.byte	0x03, 0x19
        /*00da*/ 	.short	0x00b8


	//----- nvinfo : EIATTR_PARAM_CBANK
	.align		4
        /*00dc*/ 	.byte	0x04, 0x0a
        /*00de*/ 	.short	(.L_755 - .L_754)
	.align		4
.L_754:
        /*00e0*/ 	.word	index@(.nv.constant0._Z35group_norm_nhwc_bwd_one_pass_kernelI11Fp16IOFp32WLi64ELi84ELi672EEv26Group_norm_nhwc_bwd_params)
        /*00e4*/ 	.short	0x0210
        /*00e6*/ 	.short	0x00b8


	//----- nvinfo : EIATTR_SW_WAR
	.align		4
.L_755:
        /*00e8*/ 	.byte	0x04, 0x36
        /*00ea*/ 	.short	(.L_757 - .L_756)
.L_756:
        /*00ec*/ 	.word	0x00000008
.L_757:


//--------------------- .nv.info._Z35group_norm_nhwc_bwd_one_pass_kernelI11Fp16IOFp32WLi128ELi84ELi672EEv26Group_norm_nhwc_bwd_params --------------------------
	.section	.nv.info._Z35group_norm_nhwc_bwd_one_pass_kernelI11Fp16IOFp32WLi128ELi84ELi672EEv26Group_norm_nhwc_bwd_params,"",@"SHT_CUDA_INFO"
	.sectionflags	@""
	.align	4


	//----- nvinfo : EIATTR_CUDA_API_VERSION
	.align		4
        /*0000*/ 	.byte	0x04, 0x37
        /*0002*/ 	.short	(.L_759 - .L_758)
.L_758:
        /*0004*/ 	.word	0x00000082


	//----- nvinfo : EIATTR_KPARAM_INFO
	.align		4
.L_759:
        /*0008*/ 	.byte	0x04, 0x17
        /*000a*/ 	.short	(.L_761 - .L_760)
.L_760:
        /*000c*/ 	.word	0x00000000
        /*0010*/ 	.short	0x0000
        /*0012*/ 	.short	0x0000
        /*0014*/ 	.byte	0x00, 0xf0, 0xe1, 0x02


	//----- nvinfo : EIATTR_SPARSE_MMA_MASK
	.align		4
.L_761:
        /*0018*/ 	.byte	0x03, 0x50
        /*001a*/ 	.short	0x0000


	//----- nvinfo : EIATTR_MAXREG_COUNT
	.align		4
        /*001c*/ 	.byte	0x03, 0x1b
        /*001e*/ 	.short	0x0050


	//----- nvinfo : EIATTR_NUM_BARRIERS
	.align		4
        /*0020*/ 	.byte	0x02, 0x4c
        /*0022*/ 	.byte	0x01
	.zero		1


	//----- nvinfo : EIATTR_MERCURY_ISA_VERSION
	.align		4
        /*0024*/ 	.byte	0x03, 0x5f
        /*0026*/ 	.short	0x0101


	//----- nvinfo : EIATTR_INT_WARP_WIDE_INSTR_OFFSETS
	.align		4
        /*0028*/ 	.byte	0x04, 0x31
        /*002a*/ 	.short	(.L_763 - .L_762)


	//   ....[0]....
.L_762:
        /*002c*/ 	.word	0x000031f0


	//   ....[1]....
        /*0030*/ 	.word	0x00005e10


	//----- nvinfo : EIATTR_COOP_GROUP_MASK_REGIDS
	.align		4
.L_763:
        /*0034*/ 	.byte	0x04, 0x29
        /*0036*/ 	.short	(.L_765 - .L_764)


	//   ....[0]....
.L_764:
        /*0038*/ 	.word	0xffffffff


	//   ....[1]....
        /*003c*/ 	.word	0xffffffff


	//   ....[2]....
        /*0040*/ 	.word	0xffffffff


	//   ....[3]....
        /*0044*/ 	.word	0xffffffff


	//   ....[4]....
        /*0048*/ 	.word	0xffffffff


	//   ....[5]....
        /*004c*/ 	.word	0xffffffff


	//   ....[6]....
        /*0050*/ 	.word	0xffffffff


	//   ....[7]....
        /*0054*/ 	.word	0xffffffff


	//   ....[8]....
        /*0058*/ 	.word	0xffffffff


	//   ....[9]....
        /*005c*/ 	.word	0xffffffff


	//----- nvinfo : EIATTR_COOP_GROUP_INSTR_OFFSETS
	.align		4
.L_765:
        /*0060*/ 	.byte	0x04, 0x28
        /*0062*/ 	.short	(.L_767 - .L_766)


	//   ....[0]....
.L_766:
        /*0064*/ 	.word	0x00002550


	//   ....[1]....
        /*0068*/ 	.word	0x00002580


	//   ....[2]....
        /*006c*/ 	.word	0x000025c0


	//   ....[3]....
        /*0070*/ 	.word	0x000025e0


	//   ....[4]....
        /*0074*/ 	.word	0x00002610


	//   ....[5]....
        /*0078*/ 	.word	0x00002630


	//   ....[6]....
        /*007c*/ 	.word	0x00002660


	//   ....[7]....
        /*0080*/ 	.word	0x00002680


	//   ....[8]....
        /*0084*/ 	.word	0x000026f0


	//   ....[9]....
        /*0088*/ 	.word	0x00002700


	//----- nvinfo : EIATTR_EXIT_INSTR_OFFSETS
	.align		4
.L_767:
        /*008c*/ 	.byte	0x04, 0x1c
        /*008e*/ 	.short	(.L_769 - .L_768)


	//   ....[0]....
.L_768:
        /*0090*/ 	.word	0x00005f00


	//   ....[1]....
        /*0094*/ 	.word	0x00006040


	//   ....[2]....
        /*0098*/ 	.word	0x00006280


	//----- nvinfo : EIATTR_MAX_THREADS
	.align		4
.L_769:
        /*009c*/ 	.byte	0x04, 0x05
        /*009e*/ 	.short	(.L_771 - .L_770)
.L_770:
        /*00a0*/ 	.word	0x000002a0
        /*00a4*/ 	.word	0x00000001
        /*00a8*/ 	.word	0x00000001


	//----- nvinfo : EIATTR_CRS_STACK_SIZE
	.align		4
.L_771:
        /*00ac*/ 	.byte	0x04, 0x1e
        /*00ae*/ 	.short	(.L_773 - .L_772)
.L_772:
        /*00b0*/ 	.word	0x00000000


	//----- nvinfo : EIATTR_CBANK_PARAM_SIZE
	.align		4
.L_773:
        /*00b4*/ 	.byte	0x03, 0x19
        /*00b6*/ 	.short	0x00b8


	//----- nvinfo : EIATTR_PARAM_CBANK
	.align		4
        /*00b8*/ 	.byte	0x04, 0x0a
        /*00ba*/ 	.short	(.L_775 - .L_774)
	.align		4
.L_774:
        /*00bc*/ 	.word	index@(.nv.constant0._Z35group_norm_nhwc_bwd_one_pass_kernelI11Fp16IOFp32WLi128ELi84ELi672EEv26Group_norm_nhwc_bwd_params)
        /*00c0*/ 	.short	0x0210
        /*00c2*/ 	.short	0x00b8


	//----- nvinfo : EIATTR_SW_WAR
	.align		4
.L_775:
        /*00c4*/ 	.byte	0x04, 0x36
        /*00c6*/ 	.short	(.L_777 - .L_776)
.L_776:
        /*00c8*/ 	.word	0x00000008
.L_777:


//--------------------- .nv.info._Z35group_norm_nhwc_bwd_one_pass_kernelI11Fp16IOFp32WLi256ELi84ELi672EEv26Group_norm_nhwc_bwd_params --------------------------
	.section	.nv.info._Z35group_norm_nhwc_bwd_one_pass_kernelI11Fp16IOFp32WLi256ELi84ELi672EEv26Group_norm_nhwc_bwd_params,"",@"SHT_CUDA_INFO"
	.sectionflags	@""
	.align	4


	//----- nvinfo : EIATTR_CUDA_API_VERSION
	.align		4
        /*0000*/ 	.byte	0x04, 0x37
        /*0002*/ 	.short	(.L_779 - .L_778)
.L_778:
        /*0004*/ 	.word	0x00000082


	//----- nvinfo : EIATTR_KPARAM_INFO
	.align		4
.L_779:
        /*0008*/ 	.byte	0x04, 0x17
        /*000a*/ 	.short	(.L_781 - .L_780)
.L_780:
        /*000c*/ 	.word	0x00000000
        /*0010*/ 	.short	0x0000
        /*0012*/ 	.short	0x0000
        /*0014*/ 	.byte	0x00, 0xf0, 0xe1, 0x02


	//----- nvinfo : EIATTR_SPARSE_MMA_MASK
	.align		4
.L_781:
        /*0018*/ 	.byte	0x03, 0x50
        /*001a*/ 	.short	0x0000


	//----- nvinfo : EIATTR_MAXREG_COUNT
	.align		4
        /*001c*/ 	.byte	0x03, 0x1b
        /*001e*/ 	.short	0x0050


	//----- nvinfo : EIATTR_NUM_BARRIERS
	.align		4
        /*0020*/ 	.byte	0x02, 0x4c
        /*0022*/ 	.byte	0x01
	.zero		1


	//----- nvinfo : EIATTR_MERCURY_ISA_VERSION
	.align		4
        /*0024*/ 	.byte	0x03, 0x5f
        /*0026*/ 	.short	0x0101


	//----- nvinfo : EIATTR_INT_WARP_WIDE_INSTR_OFFSETS
	.align		4
        /*0028*/ 	.byte	0x04, 0x31
        /*002a*/ 	.short	(.L_783 - .L_782)


	//   ....[0]....
.L_782:
        /*002c*/ 	.word	0x00005070


	//   ....[1]....
        /*0030*/ 	.word	0x000097d0


	//----- nvinfo : EIATTR_COOP_GROUP_MASK_REGIDS
	.align		4
.L_783:
        /*0034*/ 	.byte	0x04, 0x29
        /*0036*/ 	.short	(.L_785 - .L_784)


	//   ....[0]....
.L_784:
        /*0038*/ 	.word	0xffffffff


	//   ....[1]....
        /*003c*/ 	.word	0xffffffff


	//   ....[2]....
        /*0040*/ 	.word	0xffffffff


	//   ....[3]....
        /*0044*/ 	.word	0xffffffff


	//   ....[4]....
        /*0048*/ 	.word	0xffffffff


	//   ....[5]....
        /*004c*/ 	.word	0xffffffff


	//   ....[6]....
        /*0050*/ 	.word	0xffffffff


	//   ....[7]....
        /*0054*/ 	.word	0xffffffff


	//   ....[8]....
        /*0058*/ 	.word	0xffffffff


	//   ....[9]....
        /*005c*/ 	.word	0xffffffff


	//----- nvinfo : EIATTR_COOP_GROUP_INSTR_OFFSETS
	.align		4
.L_785:
        /*0060*/ 	.byte	0x04, 0x28
        /*0062*/ 	.short	(.L_787 - .L_786)


	//   ....[0]....
.L_786:
        /*0064*/ 	.word	0x000043a0


	//   ....[1]....
        /*0068*/ 	.word	0x000043e0


	//   ....[2]....
        /*006c*/ 	.word	0x00004490


	//   ....[3]....
        /*0070*/ 	.word	0x000044b0


	//   ....[4]....
        /*0074*/ 	.word	0x000044e0


	//   ....[5]....
        /*0078*/ 	.word	0x00004500


	//   ....[6]....
        /*007c*/ 	.word	0x00004530


	//   ....[7]....
        /*0080*/ 	.word	0x00004550


	//   ....[8]....
        /*0084*/ 	.word	0x00004580


	//   ....[9]....
        /*0088*/ 	.word	0x000045a0


	//----- nvinfo : EIATTR_EXIT_INSTR_OFFSETS
	.align		4
.L_787:
        /*008c*/ 	.byte	0x04, 0x1c
        /*008e*/ 	.short	(.L_789 - .L_788)


	//   ....[0]....
.L_788:
        /*0090*/ 	.word	0x000098c0


	//   ....[1]....
        /*0094*/ 	.word	0x00009a00


	//   ....[2]....
        /*0098*/ 	.word	0x00009c40


	//----- nvinfo : EIATTR_MAX_THREADS
	.align		4
.L_789:
        /*009c*/ 	.byte	0x04, 0x05
        /*009e*/ 	.short	(.L_791 - .L_790)
.L_790:
        /*00a0*/ 	.word	0x000002a0
        /*00a4*/ 	.word	0x00000001
        /*00a8*/ 	.word	0x00000001


	//----- nvinfo : EIATTR_CRS_STACK_SIZE
	.align		4
.L_791:
        /*00ac*/ 	.byte	0x04, 0x1e
        /*00ae*/ 	.short	(.L_793 - .L_792)
.L_792:
        /*00b0*/ 	.word	0x00000000


	//----- nvinfo : EIATTR_CBANK_PARAM_SIZE
	.align		4
.L_793:
        /*00b4*/ 	.byte	0x03, 0x19
        /*00b6*/ 	.short	0x00b8


	//----- nvinfo : EIATTR_PARAM_CBANK
	.align		4
        /*00b8*/ 	.byte	0x04, 0x0a
        /*00ba*/ 	.short	(.L_795 - .L_794)
	.align		4
.L_794:
        /*00bc*/ 	.word	index@(.nv.constant0._Z35group_norm_nhwc_bwd_one_pass_kernelI11Fp16IOFp32WLi256ELi84ELi672EEv26Group_norm_nhwc_bwd_params)
        /*00c0*/ 	.short	0x0210
        /*00c2*/ 	.short	0x00b8


	//----- nvinfo : EIATTR_SW_WAR
	.align		4
.L_795:
        /*00c4*/ 	.byte	0x04, 0x36
        /*00c6*/ 	.short	(.L_797 - .L_796)
.L_796:
        /*00c8*/ 	.word	0x00000008
.L_797:


//--------------------- .nv.info._Z35group_norm_nhwc_bwd_one_pass_kernelI11Fp16IOFp32WLi512ELi84ELi672EEv26Group_norm_nhwc_bwd_params --------------------------
	.section	.nv.info._Z35group_norm_nhwc_bwd_one_pass_kernelI11Fp16IOFp32WLi512ELi84ELi672EEv26Group_norm_nhwc_bwd_params,"",@"SHT_CUDA_INFO"
	.sectionflags	@""
	.align	4


	//----- nvinfo : EIATTR_CUDA_API_VERSION
	.align		4
        /*0000*/ 	.byte	0x04, 0x37
        /*0002*/ 	.short	(.L_799 - .L_798)
.L_798:
        /*0004*/ 	.word	0x00000082


	//----- nvinfo : EIATTR_KPARAM_INFO
	.align		4
.L_799:
        /*0008*/ 	.byte	0x04, 0x17
        /*000a*/ 	.short	(.L_801 - .L_800)
.L_800:
        /*000c*/ 	.word	0x00000000
        /*0010*/ 	.short	0x0000
        /*0012*/ 	.short	0x0000
        /*0014*/ 	.byte	0x00, 0xf0, 0xe1, 0x02


	//----- nvinfo : EIATTR_SPARSE_MMA_MASK
	.align		4
.L_801:
        /*0018*/ 	.byte	0x03, 0x50
        /*001a*/ 	.short	0x0000


	//----- nvinfo : EIATTR_MAXREG_COUNT
	.align		4
        /*001c*/ 	.byte	0x03, 0x1b
        /*001e*/ 	.short	0x0050


	//----- nvinfo : EIATTR_NUM_BARRIERS
	.align		4
        /*0020*/ 	.byte	0x02, 0x4c
        /*0022*/ 	.byte	0x01
	.zero		1


	//----- nvinfo : EIATTR_ANNOTATIONS
	.align		4
        /*0024*/ 	.byte	0x04, 0x55
        /*0026*/ 	.short	(.L_803 - .L_802)


	//   ....[0]....
.L_802:
        /* <DEDUP_REMOVED lines=24> */
        /*019c*/ 	.byte	0xb0, 0xec, 0x00, 0x00, 0x01, 0x00, 0x00, 0x00, 0x00, 0xf0, 0x00, 0x00


	//----- nvinfo : EIATTR_MERCURY_ISA_VERSION
	.align		4
.L_803:
        /*01a8*/ 	.byte	0x03, 0x5f
        /*01aa*/ 	.short	0x0101


	//----- nvinfo : EIATTR_INT_WARP_WIDE_INSTR_OFFSETS
	.align		4
        /*01ac*/ 	.byte	0x04, 0x31
        /*01ae*/ 	.short	(.L_805 - .L_804)


	//   ....[0]....
.L_804:
        /*01b0*/ 	.word	0x00009100


	//   ....[1]....
        /*01b4*/ 	.word	0x000093e0


	//   ....[2]....
        /*01b8*/ 	.word	0x00009490


	//   ....[3]....
        /*01bc*/ 	.word	0x000094a0


	//   ....[4]....
        /*01c0*/ 	.word	0x00009580


	//   ....[5]....
        /*01c4*/ 	.word	0x00009640


	//   ....[6]....
        /*01c8*/ 	.word	0x000096d0


	//   ....[7]....
        /*01cc*/ 	.word	0x00009760


	//   ....[8]....
        /*01d0*/ 	.word	0x00009820


	//   ....[9]....
        /*01d4*/ 	.word	0x000098b0


	//   ....[10]....
        /*01d8*/ 	.word	0x00009940


	//   ....[11]....
        /*01dc*/ 	.word	0x00009a00


	//   ....[12]....
        /*01e0*/ 	.word	0x00009a60


	//   ....[13]....
        /*01e4*/ 	.word	0x00009b10


	//   ....[14]....
        /*01e8*/ 	.word	0x00009c10


	//   ....[15]....
        /*01ec*/ 	.word	0x00009c30


	//   ....[16]....
        /*01f0*/ 	.word	0x00009cf0


	//   ....[17]....
        /*01f4*/ 	.word	0x00009e60


	//   ....[18]....
        /*01f8*/ 	.word	0x00009f20


	//   ....[19]....
        /*01fc*/ 	.word	0x00009f30


	//   ....[20]....
        /*0200*/ 	.word	0x00009f40


	//   ....[21]....
        /*0204*/ 	.word	0x0000a0b0


	//   ....[22]....
        /*0208*/ 	.word	0x0000a160


	//   ....[23]....
        /*020c*/ 	.word	0x0000a180


	//   ....[24]....
        /*0210*/ 	.word	0x0000a1b0


	//   ....[25]....
        /*0214*/ 	.word	0x0000a3c0


	//   ....[26]....
        /*0218*/ 	.word	0x0000a480


	//   ....[27]....
        /*021c*/ 	.word	0x0000a4e0


	//   ....[28]....
        /*0220*/ 	.word	0x0000a510


	//   ....[29]....
        /*0224*/ 	.word	0x0000a7c0


	//   ....[30]....
        /*0228*/ 	.word	0x0000a840


	//   ....[31]....
        /*022c*/ 	.word	0x00011b10


	//----- nvinfo : EIATTR_COOP_GROUP_MASK_REGIDS
	.align		4
.L_805:
        /*0230*/ 	.byte	0x04, 0x29
        /*0232*/ 	.short	(.L_807 - .L_806)


	//   ....[0]....
.L_806:
        /*0234*/ 	.word	0xffffffff


	//   ....[1]....
        /*0238*/ 	.word	0xffffffff


	//   ....[2]....
        /*023c*/ 	.word	0xffffffff


	//   ....[3]....
        /*0240*/ 	.word	0xffffffff


	//   ....[4]....
        /*0244*/ 	.word	0xffffffff


	//   ....[5]....
        /*0248*/ 	.word	0xffffffff


	//   ....[6]....
        /*024c*/ 	.word	0xffffffff


	//   ....[7]....
        /*0250*/ 	.word	0xffffffff


	//   ....[8]....
        /*0254*/ 	.word	0xffffffff


	//   ....[9]....
        /*0258*/ 	.word	0xffffffff


	//----- nvinfo : EIATTR_COOP_GROUP_INSTR_OFFSETS
	.align		4
.L_807:
        /*025c*/ 	.byte	0x04, 0x28
        /*025e*/ 	.short	(.L_809 - .L_808)


	//   ....[0]....
.L_808:
        /*0260*/ 	.word	0x00008300


	//   ....[1]....
        /*0264*/ 	.word	0x00008310


	//   ....[2]....
        /*0268*/ 	.word	0x00008360


	//   ....[3]....
        /*026c*/ 	.word	0x00008370


	//   ....[4]....
        /*0270*/ 	.word	0x000083a0


	//   ....[5]....
        /*0274*/ 	.word	0x000083c0


	//   ....[6]....
        /*0278*/ 	.word	0x000083f0


	//   ....[7]....
        /*027c*/ 	.word	0x00008410


	//   ....[8]....
        /*0280*/ 	.word	0x000084a0


	//   ....[9]....
        /*0284*/ 	.word	0x000084b0


	//----- nvinfo : EIATTR_EXIT_INSTR_OFFSETS
	.align		4
.L_809:
        /*0288*/ 	.byte	0x04, 0x1c
        /*028a*/ 	.short	(.L_811 - .L_810)


	//   ....[0]....
.L_810:
        /*028c*/ 	.word	0x00011c00


	//   ....[1]....
        /*0290*/ 	.word	0x00011d40


	//   ....[2]....
        /*0294*/ 	.word	0x00011f90


	//----- nvinfo : EIATTR_MAX_THREADS
	.align		4
.L_811:
        /*0298*/ 	.byte	0x04, 0x05
        /*029a*/ 	.short	(.L_813 - .L_812)
.L_812:
        /*029c*/ 	.word	0x000002a0
        /*02a0*/ 	.word	0x00000001
        /*02a4*/ 	.word	0x00000001


	//----- nvinfo : EIATTR_CRS_STACK_SIZE
	.align		4
.L_813:
        /*02a8*/ 	.byte	0x04, 0x1e
        /*02aa*/ 	.short	(.L_815 - .L_814)
.L_814:
        /*02ac*/ 	.word	0x00000000


	//----- nvinfo : EIATTR_CBANK_PARAM_SIZE
	.align		4
.L_815:
        /*02b0*/ 	.byte	0x03, 0x19
        /*02b2*/ 	.short	0x00b8


	//----- nvinfo : EIATTR_PARAM_CBANK
	.align		4
        /*02b4*/ 	.byte	0x04, 0x0a
        /*02b6*/ 	.short	(.L_817 - .L_816)
	.align		4
.L_816:
        /*02b8*/ 	.word	index@(.nv.constant0._Z35group_norm_nhwc_bwd_one_pass_kernelI11Fp16IOFp32WLi512ELi84ELi672EEv26Group_norm_nhwc_bwd_params)
        /*02bc*/ 	.short	0x0210
        /*02be*/ 	.short	0x00b8


	//----- nvinfo : EIATTR_SW_WAR
	.align		4
.L_817:
        /*02c0*/ 	.byte	0x04, 0x36
        /*02c2*/ 	.short	(.L_819 - .L_818)
.L_818:
        /*02c4*/ 	.word	0x00000008
.L_819:


//--------------------- .nv.info._Z35group_norm_nhwc_bwd_one_pass_kernelI11Fp16IOBf16WLi64ELi84ELi672EEv26Group_norm_nhwc_bwd_params --------------------------
	.section	.nv.info._Z35group_norm_nhwc_bwd_one_pass_kernelI11Fp16IOBf16WLi64ELi84ELi672EEv26Group_norm_nhwc_bwd_params,"",@"SHT_CUDA_INFO"
	.sectionflags	@""
	.align	4


	//----- nvinfo : EIATTR_CUDA_API_VERSION
	.align		4
        /*0000*/ 	.byte	0x04, 0x37
        /*0002*/ 	.short	(.L_821 - .L_820)
.L_820:
        /*0004*/ 	.word	0x00000082


	//----- nvinfo : EIATTR_KPARAM_INFO
	.align		4
.L_821:
        /*0008*/ 	.byte	0x04, 0x17
        /*000a*/ 	.short	(.L_823 - .L_822)
.L_822:
        /*000c*/ 	.word	0x00000000
        /*0010*/ 	.short	0x0000
        /*0012*/ 	.short	0x0000
        /*0014*/ 	.byte	0x00, 0xf0, 0xe1, 0x02


	//----- nvinfo : EIATTR_SPARSE_MMA_MASK
	.align		4
.L_823:
        /*0018*/ 	.byte	0x03, 0x50
        /*001a*/ 	.short	0x0000


	//----- nvinfo : EIATTR_MAXREG_COUNT
	.align		4
        /*001c*/ 	.byte	0x03, 0x1b
        /*001e*/ 	.short	0x0050


	//----- nvinfo : EIATTR_NUM_BARRIERS
	.align		4
        /*0020*/ 	.byte	0x02, 0x4c
        /*0022*/ 	.byte	0x01
	.zero		1


	//----- nvinfo : EIATTR_ANNOTATIONS
	.align		4
        /*0024*/ 	.byte	0x04, 0x55
        /*0026*/ 	.short	(.L_825 - .L_824)


	//   ....[0]....
.L_824:
        /*0028*/ 	.word	0x00000001
        /*002c*/ 	.byte	0x00, 0x03, 0x00, 0x00, 0x01, 0x00, 0x00, 0x00, 0x60, 0x16, 0x00, 0x00, 0x01, 0x00, 0x00, 0x00
        /*003c*/ 	.byte	0xb0, 0x16, 0x00, 0x00, 0x01, 0x00, 0x00, 0x00, 0x60, 0x18, 0x00, 0x00


	//----- nvinfo : EIATTR_MERCURY_ISA_VERSION
	.align		4
.L_825:
        /*0048*/ 	.byte	0x03, 0x5f
        /*004a*/ 	.short	0x0101


	//----- nvinfo : EIATTR_INT_WARP_WIDE_INSTR_OFFSETS
	.align		4
        /*004c*/ 	.byte	0x04, 0x31
        /*004e*/ 	.short	(.L_827 - .L_826)


	//   ....[0]....
.L_826:
        /*0050*/ 	.word	0x00002430


	//   ....[1]....
        /*0054*/ 	.word	0x00004460


	//----- nvinfo : EIATTR_COOP_GROUP_MASK_REGIDS
	.align		4
.L_827:
        /*0058*/ 	.byte	0x04, 0x29
        /*005a*/ 	.short	(.L_829 - .L_828)


	//   ....[0]....
.L_828:
        /*005c*/ 	.word	0xffffffff


	//   ....[1]....
        /*0060*/ 	.word	0xffffffff


	//   ....[2]....
        /*0064*/ 	.word	0xffffffff


	//   ....[3]....
        /*0068*/ 	.word	0xffffffff


	//   ....[4]....
        /*006c*/ 	.word	0xffffffff


	//   ....[5]....
        /*0070*/ 	.word	0xffffffff


	//   ....[6]....
        /*0074*/ 	.word	0xffffffff


	//   ....[7]....
        /*0078*/ 	.word	0xffffffff


	//   ....[8]....
        /*007c*/ 	.word	0xffffffff


	//   ....[9]....
        /*0080*/ 	.word	0xffffffff


	//----- nvinfo : EIATTR_COOP_GROUP_INSTR_OFFSETS
	.align		4
.L_829:
        /*0084*/ 	.byte	0x04, 0x28
        /*0086*/ 	.short	(.L_831 - .L_830)


	//   ....[0]....
.L_830:
        /*0088*/ 	.word	0x00001700


	//   ....[1]....
        /*008c*/ 	.word	0x00001710


	//   ....[2]....
        /*0090*/ 	.word	0x00001760


	//   ....[3]....
        /*0094*/ 	.word	0x00001770


	//   ....[4]....
        /*0098*/ 	.word	0x000017a0


	//   ....[5]....
        /*009c*/ 	.word	0x000017c0


	//   ....[6]....
        /*00a0*/ 	.word	0x000017f0


	//   ....[7]....
        /*00a4*/ 	.word	0x00001810


	//   ....[8]....
        /*00a8*/ 	.word	0x00001880


	//   ....[9]....
        /*00ac*/ 	.word	0x00001890


	//----- nvinfo : EIATTR_EXIT_INSTR_OFFSETS
	.align		4
.L_831:
        /*00b0*/ 	.byte	0x04, 0x1c
        /*00b2*/ 	.short	(.L_833 - .L_832)


	//   ....[0]....
.L_832:
        /*00b4*/ 	.word	0x00004550


	//   ....[1]....
        /*00b8*/ 	.word	0x00004690


	//   ....[2]....
        /*00bc*/ 	.word	0x00004900


	//----- nvinfo : EIATTR_MAX_THREADS
	.align		4
.L_833:
        /*00c0*/ 	.byte	0x04, 0x05
        /*00c2*/ 	.short	(.L_835 - .L_834)
.L_834:
        /*00c4*/ 	.word	0x000002a0
        /*00c8*/ 	.word	0x00000001
        /*00cc*/ 	.word	0x00000001


	//----- nvinfo : EIATTR_CRS_STACK_SIZE
	.align		4
.L_835:
        /*00d0*/ 	.byte	0x04, 0x1e
        /*00d2*/ 	.short	(.L_837 - .L_836)
.L_836:
        /*00d4*/ 	.word	0x00000000


	//----- nvinfo : EIATTR_CBANK_PARAM_SIZE
	.align		4
.L_837:
        /*00d8*/ 	.byte	0x03, 0x19
        /*00da*/ 	.short	0x00b8


	//----- nvinfo : EIATTR_PARAM_CBANK
	.align		4
        /*00dc*/ 	.byte	0x04, 0x0a
        /*00de*/ 	.short	(.L_839 - .L_838)
	.align		4
.L_838:
        /*00e0*/ 	.word	index@(.nv.constant0._Z35group_norm_nhwc_bwd_one_pass_kernelI11Fp16IOBf16WLi64ELi84ELi672EEv26Group_norm_nhwc_bwd_params)
        /*00e4*/ 	.short	0x0210
        /*00e6*/ 	.short	0x00b8


	//----- nvinfo : EIATTR_SW_WAR
	.align		4
.L_839:
        /*00e8*/ 	.byte	0x04, 0x36
        /*00ea*/ 	.short	(.L_841 - .L_840)
.L_840:
        /*00ec*/ 	.word	0x00000008
.L_841:


//--------------------- .nv.info._Z35group_norm_nhwc_bwd_one_pass_kernelI11Fp16IOBf16WLi128ELi84ELi672EEv26Group_norm_nhwc_bwd_params --------------------------
	.section	.nv.info._Z35group_norm_nhwc_bwd_one_pass_kernelI11Fp16IOBf16WLi128ELi84ELi672EEv26Group_norm_nhwc_bwd_params,"",@"SHT_CUDA_INFO"
	.sectionflags	@""
	.align	4


	//----- nvinfo : EIATTR_CUDA_API_VERSION
	.align		4
        /*0000*/ 	.byte	0x04, 0x37
        /*0002*/ 	.short	(.L_843 - .L_842)
.L_842:
        /*0004*/ 	.word	0x00000082


	//----- nvinfo : EIATTR_KPARAM_INFO
	.align		4
.L_843:
        /*0008*/ 	.byte	0x04, 0x17
        /*000a*/ 	.short	(.L_845 - .L_844)
.L_844:
        /*000c*/ 	.word	0x00000000
        /*0010*/ 	.short	0x0000
        /*0012*/ 	.short	0x0000
        /*0014*/ 	.byte	0x00, 0xf0, 0xe1, 0x02


	//----- nvinfo : EIATTR_SPARSE_MMA_MASK
	.align		4
.L_845:
        /*0018*/ 	.byte	0x03, 0x50
        /*001a*/ 	.short	0x0000


	//----- nvinfo : EIATTR_MAXREG_COUNT
	.align		4
        /*001c*/ 	.byte	0x03, 0x1b
        /*001e*/ 	.short	0x0050


	//----- nvinfo : EIATTR_NUM_BARRIERS
	.align		4
        /*0020*/ 	.byte	0x02, 0x4c
        /*0022*/ 	.byte	0x01
	.zero		1


	//----- nvinfo : EIATTR_MERCURY_ISA_VERSION
	.align		4
        /*0024*/ 	.byte	0x03, 0x5f
        /*0026*/ 	.short	0x0101


	//----- nvinfo : EIATTR_INT_WARP_WIDE_INSTR_OFFSETS
	.align		4
        /*0028*/ 	.byte	0x04, 0x31
        /*002a*/ 	.short	(.L_847 - .L_846)


	//   ....[0]....
.L_846:
        /*002c*/ 	.word	0x00003240


	//   ....[1]....
        /*0030*/ 	.word	0x00005e70


	//----- nvinfo : EIATTR_COOP_GROUP_MASK_REGIDS
	.align		4
.L_847:
        /*0034*/ 	.byte	0x04, 0x29
        /*0036*/ 	.short	(.L_849 - .L_848)


	//   ....[0]....
.L_848:
        /*0038*/ 	.word	0xffffffff


	//   ....[1]....
        /*003c*/ 	.word	0xffffffff


	//   ....[2]....
        /*0040*/ 	.word	0xffffffff


	//   ....[3]....
        /*0044*/ 	.word	0xffffffff


	//   ....[4]....
        /*0048*/ 	.word	0xffffffff


	//   ....[5]....
        /*004c*/ 	.word	0xffffffff


	//   ....[6]....
        /*0050*/ 	.word	0xffffffff


	//   ....[7]....
        /*0054*/ 	.word	0xffffffff


	//   ....[8]....
        /*0058*/ 	.word	0xffffffff


	//   ....[9]....
        /*005c*/ 	.word	0xffffffff


	//----- nvinfo : EIATTR_COOP_GROUP_INSTR_OFFSETS
	.align		4
.L_849:
        /*0060*/ 	.byte	0x04, 0x28
        /*0062*/ 	.short	(.L_851 - .L_850)


	//   ....[0]....
.L_850:
        /*0064*/ 	.word	0x000025e0


	//   ....[1]....
        /*0068*/ 	.word	0x00002620


	//   ....[2]....
        /*006c*/ 	.word	0x00002670


	//   ....[3]....
        /*0070*/ 	.word	0x00002690


	//   ....[4]....
        /*0074*/ 	.word	0x000026c0


	//   ....[5]....
        /*0078*/ 	.word	0x000026e0


	//   ....[6]....
        /*007c*/ 	.word	0x00002710


	//   ....[7]....
        /*0080*/ 	.word	0x00002730


	//   ....[8]....
        /*0084*/ 	.word	0x00002760


	//   ....[9]....
        /*0088*/ 	.word	0x00002790


	//----- nvinfo : EIATTR_EXIT_INSTR_OFFSETS
	.align		4
.L_851:
        /*008c*/ 	.byte	0x04, 0x1c
        /*008e*/ 	.short	(.L_853 - .L_852)


	//   ....[0]....
.L_852:
        /*0090*/ 	.word	0x00005f60


	//   ....[1]....
        /*0094*/ 	.word	0x000060a0


	//   ....[2]....
        /*0098*/ 	.word	0x00006300


	//----- nvinfo : EIATTR_MAX_THREADS
	.align		4
.L_853:
        /*009c*/ 	.byte	0x04, 0x05
        /*009e*/ 	.short	(.L_855 - .L_854)
.L_854:
        /*00a0*/ 	.word	0x000002a0
        /*00a4*/ 	.word	0x00000001
        /*00a8*/ 	.word	0x00000001


	//----- nvinfo : EIATTR_CRS_STACK_SIZE
	.align		4
.L_855:
        /*00ac*/ 	.byte	0x04, 0x1e
        /*00ae*/ 	.short	(.L_857 - .L_856)
.L_856:
        /*00b0*/ 	.word	0x00000000


	//----- nvinfo : EIATTR_CBANK_PARAM_SIZE
	.align		4
.L_857:
        /*00b4*/ 	.byte	0x03, 0x19
        /*00b6*/ 	.short	0x00b8


	//----- nvinfo : EIATTR_PARAM_CBANK
	.align		4
        /*00b8*/ 	.byte	0x04, 0x0a
        /*00ba*/ 	.short	(.L_859 - .L_858)
	.align		4
.L_858:
        /*00bc*/ 	.word	index@(.nv.constant0._Z35group_norm_nhwc_bwd_one_pass_kernelI11Fp16IOBf16WLi128ELi84ELi672EEv26Group_norm_nhwc_bwd_params)
        /*00c0*/ 	.short	0x0210
        /*00c2*/ 	.short	0x00b8


	//----- nvinfo : EIATTR_SW_WAR
	.align		4
.L_859:
        /*00c4*/ 	.byte	0x04, 0x36
        /*00c6*/ 	.short	(.L_861 - .L_860)
.L_860:
        /*00c8*/ 	.word	0x00000008
.L_861:


//--------------------- .nv.info._Z35group_norm_nhwc_bwd_one_pass_kernelI11Fp16IOBf16WLi256ELi84ELi672EEv26Group_norm_nhwc_bwd_params --------------------------
	.section	.nv.info._Z35group_norm_nhwc_bwd_one_pass_kernelI11Fp16IOBf16WLi256ELi84ELi672EEv26Group_norm_nhwc_bwd_params,"",@"SHT_CUDA_INFO"
	.sectionflags	@""
	.align	4


	//----- nvinfo : EIATTR_CUDA_API_VERSION
	.align		4
        /*0000*/ 	.byte	0x04, 0x37
        /*0002*/ 	.short	(.L_863 - .L_862)
.L_862:
        /*0004*/ 	.word	0x00000082


	//----- nvinfo : EIATTR_KPARAM_INFO
	.align		4
.L_863:
        /*0008*/ 	.byte	0x04, 0x17
        /*000a*/ 	.short	(.L_865 - .L_864)
.L_864:
        /*000c*/ 	.word	0x00000000
        /*0010*/ 	.short	0x0000
        /*0012*/ 	.short	0x0000
        /*0014*/ 	.byte	0x00, 0xf0, 0xe1, 0x02


	//----- nvinfo : EIATTR_SPARSE_MMA_MASK
	.align		4
.L_865:
        /*0018*/ 	.byte	0x03, 0x50
        /*001a*/ 	.short	0x0000


	//----- nvinfo : EIATTR_MAXREG_COUNT
	.align		4
        /*001c*/ 	.byte	0x03, 0x1b
        /*001e*/ 	.short	0x0050


	//----- nvinfo : EIATTR_NUM_BARRIERS
	.align		4
        /*0020*/ 	.byte	0x02, 0x4c
        /*0022*/ 	.byte	0x01
	.zero		1


	//----- nvinfo : EIATTR_MERCURY_ISA_VERSION
	.align		4
        /*0024*/ 	.byte	0x03, 0x5f
        /*0026*/ 	.short	0x0101


	//----- nvinfo : EIATTR_INT_WARP_WIDE_INSTR_OFFSETS
	.align		4
        /*0028*/ 	.byte	0x04, 0x31
        /*002a*/ 	.short	(.L_867 - .L_866)


	//   ....[0]....
.L_866:
        /*002c*/ 	.word	0x000050f0


	//   ....[1]....
        /*0030*/ 	.word	0x00009850


	//----- nvinfo : EIATTR_COOP_GROUP_MASK_REGIDS
	.align		4
.L_867:
        /*0034*/ 	.byte	0x04, 0x29
        /*0036*/ 	.short	(.L_869 - .L_868)


	//   ....[0]....
.L_868:
        /*0038*/ 	.word	0xffffffff


	//   ....[1]....
        /*003c*/ 	.word	0xffffffff


	//   ....[2]....
        /*0040*/ 	.word	0xffffffff


	//   ....[3]....
        /*0044*/ 	.word	0xffffffff


	//   ....[4]....
        /*0048*/ 	.word	0xffffffff


	//   ....[5]....
        /*004c*/ 	.word	0xffffffff


	//   ....[6]....
        /*0050*/ 	.word	0xffffffff


	//   ....[7]....
        /*0054*/ 	.word	0xffffffff


	//   ....[8]....
        /*0058*/ 	.word	0xffffffff


	//   ....[9]....
        /*005c*/ 	.word	0xffffffff


	//----- nvinfo : EIATTR_COOP_GROUP_INSTR_OFFSETS
	.align		4
.L_869:
        /*0060*/ 	.byte	0x04, 0x28
        /*0062*/ 	.short	(.L_871 - .L_870)


	//   ....[0]....
.L_870:
        /*0064*/ 	.word	0x00004420


	//   ....[1]....
        /*0068*/ 	.word	0x00004460


	//   ....[2]....
        /*006c*/ 	.word	0x00004500


	//   ....[3]....
        /*0070*/ 	.word	0x00004520


	//   ....[4]....
        /*0074*/ 	.word	0x00004550


	//   ....[5]....
        /*0078*/ 	.word	0x00004570


	//   ....[6]....
        /*007c*/ 	.word	0x000045a0


	//   ....[7]....
        /*0080*/ 	.word	0x000045c0


	//   ....[8]....
        /*0084*/ 	.word	0x000045f0


	//   ....[9]....
        /*0088*/ 	.word	0x00004610


	//----- nvinfo : EIATTR_EXIT_INSTR_OFFSETS
	.align		4
.L_871:
        /*008c*/ 	.byte	0x04, 0x1c
        /*008e*/ 	.short	(.L_873 - .L_872)


	//   ....[0]....
.L_872:
        /*0090*/ 	.word	0x00009940


	//   ....[1]....
        /*0094*/ 	.word	0x00009a80


	//   ....[2]....
        /*0098*/ 	.word	0x00009ce0


	//----- nvinfo : EIATTR_MAX_THREADS
	.align		4
.L_873:
        /*009c*/ 	.byte	0x04, 0x05
        /*009e*/ 	.short	(.L_875 - .L_874)
.L_874:
        /*00a0*/ 	.word	0x000002a0
        /*00a4*/ 	.word	0x00000001
        /*00a8*/ 	.word	0x00000001


	//----- nvinfo : EIATTR_CRS_STACK_SIZE
	.align		4
.L_875:
        /*00ac*/ 	.byte	0x04, 0x1e
        /*00ae*/ 	.short	(.L_877 - .L_876)
.L_876:
        /*00b0*/ 	.word	0x00000000


	//----- nvinfo : EIATTR_CBANK_PARAM_SIZE
	.align		4
.L_877:
        /*00b4*/ 	.byte	0x03, 0x19
        /*00b6*/ 	.short	0x00b8


	//----- nvinfo : EIATTR_PARAM_CBANK
	.align		4
        /*00b8*/ 	.byte	0x04, 0x0a
        /*00ba*/ 	.short	(.L_879 - .L_878)
	.align		4
.L_878:
        /*00bc*/ 	.word	index@(.nv.constant0._Z35group_norm_nhwc_bwd_one_pass_kernelI11Fp16IOBf16WLi256ELi84ELi672EEv26Group_norm_nhwc_bwd_params)
        /*00c0*/ 	.short	0x0210
        /*00c2*/ 	.short	0x00b8


	//----- nvinfo : EIATTR_SW_WAR
	.align		4
.L_879:
        /*00c4*/ 	.byte	0x04, 0x36
        /*00c6*/ 	.short	(.L_881 - .L_880)
.L_880:
        /*00c8*/ 	.word	0x00000008
.L_881:


//--------------------- .nv.info._Z35group_norm_nhwc_bwd_one_pass_kernelI11Fp16IOBf16WLi512ELi84ELi672EEv26Group_norm_nhwc_bwd_params --------------------------
	.section	.nv.info._Z35group_norm_nhwc_bwd_one_pass_kernelI11Fp16IOBf16WLi512ELi84ELi672EEv26Group_norm_nhwc_bwd_params,"",@"SHT_CUDA_INFO"
	.sectionflags	@""
	.align	4


	//----- nvinfo : EIATTR_CUDA_API_VERSION
	.align		4
        /*0000*/ 	.byte	0x04, 0x37
        /*0002*/ 	.short	(.L_883 - .L_882)
.L_882:
        /*0004*/ 	.word	0x00000082


	//----- nvinfo : EIATTR_KPARAM_INFO
	.align		4
.L_883:
        /*0008*/ 	.byte	0x04, 0x17
        /*000a*/ 	.short	(.L_885 - .L_884)
.L_884:
        /*000c*/ 	.word	0x00000000
        /*0010*/ 	.short	0x0000
        /*0012*/ 	.short	0x0000
        /*0014*/ 	.byte	0x00, 0xf0, 0xe1, 0x02


	//----- nvinfo : EIATTR_SPARSE_MMA_MASK
	.align		4
.L_885:
        /*0018*/ 	.byte	0x03, 0x50
        /*001a*/ 	.short	0x0000


	//----- nvinfo : EIATTR_MAXREG_COUNT
	.align		4
        /*001c*/ 	.byte	0x03, 0x1b
        /*001e*/ 	.short	0x0050


	//----- nvinfo : EIATTR_NUM_BARRIERS
	.align		4
        /*0020*/ 	.byte	0x02, 0x4c
        /*0022*/ 	.byte	0x01
	.zero		1


	//----- nvinfo : EIATTR_ANNOTATIONS
	.align		4
        /*0024*/ 	.byte	0x04, 0x55
        /*0026*/ 	.short	(.L_887 - .L_886)


	//   ....[0]....
.L_886:
        /* <DEDUP_REMOVED lines=25> */


	//----- nvinfo : EIATTR_MERCURY_ISA_VERSION
	.align		4
.L_887:
        /*01a8*/ 	.byte	0x03, 0x5f
        /*01aa*/ 	.short	0x0101


	//----- nvinfo : EIATTR_INT_WARP_WIDE_INSTR_OFFSETS
	.align		4
        /*01ac*/ 	.byte	0x04, 0x31
        /*01ae*/ 	.short	(.L_889 - .L_888)


	//   ....[0]....
.L_888:
        /*01b0*/ 	.word	0x00009160


	//   ....[1]....
        /*01b4*/ 	.word	0x00009440


	//   ....[2]....
        /*01b8*/ 	.word	0x000094f0


	//   ....[3]....
        /*01bc*/ 	.word	0x00009500


	//   ....[4]....
        /*01c0*/ 	.word	0x000095e0


	//   ....[5]....
        /*01c4*/ 	.word	0x000096a0


	//   ....[6]....
        /*01c8*/ 	.word	0x00009730


	//   ....[7]....
        /*01cc*/ 	.word	0x000097c0


	//   ....[8]....
        /*01d0*/ 	.word	0x00009880


	//   ....[9]....
        /*01d4*/ 	.word	0x00009910


	//   ....[10]....
        /*01d8*/ 	.word	0x000099a0


	//   ....[11]....
        /*01dc*/ 	.word	0x00009a60


	//   ....[12]....
        /*01e0*/ 	.word	0x00009ac0


	//   ....[13]....
        /*01e4*/ 	.word	0x00009b70


	//   ....[14]....
        /*01e8*/ 	.word	0x00009c70


	//   ....[15]....
        /*01ec*/ 	.word	0x00009c90


	//   ....[16]....
        /*01f0*/ 	.word	0x00009d50


	//   ....[17]....
        /*01f4*/ 	.word	0x00009ec0


	//   ....[18]....
        /*01f8*/ 	.word	0x00009f80


	//   ....[19]....
        /*01fc*/ 	.word	0x00009f90


	//   ....[20]....
        /*0200*/ 	.word	0x00009fa0


	//   ....[21]....
        /*0204*/ 	.word	0x0000a110


	//   ....[22]....
        /*0208*/ 	.word	0x0000a1c0


	//   ....[23]....
        /*020c*/ 	.word	0x0000a1e0


	//   ....[24]....
        /*0210*/ 	.word	0x0000a210


	//   ....[25]....
        /*0214*/ 	.word	0x0000a420


	//   ....[26]....
        /*0218*/ 	.word	0x0000a4e0


	//   ....[27]....
        /*021c*/ 	.word	0x0000a540


	//   ....[28]....
        /*0220*/ 	.word	0x0000a570


	//   ....[29]....
        /*0224*/ 	.word	0x0000a820


	//   ....[30]....
        /*0228*/ 	.word	0x0000a8a0


	//   ....[31]....
        /*022c*/ 	.word	0x00011b70


	//----- nvinfo : EIATTR_COOP_GROUP_MASK_REGIDS
	.align		4
.L_889:
        /*0230*/ 	.byte	0x04, 0x29
        /*0232*/ 	.short	(.L_891 - .L_890)


	//   ....[0]....
.L_890:
        /*0234*/ 	.word	0xffffffff


	//   ....[1]....
        /*0238*/ 	.word	0xffffffff


	//   ....[2]....
        /*023c*/ 	.word	0xffffffff


	//   ....[3]....
        /*0240*/ 	.word	0xffffffff


	//   ....[4]....
        /*0244*/ 	.word	0xffffffff


	//   ....[5]....
        /*0248*/ 	.word	0xffffffff


	//   ....[6]....
        /*024c*/ 	.word	0xffffffff


	//   ....[7]....
        /*0250*/ 	.word	0xffffffff


	//   ....[8]....
        /*0254*/ 	.word	0xffffffff


	//   ....[9]....
        /*0258*/ 	.word	0xffffffff


	//----- nvinfo : EIATTR_COOP_GROUP_INSTR_OFFSETS
	.align		4
.L_891:
        /*025c*/ 	.byte	0x04, 0x28
        /*025e*/ 	.short	(.L_893 - .L_892)


	//   ....[0]....
.L_892:
        /*0260*/ 	.word	0x00008360


	//   ....[1]....
        /*0264*/ 	.word	0x00008370


	//   ....[2]....
        /*0268*/ 	.word	0x000083c0


	//   ....[3]....
        /*026c*/ 	.word	0x000083d0


	//   ....[4]....
        /*0270*/ 	.word	0x00008400


	//   ....[5]....
        /*0274*/ 	.word	0x00008420


	//   ....[6]....
        /*0278*/ 	.word	0x00008450


	//   ....[7]....
        /*027c*/ 	.word	0x00008470


	//   ....[8]....
        /*0280*/ 	.word	0x00008500


	//   ....[9]....
        /*0284*/ 	.word	0x00008510


	//----- nvinfo : EIATTR_EXIT_INSTR_OFFSETS
	.align		4
.L_893:
        /*0288*/ 	.byte	0x04, 0x1c
        /*028a*/ 	.short	(.L_895 - .L_894)


	//   ....[0]....
.L_894:
        /*028c*/ 	.word	0x00011c60


	//   ....[1]....
        /*0290*/ 	.word	0x00011da0


	//   ....[2]....
        /*0294*/ 	.word	0x00012010


	//----- nvinfo : EIATTR_MAX_THREADS
	.align		4
.L_895:
        /*0298*/ 	.byte	0x04, 0x05
        /*029a*/ 	.short	(.L_897 - .L_896)
.L_896:
        /*029c*/ 	.word	0x000002a0
        /*02a0*/ 	.word	0x00000001
        /*02a4*/ 	.word	0x00000001


	//----- nvinfo : EIATTR_CRS_STACK_SIZE
	.align		4
.L_897:
        /*02a8*/ 	.byte	0x04, 0x1e
        /*02aa*/ 	.short	(.L_899 - .L_898)
.L_898:
        /*02ac*/ 	.word	0x00000000


	//----- nvinfo : EIATTR_CBANK_PARAM_SIZE
	.align		4
.L_899:
        /*02b0*/ 	.byte	0x03, 0x19
        /*02b2*/ 	.short	0x00b8


	//----- nvinfo : EIATTR_PARAM_CBANK
	.align		4
        /*02b4*/ 	.byte	0x04, 0x0a
        /*02b6*/ 	.short	(.L_901 - .L_900)
	.align		4
.L_900:
        /*02b8*/ 	.word	index@(.nv.constant0._Z35group_norm_nhwc_bwd_one_pass_kernelI11Fp16IOBf16WLi512ELi84ELi672EEv26Group_norm_nhwc_bwd_params)
        /*02bc*/ 	.short	0x0210
        /*02be*/ 	.short	0x00b8


	//----- nvinfo : EIATTR_SW_WAR
	.align		4
.L_901:
        /*02c0*/ 	.byte	0x04, 0x36
        /*02c2*/ 	.short	(.L_903 - .L_902)
.L_902:
        /*02c4*/ 	.word	0x00000008
.L_903:


//--------------------- .nv.info._Z35group_norm_nhwc_bwd_one_pass_kernelI11Fp16IOFp16WLi64ELi84ELi672EEv26Group_norm_nhwc_bwd_params --------------------------
	.section	.nv.info._Z35group_norm_nhwc_bwd_one_pass_kernelI11Fp16IOFp16WLi64ELi84ELi672EEv26Group_norm_nhwc_bwd_params,"",@"SHT_CUDA_INFO"
	.sectionflags	@""
	.align	4


	//----- nvinfo : EIATTR_CUDA_API_VERSION
	.align		4
        /*0000*/ 	.byte	0x04, 0x37
        /*0002*/ 	.short	(.L_905 - .L_904)
.L_904:
        /*0004*/ 	.word	0x00000082


	//----- nvinfo : EIATTR_KPARAM_INFO
	.align		4
.L_905:
        /*0008*/ 	.byte	0x04, 0x17
        /*000a*/ 	.short	(.L_907 - .L_906)
.L_906:
        /*000c*/ 	.word	0x00000000
        /*0010*/ 	.short	0x0000
        /*0012*/ 	.short	0x0000
        /*0014*/ 	.byte	0x00, 0xf0, 0xe1, 0x02


	//----- nvinfo : EIATTR_SPARSE_MMA_MASK
	.align		4
.L_907:
        /*0018*/ 	.byte	0x03, 0x50
        /*001a*/ 	.short	0x0000


	//----- nvinfo : EIATTR_MAXREG_COUNT
	.align		4
        /*001c*/ 	.byte	0x03, 0x1b
        /*001e*/ 	.short	0x0050


	//----- nvinfo : EIATTR_NUM_BARRIERS
	.align		4
        /*0020*/ 	.byte	0x02, 0x4c
        /*0022*/ 	.byte	0x01
	.zero		1


	//----- nvinfo : EIATTR_ANNOTATIONS
	.align		4
        /*0024*/ 	.byte	0x04, 0x55
        /*0026*/ 	.short	(.L_909 - .L_908)


	//   ....[0]....
.L_908:
        /*0028*/ 	.word	0x00000001
        /*002c*/ 	.byte	0x00, 0x03, 0x00, 0x00, 0x01, 0x00, 0x00, 0x00, 0x60, 0x16, 0x00, 0x00, 0x01, 0x00, 0x00, 0x00
        /*003c*/ 	.byte	0xb0, 0x16, 0x00, 0x00, 0x01, 0x00, 0x00, 0x00, 0x60, 0x18, 0x00, 0x00


	//----- nvinfo : EIATTR_MERCURY_ISA_VERSION
	.align		4
.L_909:
        /*0048*/ 	.byte	0x03, 0x5f
        /*004a*/ 	.short	0x0101


	//----- nvinfo : EIATTR_INT_WARP_WIDE_INSTR_OFFSETS
	.align		4
        /*004c*/ 	.byte	0x04, 0x31
        /*004e*/ 	.short	(.L_911 - .L_910)


	//   ....[0]....
.L_910:
        /*0050*/ 	.word	0x00002430


	//   ....[1]....
        /*0054*/ 	.word	0x00004460


	//----- nvinfo : EIATTR_COOP_GROUP_MASK_REGIDS
	.align		4
.L_911:
        /*0058*/ 	.byte	0x04, 0x29
        /*005a*/ 	.short	(.L_913 - .L_912)


	//   ....[0]....
.L_912:
        /*005c*/ 	.word	0xffffffff


	//   ....[1]....
        /*0060*/ 	.word	0xffffffff


	//   ....[2]....
        /*0064*/ 	.word	0xffffffff


	//   ....[3]....
        /*0068*/ 	.word	0xffffffff


	//   ....[4]....
        /*006c*/ 	.word	0xffffffff


	//   ....[5]....
        /*0070*/ 	.word	0xffffffff


	//   ....[6]....
        /*0074*/ 	.word	0xffffffff


	//   ....[7]....
        /*0078*/ 	.word	0xffffffff


	//   ....[8]....
        /*007c*/ 	.word	0xffffffff


	//   ....[9]....
        /*0080*/ 	.word	0xffffffff


	//----- nvinfo : EIATTR_COOP_GROUP_INSTR_OFFSETS
	.align		4
.L_913:
        /*0084*/ 	.byte	0x04, 0x28
        /*0086*/ 	.short	(.L_915 - .L_914)


	//   ....[0]....
.L_914:
        /*0088*/ 	.word	0x00001700


	//   ....[1]....
        /*008c*/ 	.word	0x00001710


	//   ....[2]....
        /*0090*/ 	.word	0x00001760


	//   ....[3]....
        /*0094*/ 	.word	0x00001770


	//   ....[4]....
        /*0098*/ 	.word	0x000017a0


	//   ....[5]....
        /*009c*/ 	.word	0x000017c0


	//   ....[6]....
        /*00a0*/ 	.word	0x000017f0


	//   ....[7]....
        /*00a4*/ 	.word	0x00001810


	//   ....[8]....
        /*00a8*/ 	.word	0x00001880


	//   ....[9]....
        /*00ac*/ 	.word	0x00001890


	//----- nvinfo : EIATTR_EXIT_INSTR_OFFSETS
	.align		4
.L_915:
        /*00b0*/ 	.byte	0x04, 0x1c
        /*00b2*/ 	.short	(.L_917 - .L_916)


	//   ....[0]....
.L_916:
        /*00b4*/ 	.word	0x00004550


	//   ....[1]....
        /*00b8*/ 	.word	0x00004690


	//   ....[2]....
        /*00bc*/ 	.word	0x00004900


	//----- nvinfo : EIATTR_MAX_THREADS
	.align		4
.L_917:
        /*00c0*/ 	.byte	0x04, 0x05
        /*00c2*/ 	.short	(.L_919 - .L_918)
.L_918:
        /*00c4*/ 	.word	0x000002a0
        /*00c8*/ 	.word	0x00000001
        /*00cc*/ 	.word	0x00000001


	//----- nvinfo : EIATTR_CRS_STACK_SIZE
	.align		4
.L_919:
        /*00d0*/ 	.byte	0x04, 0x1e
        /*00d2*/ 	.short	(.L_921 - .L_920)
.L_920:
        /*00d4*/ 	.word	0x00000000


	//----- nvinfo : EIATTR_CBANK_PARAM_SIZE
	.align		4
.L_921:
        /*00d8*/ 	.byte	0x03, 0x19
        /*00da*/ 	.short	0x00b8


	//----- nvinfo : EIATTR_PARAM_CBANK
	.align		4
        /*00dc*/ 	.byte	0x04, 0x0a
        /*00de*/ 	.short	(.L_923 - .L_922)
	.align		4
.L_922:
        /*00e0*/ 	.word	index@(.nv.constant0._Z35group_norm_nhwc_bwd_one_pass_kernelI11Fp16IOFp16WLi64ELi84ELi672EEv26Group_norm_nhwc_bwd_params)
        /*00e4*/ 	.short	0x0210
        /*00e6*/ 	.short	0x00b8


	//----- nvinfo : EIATTR_SW_WAR
	.align		4
.L_923:
        /*00e8*/ 	.byte	0x04, 0x36
        /*00ea*/ 	.short	(.L_925 - .L_924)
.L_924:
        /*00ec*/ 	.word	0x00000008
.L_925:


//--------------------- .nv.info._Z35group_norm_nhwc_bwd_one_pass_kernelI11Fp16IOFp16WLi128ELi84ELi672EEv26Group_norm_nhwc_bwd_params --------------------------
	.section	.nv.info._Z35group_norm_nhwc_bwd_one_pass_kernelI11Fp16IOFp16WLi128ELi84ELi672EEv26Group_norm_nhwc_bwd_params,"",@"SHT_CUDA_INFO"
	.sectionflags	@""
	.align	4


	//----- nvinfo : EIATTR_CUDA_API_VERSION
	.align		4
        /*0000*/ 	.byte	0x04, 0x37
        /*0002*/ 	.short	(.L_927 - .L_926)
.L_926:
        /*0004*/ 	.word	0x00000082


	//----- nvinfo : EIATTR_KPARAM_INFO
	.align		4
.L_927:
        /*0008*/ 	.byte	0x04, 0x17
        /*000a*/ 	.short	(.L_929 - .L_928)
.L_928:
        /*000c*/ 	.word	0x00000000
        /*0010*/ 	.short	0x0000
        /*0012*/ 	.short	0x0000
        /*0014*/ 	.byte	0x00, 0xf0, 0xe1, 0x02


	//----- nvinfo : EIATTR_SPARSE_MMA_MASK
	.align		4
.L_929:
        /*0018*/ 	.byte	0x03, 0x50
        /*001a*/ 	.short	0x0000


	//----- nvinfo : EIATTR_MAXREG_COUNT
	.align		4
        /*001c*/ 	.byte	0x03, 0x1b
        /*001e*/ 	.short	0x0050


	//----- nvinfo : EIATTR_NUM_BARRIERS
	.align		4
        /*0020*/ 	.byte	0x02, 0x4c
        /*0022*/ 	.byte	0x01
	.zero		1


	//----- nvinfo : EIATTR_MERCURY_ISA_VERSION
	.align		4
        /*0024*/ 	.byte	0x03, 0x5f
        /*0026*/ 	.short	0x0101


	//----- nvinfo : EIATTR_INT_WARP_WIDE_INSTR_OFFSETS
	.align		4
        /*0028*/ 	.byte	0x04, 0x31
        /*002a*/ 	.short	(.L_931 - .L_930)


	//   ....[0]....
.L_930:
        /*002c*/ 	.word	0x00003240


	//   ....[1]....
        /*0030*/ 	.word	0x00005e70


	//----- nvinfo : EIATTR_COOP_GROUP_MASK_REGIDS
	.align		4
.L_931:
        /*0034*/ 	.byte	0x04, 0x29
        /*0036*/ 	.short	(.L_933 - .L_932)


	//   ....[0]....
.L_932:
        /*0038*/ 	.word	0xffffffff


	//   ....[1]....
        /*003c*/ 	.word	0xffffffff


	//   ....[2]....
        /*0040*/ 	.word	0xffffffff


	//   ....[3]....
        /*0044*/ 	.word	0xffffffff


	//   ....[4]....
        /*0048*/ 	.word	0xffffffff


	//   ....[5]....
        /*004c*/ 	.word	0xffffffff


	//   ....[6]....
        /*0050*/ 	.word	0xffffffff


	//   ....[7]....
        /*0054*/ 	.word	0xffffffff


	//   ....[8]....
        /*0058*/ 	.word	0xffffffff


	//   ....[9]....
        /*005c*/ 	.word	0xffffffff


	//----- nvinfo : EIATTR_COOP_GROUP_INSTR_OFFSETS
	.align		4
.L_933:
        /*0060*/ 	.byte	0x04, 0x28
        /*0062*/ 	.short	(.L_935 - .L_934)


	//   ....[0]....
.L_934:
        /*0064*/ 	.word	0x000025e0


	//   ....[1]....
        /*0068*/ 	.word	0x00002620


	//   ....[2]....
        /*006c*/ 	.word	0x00002670


	//   ....[3]....
        /*0070*/ 	.word	0x00002690


	//   ....[4]....
        /*0074*/ 	.word	0x000026c0


	//   ....[5]....
        /*0078*/ 	.word	0x000026e0


	//   ....[6]....
        /*007c*/ 	.word	0x00002710


	//   ....[7]....
        /*0080*/ 	.word	0x00002730


	//   ....[8]....
        /*0084*/ 	.word	0x00002760


	//   ....[9]....
        /*0088*/ 	.word	0x00002790


	//----- nvinfo : EIATTR_EXIT_INSTR_OFFSETS
	.align		4
.L_935:
        /*008c*/ 	.byte	0x04, 0x1c
        /*008e*/ 	.short	(.L_937 - .L_936)


	//   ....[0]....
.L_936:
        /*0090*/ 	.word	0x00005f60


	//   ....[1]....
        /*0094*/ 	.word	0x000060a0


	//   ....[2]....
        /*0098*/ 	.word	0x00006300


	//----- nvinfo : EIATTR_MAX_THREADS
	.align		4
.L_937:
        /*009c*/ 	.byte	0x04, 0x05
        /*009e*/ 	.short	(.L_939 - .L_938)
.L_938:
        /*00a0*/ 	.word	0x000002a0
        /*00a4*/ 	.word	0x00000001
        /*00a8*/ 	.word	0x00000001


	//----- nvinfo : EIATTR_CRS_STACK_SIZE
	.align		4
.L_939:
        /*00ac*/ 	.byte	0x04, 0x1e
        /*00ae*/ 	.short	(.L_941 - .L_940)
.L_940:
        /*00b0*/ 	.word	0x00000000


	//----- nvinfo : EIATTR_CBANK_PARAM_SIZE
	.align		4
.L_941:
        /*00b4*/ 	.byte	0x03, 0x19
        /*00b6*/ 	.short	0x00b8


	//----- nvinfo : EIATTR_PARAM_CBANK
	.align		4
        /*00b8*/ 	.byte	0x04, 0x0a
        /*00ba*/ 	.short	(.L_943 - .L_942)
	.align		4
.L_942:
        /*00bc*/ 	.word	index@(.nv.constant0._Z35group_norm_nhwc_bwd_one_pass_kernelI11Fp16IOFp16WLi128ELi84ELi672EEv26Group_norm_nhwc_bwd_params)
        /*00c0*/ 	.short	0x0210
        /*00c2*/ 	.short	0x00b8


	//----- nvinfo : EIATTR_SW_WAR
	.align		4
.L_943:
        /*00c4*/ 	.byte	0x04, 0x36
        /*00c6*/ 	.short	(.L_945 - .L_944)
.L_944:
        /*00c8*/ 	.word	0x00000008
.L_945:


//--------------------- .nv.info._Z35group_norm_nhwc_bwd_one_pass_kernelI11Fp16IOFp16WLi256ELi84ELi672EEv26Group_norm_nhwc_bwd_params --------------------------
	.section	.nv.info._Z35group_norm_nhwc_bwd_one_pass_kernelI11Fp16IOFp16WLi256ELi84ELi672EEv26Group_norm_nhwc_bwd_params,"",@"SHT_CUDA_INFO"
	.sectionflags	@""
	.align	4


	//----- nvinfo : EIATTR_CUDA_API_VERSION
	.align		4
        /*0000*/ 	.byte	0x04, 0x37
        /*0002*/ 	.short	(.L_947 - .L_946)
.L_946:
        /*0004*/ 	.word	0x00000082


	//----- nvinfo : EIATTR_KPARAM_INFO
	.align		4
.L_947:
        /*0008*/ 	.byte	0x04, 0x17
        /*000a*/ 	.short	(.L_949 - .L_948)
.L_948:
        /*000c*/ 	.word	0x00000000
        /*0010*/ 	.short	0x0000
        /*0012*/ 	.short	0x0000
        /*0014*/ 	.byte	0x00, 0xf0, 0xe1, 0x02


	//----- nvinfo : EIATTR_SPARSE_MMA_MASK
	.align		4
.L_949:
        /*0018*/ 	.byte	0x03, 0x50
        /*001a*/ 	.short	0x0000


	//----- nvinfo : EIATTR_MAXREG_COUNT
	.align		4
        /*001c*/ 	.byte	0x03, 0x1b
        /*001e*/ 	.short	0x0050


	//----- nvinfo : EIATTR_NUM_BARRIERS
	.align		4
        /*0020*/ 	.byte	0x02, 0x4c
        /*0022*/ 	.byte	0x01
	.zero		1


	//----- nvinfo : EIATTR_MERCURY_ISA_VERSION
	.align		4
        /*0024*/ 	.byte	0x03, 0x5f
        /*0026*/ 	.short	0x0101


	//----- nvinfo : EIATTR_INT_WARP_WIDE_INSTR_OFFSETS
	.align		4
        /*0028*/ 	.byte	0x04, 0x31
        /*002a*/ 	.short	(.L_951 - .L_950)


	//   ....[0]....
.L_950:
        /*002c*/ 	.word	0x000050f0


	//   ....[1]....
        /*0030*/ 	.word	0x00009850


	//----- nvinfo : EIATTR_COOP_GROUP_MASK_REGIDS
	.align		4
.L_951:
        /*0034*/ 	.byte	0x04, 0x29
        /*0036*/ 	.short	(.L_953 - .L_952)


	//   ....[0]....
.L_952:
        /*0038*/ 	.word	0xffffffff


	//   ....[1]....
        /*003c*/ 	.word	0xffffffff


	//   ....[2]....
        /*0040*/ 	.word	0xffffffff


	//   ....[3]....
        /*0044*/ 	.word	0xffffffff


	//   ....[4]....
        /*0048*/ 	.word	0xffffffff


	//   ....[5]....
        /*004c*/ 	.word	0xffffffff


	//   ....[6]....
        /*0050*/ 	.word	0xffffffff


	//   ....[7]....
        /*0054*/ 	.word	0xffffffff


	//   ....[8]....
        /*0058*/ 	.word	0xffffffff


	//   ....[9]....
        /*005c*/ 	.word	0xffffffff


	//----- nvinfo : EIATTR_COOP_GROUP_INSTR_OFFSETS
	.align		4
.L_953:
        /*0060*/ 	.byte	0x04, 0x28
        /*0062*/ 	.short	(.L_955 - .L_954)


	//   ....[0]....
.L_954:
        /*0064*/ 	.word	0x00004420


	//   ....[1]....
        /*0068*/ 	.word	0x00004460


	//   ....[2]....
        /*006c*/ 	.word	0x00004500


	//   ....[3]....
        /*0070*/ 	.word	0x00004520


	//   ....[4]....
        /*0074*/ 	.word	0x00004550


	//   ....[5]....
        /*0078*/ 	.word	0x00004570


	//   ....[6]....
        /*007c*/ 	.word	0x000045a0


	//   ....[7]....
        /*0080*/ 	.word	0x000045c0


	//   ....[8]....
        /*0084*/ 	.word	0x000045f0


	//   ....[9]....
        /*0088*/ 	.word	0x00004610


	//----- nvinfo : EIATTR_EXIT_INSTR_OFFSETS
	.align		4
.L_955:
        /*008c*/ 	.byte	0x04, 0x1c
        /*008e*/ 	.short	(.L_957 - .L_956)


	//   ....[0]....
.L_956:
        /*0090*/ 	.word	0x00009940


	//   ....[1]....
        /*0094*/ 	.word	0x00009a80


	//   ....[2]....
        /*0098*/ 	.word	0x00009ce0


	//----- nvinfo : EIATTR_MAX_THREADS
	.align		4
.L_957:
        /*009c*/ 	.byte	0x04, 0x05
        /*009e*/ 	.short	(.L_959 - .L_958)
.L_958:
        /*00a0*/ 	.word	0x000002a0
        /*00a4*/ 	.word	0x00000001
        /*00a8*/ 	.word	0x00000001


	//----- nvinfo : EIATTR_CRS_STACK_SIZE
	.align		4
.L_959:
        /*00ac*/ 	.byte	0x04, 0x1e
        /*00ae*/ 	.short	(.L_961 - .L_960)
.L_960:
        /*00b0*/ 	.word	0x00000000


	//----- nvinfo : EIATTR_CBANK_PARAM_SIZE
	.align		4
.L_961:
        /*00b4*/ 	.byte	0x03, 0x19
        /*00b6*/ 	.short	0x00b8


	//----- nvinfo : EIATTR_PARAM_CBANK
	.align		4
        /*00b8*/ 	.byte	0x04, 0x0a
        /*00ba*/ 	.short	(.L_963 - .L_962)
	.align		4
.L_962:
        /*00bc*/ 	.word	index@(.nv.constant0._Z35group_norm_nhwc_bwd_one_pass_kernelI11Fp16IOFp16WLi256ELi84ELi672EEv26Group_norm_nhwc_bwd_params)
        /*00c0*/ 	.short	0x0210
        /*00c2*/ 	.short	0x00b8


	//----- nvinfo : EIATTR_SW_WAR
	.align		4
.L_963:
        /*00c4*/ 	.byte	0x04, 0x36
        /*00c6*/ 	.short	(.L_965 - .L_964)
.L_964:
        /*00c8*/ 	.word	0x00000008
.L_965:


//--------------------- .nv.info._Z35group_norm_nhwc_bwd_one_pass_kernelI11Fp16IOFp16WLi512ELi84ELi672EEv26Group_norm_nhwc_bwd_params --------------------------
	.section	.nv.info._Z35group_norm_nhwc_bwd_one_pass_kernelI11Fp16IOFp16WLi512ELi84ELi672EEv26Group_norm_nhwc_bwd_params,"",@"SHT_CUDA_INFO"
	.sectionflags	@""
	.align	4


	//----- nvinfo : EIATTR_CUDA_API_VERSION
	.align		4
        /*0000*/ 	.byte	0x04, 0x37
        /*0002*/ 	.short	(.L_967 - .L_966)
.L_966:
        /*0004*/ 	.word	0x00000082


	//----- nvinfo : EIATTR_KPARAM_INFO
	.align		4
.L_967:
        /*0008*/ 	.byte	0x04, 0x17
        /*000a*/ 	.short	(.L_969 - .L_968)
.L_968:
        /*000c*/ 	.word	0x00000000
        /*0010*/ 	.short	0x0000
        /*0012*/ 	.short	0x0000
        /*0014*/ 	.byte	0x00, 0xf0, 0xe1, 0x02


	//----- nvinfo : EIATTR_SPARSE_MMA_MASK
	.align		4
.L_969:
        /*0018*/ 	.byte	0x03, 0x50
        /*001a*/ 	.short	0x0000


	//----- nvinfo : EIATTR_MAXREG_COUNT
	.align		4
        /*001c*/ 	.byte	0x03, 0x1b
        /*001e*/ 	.short	0x0050


	//----- nvinfo : EIATTR_NUM_BARRIERS
	.align		4
        /*0020*/ 	.byte	0x02, 0x4c
        /*0022*/ 	.byte	0x01
	.zero		1


	//----- nvinfo : EIATTR_ANNOTATIONS
	.align		4
        /*0024*/ 	.byte	0x04, 0x55
        /*0026*/ 	.short	(.L_971 - .L_970)


	//   ....[0]....
.L_970:
        /* <DEDUP_REMOVED lines=25> */


	//----- nvinfo : EIATTR_MERCURY_ISA_VERSION
	.align		4
.L_971:
        /*01a8*/ 	.byte	0x03, 0x5f
        /*01aa*/ 	.short	0x0101


	//----- nvinfo : EIATTR_INT_WARP_WIDE_INSTR_OFFSETS
	.align		4
        /*01ac*/ 	.byte	0x04, 0x31
        /*01ae*/ 	.short	(.L_973 - .L_972)


	//   ....[0]....
.L_972:
        /*01b0*/ 	.word	0x00009160


	//   ....[1]....
        /*01b4*/ 	.word	0x00009440


	//   ....[2]....
        /*01b8*/ 	.word	0x000094f0


	//   ....[3]....
        /*01bc*/ 	.word	0x00009500


	//   ....[4]....
        /*01c0*/ 	.word	0x000095e0


	//   ....[5]....
        /*01c4*/ 	.word	0x000096a0


	//   ....[6]....
        /*01c8*/ 	.word	0x00009730


	//   ....[7]....
        /*01cc*/ 	.word	0x000097c0


	//   ....[8]....
        /*01d0*/ 	.word	0x00009880


	//   ....[9]....
        /*01d4*/ 	.word	0x00009910


	//   ....[10]....
        /*01d8*/ 	.word	0x000099a0


	//   ....[11]....
        /*01dc*/ 	.word	0x00009a60


	//   ....[12]....
        /*01e0*/ 	.word	0x00009ac0


	//   ....[13]....
        /*01e4*/ 	.word	0x00009b70


	//   ....[14]....
        /*01e8*/ 	.word	0x00009c70


	//   ....[15]....
        /*01ec*/ 	.word	0x00009c90


	//   ....[16]....
        /*01f0*/ 	.word	0x00009d50


	//   ....[17]....
        /*01f4*/ 	.word	0x00009ec0


	//   ....[18]....
        /*01f8*/ 	.word	0x00009f80


	//   ....[19]....
        /*01fc*/ 	.word	0x00009f90


	//   ....[20]....
        /*0200*/ 	.word	0x00009fa0


	//   ....[21]....
        /*0204*/ 	.word	0x0000a110


	//   ....[22]....
        /*0208*/ 	.word	0x0000a1c0


	//   ....[23]....
        /*020c*/ 	.word	0x0000a1e0


	//   ....[24]....
        /*0210*/ 	.word	0x0000a210


	//   ....[25]....
        /*0214*/ 	.word	0x0000a420


	//   ....[26]....
        /*0218*/ 	.word	0x0000a4e0


	//   ....[27]....
        /*021c*/ 	.word	0x0000a540


	//   ....[28]....
        /*0220*/ 	.word	0x0000a570


	//   ....[29]....
        /*0224*/ 	.word	0x0000a820


	//   ....[30]....
        /*0228*/ 	.word	0x0000a8a0


	//   ....[31]....
        /*022c*/ 	.word	0x00011b70


	//----- nvinfo : EIATTR_COOP_GROUP_MASK_REGIDS
	.align		4
.L_973:
        /*0230*/ 	.byte	0x04, 0x29
        /*0232*/ 	.short	(.L_975 - .L_974)


	//   ....[0]....
.L_974:
        /*0234*/ 	.word	0xffffffff


	//   ....[1]....
        /*0238*/ 	.word	0xffffffff


	//   ....[2]....
        /*023c*/ 	.word	0xffffffff


	//   ....[3]....
        /*0240*/ 	.word	0xffffffff


	//   ....[4]....
        /*0244*/ 	.word	0xffffffff


	//   ....[5]....
        /*0248*/ 	.word	0xffffffff


	//   ....[6]....
        /*024c*/ 	.word	0xffffffff


	//   ....[7]....
        /*0250*/ 	.word	0xffffffff


	//   ....[8]....
        /*0254*/ 	.word	0xffffffff


	//   ....[9]....
        /*0258*/ 	.word	0xffffffff


	//----- nvinfo : EIATTR_COOP_GROUP_INSTR_OFFSETS
	.align		4
.L_975:
        /*025c*/ 	.byte	0x04, 0x28
        /*025e*/ 	.short	(.L_977 - .L_976)


	//   ....[0]....
.L_976:
        /*0260*/ 	.word	0x00008360


	//   ....[1]....
        /*0264*/ 	.word	0x00008370


	//   ....[2]....
        /*0268*/ 	.word	0x000083c0


	//   ....[3]....
        /*026c*/ 	.word	0x000083d0


	//   ....[4]....
        /*0270*/ 	.word	0x00008400


	//   ....[5]....
        /*0274*/ 	.word	0x00008420


	//   ....[6]....
        /*0278*/ 	.word	0x00008450


	//   ....[7]....
        /*027c*/ 	.word	0x00008470


	//   ....[8]....
        /*0280*/ 	.word	0x00008500


	//   ....[9]....
        /*0284*/ 	.word	0x00008510


	//----- nvinfo : EIATTR_EXIT_INSTR_OFFSETS
	.align		4
.L_977:
        /*0288*/ 	.byte	0x04, 0x1c
        /*028a*/ 	.short	(.L_979 - .L_978)


	//   ....[0]....
.L_978:
        /*028c*/ 	.word	0x00011c60


	//   ....[1]....
        /*0290*/ 	.word	0x00011da0


	//   ....[2]....
        /*0294*/ 	.word	0x00012010


	//----- nvinfo : EIATTR_MAX_THREADS
	.align		4
.L_979:
        /*0298*/ 	.byte	0x04, 0x05
        /*029a*/ 	.short	(.L_981 - .L_980)
.L_980:
        /*029c*/ 	.word	0x000002a0
        /*02a0*/ 	.word	0x00000001
        /*02a4*/ 	.word	0x00000001


	//----- nvinfo : EIATTR_CRS_STACK_SIZE
	.align		4
.L_981:
        /*02a8*/ 	.byte	0x04, 0x1e
        /*02aa*/ 	.short	(.L_983 - .L_982)
.L_982:
        /*02ac*/ 	.word	0x00000000


	//----- nvinfo : EIATTR_CBANK_PARAM_SIZE
	.align		4
.L_983:
        /*02b0*/ 	.byte	0x03, 0x19
        /*02b2*/ 	.short	0x00b8


	//----- nvinfo : EIATTR_PARAM_CBANK
	.align		4
        /*02b4*/ 	.byte	0x04, 0x0a
        /*02b6*/ 	.short	(.L_985 - .L_984)
	.align		4
.L_984:
        /*02b8*/ 	.word	index@(.nv.constant0._Z35group_norm_nhwc_bwd_one_pass_kernelI11Fp16IOFp16WLi512ELi84ELi672EEv26Group_norm_nhwc_bwd_params)
        /*02bc*/ 	.short	0x0210
        /*02be*/ 	.short	0x00b8


	//----- nvinfo : EIATTR_SW_WAR
	.align		4
.L_985:
        /*02c0*/ 	.byte	0x04, 0x36
        /*02c2*/ 	.short	(.L_987 - .L_986)
.L_986:
        /*02c4*/ 	.word	0x00000008
.L_987:


//--------------------- .nv.info._Z35group_norm_nhwc_bwd_one_pass_kernelI11Fp32IOFp32WLi64ELi84ELi672EEv26Group_norm_nhwc_bwd_params --------------------------
	.section	.nv.info._Z35group_norm_nhwc_bwd_one_pass_kernelI11Fp32IOFp32WLi64ELi84ELi672EEv26Group_norm_nhwc_bwd_params,"",@"SHT_CUDA_INFO"
	.sectionflags	@""
	.align	4


	//----- nvinfo : EIATTR_CUDA_API_VERSION
	.align		4
        /*0000*/ 	.byte	0x04, 0x37
        /*0002*/ 	.short	(.L_989 - .L_988)
.L_988:
        /*0004*/ 	.word	0x00000082


	//----- nvinfo : EIATTR_KPARAM_INFO
	.align		4
.L_989:
        /*0008*/ 	.byte	0x04, 0x17
        /*000a*/ 	.short	(.L_991 - .L_990)
.L_990:
        /*000c*/ 	.word	0x00000000
        /*0010*/ 	.short	0x0000
        /*0012*/ 	.short	0x0000
        /*0014*/ 	.byte	0x00, 0xf0, 0xe1, 0x02


	//----- nvinfo : EIATTR_SPARSE_MMA_MASK
	.align		4
.L_991:
        /*0018*/ 	.byte	0x03, 0x50
        /*001a*/ 	.short	0x0000


	//----- nvinfo : EIATTR_MAXREG_COUNT
	.align		4
        /*001c*/ 	.byte	0x03, 0x1b
        /*001e*/ 	.short	0x0050


	//----- nvinfo : EIATTR_NUM_BARRIERS
	.align		4
        /*0020*/ 	.byte	0x02, 0x4c
        /*0022*/ 	.byte	0x01
	.zero		1


	//----- nvinfo : EIATTR_MERCURY_ISA_VERSION
	.align		4
        /*0024*/ 	.byte	0x03, 0x5f
        /*0026*/ 	.short	0x0101


	//----- nvinfo : EIATTR_INT_WARP_WIDE_INSTR_OFFSETS
	.align		4
        /*0028*/ 	.byte	0x04, 0x31
        /*002a*/ 	.short	(.L_993 - .L_992)


	//   ....[0]....
.L_992:
        /*002c*/ 	.word	0x00002260


	//   ....[1]....
        /*0030*/ 	.word	0x00003f80


	//----- nvinfo : EIATTR_COOP_GROUP_MASK_REGIDS
	.align		4
.L_993:
        /*0034*/ 	.byte	0x04, 0x29
        /*0036*/ 	.short	(.L_995 - .L_994)


	//   ....[0]....
.L_994:
        /*0038*/ 	.word	0xffffffff


	//   ....[1]....
        /*003c*/ 	.word	0xffffffff


	//   ....[2]....
        /*0040*/ 	.word	0xffffffff


	//   ....[3]....
        /*0044*/ 	.word	0xffffffff


	//   ....[4]....
        /*0048*/ 	.word	0xffffffff


	//   ....[5]....
        /*004c*/ 	.word	0xffffffff


	//   ....[6]....
        /*0050*/ 	.word	0xffffffff


	//   ....[7]....
        /*0054*/ 	.word	0xffffffff


	//   ....[8]....
        /*0058*/ 	.word	0xffffffff


	//   ....[9]....
        /*005c*/ 	.word	0xffffffff


	//----- nvinfo : EIATTR_COOP_GROUP_INSTR_OFFSETS
	.align		4
.L_995:
        /*0060*/ 	.byte	0x04, 0x28
        /*0062*/ 	.short	(.L_997 - .L_996)


	//   ....[0]....
.L_996:
        /*0064*/ 	.word	0x000014f0


	//   ....[1]....
        /*0068*/ 	.word	0x00001530


	//   ....[2]....
        /*006c*/ 	.word	0x00001660


	//   ....[3]....
        /*0070*/ 	.word	0x00001680


	//   ....[4]....
        /*0074*/ 	.word	0x000016c0


	//   ....[5]....
        /*0078*/ 	.word	0x000016e0


	//   ....[6]....
        /*007c*/ 	.word	0x00001710


	//   ....[7]....
        /*0080*/ 	.word	0x00001730


	//   ....[8]....
        /*0084*/ 	.word	0x00001760


	//   ....[9]....
        /*0088*/ 	.word	0x00001780


	//----- nvinfo : EIATTR_EXIT_INSTR_OFFSETS
	.align		4
.L_997:
        /*008c*/ 	.byte	0x04, 0x1c
        /*008e*/ 	.short	(.L_999 - .L_998)


	//   ....[0]....
.L_998:
        /*0090*/ 	.word	0x00004070


	//   ....[1]....
        /*0094*/ 	.word	0x000041b0


	//   ....[2]....
        /*0098*/ 	.word	0x000043f0


	//----- nvinfo : EIATTR_MAX_THREADS
	.align		4
.L_999:
        /*009c*/ 	.byte	0x04, 0x05
        /*009e*/ 	.short	(.L_1001 - .L_1000)
.L_1000:
        /*00a0*/ 	.word	0x000002a0
        /*00a4*/ 	.word	0x00000001
        /*00a8*/ 	.word	0x00000001


	//----- nvinfo : EIATTR_CRS_STACK_SIZE
	.align		4
.L_1001:
        /*00ac*/ 	.byte	0x04, 0x1e
        /*00ae*/ 	.short	(.L_1003 - .L_1002)
.L_1002:
        /*00b0*/ 	.word	0x00000000


	//----- nvinfo : EIATTR_CBANK_PARAM_SIZE
	.align		4
.L_1003:
        /*00b4*/ 	.byte	0x03, 0x19
        /*00b6*/ 	.short	0x00b8


	//----- nvinfo : EIATTR_PARAM_CBANK
	.align		4
        /*00b8*/ 	.byte	0x04, 0x0a
        /*00ba*/ 	.short	(.L_1005 - .L_1004)
	.align		4
.L_1004:
        /*00bc*/ 	.word	index@(.nv.constant0._Z35group_norm_nhwc_bwd_one_pass_kernelI11Fp32IOFp32WLi64ELi84ELi672EEv26Group_norm_nhwc_bwd_params)
        /*00c0*/ 	.short	0x0210
        /*00c2*/ 	.short	0x00b8


	//----- nvinfo : EIATTR_SW_WAR
	.align		4
.L_1005:
        /*00c4*/ 	.byte	0x04, 0x36
        /*00c6*/ 	.short	(.L_1007 - .L_1006)
.L_1006:
        /*00c8*/ 	.word	0x00000008
.L_1007:


//--------------------- .nv.info._Z35group_norm_nhwc_bwd_one_pass_kernelI11Fp32IOFp32WLi128ELi84ELi672EEv26Group_norm_nhwc_bwd_params --------------------------
	.section	.nv.info._Z35group_norm_nhwc_bwd_one_pass_kernelI11Fp32IOFp32WLi128ELi84ELi672EEv26Group_norm_nhwc_bwd_params,"",@"SHT_CUDA_INFO"
	.sectionflags	@""
	.align	4


	//----- nvinfo : EIATTR_CUDA_API_VERSION
	.align		4
        /*0000*/ 	.byte	0x04, 0x37
        /*0002*/ 	.short	(.L_1009 - .L_1008)
.L_1008:
        /*0004*/ 	.word	0x00000082


	//----- nvinfo : EIATTR_KPARAM_INFO
	.align		4
.L_1009:
        /*0008*/ 	.byte	0x04, 0x17
        /*000a*/ 	.short	(.L_1011 - .L_1010)
.L_1010:
        /*000c*/ 	.word	0x00000000
        /*0010*/ 	.short	0x0000
        /*0012*/ 	.short	0x0000
        /*0014*/ 	.byte	0x00, 0xf0, 0xe1, 0x02


	//----- nvinfo : EIATTR_SPARSE_MMA_MASK
	.align		4
.L_1011:
        /*0018*/ 	.byte	0x03, 0x50
        /*001a*/ 	.short	0x0000


	//----- nvinfo : EIATTR_MAXREG_COUNT
	.align		4
        /*001c*/ 	.byte	0x03, 0x1b
        /*001e*/ 	.short	0x0050


	//----- nvinfo : EIATTR_NUM_BARRIERS
	.align		4
        /*0020*/ 	.byte	0x02, 0x4c
        /*0022*/ 	.byte	0x01
	.zero		1


	//----- nvinfo : EIATTR_MERCURY_ISA_VERSION
	.align		4
        /*0024*/ 	.byte	0x03, 0x5f
        /*0026*/ 	.short	0x0101


	//----- nvinfo : EIATTR_INT_WARP_WIDE_INSTR_OFFSETS
	.align		4
        /*0028*/ 	.byte	0x04, 0x31
        /*002a*/ 	.short	(.L_1013 - .L_1012)


	//   ....[0]....
.L_1012:
        /*002c*/ 	.word	0x000031b0


	//   ....[1]....
        /*0030*/ 	.word	0x00005a00


	//----- nvinfo : EIATTR_COOP_GROUP_MASK_REGIDS
	.align		4
.L_1013:
        /*0034*/ 	.byte	0x04, 0x29
        /*0036*/ 	.short	(.L_1015 - .L_1014)


	//   ....[0]....
.L_1014:
        /*0038*/ 	.word	0xffffffff


	//   ....[1]....
        /*003c*/ 	.word	0xffffffff


	//   ....[2]....
        /*0040*/ 	.word	0xffffffff


	//   ....[3]....
        /*0044*/ 	.word	0xffffffff


	//   ....[4]....
        /*0048*/ 	.word	0xffffffff


	//   ....[5]....
        /*004c*/ 	.word	0xffffffff


	//   ....[6]....
        /*0050*/ 	.word	0xffffffff


	//   ....[7]....
        /*0054*/ 	.word	0xffffffff


	//   ....[8]....
        /*0058*/ 	.word	0xffffffff


	//   ....[9]....
        /*005c*/ 	.word	0xffffffff


	//----- nvinfo : EIATTR_COOP_GROUP_INSTR_OFFSETS
	.align		4
.L_1015:
        /*0060*/ 	.byte	0x04, 0x28
        /*0062*/ 	.short	(.L_1017 - .L_1016)


	//   ....[0]....
.L_1016:
        /*0064*/ 	.word	0x000023f0


	//   ....[1]....
        /*0068*/ 	.word	0x00002430


	//   ....[2]....
        /*006c*/ 	.word	0x00002510


	//   ....[3]....
        /*0070*/ 	.word	0x00002530


	//   ....[4]....
        /*0074*/ 	.word	0x00002560


	//   ....[5]....
        /*0078*/ 	.word	0x00002580


	//   ....[6]....
        /*007c*/ 	.word	0x000025c0


	//   ....[7]....
        /*0080*/ 	.word	0x000025d0


	//   ....[8]....
        /*0084*/ 	.word	0x00002630


	//   ....[9]....
        /*0088*/ 	.word	0x00002670


	//----- nvinfo : EIATTR_EXIT_INSTR_OFFSETS
	.align		4
.L_1017:
        /*008c*/ 	.byte	0x04, 0x1c
        /*008e*/ 	.short	(.L_1019 - .L_1018)


	//   ....[0]....
.L_1018:
        /*0090*/ 	.word	0x00005af0


	//   ....[1]....
        /*0094*/ 	.word	0x00005c30


	//   ....[2]....
        /*0098*/ 	.word	0x00005e70


	//----- nvinfo : EIATTR_MAX_THREADS
	.align		4
.L_1019:
        /*009c*/ 	.byte	0x04, 0x05
        /*009e*/ 	.short	(.L_1021 - .L_1020)
.L_1020:
        /*00a0*/ 	.word	0x000002a0
        /*00a4*/ 	.word	0x00000001
        /*00a8*/ 	.word	0x00000001


	//----- nvinfo : EIATTR_CRS_STACK_SIZE
	.align		4
.L_1021:
        /*00ac*/ 	.byte	0x04, 0x1e
        /*00ae*/ 	.short	(.L_1023 - .L_1022)
.L_1022:
        /*00b0*/ 	.word	0x00000000


	//----- nvinfo : EIATTR_CBANK_PARAM_SIZE
	.align		4
.L_1023:
        /*00b4*/ 	.byte	0x03, 0x19
        /*00b6*/ 	.short	0x00b8


	//----- nvinfo : EIATTR_PARAM_CBANK
	.align		4
        /*00b8*/ 	.byte	0x04, 0x0a
        /*00ba*/ 	.short	(.L_1025 - .L_1024)
	.align		4
.L_1024:
        /*00bc*/ 	.word	index@(.nv.constant0._Z35group_norm_nhwc_bwd_one_pass_kernelI11Fp32IOFp32WLi128ELi84ELi672EEv26Group_norm_nhwc_bwd_params)
        /*00c0*/ 	.short	0x0210
        /*00c2*/ 	.short	0x00b8


	//----- nvinfo : EIATTR_SW_WAR
	.align		4
.L_1025:
        /*00c4*/ 	.byte	0x04, 0x36
        /*00c6*/ 	.short	(.L_1027 - .L_1026)
.L_1026:
        /*00c8*/ 	.word	0x00000008
.L_1027:


//--------------------- .nv.info._Z35group_norm_nhwc_bwd_one_pass_kernelI11Fp32IOFp32WLi256ELi84ELi672EEv26Group_norm_nhwc_bwd_params --------------------------
	.section	.nv.info._Z35group_norm_nhwc_bwd_one_pass_kernelI11Fp32IOFp32WLi256ELi84ELi672EEv26Group_norm_nhwc_bwd_params,"",@"SHT_CUDA_INFO"
	.sectionflags	@""
	.align	4


	//----- nvinfo : EIATTR_CUDA_API_VERSION
	.align		4
        /*0000*/ 	.byte	0x04, 0x37
        /*0002*/ 	.short	(.L_1029 - .L_1028)
.L_1028:
        /*0004*/ 	.word	0x00000082


	//----- nvinfo : EIATTR_KPARAM_INFO
	.align		4
.L_1029:
        /*0008*/ 	.byte	0x04, 0x17
        /*000a*/ 	.short	(.L_1031 - .L_1030)
.L_1030:
        /*000c*/ 	.word	0x00000000
        /*0010*/ 	.short	0x0000
        /*0012*/ 	.short	0x0000
        /*0014*/ 	.byte	0x00, 0xf0, 0xe1, 0x02


	//----- nvinfo : EIATTR_SPARSE_MMA_MASK
	.align		4
.L_1031:
        /*0018*/ 	.byte	0x03, 0x50
        /*001a*/ 	.short	0x0000


	//----- nvinfo : EIATTR_MAXREG_COUNT
	.align		4
        /*001c*/ 	.byte	0x03, 0x1b
        /*001e*/ 	.short	0x0050


	//----- nvinfo : EIATTR_NUM_BARRIERS
	.align		4
        /*0020*/ 	.byte	0x02, 0x4c
        /*0022*/ 	.byte	0x01
	.zero		1


	//----- nvinfo : EIATTR_ANNOTATIONS
	.align		4
        /*0024*/ 	.byte	0x04, 0x55
        /*0026*/ 	.short	(.L_1033 - .L_1032)


	//   ....[0]....
.L_1032:
        /* <DEDUP_REMOVED lines=47> */


	//----- nvinfo : EIATTR_MERCURY_ISA_VERSION
	.align		4
.L_1033:
        /*0308*/ 	.byte	0x03, 0x5f
        /*030a*/ 	.short	0x0101


	//----- nvinfo : EIATTR_INT_WARP_WIDE_INSTR_OFFSETS
	.align		4
        /*030c*/ 	.byte	0x04, 0x31
        /*030e*/ 	.short	(.L_1035 - .L_1034)


	//   ....[0]....
.L_1034:
        /*0310*/ 	.word	0x00005510


	//   ....[1]....
        /*0314*/ 	.word	0x000057f0


	//   ....[2]....
        /*0318*/ 	.word	0x000058a0


	//   ....[3]....
        /*031c*/ 	.word	0x000058b0


	//   ....[4]....
        /*0320*/ 	.word	0x00005970


	//   ....[5]....
        /*0324*/ 	.word	0x00005a50


	//   ....[6]....
        /*0328*/ 	.word	0x00005b10


	//   ....[7]....
        /*032c*/ 	.word	0x00005b30


	//   ....[8]....
        /*0330*/ 	.word	0x00005c30


	//   ....[9]....
        /*0334*/ 	.word	0x00005cf0


	//   ....[10]....
        /*0338*/ 	.word	0x00005d10


	//   ....[11]....
        /*033c*/ 	.word	0x00005e10


	//   ....[12]....
        /*0340*/ 	.word	0x00005ed0


	//   ....[13]....
        /*0344*/ 	.word	0x00005ee0


	//   ....[14]....
        /*0348*/ 	.word	0x00005ff0


	//   ....[15]....
        /*034c*/ 	.word	0x000060b0


	//   ....[16]....
        /*0350*/ 	.word	0x000060c0


	//   ....[17]....
        /*0354*/ 	.word	0x00006270


	//   ....[18]....
        /*0358*/ 	.word	0x00006330


	//   ....[19]....
        /*035c*/ 	.word	0x00006340


	//   ....[20]....
        /*0360*/ 	.word	0x00006380


	//   ....[21]....
        /*0364*/ 	.word	0x000064c0


	//   ....[22]....
        /*0368*/ 	.word	0x00006570


	//   ....[23]....
        /*036c*/ 	.word	0x00006580


	//   ....[24]....
        /*0370*/ 	.word	0x000065c0


	//   ....[25]....
        /*0374*/ 	.word	0x000067d0


	//   ....[26]....
        /*0378*/ 	.word	0x00006890


	//   ....[27]....
        /*037c*/ 	.word	0x000068f0


	//   ....[28]....
        /*0380*/ 	.word	0x00006920


	//   ....[29]....
        /*0384*/ 	.word	0x00006bd0


	//   ....[30]....
        /*0388*/ 	.word	0x00006c50


	//   ....[31]....
        /*038c*/ 	.word	0x00009eb0


	//----- nvinfo : EIATTR_COOP_GROUP_MASK_REGIDS
	.align		4
.L_1035:
        /*0390*/ 	.byte	0x04, 0x29
        /*0392*/ 	.short	(.L_1037 - .L_1036)


	//   ....[0]....
.L_1036:
        /*0394*/ 	.word	0xffffffff


	//   ....[1]....
        /*0398*/ 	.word	0xffffffff


	//   ....[2]....
        /*039c*/ 	.word	0xffffffff


	//   ....[3]....
        /*03a0*/ 	.word	0xffffffff


	//   ....[4]....
        /*03a4*/ 	.word	0xffffffff


	//   ....[5]....
        /*03a8*/ 	.word	0xffffffff


	//   ....[6]....
        /*03ac*/ 	.word	0xffffffff


	//   ....[7]....
        /*03b0*/ 	.word	0xffffffff


	//   ....[8]....
        /*03b4*/ 	.word	0xffffffff


	//   ....[9]....
        /*03b8*/ 	.word	0xffffffff


	//----- nvinfo : EIATTR_COOP_GROUP_INSTR_OFFSETS
	.align		4
.L_1037:
        /*03bc*/ 	.byte	0x04, 0x28
        /*03be*/ 	.short	(.L_1039 - .L_1038)


	//   ....[0]....
.L_1038:
        /*03c0*/ 	.word	0x00004750


	//   ....[1]....
        /*03c4*/ 	.word	0x00004790


	//   ....[2]....
        /*03c8*/ 	.word	0x00004870


	//   ....[3]....
        /*03cc*/ 	.word	0x00004880


	//   ....[4]....
        /*03d0*/ 	.word	0x000048b0


	//   ....[5]....
        /*03d4*/ 	.word	0x000048d0


	//   ....[6]....
        /*03d8*/ 	.word	0x00004900


	//   ....[7]....
        /*03dc*/ 	.word	0x00004920


	//   ....[8]....
        /*03e0*/ 	.word	0x00004950


	//   ....[9]....
        /*03e4*/ 	.word	0x00004970


	//----- nvinfo : EIATTR_EXIT_INSTR_OFFSETS
	.align		4
.L_1039:
        /*03e8*/ 	.byte	0x04, 0x1c
        /*03ea*/ 	.short	(.L_1041 - .L_1040)


	//   ....[0]....
.L_1040:
        /*03ec*/ 	.word	0x00009fa0


	//   ....[1]....
        /*03f0*/ 	.word	0x0000a0e0


	//   ....[2]....
        /*03f4*/ 	.word	0x0000a330


	//----- nvinfo : EIATTR_MAX_THREADS
	.align		4
.L_1041:
        /*03f8*/ 	.byte	0x04, 0x05
        /*03fa*/ 	.short	(.L_1043 - .L_1042)
.L_1042:
        /*03fc*/ 	.word	0x000002a0
        /*0400*/ 	.word	0x00000001
        /*0404*/ 	.word	0x00000001


	//----- nvinfo : EIATTR_CRS_STACK_SIZE
	.align		4
.L_1043:
        /*0408*/ 	.byte	0x04, 0x1e
        /*040a*/ 	.short	(.L_1045 - .L_1044)
.L_1044:
        /*040c*/ 	.word	0x00000000


	//----- nvinfo : EIATTR_CBANK_PARAM_SIZE
	.align		4
.L_1045:
        /*0410*/ 	.byte	0x03, 0x19
        /*0412*/ 	.short	0x00b8


	//----- nvinfo : EIATTR_PARAM_CBANK
	.align		4
        /*0414*/ 	.byte	0x04, 0x0a
        /*0416*/ 	.short	(.L_1047 - .L_1046)
	.align		4
.L_1046:
        /*0418*/ 	.word	index@(.nv.constant0._Z35group_norm_nhwc_bwd_one_pass_kernelI11Fp32IOFp32WLi256ELi84ELi672EEv26Group_norm_nhwc_bwd_params)
        /*041c*/ 	.short	0x0210
        /*041e*/ 	.short	0x00b8


	//----- nvinfo : EIATTR_SW_WAR
	.align		4
.L_1047:
        /*0420*/ 	.byte	0x04, 0x36
        /*0422*/ 	.short	(.L_1049 - .L_1048)
.L_1048:
        /*0424*/ 	.word	0x00000008
.L_1049:


//--------------------- .nv.info._Z35group_norm_nhwc_bwd_one_pass_kernelI11Fp32IOFp32WLi512ELi84ELi672EEv26Group_norm_nhwc_bwd_params --------------------------
	.section	.nv.info._Z35group_norm_nhwc_bwd_one_pass_kernelI11Fp32IOFp32WLi512ELi84ELi672EEv26Group_norm_nhwc_bwd_params,"",@"SHT_CUDA_INFO"
	.sectionflags	@""
	.align	4


	//----- nvinfo : EIATTR_CUDA_API_VERSION
	.align		4
        /*0000*/ 	.byte	0x04, 0x37
        /*0002*/ 	.short	(.L_1051 - .L_1050)
.L_1050:
        /*0004*/ 	.word	0x00000082


	//----- nvinfo : EIATTR_KPARAM_INFO
	.align		4
.L_1051:
        /*0008*/ 	.byte	0x04, 0x17
        /*000a*/ 	.short	(.L_1053 - .L_1052)
.L_1052:
        /*000c*/ 	.word	0x00000000
        /*0010*/ 	.short	0x0000
        /*0012*/ 	.short	0x0000
        /*0014*/ 	.byte	0x00, 0xf0, 0xe1, 0x02


	//----- nvinfo : EIATTR_SPARSE_MMA_MASK
	.align		4
.L_1053:
        /*0018*/ 	.byte	0x03, 0x50
        /*001a*/ 	.short	0x0000


	//----- nvinfo : EIATTR_MAXREG_COUNT
	.align		4
        /*001c*/ 	.byte	0x03, 0x1b
        /*001e*/ 	.short	0x0050


	//----- nvinfo : EIATTR_NUM_BARRIERS
	.align		4
        /*0020*/ 	.byte	0x02, 0x4c
        /*0022*/ 	.byte	0x01
	.zero		1


	//----- nvinfo : EIATTR_ANNOTATIONS
	.align		4
        /*0024*/ 	.byte	0x04, 0x55
        /*0026*/ 	.short	(.L_1055 - .L_1054)


	//   ....[0]....
.L_1054:
        /* <DEDUP_REMOVED lines=393> */


	//----- nvinfo : EIATTR_MERCURY_ISA_VERSION
	.align		4
.L_1055:
        /*18a0*/ 	.byte	0x03, 0x5f
        /*18a2*/ 	.short	0x0101


	//----- nvinfo : EIATTR_INT_WARP_WIDE_INSTR_OFFSETS
	.align		4
        /*18a4*/ 	.byte	0x04, 0x31
        /*18a6*/ 	.short	(.L_1057 - .L_1056)


	//   ....[0]....
.L_1056:
        /*18a8*/ 	.word	0x0000af50


	//   ....[1]....
        /*18ac*/ 	.word	0x0000b230


	//   ....[2]....
        /*18b0*/ 	.word	0x0000b2e0


	//   ....[3]....
        /*18b4*/ 	.word	0x0000b2f0


	//   ....[4]....
        /*18b8*/ 	.word	0x0000b3b0


	//   ....[5]....
        /*18bc*/ 	.word	0x0000b490


	//   ....[6]....
        /*18c0*/ 	.word	0x0000b550


	//   ....[7]....
        /*18c4*/ 	.word	0x0000b570


	//   ....[8]....
        /*18c8*/ 	.word	0x0000b670


	//   ....[9]....
        /*18cc*/ 	.word	0x0000b730


	//   ....[10]....
        /*18d0*/ 	.word	0x0000b750


	//   ....[11]....
        /*18d4*/ 	.word	0x0000b850


	//   ....[12]....
        /*18d8*/ 	.word	0x0000b910


	//   ....[13]....
        /*18dc*/ 	.word	0x0000b920


	//   ....[14]....
        /*18e0*/ 	.word	0x0000ba30


	//   ....[15]....
        /*18e4*/ 	.word	0x0000bae0


	//   ....[16]....
        /*18e8*/ 	.word	0x0000bb00


	//   ....[17]....
        /*18ec*/ 	.word	0x0000bcb0


	//   ....[18]....
        /*18f0*/ 	.word	0x0000bd70


	//   ....[19]....
        /*18f4*/ 	.word	0x0000bd80


	//   ....[20]....
        /*18f8*/ 	.word	0x0000bd90


	//   ....[21]....
        /*18fc*/ 	.word	0x0000bf00


	//   ....[22]....
        /*1900*/ 	.word	0x0000bfb0


	//   ....[23]....
        /*1904*/ 	.word	0x0000bfd0


	//   ....[24]....
        /*1908*/ 	.word	0x0000c000


	//   ....[25]....
        /*190c*/ 	.word	0x0000c210


	//   ....[26]....
        /*1910*/ 	.word	0x0000c2d0


	//   ....[27]....
        /*1914*/ 	.word	0x0000c330


	//   ....[28]....
        /*1918*/ 	.word	0x0000c360


	//   ....[29]....
        /*191c*/ 	.word	0x0000c610


	//   ....[30]....
        /*1920*/ 	.word	0x0000c6b0


	//   ....[31]....
        /*1924*/ 	.word	0x00013780


	//----- nvinfo : EIATTR_COOP_GROUP_MASK_REGIDS
	.align		4
.L_1057:
        /*1928*/ 	.byte	0x04, 0x29
        /*192a*/ 	.short	(.L_1059 - .L_1058)


	//   ....[0]....
.L_1058:
        /*192c*/ 	.word	0xffffffff


	//   ....[1]....
        /*1930*/ 	.word	0xffffffff


	//   ....[2]....
        /*1934*/ 	.word	0xffffffff


	//   ....[3]....
        /*1938*/ 	.word	0xffffffff


	//   ....[4]....
        /*193c*/ 	.word	0xffffffff


	//   ....[5]....
        /*1940*/ 	.word	0xffffffff


	//   ....[6]....
        /*1944*/ 	.word	0xffffffff


	//   ....[7]....
        /*1948*/ 	.word	0xffffffff


	//   ....[8]....
        /*194c*/ 	.word	0xffffffff


	//   ....[9]....
        /*1950*/ 	.word	0xffffffff


	//----- nvinfo : EIATTR_COOP_GROUP_INSTR_OFFSETS
	.align		4
.L_1059:
        /*1954*/ 	.byte	0x04, 0x28
        /*1956*/ 	.short	(.L_1061 - .L_1060)


	//   ....[0]....
.L_1060:
        /*1958*/ 	.word	0x0000a030


	//   ....[1]....
        /*195c*/ 	.word	0x0000a040


	//   ....[2]....
        /*1960*/ 	.word	0x0000a070


	//   ....[3]....
        /*1964*/ 	.word	0x0000a090


	//   ....[4]....
        /*1968*/ 	.word	0x0000a0c0


	//   ....[5]....
        /*196c*/ 	.word	0x0000a0e0


	//   ....[6]....
        /*1970*/ 	.word	0x0000a110


	//   ....[7]....
        /*1974*/ 	.word	0x0000a140


	//   ....[8]....
        /*1978*/ 	.word	0x0000a2a0


	//   ....[9]....
        /*197c*/ 	.word	0x0000a300


	//----- nvinfo : EIATTR_EXIT_INSTR_OFFSETS
	.align		4
.L_1061:
        /*1980*/ 	.byte	0x04, 0x1c
        /*1982*/ 	.short	(.L_1063 - .L_1062)


	//   ....[0]....
.L_1062:
        /*1984*/ 	.word	0x00013870


	//   ....[1]....
        /*1988*/ 	.word	0x000139b0


	//   ....[2]....
        /*198c*/ 	.word	0x00013c00


	//----- nvinfo : EIATTR_MAX_THREADS
	.align		4
.L_1063:
        /*1990*/ 	.byte	0x04, 0x05
        /*1992*/ 	.short	(.L_1065 - .L_1064)
.L_1064:
        /*1994*/ 	.word	0x000002a0
        /*1998*/ 	.word	0x00000001
        /*199c*/ 	.word	0x00000001


	//----- nvinfo : EIATTR_CRS_STACK_SIZE
	.align		4
.L_1065:
        /*19a0*/ 	.byte	0x04, 0x1e
        /*19a2*/ 	.short	(.L_1067 - .L_1066)
.L_1066:
        /*19a4*/ 	.word	0x00000000


	//----- nvinfo : EIATTR_CBANK_PARAM_SIZE
	.align		4
.L_1067:
        /*19a8*/ 	.byte	0x03, 0x19
        /*19aa*/ 	.short	0x00b8


	//----- nvinfo : EIATTR_PARAM_CBANK
	.align		4
        /*19ac*/ 	.byte	0x04, 0x0a
        /*19ae*/ 	.short	(.L_1069 - .L_1068)
	.align		4
.L_1068:
        /*19b0*/ 	.word	index@(.nv.constant0._Z35group_norm_nhwc_bwd_one_pass_kernelI11Fp32IOFp32WLi512ELi84ELi672EEv26Group_norm_nhwc_bwd_params)
        /*19b4*/ 	.short	0x0210
        /*19b6*/ 	.short	0x00b8


	//----- nvinfo : EIATTR_SW_WAR
	.align		4
.L_1069:
        /*19b8*/ 	.byte	0x04, 0x36
        /*19ba*/ 	.short	(.L_1071 - .L_1070)
.L_1070:
        /*19bc*/ 	.word	0x00000008
.L_1071:


//--------------------- .nv.info._Z35group_norm_nhwc_bwd_one_pass_kernelI11Fp32IOBf16WLi64ELi84ELi672EEv26Group_norm_nhwc_bwd_params --------------------------
	.section	.nv.info._Z35group_norm_nhwc_bwd_one_pass_kernelI11Fp32IOBf16WLi64ELi84ELi672EEv26Group_norm_nhwc_bwd_params,"",@"SHT_CUDA_INFO"
	.sectionflags	@""
	.align	4


	//----- nvinfo : EIATTR_CUDA_API_VERSION
	.align		4
        /*0000*/ 	.byte	0x04, 0x37
        /*0002*/ 	.short	(.L_1073 - .L_1072)
.L_1072:
        /*0004*/ 	.word	0x00000082


	//----- nvinfo : EIATTR_KPARAM_INFO
	.align		4
.L_1073:
        /*0008*/ 	.byte	0x04, 0x17
        /*000a*/ 	.short	(.L_1075 - .L_1074)
.L_1074:
        /*000c*/ 	.word	0x00000000
        /*0010*/ 	.short	0x0000
        /*0012*/ 	.short	0x0000
        /*0014*/ 	.byte	0x00, 0xf0, 0xe1, 0x02


	//----- nvinfo : EIATTR_SPARSE_MMA_MASK
	.align		4
.L_1075:
        /*0018*/ 	.byte	0x03, 0x50
        /*001a*/ 	.short	0x0000


	//----- nvinfo : EIATTR_MAXREG_COUNT
	.align		4
        /*001c*/ 	.byte	0x03, 0x1b
        /*001e*/ 	.short	0x0050


	//----- nvinfo : EIATTR_NUM_BARRIERS
	.align		4
        /*0020*/ 	.byte	0x02, 0x4c
        /*0022*/ 	.byte	0x01
	.zero		1


	//----- nvinfo : EIATTR_MERCURY_ISA_VERSION
	.align		4
        /*0024*/ 	.byte	0x03, 0x5f
        /*0026*/ 	.short	0x0101


	//----- nvinfo : EIATTR_INT_WARP_WIDE_INSTR_OFFSETS
	.align		4
        /*0028*/ 	.byte	0x04, 0x31
        /*002a*/ 	.short	(.L_1077 - .L_1076)


	//   ....[0]....
.L_1076:
        /*002c*/ 	.word	0x000022e0


	//   ....[1]....
        /*0030*/ 	.word	0x00004000


	//----- nvinfo : EIATTR_COOP_GROUP_MASK_REGIDS
	.align		4
.L_1077:
        /*0034*/ 	.byte	0x04, 0x29
        /*0036*/ 	.short	(.L_1079 - .L_1078)


	//   ....[0]....
.L_1078:
        /*0038*/ 	.word	0xffffffff


	//   ....[1]....
        /*003c*/ 	.word	0xffffffff


	//   ....[2]....
        /*0040*/ 	.word	0xffffffff


	//   ....[3]....
        /*0044*/ 	.word	0xffffffff


	//   ....[4]....
        /*0048*/ 	.word	0xffffffff


	//   ....[5]....
        /*004c*/ 	.word	0xffffffff


	//   ....[6]....
        /*0050*/ 	.word	0xffffffff


	//   ....[7]....
        /*0054*/ 	.word	0xffffffff


	//   ....[8]....
        /*0058*/ 	.word	0xffffffff


	//   ....[9]....
        /*005c*/ 	.word	0xffffffff


	//----- nvinfo : EIATTR_COOP_GROUP_INSTR_OFFSETS
	.align		4
.L_1079:
        /*0060*/ 	.byte	0x04, 0x28
        /*0062*/ 	.short	(.L_1081 - .L_1080)


	//   ....[0]....
.L_1080:
        /*0064*/ 	.word	0x00001570


	//   ....[1]....
        /*0068*/ 	.word	0x000015b0


	//   ....[2]....
        /*006c*/ 	.word	0x000016e0


	//   ....[3]....
        /*0070*/ 	.word	0x00001700


	//   ....[4]....
        /*0074*/ 	.word	0x00001740


	//   ....[5]....
        /*0078*/ 	.word	0x00001760


	//   ....[6]....
        /*007c*/ 	.word	0x00001790


	//   ....[7]....
        /*0080*/ 	.word	0x000017b0


	//   ....[8]....
        /*0084*/ 	.word	0x000017e0


	//   ....[9]....
        /*0088*/ 	.word	0x00001800


	//----- nvinfo : EIATTR_EXIT_INSTR_OFFSETS
	.align		4
.L_1081:
        /*008c*/ 	.byte	0x04, 0x1c
        /*008e*/ 	.short	(.L_1083 - .L_1082)


	//   ....[0]....
.L_1082:
        /*0090*/ 	.word	0x000040f0


	//   ....[1]....
        /*0094*/ 	.word	0x00004230


	//   ....[2]....
        /*0098*/ 	.word	0x00004490


	//----- nvinfo : EIATTR_MAX_THREADS
	.align		4
.L_1083:
        /*009c*/ 	.byte	0x04, 0x05
        /*009e*/ 	.short	(.L_1085 - .L_1084)
.L_1084:
        /*00a0*/ 	.word	0x000002a0
        /*00a4*/ 	.word	0x00000001
        /*00a8*/ 	.word	0x00000001


	//----- nvinfo : EIATTR_CRS_STACK_SIZE
	.align		4
.L_1085:
        /*00ac*/ 	.byte	0x04, 0x1e
        /*00ae*/ 	.short	(.L_1087 - .L_1086)
.L_1086:
        /*00b0*/ 	.word	0x00000000


	//----- nvinfo : EIATTR_CBANK_PARAM_SIZE
	.align		4
.L_1087:
        /*00b4*/ 	.byte	0x03, 0x19
        /*00b6*/ 	.short	0x00b8


	//----- nvinfo : EIATTR_PARAM_CBANK
	.align		4
        /*00b8*/ 	.byte	0x04, 0x0a
        /*00ba*/ 	.short	(.L_1089 - .L_1088)
	.align		4
.L_1088:
        /*00bc*/ 	.word	index@(.nv.constant0._Z35group_norm_nhwc_bwd_one_pass_kernelI11Fp32IOBf16WLi64ELi84ELi672EEv26Group_norm_nhwc_bwd_params)
        /*00c0*/ 	.short	0x0210
        /*00c2*/ 	.short	0x00b8


	//----- nvinfo : EIATTR_SW_WAR
	.align		4
.L_1089:
        /*00c4*/ 	.byte	0x04, 0x36
        /*00c6*/ 	.short	(.L_1091 - .L_1090)
.L_1090:
        /*00c8*/ 	.word	0x00000008
.L_1091:


//--------------------- .nv.info._Z35group_norm_nhwc_bwd_one_pass_kernelI11Fp32IOBf16WLi128ELi84ELi672EEv26Group_norm_nhwc_bwd_params --------------------------
	.section	.nv.info._Z35group_norm_nhwc_bwd_one_pass_kernelI11Fp32IOBf16WLi128ELi84ELi672EEv26Group_norm_nhwc_bwd_params,"",@"SHT_CUDA_INFO"
	.sectionflags	@""
	.align	4


	//----- nvinfo : EIATTR_CUDA_API_VERSION
	.align		4
        /*0000*/ 	.byte	0x04, 0x37
        /*0002*/ 	.short	(.L_1093 - .L_1092)
.L_1092:
        /*0004*/ 	.word	0x00000082


	//----- nvinfo : EIATTR_KPARAM_INFO
	.align		4
.L_1093:
        /*0008*/ 	.byte	0x04, 0x17
        /*000a*/ 	.short	(.L_1095 - .L_1094)
.L_1094:
        /*000c*/ 	.word	0x00000000
        /*0010*/ 	.short	0x0000
        /*0012*/ 	.short	0x0000
        /*0014*/ 	.byte	0x00, 0xf0, 0xe1, 0x02


	//----- nvinfo : EIATTR_SPARSE_MMA_MASK
	.align		4
.L_1095:
        /*0018*/ 	.byte	0x03, 0x50
        /*001a*/ 	.short	0x0000


	//----- nvinfo : EIATTR_MAXREG_COUNT
	.align		4
        /*001c*/ 	.byte	0x03, 0x1b
        /*001e*/ 	.short	0x0050


	//----- nvinfo : EIATTR_NUM_BARRIERS
	.align		4
        /*0020*/ 	.byte	0x02, 0x4c
        /*0022*/ 	.byte	0x01
	.zero		1


	//----- nvinfo : EIATTR_MERCURY_ISA_VERSION
	.align		4
        /*0024*/ 	.byte	0x03, 0x5f
        /*0026*/ 	.short	0x0101


	//----- nvinfo : EIATTR_INT_WARP_WIDE_INSTR_OFFSETS
	.align		4
        /*0028*/ 	.byte	0x04, 0x31
        /*002a*/ 	.short	(.L_1097 - .L_1096)


	//   ....[0]....
.L_1096:
        /*002c*/ 	.word	0x00003210


	//   ....[1]....
        /*0030*/ 	.word	0x00005a60


	//----- nvinfo : EIATTR_COOP_GROUP_MASK_REGIDS
	.align		4
.L_1097:
        /*0034*/ 	.byte	0x04, 0x29
        /*0036*/ 	.short	(.L_1099 - .L_1098)


	//   ....[0]....
.L_1098:
        /*0038*/ 	.word	0xffffffff


	//   ....[1]....
        /*003c*/ 	.word	0xffffffff


	//   ....[2]....
        /*0040*/ 	.word	0xffffffff


	//   ....[3]....
        /*0044*/ 	.word	0xffffffff


	//   ....[4]....
        /*0048*/ 	.word	0xffffffff


	//   ....[5]....
        /*004c*/ 	.word	0xffffffff


	//   ....[6]....
        /*0050*/ 	.word	0xffffffff


	//   ....[7]....
        /*0054*/ 	.word	0xffffffff


	//   ....[8]....
        /*0058*/ 	.word	0xffffffff


	//   ....[9]....
        /*005c*/ 	.word	0xffffffff


	//----- nvinfo : EIATTR_COOP_GROUP_INSTR_OFFSETS
	.align		4
.L_1099:
        /*0060*/ 	.byte	0x04, 0x28
        /*0062*/ 	.short	(.L_1101 - .L_1100)


	//   ....[0]....
.L_1100:
        /*0064*/ 	.word	0x00002440


	//   ....[1]....
        /*0068*/ 	.word	0x00002480


	//   ....[2]....
        /*006c*/ 	.word	0x00002520


	//   ....[3]....
        /*0070*/ 	.word	0x00002550


	//   ....[4]....
        /*0074*/ 	.word	0x00002580


	//   ....[5]....
        /*0078*/ 	.word	0x000025a0


	//   ....[6]....
        /*007c*/ 	.word	0x000025d0


	//   ....[7]....
        /*0080*/ 	.word	0x000025f0


	//   ....[8]....
        /*0084*/ 	.word	0x00002630


	//   ....[9]....
        /*0088*/ 	.word	0x00002670


	//----- nvinfo : EIATTR_EXIT_INSTR_OFFSETS
	.align		4
.L_1101:
        /*008c*/ 	.byte	0x04, 0x1c
        /*008e*/ 	.short	(.L_1103 - .L_1102)


	//   ....[0]....
.L_1102:
        /*0090*/ 	.word	0x00005b50


	//   ....[1]....
        /*0094*/ 	.word	0x00005c90


	//   ....[2]....
        /*0098*/ 	.word	0x00005ef0


	//----- nvinfo : EIATTR_MAX_THREADS
	.align		4
.L_1103:
        /*009c*/ 	.byte	0x04, 0x05
        /*009e*/ 	.short	(.L_1105 - .L_1104)
.L_1104:
        /*00a0*/ 	.word	0x000002a0
        /*00a4*/ 	.word	0x00000001
        /*00a8*/ 	.word	0x00000001


	//----- nvinfo : EIATTR_CRS_STACK_SIZE
	.align		4
.L_1105:
        /*00ac*/ 	.byte	0x04, 0x1e
        /*00ae*/ 	.short	(.L_1107 - .L_1106)
.L_1106:
        /*00b0*/ 	.word	0x00000000


	//----- nvinfo : EIATTR_CBANK_PARAM_SIZE
	.align		4
.L_1107:
        /*00b4*/ 	.byte	0x03, 0x19
        /*00b6*/ 	.short	0x00b8


	//----- nvinfo : EIATTR_PARAM_CBANK
	.align		4
        /*00b8*/ 	.byte	0x04, 0x0a
        /*00ba*/ 	.short	(.L_1109 - .L_1108)
	.align		4
.L_1108:
        /*00bc*/ 	.word	index@(.nv.constant0._Z35group_norm_nhwc_bwd_one_pass_kernelI11Fp32IOBf16WLi128ELi84ELi672EEv26Group_norm_nhwc_bwd_params)
        /*00c0*/ 	.short	0x0210
        /*00c2*/ 	.short	0x00b8


	//----- nvinfo : EIATTR_SW_WAR
	.align		4
.L_1109:
        /*00c4*/ 	.byte	0x04, 0x36
        /*00c6*/ 	.short	(.L_1111 - .L_1110)
.L_1110:
        /*00c8*/ 	.word	0x00000008
.L_1111:


//--------------------- .nv.info._Z35group_norm_nhwc_bwd_one_pass_kernelI11Fp32IOBf16WLi256ELi84ELi672EEv26Group_norm_nhwc_bwd_params --------------------------
	.section	.nv.info._Z35group_norm_nhwc_bwd_one_pass_kernelI11Fp32IOBf16WLi256ELi84ELi672EEv26Group_norm_nhwc_bwd_params,"",@"SHT_CUDA_INFO"
	.sectionflags	@""
	.align	4


	//----- nvinfo : EIATTR_CUDA_API_VERSION
	.align		4
        /*0000*/ 	.byte	0x04, 0x37
        /*0002*/ 	.short	(.L_1113 - .L_1112)
.L_1112:
        /*0004*/ 	.word	0x00000082


	//----- nvinfo : EIATTR_KPARAM_INFO
	.align		4
.L_1113:
        /*0008*/ 	.byte	0x04, 0x17
        /*000a*/ 	.short	(.L_1115 - .L_1114)
.L_1114:
        /*000c*/ 	.word	0x00000000
        /*0010*/ 	.short	0x0000
        /*0012*/ 	.short	0x0000
        /*0014*/ 	.byte	0x00, 0xf0, 0xe1, 0x02


	//----- nvinfo : EIATTR_SPARSE_MMA_MASK
	.align		4
.L_1115:
        /*0018*/ 	.byte	0x03, 0x50
        /*001a*/ 	.short	0x0000


	//----- nvinfo : EIATTR_MAXREG_COUNT
	.align		4
        /*001c*/ 	.byte	0x03, 0x1b
        /*001e*/ 	.short	0x0050


	//----- nvinfo : EIATTR_NUM_BARRIERS
	.align		4
        /*0020*/ 	.byte	0x02, 0x4c
        /*0022*/ 	.byte	0x01
	.zero		1


	//----- nvinfo : EIATTR_ANNOTATIONS
	.align		4
        /*0024*/ 	.byte	0x04, 0x55
        /*0026*/ 	.short	(.L_1117 - .L_1116)


	//   ....[0]....
.L_1116:
        /* <DEDUP_REMOVED lines=42> */


	//----- nvinfo : EIATTR_MERCURY_ISA_VERSION
	.align		4
.L_1117:
        /*02b0*/ 	.byte	0x03, 0x5f
        /*02b2*/ 	.short	0x0101


	//----- nvinfo : EIATTR_INT_WARP_WIDE_INSTR_OFFSETS
	.align		4
        /*02b4*/ 	.byte	0x04, 0x31
        /*02b6*/ 	.short	(.L_1119 - .L_1118)


	//   ....[0]....
.L_1118:
        /*02b8*/ 	.word	0x00005560


	//   ....[1]....
        /*02bc*/ 	.word	0x00005840


	//   ....[2]....
        /*02c0*/ 	.word	0x000058f0


	//   ....[3]....
        /*02c4*/ 	.word	0x00005900


	//   ....[4]....
        /*02c8*/ 	.word	0x000059c0


	//   ....[5]....
        /*02cc*/ 	.word	0x00005aa0


	//   ....[6]....
        /*02d0*/ 	.word	0x00005b60


	//   ....[7]....
        /*02d4*/ 	.word	0x00005b80


	//   ....[8]....
        /*02d8*/ 	.word	0x00005c80


	//   ....[9]....
        /*02dc*/ 	.word	0x00005d40


	//   ....[10]....
        /*02e0*/ 	.word	0x00005d60


	//   ....[11]....
        /*02e4*/ 	.word	0x00005e60


	//   ....[12]....
        /*02e8*/ 	.word	0x00005f20


	//   ....[13]....
        /*02ec*/ 	.word	0x00005f30


	//   ....[14]....
        /*02f0*/ 	.word	0x00006040


	//   ....[15]....
        /*02f4*/ 	.word	0x00006100


	//   ....[16]....
        /*02f8*/ 	.word	0x00006110


	//   ....[17]....
        /*02fc*/ 	.word	0x000062c0


	//   ....[18]....
        /*0300*/ 	.word	0x00006380


	//   ....[19]....
        /*0304*/ 	.word	0x00006390


	//   ....[20]....
        /*0308*/ 	.word	0x000063d0


	//   ....[21]....
        /*030c*/ 	.word	0x00006510


	//   ....[22]....
        /*0310*/ 	.word	0x000065c0


	//   ....[23]....
        /*0314*/ 	.word	0x000065d0


	//   ....[24]....
        /*0318*/ 	.word	0x00006610


	//   ....[25]....
        /*031c*/ 	.word	0x00006820


	//   ....[26]....
        /*0320*/ 	.word	0x000068e0


	//   ....[27]....
        /*0324*/ 	.word	0x00006940


	//   ....[28]....
        /*0328*/ 	.word	0x00006970


	//   ....[29]....
        /*032c*/ 	.word	0x00006c20


	//   ....[30]....
        /*0330*/ 	.word	0x00006ca0


	//   ....[31]....
        /*0334*/ 	.word	0x00009ea0


	//----- nvinfo : EIATTR_COOP_GROUP_MASK_REGIDS
	.align		4
.L_1119:
        /*0338*/ 	.byte	0x04, 0x29
        /*033a*/ 	.short	(.L_1121 - .L_1120)


	//   ....[0]....
.L_1120:
        /*033c*/ 	.word	0xffffffff


	//   ....[1]....
        /*0340*/ 	.word	0xffffffff


	//   ....[2]....
        /*0344*/ 	.word	0xffffffff


	//   ....[3]....
        /*0348*/ 	.word	0xffffffff


	//   ....[4]....
        /*034c*/ 	.word	0xffffffff


	//   ....[5]....
        /*0350*/ 	.word	0xffffffff


	//   ....[6]....
        /*0354*/ 	.word	0xffffffff


	//   ....[7]....
        /*0358*/ 	.word	0xffffffff


	//   ....[8]....
        /*035c*/ 	.word	0xffffffff


	//   ....[9]....
        /*0360*/ 	.word	0xffffffff


	//----- nvinfo : EIATTR_COOP_GROUP_INSTR_OFFSETS
	.align		4
.L_1121:
        /*0364*/ 	.byte	0x04, 0x28
        /*0366*/ 	.short	(.L_1123 - .L_1122)


	//   ....[0]....
.L_1122:
        /*0368*/ 	.word	0x000046e0


	//   ....[1]....
        /*036c*/ 	.word	0x000046f0


	//   ....[2]....
        /*0370*/ 	.word	0x00004740


	//   ....[3]....
        /*0374*/ 	.word	0x00004750


	//   ....[4]....
        /*0378*/ 	.word	0x00004780


	//   ....[5]....
        /*037c*/ 	.word	0x000047a0


	//   ....[6]....
        /*0380*/ 	.word	0x00004820


	//   ....[7]....
        /*0384*/ 	.word	0x00004850


	//   ....[8]....
        /*0388*/ 	.word	0x00004890


	//   ....[9]....
        /*038c*/ 	.word	0x000048b0


	//----- nvinfo : EIATTR_EXIT_INSTR_OFFSETS
	.align		4
.L_1123:
        /*0390*/ 	.byte	0x04, 0x1c
        /*0392*/ 	.short	(.L_1125 - .L_1124)


	//   ....[0]....
.L_1124:
        /*0394*/ 	.word	0x00009f90


	//   ....[1]....
        /*0398*/ 	.word	0x0000a0d0


	//   ....[2]....
        /*039c*/ 	.word	0x0000a340


	//----- nvinfo : EIATTR_MAX_THREADS
	.align		4
.L_1125:
        /*03a0*/ 	.byte	0x04, 0x05
        /*03a2*/ 	.short	(.L_1127 - .L_1126)
.L_1126:
        /*03a4*/ 	.word	0x000002a0
        /*03a8*/ 	.word	0x00000001
        /*03ac*/ 	.word	0x00000001


	//----- nvinfo : EIATTR_CRS_STACK_SIZE
	.align		4
.L_1127:
        /*03b0*/ 	.byte	0x04, 0x1e
        /*03b2*/ 	.short	(.L_1129 - .L_1128)
.L_1128:
        /*03b4*/ 	.word	0x00000000


	//----- nvinfo : EIATTR_CBANK_PARAM_SIZE
	.align		4
.L_1129:
        /*03b8*/ 	.byte	0x03, 0x19
        /*03ba*/ 	.short	0x00b8


	//----- nvinfo : EIATTR_PARAM_CBANK
	.align		4
        /*03bc*/ 	.byte	0x04, 0x0a
        /*03be*/ 	.short	(.L_1131 - .L_1130)
	.align		4
.L_1130:
        /*03c0*/ 	.word	index@(.nv.constant0._Z35group_norm_nhwc_bwd_one_pass_kernelI11Fp32IOBf16WLi256ELi84ELi672EEv26Group_norm_nhwc_bwd_params)
        /*03c4*/ 	.short	0x0210
        /*03c6*/ 	.short	0x00b8


	//----- nvinfo : EIATTR_SW_WAR
	.align		4
.L_1131:
        /*03c8*/ 	.byte	0x04, 0x36
        /*03ca*/ 	.short	(.L_1133 - .L_1132)
.L_1132:
        /*03cc*/ 	.word	0x00000008
.L_1133:


//--------------------- .nv.info._Z35group_norm_nhwc_bwd_one_pass_kernelI11Fp32IOBf16WLi512ELi84ELi672EEv26Group_norm_nhwc_bwd_params --------------------------
	.section	.nv.info._Z35group_norm_nhwc_bwd_one_pass_kernelI11Fp32IOBf16WLi512ELi84ELi672EEv26Group_norm_nhwc_bwd_params,"",@"SHT_CUDA_INFO"
	.sectionflags	@""
	.align	4


	//----- nvinfo : EIATTR_CUDA_API_VERSION
	.align		4
        /*0000*/ 	.byte	0x04, 0x37
        /*0002*/ 	.short	(.L_1135 - .L_1134)
.L_1134:
        /*0004*/ 	.word	0x00000082


	//----- nvinfo : EIATTR_KPARAM_INFO
	.align		4
.L_1135:
        /*0008*/ 	.byte	0x04, 0x17
        /*000a*/ 	.short	(.L_1137 - .L_1136)
.L_1136:
        /*000c*/ 	.word	0x00000000
        /*0010*/ 	.short	0x0000
        /*0012*/ 	.short	0x0000
        /*0014*/ 	.byte	0x00, 0xf0, 0xe1, 0x02


	//----- nvinfo : EIATTR_SPARSE_MMA_MASK
	.align		4
.L_1137:
        /*0018*/ 	.byte	0x03, 0x50
        /*001a*/ 	.short	0x0000


	//----- nvinfo : EIATTR_MAXREG_COUNT
	.align		4
        /*001c*/ 	.byte	0x03, 0x1b
        /*001e*/ 	.short	0x0050


	//----- nvinfo : EIATTR_NUM_BARRIERS
	.align		4
        /*0020*/ 	.byte	0x02, 0x4c
        /*0022*/ 	.byte	0x01
	.zero		1


	//----- nvinfo : EIATTR_ANNOTATIONS
	.align		4
        /*0024*/ 	.byte	0x04, 0x55
        /*0026*/ 	.short	(.L_1139 - .L_1138)


	//   ....[0]....
.L_1138:
        /* <DEDUP_REMOVED lines=357> */


	//----- nvinfo : EIATTR_MERCURY_ISA_VERSION
	.align		4
.L_1139:
        /*1668*/ 	.byte	0x03, 0x5f
        /*166a*/ 	.short	0x0101


	//----- nvinfo : EIATTR_INT_WARP_WIDE_INSTR_OFFSETS
	.align		4
        /*166c*/ 	.byte	0x04, 0x31
        /*166e*/ 	.short	(.L_1141 - .L_1140)


	//   ....[0]....
.L_1140:
        /*1670*/ 	.word	0x0000abf0


	//   ....[1]....
        /*1674*/ 	.word	0x0000aed0


	//   ....[2]....
        /*1678*/ 	.word	0x0000af80


	//   ....[3]....
        /*167c*/ 	.word	0x0000af90


	//   ....[4]....
        /*1680*/ 	.word	0x0000b050


	//   ....[5]....
        /*1684*/ 	.word	0x0000b130


	//   ....[6]....
        /*1688*/ 	.word	0x0000b1f0


	//   ....[7]....
        /*168c*/ 	.word	0x0000b210


	//   ....[8]....
        /*1690*/ 	.word	0x0000b310


	//   ....[9]....
        /*1694*/ 	.word	0x0000b3d0


	//   ....[10]....
        /*1698*/ 	.word	0x0000b3f0


	//   ....[11]....
        /*169c*/ 	.word	0x0000b4f0


	//   ....[12]....
        /*16a0*/ 	.word	0x0000b5b0


	//   ....[13]....
        /*16a4*/ 	.word	0x0000b5c0


	//   ....[14]....
        /*16a8*/ 	.word	0x0000b6d0


	//   ....[15]....
        /*16ac*/ 	.word	0x0000b780


	//   ....[16]....
        /*16b0*/ 	.word	0x0000b7a0


	//   ....[17]....
        /*16b4*/ 	.word	0x0000b950


	//   ....[18]....
        /*16b8*/ 	.word	0x0000ba10


	//   ....[19]....
        /*16bc*/ 	.word	0x0000ba20


	//   ....[20]....
        /*16c0*/ 	.word	0x0000ba30


	//   ....[21]....
        /*16c4*/ 	.word	0x0000bba0


	//   ....[22]....
        /*16c8*/ 	.word	0x0000bc50


	//   ....[23]....
        /*16cc*/ 	.word	0x0000bc70


	//   ....[24]....
        /*16d0*/ 	.word	0x0000bca0


	//   ....[25]....
        /*16d4*/ 	.word	0x0000beb0


	//   ....[26]....
        /*16d8*/ 	.word	0x0000bf70


	//   ....[27]....
        /*16dc*/ 	.word	0x0000bfd0


	//   ....[28]....
        /*16e0*/ 	.word	0x0000c000


	//   ....[29]....
        /*16e4*/ 	.word	0x0000c2b0


	//   ....[30]....
        /*16e8*/ 	.word	0x0000c350


	//   ....[31]....
        /*16ec*/ 	.word	0x00013460


	//----- nvinfo : EIATTR_COOP_GROUP_MASK_REGIDS
	.align		4
.L_1141:
        /*16f0*/ 	.byte	0x04, 0x29
        /*16f2*/ 	.short	(.L_1143 - .L_1142)


	//   ....[0]....
.L_1142:
        /*16f4*/ 	.word	0xffffffff


	//   ....[1]....
        /*16f8*/ 	.word	0xffffffff


	//   ....[2]....
        /*16fc*/ 	.word	0xffffffff


	//   ....[3]....
        /*1700*/ 	.word	0xffffffff


	//   ....[4]....
        /*1704*/ 	.word	0xffffffff


	//   ....[5]....
        /*1708*/ 	.word	0xffffffff


	//   ....[6]....
        /*170c*/ 	.word	0xffffffff


	//   ....[7]....
        /*1710*/ 	.word	0xffffffff


	//   ....[8]....
        /*1714*/ 	.word	0xffffffff


	//   ....[9]....
        /*1718*/ 	.word	0xffffffff


	//----- nvinfo : EIATTR_COOP_GROUP_INSTR_OFFSETS
	.align		4
.L_1143:
        /*171c*/ 	.byte	0x04, 0x28
        /*171e*/ 	.short	(.L_1145 - .L_1144)


	//   ....[0]....
.L_1144:
        /*1720*/ 	.word	0x00009d00


	//   ....[1]....
        /*1724*/ 	.word	0x00009d10


	//   ....[2]....
        /*1728*/ 	.word	0x00009d40


	//   ....[3]....
        /*172c*/ 	.word	0x00009d50


	//   ....[4]....
        /*1730*/ 	.word	0x00009d90


	//   ....[5]....
        /*1734*/ 	.word	0x00009da0


	//   ....[6]....
        /*1738*/ 	.word	0x00009de0


	//   ....[7]....
        /*173c*/ 	.word	0x00009f60


	//   ....[8]....
        /*1740*/ 	.word	0x00009fa0


	//   ....[9]....
        /*1744*/ 	.word	0x00009ff0


	//----- nvinfo : EIATTR_EXIT_INSTR_OFFSETS
	.align		4
.L_1145:
        /*1748*/ 	.byte	0x04, 0x1c
        /*174a*/ 	.short	(.L_1147 - .L_1146)


	//   ....[0]....
.L_1146:
        /*174c*/ 	.word	0x00013550


	//   ....[1]....
        /*1750*/ 	.word	0x00013690


	//   ....[2]....
        /*1754*/ 	.word	0x000138f0


	//----- nvinfo : EIATTR_MAX_THREADS
	.align		4
.L_1147:
        /*1758*/ 	.byte	0x04, 0x05
        /*175a*/ 	.short	(.L_1149 - .L_1148)
.L_1148:
        /*175c*/ 	.word	0x000002a0
        /*1760*/ 	.word	0x00000001
        /*1764*/ 	.word	0x00000001


	//----- nvinfo : EIATTR_CRS_STACK_SIZE
	.align		4
.L_1149:
        /*1768*/ 	.byte	0x04, 0x1e
        /*176a*/ 	.short	(.L_1151 - .L_1150)
.L_1150:
        /*176c*/ 	.word	0x00000000


	//----- nvinfo : EIATTR_CBANK_PARAM_SIZE
	.align		4
.L_1151:
        /*1770*/ 	.byte	0x03, 0x19
        /*1772*/ 	.short	0x00b8


	//----- nvinfo : EIATTR_PARAM_CBANK
	.align		4
        /*1774*/ 	.byte	0x04, 0x0a
        /*1776*/ 	.short	(.L_1153 - .L_1152)
	.align		4
.L_1152:
        /*1778*/ 	.word	index@(.nv.constant0._Z35group_norm_nhwc_bwd_one_pass_kernelI11Fp32IOBf16WLi512ELi84ELi672EEv26Group_norm_nhwc_bwd_params)
        /*177c*/ 	.short	0x0210
        /*177e*/ 	.short	0x00b8


	//----- nvinfo : EIATTR_SW_WAR
	.align		4
.L_1153:
        /*1780*/ 	.byte	0x04, 0x36
        /*1782*/ 	.short	(.L_1155 - .L_1154)
.L_1154:
        /*1784*/ 	.word	0x00000008
.L_1155:


//--------------------- .nv.info._Z35group_norm_nhwc_bwd_one_pass_kernelI11Fp32IOFp16WLi64ELi84ELi672EEv26Group_norm_nhwc_bwd_params --------------------------
	.section	.nv.info._Z35group_norm_nhwc_bwd_one_pass_kernelI11Fp32IOFp16WLi64ELi84ELi672EEv26Group_norm_nhwc_bwd_params,"",@"SHT_CUDA_INFO"
	.sectionflags	@""
	.align	4


	//----- nvinfo : EIATTR_CUDA_API_VERSION
	.align		4
        /*0000*/ 	.byte	0x04, 0x37
        /*0002*/ 	.short	(.L_1157 - .L_1156)
.L_1156:
        /*0004*/ 	.word	0x00000082


	//----- nvinfo : EIATTR_KPARAM_INFO
	.align		4
.L_1157:
        /*0008*/ 	.byte	0x04, 0x17
        /*000a*/ 	.short	(.L_1159 - .L_1158)
.L_1158:
        /*000c*/ 	.word	0x00000000
        /*0010*/ 	.short	0x0000
        /*0012*/ 	.short	0x0000
        /*0014*/ 	.byte	0x00, 0xf0, 0xe1, 0x02


	//----- nvinfo : EIATTR_SPARSE_MMA_MASK
	.align		4
.L_1159:
        /*0018*/ 	.byte	0x03, 0x50
        /*001a*/ 	.short	0x0000


	//----- nvinfo : EIATTR_MAXREG_COUNT
	.align		4
        /*001c*/ 	.byte	0x03, 0x1b
        /*001e*/ 	.short	0x0050


	//----- nvinfo : EIATTR_NUM_BARRIERS
	.align		4
        /*0020*/ 	.byte	0x02, 0x4c
        /*0022*/ 	.byte	0x01
	.zero		1


	//----- nvinfo : EIATTR_MERCURY_ISA_VERSION
	.align		4
        /*0024*/ 	.byte	0x03, 0x5f
        /*0026*/ 	.short	0x0101


	//----- nvinfo : EIATTR_INT_WARP_WIDE_INSTR_OFFSETS
	.align		4
        /*0028*/ 	.byte	0x04, 0x31
        /*002a*/ 	.short	(.L_1161 - .L_1160)


	//   ....[0]....
.L_1160:
        /*002c*/ 	.word	0x000022e0


	//   ....[1]....
        /*0030*/ 	.word	0x00004000


	//----- nvinfo : EIATTR_COOP_GROUP_MASK_REGIDS
	.align		4
.L_1161:
        /*0034*/ 	.byte	0x04, 0x29
        /*0036*/ 	.short	(.L_1163 - .L_1162)


	//   ....[0]....
.L_1162:
        /*0038*/ 	.word	0xffffffff


	//   ....[1]....
        /*003c*/ 	.word	0xffffffff


	//   ....[2]....
        /*0040*/ 	.word	0xffffffff


	//   ....[3]....
        /*0044*/ 	.word	0xffffffff


	//   ....[4]....
        /*0048*/ 	.word	0xffffffff


	//   ....[5]....
        /*004c*/ 	.word	0xffffffff


	//   ....[6]....
        /*0050*/ 	.word	0xffffffff


	//   ....[7]....
        /*0054*/ 	.word	0xffffffff


	//   ....[8]....
        /*0058*/ 	.word	0xffffffff


	//   ....[9]....
        /*005c*/ 	.word	0xffffffff


	//----- nvinfo : EIATTR_COOP_GROUP_INSTR_OFFSETS
	.align		4
.L_1163:
        /*0060*/ 	.byte	0x04, 0x28
        /*0062*/ 	.short	(.L_1165 - .L_1164)


	//   ....[0]....
.L_1164:
        /*0064*/ 	.word	0x00001570


	//   ....[1]....
        /*0068*/ 	.word	0x000015b0


	//   ....[2]....
        /*006c*/ 	.word	0x000016e0


	//   ....[3]....
        /*0070*/ 	.word	0x00001700


	//   ....[4]....
        /*0074*/ 	.word	0x00001740


	//   ....[5]....
        /*0078*/ 	.word	0x00001760


	//   ....[6]....
        /*007c*/ 	.word	0x00001790


	//   ....[7]....
        /*0080*/ 	.word	0x000017b0


	//   ....[8]....
        /*0084*/ 	.word	0x000017e0


	//   ....[9]....
        /*0088*/ 	.word	0x00001800


	//----- nvinfo : EIATTR_EXIT_INSTR_OFFSETS
	.align		4
.L_1165:
        /*008c*/ 	.byte	0x04, 0x1c
        /*008e*/ 	.short	(.L_1167 - .L_1166)


	//   ....[0]....
.L_1166:
        /*0090*/ 	.word	0x000040f0


	//   ....[1]....
        /*0094*/ 	.word	0x00004230


	//   ....[2]....
        /*0098*/ 	.word	0x00004490


	//----- nvinfo : EIATTR_MAX_THREADS
	.align		4
.L_1167:
        /*009c*/ 	.byte	0x04, 0x05
        /*009e*/ 	.short	(.L_1169 - .L_1168)
.L_1168:
        /*00a0*/ 	.word	0x000002a0
        /*00a4*/ 	.word	0x00000001
        /*00a8*/ 	.word	0x00000001


	//----- nvinfo : EIATTR_CRS_STACK_SIZE
	.align		4
.L_1169:
        /*00ac*/ 	.byte	0x04, 0x1e
        /*00ae*/ 	.short	(.L_1171 - .L_1170)
.L_1170:
        /*00b0*/ 	.word	0x00000000


	//----- nvinfo : EIATTR_CBANK_PARAM_SIZE
	.align		4
.L_1171:
        /*00b4*/ 	.byte	0x03, 0x19
        /*00b6*/ 	.short	0x00b8


	//----- nvinfo : EIATTR_PARAM_CBANK
	.align		4
        /*00b8*/ 	.byte	0x04, 0x0a
        /*00ba*/ 	.short	(.L_1173 - .L_1172)
	.align		4
.L_1172:
        /*00bc*/ 	.word	index@(.nv.constant0._Z35group_norm_nhwc_bwd_one_pass_kernelI11Fp32IOFp16WLi64ELi84ELi672EEv26Group_norm_nhwc_bwd_params)
        /*00c0*/ 	.short	0x0210
        /*00c2*/ 	.short	0x00b8


	//----- nvinfo : EIATTR_SW_WAR
	.align		4
.L_1173:
        /*00c4*/ 	.byte	0x04, 0x36
        /*00c6*/ 	.short	(.L_1175 - .L_1174)
.L_1174:
        /*00c8*/ 	.word	0x00000008
.L_1175:


//--------------------- .nv.info._Z35group_norm_nhwc_bwd_one_pass_kernelI11Fp32IOFp16WLi128ELi84ELi672EEv26Group_norm_nhwc_bwd_params --------------------------
	.section	.nv.info._Z35group_norm_nhwc_bwd_one_pass_kernelI11Fp32IOFp16WLi128ELi84ELi672EEv26Group_norm_nhwc_bwd_params,"",@"SHT_CUDA_INFO"
	.sectionflags	@""
	.align	4


	//----- nvinfo : EIATTR_CUDA_API_VERSION
	.align		4
        /*0000*/ 	.byte	0x04, 0x37
        /*0002*/ 	.short	(.L_1177 - .L_1176)
.L_1176:
        /*0004*/ 	.word	0x00000082


	//----- nvinfo : EIATTR_KPARAM_INFO
	.align		4
.L_1177:
        /*0008*/ 	.byte	0x04, 0x17
        /*000a*/ 	.short	(.L_1179 - .L_1178)
.L_1178:
        /*000c*/ 	.word	0x00000000
        /*0010*/ 	.short	0x0000
        /*0012*/ 	.short	0x0000
        /*0014*/ 	.byte	0x00, 0xf0, 0xe1, 0x02


	//----- nvinfo : EIATTR_SPARSE_MMA_MASK
	.align		4
.L_1179:
        /*0018*/ 	.byte	0x03, 0x50
        /*001a*/ 	.short	0x0000


	//----- nvinfo : EIATTR_MAXREG_COUNT
	.align		4
        /*001c*/ 	.byte	0x03, 0x1b
        /*001e*/ 	.short	0x0050


	//----- nvinfo : EIATTR_NUM_BARRIERS
	.align		4
        /*0020*/ 	.byte	0x02, 0x4c
        /*0022*/ 	.byte	0x01
	.zero		1


	//----- nvinfo : EIATTR_MERCURY_ISA_VERSION
	.align		4
        /*0024*/ 	.byte	0x03, 0x5f
        /*0026*/ 	.short	0x0101


	//----- nvinfo : EIATTR_INT_WARP_WIDE_INSTR_OFFSETS
	.align		4
        /*0028*/ 	.byte	0x04, 0x31
        /*002a*/ 	.short	(.L_1181 - .L_1180)


	//   ....[0]....
.L_1180:
        /*002c*/ 	.word	0x00003210


	//   ....[1]....
        /*0030*/ 	.word	0x00005a60


	//----- nvinfo : EIATTR_COOP_GROUP_MASK_REGIDS
	.align		4
.L_1181:
        /*0034*/ 	.byte	0x04, 0x29
        /*0036*/ 	.short	(.L_1183 - .L_1182)


	//   ....[0]....
.L_1182:
        /*0038*/ 	.word	0xffffffff


	//   ....[1]....
        /*003c*/ 	.word	0xffffffff


	//   ....[2]....
        /*0040*/ 	.word	0xffffffff


	//   ....[3]....
        /*0044*/ 	.word	0xffffffff


	//   ....[4]....
        /*0048*/ 	.word	0xffffffff


	//   ....[5]....
        /*004c*/ 	.word	0xffffffff


	//   ....[6]....
        /*0050*/ 	.word	0xffffffff


	//   ....[7]....
        /*0054*/ 	.word	0xffffffff


	//   ....[8]....
        /*0058*/ 	.word	0xffffffff


	//   ....[9]....
        /*005c*/ 	.word	0xffffffff


	//----- nvinfo : EIATTR_COOP_GROUP_INSTR_OFFSETS
	.align		4
.L_1183:
        /*0060*/ 	.byte	0x04, 0x28
        /*0062*/ 	.short	(.L_1185 - .L_1184)


	//   ....[0]....
.L_1184:
        /*0064*/ 	.word	0x00002440


	//   ....[1]....
        /*0068*/ 	.word	0x00002480


	//   ....[2]....
        /*006c*/ 	.word	0x00002520


	//   ....[3]....
        /*0070*/ 	.word	0x00002550


	//   ....[4]....
        /*0074*/ 	.word	0x00002580


	//   ....[5]....
        /*0078*/ 	.word	0x000025a0


	//   ....[6]....
        /*007c*/ 	.word	0x000025d0


	//   ....[7]....
        /*0080*/ 	.word	0x000025f0


	//   ....[8]....
        /*0084*/ 	.word	0x00002630


	//   ....[9]....
        /*0088*/ 	.word	0x00002670


	//----- nvinfo : EIATTR_EXIT_INSTR_OFFSETS
	.align		4
.L_1185:
        /*008c*/ 	.byte	0x04, 0x1c
        /*008e*/ 	.short	(.L_1187 - .L_1186)


	//   ....[0]....
.L_1186:
        /*0090*/ 	.word	0x00005b50


	//   ....[1]....
        /*0094*/ 	.word	0x00005c90


	//   ....[2]....
        /*0098*/ 	.word	0x00005ef0


	//----- nvinfo : EIATTR_MAX_THREADS
	.align		4
.L_1187:
        /*009c*/ 	.byte	0x04, 0x05
        /*009e*/ 	.short	(.L_1189 - .L_1188)
.L_1188:
        /*00a0*/ 	.word	0x000002a0
        /*00a4*/ 	.word	0x00000001
        /*00a8*/ 	.word	0x00000001


	//----- nvinfo : EIATTR_CRS_STACK_SIZE
	.align		4
.L_1189:
        /*00ac*/ 	.byte	0x04, 0x1e
        /*00ae*/ 	.short	(.L_1191 - .L_1190)
.L_1190:
        /*00b0*/ 	.word	0x00000000


	//----- nvinfo : EIATTR_CBANK_PARAM_SIZE
	.align		4
.L_1191:
        /*00b4*/ 	.byte	0x03, 0x19
        /*00b6*/ 	.short	0x00b8


	//----- nvinfo : EIATTR_PARAM_CBANK
	.align		4
        /*00b8*/ 	.byte	0x04, 0x0a
        /*00ba*/ 	.short	(.L_1193 - .L_1192)
	.align		4
.L_1192:
        /*00bc*/ 	.word	index@(.nv.constant0._Z35group_norm_nhwc_bwd_one_pass_kernelI11Fp32IOFp16WLi128ELi84ELi672EEv26Group_norm_nhwc_bwd_params)
        /*00c0*/ 	.short	0x0210
        /*00c2*/ 	.short	0x00b8


	//----- nvinfo : EIATTR_SW_WAR
	.align		4
.L_1193:
        /*00c4*/ 	.byte	0x04, 0x36
        /*00c6*/ 	.short	(.L_1195 - .L_1194)
.L_1194:
        /*00c8*/ 	.word	0x00000008
.L_1195:


//--------------------- .nv.info._Z35group_norm_nhwc_bwd_one_pass_kernelI11Fp32IOFp16WLi256ELi84ELi672EEv26Group_norm_nhwc_bwd_params --------------------------
	.section	.nv.info._Z35group_norm_nhwc_bwd_one_pass_kernelI11Fp32IOFp16WLi256ELi84ELi672EEv26Group_norm_nhwc_bwd_params,"",@"SHT_CUDA_INFO"
	.sectionflags	@""
	.align	4


	//----- nvinfo : EIATTR_CUDA_API_VERSION
	.align		4
        /*0000*/ 	.byte	0x04, 0x37
        /*0002*/ 	.short	(.L_1197 - .L_1196)
.L_1196:
        /*0004*/ 	.word	0x00000082


	//----- nvinfo : EIATTR_KPARAM_INFO
	.align		4
.L_1197:
        /*0008*/ 	.byte	0x04, 0x17
        /*000a*/ 	.short	(.L_1199 - .L_1198)
.L_1198:
        /*000c*/ 	.word	0x00000000
        /*0010*/ 	.short	0x0000
        /*0012*/ 	.short	0x0000
        /*0014*/ 	.byte	0x00, 0xf0, 0xe1, 0x02


	//----- nvinfo : EIATTR_SPARSE_MMA_MASK
	.align		4
.L_1199:
        /*0018*/ 	.byte	0x03, 0x50
        /*001a*/ 	.short	0x0000


	//----- nvinfo : EIATTR_MAXREG_COUNT
	.align		4
        /*001c*/ 	.byte	0x03, 0x1b
        /*001e*/ 	.short	0x0050


	//----- nvinfo : EIATTR_NUM_BARRIERS
	.align		4
        /*0020*/ 	.byte	0x02, 0x4c
        /*0022*/ 	.byte	0x01
	.zero		1


	//----- nvinfo : EIATTR_ANNOTATIONS
	.align		4
        /*0024*/ 	.byte	0x04, 0x55
        /*0026*/ 	.short	(.L_1201 - .L_1200)


	//   ....[0]....
.L_1200:
        /* <DEDUP_REMOVED lines=42> */


	//----- nvinfo : EIATTR_MERCURY_ISA_VERSION
	.align		4
.L_1201:
        /*02b0*/ 	.byte	0x03, 0x5f
        /*02b2*/ 	.short	0x0101


	//----- nvinfo : EIATTR_INT_WARP_WIDE_INSTR_OFFSETS
	.align		4
        /*02b4*/ 	.byte	0x04, 0x31
        /*02b6*/ 	.short	(.L_1203 - .L_1202)


	//   ....[0]....
.L_1202:
        /*02b8*/ 	.word	0x00005560


	//   ....[1]....
        /*02bc*/ 	.word	0x00005840


	//   ....[2]....
        /*02c0*/ 	.word	0x000058f0


	//   ....[3]....
        /*02c4*/ 	.word	0x00005900


	//   ....[4]....
        /*02c8*/ 	.word	0x000059c0


	//   ....[5]....
        /*02cc*/ 	.word	0x00005aa0


	//   ....[6]....
        /*02d0*/ 	.word	0x00005b60


	//   ....[7]....
        /*02d4*/ 	.word	0x00005b80


	//   ....[8]....
        /*02d8*/ 	.word	0x00005c80


	//   ....[9]....
        /*02dc*/ 	.word	0x00005d40


	//   ....[10]....
        /*02e0*/ 	.word	0x00005d60


	//   ....[11]....
        /*02e4*/ 	.word	0x00005e60


	//   ....[12]....
        /*02e8*/ 	.word	0x00005f20


	//   ....[13]....
        /*02ec*/ 	.word	0x00005f30


	//   ....[14]....
        /*02f0*/ 	.word	0x00006040


	//   ....[15]....
        /*02f4*/ 	.word	0x00006100


	//   ....[16]....
        /*02f8*/ 	.word	0x00006110


	//   ....[17]....
        /*02fc*/ 	.word	0x000062c0


	//   ....[18]....
        /*0300*/ 	.word	0x00006380


	//   ....[19]....
        /*0304*/ 	.word	0x00006390


	//   ....[20]....
        /*0308*/ 	.word	0x000063d0


	//   ....[21]....
        /*030c*/ 	.word	0x00006510


	//   ....[22]....
        /*0310*/ 	.word	0x000065c0


	//   ....[23]....
        /*0314*/ 	.word	0x000065d0


	//   ....[24]....
        /*0318*/ 	.word	0x00006610


	//   ....[25]....
        /*031c*/ 	.word	0x00006820


	//   ....[26]....
        /*0320*/ 	.word	0x000068e0


	//   ....[27]....
        /*0324*/ 	.word	0x00006940


	//   ....[28]....
        /*0328*/ 	.word	0x00006970


	//   ....[29]....
        /*032c*/ 	.word	0x00006c20


	//   ....[30]....
        /*0330*/ 	.word	0x00006ca0


	//   ....[31]....
        /*0334*/ 	.word	0x00009ea0


	//----- nvinfo : EIATTR_COOP_GROUP_MASK_REGIDS
	.align		4
.L_1203:
        /*0338*/ 	.byte	0x04, 0x29
        /*033a*/ 	.short	(.L_1205 - .L_1204)


	//   ....[0]....
.L_1204:
        /*033c*/ 	.word	0xffffffff


	//   ....[1]....
        /*0340*/ 	.word	0xffffffff


	//   ....[2]....
        /*0344*/ 	.word	0xffffffff


	//   ....[3]....
        /*0348*/ 	.word	0xffffffff


	//   ....[4]....
        /*034c*/ 	.word	0xffffffff


	//   ....[5]....
        /*0350*/ 	.word	0xffffffff


	//   ....[6]....
        /*0354*/ 	.word	0xffffffff


	//   ....[7]....
        /*0358*/ 	.word	0xffffffff


	//   ....[8]....
        /*035c*/ 	.word	0xffffffff


	//   ....[9]....
        /*0360*/ 	.word	0xffffffff


	//----- nvinfo : EIATTR_COOP_GROUP_INSTR_OFFSETS
	.align		4
.L_1205:
        /*0364*/ 	.byte	0x04, 0x28
        /*0366*/ 	.short	(.L_1207 - .L_1206)


	//   ....[0]....
.L_1206:
        /*0368*/ 	.word	0x000046e0


	//   ....[1]....
        /*036c*/ 	.word	0x000046f0


	//   ....[2]....
        /*0370*/ 	.word	0x00004740


	//   ....[3]....
        /*0374*/ 	.word	0x00004750


	//   ....[4]....
        /*0378*/ 	.word	0x00004780


	//   ....[5]....
        /*037c*/ 	.word	0x000047a0


	//   ....[6]....
        /*0380*/ 	.word	0x00004820


	//   ....[7]....
        /*0384*/ 	.word	0x00004850


	//   ....[8]....
        /*0388*/ 	.word	0x00004890


	//   ....[9]....
        /*038c*/ 	.word	0x000048b0


	//----- nvinfo : EIATTR_EXIT_INSTR_OFFSETS
	.align		4
.L_1207:
        /*0390*/ 	.byte	0x04, 0x1c
        /*0392*/ 	.short	(.L_1209 - .L_1208)


	//   ....[0]....
.L_1208:
        /*0394*/ 	.word	0x00009f90


	//   ....[1]....
        /*0398*/ 	.word	0x0000a0d0


	//   ....[2]....
        /*039c*/ 	.word	0x0000a340


	//----- nvinfo : EIATTR_MAX_THREADS
	.align		4
.L_1209:
        /*03a0*/ 	.byte	0x04, 0x05
        /*03a2*/ 	.short	(.L_1211 - .L_1210)
.L_1210:
        /*03a4*/ 	.word	0x000002a0
        /*03a8*/ 	.word	0x00000001
        /*03ac*/ 	.word	0x00000001


	//----- nvinfo : EIATTR_CRS_STACK_SIZE
	.align		4
.L_1211:
        /*03b0*/ 	.byte	0x04, 0x1e
        /*03b2*/ 	.short	(.L_1213 - .L_1212)
.L_1212:
        /*03b4*/ 	.word	0x00000000


	//----- nvinfo : EIATTR_CBANK_PARAM_SIZE
	.align		4
.L_1213:
        /*03b8*/ 	.byte	0x03, 0x19
        /*03ba*/ 	.short	0x00b8


	//----- nvinfo : EIATTR_PARAM_CBANK
	.align		4
        /*03bc*/ 	.byte	0x04, 0x0a
        /*03be*/ 	.short	(.L_1215 - .L_1214)
	.align		4
.L_1214:
        /*03c0*/ 	.word	index@(.nv.constant0._Z35group_norm_nhwc_bwd_one_pass_kernelI11Fp32IOFp16WLi256ELi84ELi672EEv26Group_norm_nhwc_bwd_params)
        /*03c4*/ 	.short	0x0210
        /*03c6*/ 	.short	0x00b8


	//----- nvinfo : EIATTR_SW_WAR
	.align		4
.L_1215:
        /*03c8*/ 	.byte	0x04, 0x36
        /*03ca*/ 	.short	(.L_1217 - .L_1216)
.L_1216:
        /*03cc*/ 	.word	0x00000008
.L_1217:


//--------------------- .nv.info._Z35group_norm_nhwc_bwd_one_pass_kernelI11Fp32IOFp16WLi512ELi84ELi672EEv26Group_norm_nhwc_bwd_params --------------------------
	.section	.nv.info._Z35group_norm_nhwc_bwd_one_pass_kernelI11Fp32IOFp16WLi512ELi84ELi672EEv26Group_norm_nhwc_bwd_params,"",@"SHT_CUDA_INFO"
	.sectionflags	@""
	.align	4


	//----- nvinfo : EIATTR_CUDA_API_VERSION
	.align		4
        /*0000*/ 	.byte	0x04, 0x37
        /*0002*/ 	.short	(.L_1219 - .L_1218)
.L_1218:
        /*0004*/ 	.word	0x00000082


	//----- nvinfo : EIATTR_KPARAM_INFO
	.align		4
.L_1219:
        /*0008*/ 	.byte	0x04, 0x17
        /*000a*/ 	.short	(.L_1221 - .L_1220)
.L_1220:
        /*000c*/ 	.word	0x00000000
        /*0010*/ 	.short	0x0000
        /*0012*/ 	.short	0x0000
        /*0014*/ 	.byte	0x00, 0xf0, 0xe1, 0x02


	//----- nvinfo : EIATTR_SPARSE_MMA_MASK
	.align		4
.L_1221:
        /*0018*/ 	.byte	0x03, 0x50
        /*001a*/ 	.short	0x0000


	//----- nvinfo : EIATTR_MAXREG_COUNT
	.align		4
        /*001c*/ 	.byte	0x03, 0x1b
        /*001e*/ 	.short	0x0050


	//----- nvinfo : EIATTR_NUM_BARRIERS
	.align		4
        /*0020*/ 	.byte	0x02, 0x4c
        /*0022*/ 	.byte	0x01
	.zero		1


	//----- nvinfo : EIATTR_ANNOTATIONS
	.align		4
        /*0024*/ 	.byte	0x04, 0x55
        /*0026*/ 	.short	(.L_1223 - .L_1222)


	//   ....[0]....
.L_1222:
        /* <DEDUP_REMOVED lines=357> */


	//----- nvinfo : EIATTR_MERCURY_ISA_VERSION
	.align		4
.L_1223:
        /*1668*/ 	.byte	0x03, 0x5f
        /*166a*/ 	.short	0x0101


	//----- nvinfo : EIATTR_INT_WARP_WIDE_INSTR_OFFSETS
	.align		4
        /*166c*/ 	.byte	0x04, 0x31
        /*166e*/ 	.short	(.L_1225 - .L_1224)


	//   ....[0]....
.L_1224:
        /*1670*/ 	.word	0x0000abf0


	//   ....[1]....
        /*1674*/ 	.word	0x0000aed0


	//   ....[2]....
        /*1678*/ 	.word	0x0000af80


	//   ....[3]....
        /*167c*/ 	.word	0x0000af90


	//   ....[4]....
        /*1680*/ 	.word	0x0000b050


	//   ....[5]....
        /*1684*/ 	.word	0x0000b130


	//   ....[6]....
        /*1688*/ 	.word	0x0000b1f0


	//   ....[7]....
        /*168c*/ 	.word	0x0000b210


	//   ....[8]....
        /*1690*/ 	.word	0x0000b310


	//   ....[9]....
        /*1694*/ 	.word	0x0000b3d0


	//   ....[10]....
        /*1698*/ 	.word	0x0000b3f0


	//   ....[11]....
        /*169c*/ 	.word	0x0000b4f0


	//   ....[12]....
        /*16a0*/ 	.word	0x0000b5b0


	//   ....[13]....
        /*16a4*/ 	.word	0x0000b5c0


	//   ....[14]....
        /*16a8*/ 	.word	0x0000b6d0


	//   ....[15]....
        /*16ac*/ 	.word	0x0000b780


	//   ....[16]....
        /*16b0*/ 	.word	0x0000b7a0


	//   ....[17]....
        /*16b4*/ 	.word	0x0000b950


	//   ....[18]....
        /*16b8*/ 	.word	0x0000ba10


	//   ....[19]....
        /*16bc*/ 	.word	0x0000ba20


	//   ....[20]....
        /*16c0*/ 	.word	0x0000ba30


	//   ....[21]....
        /*16c4*/ 	.word	0x0000bba0


	//   ....[22]....
        /*16c8*/ 	.word	0x0000bc50


	//   ....[23]....
        /*16cc*/ 	.word	0x0000bc70


	//   ....[24]....
        /*16d0*/ 	.word	0x0000bca0


	//   ....[25]....
        /*16d4*/ 	.word	0x0000beb0


	//   ....[26]....
        /*16d8*/ 	.word	0x0000bf70


	//   ....[27]....
        /*16dc*/ 	.word	0x0000bfd0


	//   ....[28]....
        /*16e0*/ 	.word	0x0000c000


	//   ....[29]....
        /*16e4*/ 	.word	0x0000c2b0


	//   ....[30]....
        /*16e8*/ 	.word	0x0000c350


	//   ....[31]....
        /*16ec*/ 	.word	0x00013460


	//----- nvinfo : EIATTR_COOP_GROUP_MASK_REGIDS
	.align		4
.L_1225:
        /*16f0*/ 	.byte	0x04, 0x29
        /*16f2*/ 	.short	(.L_1227 - .L_1226)


	//   ....[0]....
.L_1226:
        /*16f4*/ 	.word	0xffffffff


	//   ....[1]....
        /*16f8*/ 	.word	0xffffffff


	//   ....[2]....
        /*16fc*/ 	.word	0xffffffff


	//   ....[3]....
        /*1700*/ 	.word	0xffffffff


	//   ....[4]....
        /*1704*/ 	.word	0xffffffff


	//   ....[5]....
        /*1708*/ 	.word	0xffffffff


	//   ....[6]....
        /*170c*/ 	.word	0xffffffff


	//   ....[7]....
        /*1710*/ 	.word	0xffffffff


	//   ....[8]....
        /*1714*/ 	.word	0xffffffff


	//   ....[9]....
        /*1718*/ 	.word	0xffffffff


	//----- nvinfo : EIATTR_COOP_GROUP_INSTR_OFFSETS
	.align		4
.L_1227:
        /*171c*/ 	.byte	0x04, 0x28
        /*171e*/ 	.short	(.L_1229 - .L_1228)


	//   ....[0]....
.L_1228:
        /*1720*/ 	.word	0x00009d00


	//   ....[1]....
        /*1724*/ 	.word	0x00009d10


	//   ....[2]....
        /*1728*/ 	.word	0x00009d40


	//   ....[3]....
        /*172c*/ 	.word	0x00009d50


	//   ....[4]....
        /*1730*/ 	.word	0x00009d90


	//   ....[5]....
        /*1734*/ 	.word	0x00009da0


	//   ....[6]....
        /*1738*/ 	.word	0x00009de0


	//   ....[7]....
        /*173c*/ 	.word	0x00009f60


	//   ....[8]....
        /*1740*/ 	.word	0x00009fa0


	//   ....[9]....
        /*1744*/ 	.word	0x00009ff0


	//----- nvinfo : EIATTR_EXIT_INSTR_OFFSETS
	.align		4
.L_1229:
        /*1748*/ 	.byte	0x04, 0x1c
        /*174a*/ 	.short	(.L_1231 - .L_1230)


	//   ....[0]....
.L_1230:
        /*174c*/ 	.word	0x00013550


	//   ....[1]....
        /*1750*/ 	.word	0x00013690


	//   ....[2]....
        /*1754*/ 	.word	0x000138f0


	//----- nvinfo : EIATTR_MAX_THREADS
	.align		4
.L_1231:
        /*1758*/ 	.byte	0x04, 0x05
        /*175a*/ 	.short	(.L_1233 - .L_1232)
.L_1232:
        /*175c*/ 	.word	0x000002a0
        /*1760*/ 	.word	0x00000001
        /*1764*/ 	.word	0x00000001


	//----- nvinfo : EIATTR_CRS_STACK_SIZE
	.align		4
.L_1233:
        /*1768*/ 	.byte	0x04, 0x1e
        /*176a*/ 	.short	(.L_1235 - .L_1234)
.L_1234:
        /*176c*/ 	.word	0x00000000


	//----- nvinfo : EIATTR_CBANK_PARAM_SIZE
	.align		4
.L_1235:
        /*1770*/ 	.byte	0x03, 0x19
        /*1772*/ 	.short	0x00b8


	//----- nvinfo : EIATTR_PARAM_CBANK
	.align		4
        /*1774*/ 	.byte	0x04, 0x0a
        /*1776*/ 	.short	(.L_1237 - .L_1236)
	.align		4
.L_1236:
        /*1778*/ 	.word	index@(.nv.constant0._Z35group_norm_nhwc_bwd_one_pass_kernelI11Fp32IOFp16WLi512ELi84ELi672EEv26Group_norm_nhwc_bwd_params)
        /*177c*/ 	.short	0x0210
        /*177e*/ 	.short	0x00b8


	//----- nvinfo : EIATTR_SW_WAR
	.align		4
.L_1237:
        /*1780*/ 	.byte	0x04, 0x36
        /*1782*/ 	.short	(.L_1239 - .L_1238)
.L_1238:
        /*1784*/ 	.word	0x00000008
.L_1239:


//--------------------- .nv.info._Z35group_norm_nhwc_fwd_one_pass_kernelI11Bf16IOFp32WLi64ELi84ELi672EEv26Group_norm_nhwc_fwd_params --------------------------
	.section	.nv.info._Z35group_norm_nhwc_fwd_one_pass_kernelI11Bf16IOFp32WLi64ELi84ELi672EEv26Group_norm_nhwc_fwd_params,"",@"SHT_CUDA_INFO"
	.sectionflags	@""
	.align	4


	//----- nvinfo : EIATTR_CUDA_API_VERSION
	.align		4
        /*0000*/ 	.byte	0x04, 0x37
        /*0002*/ 	.short	(.L_1241 - .L_1240)
.L_1240:
        /*0004*/ 	.word	0x00000082


	//----- nvinfo : EIATTR_KPARAM_INFO
	.align		4
.L_1241:
        /*0008*/ 	.byte	0x04, 0x17
        /*000a*/ 	.short	(.L_1243 - .L_1242)
.L_1242:
        /*000c*/ 	.word	0x00000000
        /*0010*/ 	.short	0x0000
        /*0012*/ 	.short	0x0000
        /*0014*/ 	.byte	0x00, 0xf0, 0x81, 0x02


	//----- nvinfo : EIATTR_SPARSE_MMA_MASK
	.align		4
.L_1243:
        /*0018*/ 	.byte	0x03, 0x50
        /*001a*/ 	.short	0x0000


	//----- nvinfo : EIATTR_MAXREG_COUNT
	.align		4
        /*001c*/ 	.byte	0x03, 0x1b
        /*001e*/ 	.short	0x0050


	//----- nvinfo : EIATTR_NUM_BARRIERS
	.align		4
        /*0020*/ 	.byte	0x02, 0x4c
        /*0022*/ 	.byte	0x01
	.zero		1


	//----- nvinfo : EIATTR_MERCURY_ISA_VERSION
	.align		4
        /*0024*/ 	.byte	0x03, 0x5f
        /*0026*/ 	.short	0x0101


	//----- nvinfo : EIATTR_COOP_GROUP_MASK_REGIDS
	.align		4
        /*0028*/ 	.byte	0x04, 0x29
        /*002a*/ 	.short	(.L_1245 - .L_1244)


	//   ....[0]....
.L_1244:
        /*002c*/ 	.word	0xffffffff


	//   ....[1]....
        /*0030*/ 	.word	0xffffffff


	//   ....[2]....
        /*0034*/ 	.word	0xffffffff


	//   ....[3]....
        /*0038*/ 	.word	0xffffffff


	//   ....[4]....
        /*003c*/ 	.word	0xffffffff


	//   ....[5]....
        /*0040*/ 	.word	0xffffffff


	//   ....[6]....
        /*0044*/ 	.word	0xffffffff


	//   ....[7]....
        /*0048*/ 	.word	0xffffffff


	//   ....[8]....
        /*004c*/ 	.word	0xffffffff


	//   ....[9]....
        /*0050*/ 	.word	0xffffffff


	//----- nvinfo : EIATTR_COOP_GROUP_INSTR_OFFSETS
	.align		4
.L_1245:
        /*0054*/ 	.byte	0x04, 0x28
        /*0056*/ 	.short	(.L_1247 - .L_1246)


	//   ....[0]....
.L_1246:
        /*0058*/ 	.word	0x00000aa0


	//   ....[1]....
        /*005c*/ 	.word	0x00000ab0


	//   ....[2]....
        /*0060*/ 	.word	0x00000ae0


	//   ....[3]....
        /*0064*/ 	.word	0x00000b00


	//   ....[4]....
        /*0068*/ 	.word	0x00000b30


	//   ....[5]....
        /*006c*/ 	.word	0x00000b50


	//   ....[6]....
        /*0070*/ 	.word	0x00000b80


	//   ....[7]....
        /*0074*/ 	.word	0x00000ba0


	//   ....[8]....
        /*0078*/ 	.word	0x00000bd0


	//   ....[9]....
        /*007c*/ 	.word	0x00000bf0


	//----- nvinfo : EIATTR_EXIT_INSTR_OFFSETS
	.align		4
.L_1247:
        /*0080*/ 	.byte	0x04, 0x1c
        /*0082*/ 	.short	(.L_1249 - .L_1248)


	//   ....[0]....
.L_1248:
        /*0084*/ 	.word	0x00000060


	//   ....[1]....
        /*0088*/ 	.word	0x000025e0


	//----- nvinfo : EIATTR_MAX_THREADS
	.align		4
.L_1249:
        /*008c*/ 	.byte	0x04, 0x05
        /*008e*/ 	.short	(.L_1251 - .L_1250)
.L_1250:
        /*0090*/ 	.word	0x000002a0
        /*0094*/ 	.word	0x00000001
        /*0098*/ 	.word	0x00000001


	//----- nvinfo : EIATTR_CRS_STACK_SIZE
	.align		4
.L_1251:
        /*009c*/ 	.byte	0x04, 0x1e
        /*009e*/ 	.short	(.L_1253 - .L_1252)
.L_1252:
        /*00a0*/ 	.word	0x00000000


	//----- nvinfo : EIATTR_CBANK_PARAM_SIZE
	.align		4
.L_1253:
        /*00a4*/ 	.byte	0x03, 0x19
        /*00a6*/ 	.short	0x00a0


	//----- nvinfo : EIATTR_PARAM_CBANK
	.align		4
        /*00a8*/ 	.byte	0x04, 0x0a
        /*00aa*/ 	.short	(.L_1255 - .L_1254)
	.align		4
.L_1254:
        /*00ac*/ 	.word	index@(.nv.constant0._Z35group_norm_nhwc_fwd_one_pass_kernelI11Bf16IOFp32WLi64ELi84ELi672EEv26Group_norm_nhwc_fwd_params)
        /*00b0*/ 	.short	0x0210
        /*00b2*/ 	.short	0x00a0


	//----- nvinfo : EIATTR_SW_WAR
	.align		4
.L_1255:
        /*00b4*/ 	.byte	0x04, 0x36
        /*00b6*/ 	.short	(.L_1257 - .L_1256)
.L_1256:
        /*00b8*/ 	.word	0x00000008
.L_1257:


//--------------------- .nv.info._Z35group_norm_nhwc_fwd_one_pass_kernelI11Bf16IOFp32WLi128ELi84ELi672EEv26Group_norm_nhwc_fwd_params --------------------------
	.section	.nv.info._Z35group_norm_nhwc_fwd_one_pass_kernelI11Bf16IOFp32WLi128ELi84ELi672EEv26Group_norm_nhwc_fwd_params,"",@"SHT_CUDA_INFO"
	.sectionflags	@""
	.align	4


	//----- nvinfo : EIATTR_CUDA_API_VERSION
	.align		4
        /*0000*/ 	.byte	0x04, 0x37
        /*0002*/ 	.short	(.L_1259 - .L_1258)
.L_1258:
        /*0004*/ 	.word	0x00000082


	//----- nvinfo : EIATTR_KPARAM_INFO
	.align		4
.L_1259:
        /*0008*/ 	.byte	0x04, 0x17
        /*000a*/ 	.short	(.L_1261 - .L_1260)
.L_1260:
        /*000c*/ 	.word	0x00000000
        /*0010*/ 	.short	0x0000
        /*0012*/ 	.short	0x0000
        /*0014*/ 	.byte	0x00, 0xf0, 0x81, 0x02


	//----- nvinfo : EIATTR_SPARSE_MMA_MASK
	.align		4
.L_1261:
        /*0018*/ 	.byte	0x03, 0x50
        /*001a*/ 	.short	0x0000


	//----- nvinfo : EIATTR_MAXREG_COUNT
	.align		4
        /*001c*/ 	.byte	0x03, 0x1b
        /*001e*/ 	.short	0x0050


	//----- nvinfo : EIATTR_NUM_BARRIERS
	.align		4
        /*0020*/ 	.byte	0x02, 0x4c
        /*0022*/ 	.byte	0x01
	.zero		1


	//----- nvinfo : EIATTR_MERCURY_ISA_VERSION
	.align		4
        /*0024*/ 	.byte	0x03, 0x5f
        /*0026*/ 	.short	0x0101


	//----- nvinfo : EIATTR_COOP_GROUP_MASK_REGIDS
	.align		4
        /*0028*/ 	.byte	0x04, 0x29
        /*002a*/ 	.short	(.L_1263 - .L_1262)


	//   ....[0]....
.L_1262:
        /*002c*/ 	.word	0xffffffff


	//   ....[1]....
        /*0030*/ 	.word	0xffffffff


	//   ....[2]....
        /*0034*/ 	.word	0xffffffff


	//   ....[3]....
        /*0038*/ 	.word	0xffffffff


	//   ....[4]....
        /*003c*/ 	.word	0xffffffff


	//   ....[5]....
        /*0040*/ 	.word	0xffffffff


	//   ....[6]....
        /*0044*/ 	.word	0xffffffff


	//   ....[7]....
        /*0048*/ 	.word	0xffffffff


	//   ....[8]....
        /*004c*/ 	.word	0xffffffff


	//   ....[9]....
        /*0050*/ 	.word	0xffffffff


	//----- nvinfo : EIATTR_COOP_GROUP_INSTR_OFFSETS
	.align		4
.L_1263:
        /*0054*/ 	.byte	0x04, 0x28
        /*0056*/ 	.short	(.L_1265 - .L_1264)


	//   ....[0]....
.L_1264:
        /*0058*/ 	.word	0x00001090


	//   ....[1]....
        /*005c*/ 	.word	0x000010a0


	//   ....[2]....
        /*0060*/ 	.word	0x000010d0


	//   ....[3]....
        /*0064*/ 	.word	0x000010e0


	//   ....[4]....
        /*0068*/ 	.word	0x00001120


	//   ....[5]....
        /*006c*/ 	.word	0x00001130


	//   ....[6]....
        /*0070*/ 	.word	0x00001170


	//   ....[7]....
        /*0074*/ 	.word	0x00001180


	//   ....[8]....
        /*0078*/ 	.word	0x000011c0


	//   ....[9]....
        /*007c*/ 	.word	0x000011d0


	//----- nvinfo : EIATTR_EXIT_INSTR_OFFSETS
	.align		4
.L_1265:
        /*0080*/ 	.byte	0x04, 0x1c
        /*0082*/ 	.short	(.L_1267 - .L_1266)


	//   ....[0]....
.L_1266:
        /*0084*/ 	.word	0x00000060


	//   ....[1]....
        /*0088*/ 	.word	0x00003510


	//----- nvinfo : EIATTR_MAX_THREADS
	.align		4
.L_1267:
        /*008c*/ 	.byte	0x04, 0x05
        /*008e*/ 	.short	(.L_1269 - .L_1268)
.L_1268:
        /*0090*/ 	.word	0x000002a0
        /*0094*/ 	.word	0x00000001
        /*0098*/ 	.word	0x00000001


	//----- nvinfo : EIATTR_CRS_STACK_SIZE
	.align		4
.L_1269:
        /*009c*/ 	.byte	0x04, 0x1e
        /*009e*/ 	.short	(.L_1271 - .L_1270)
.L_1270:
        /*00a0*/ 	.word	0x00000000


	//----- nvinfo : EIATTR_CBANK_PARAM_SIZE
	.align		4
.L_1271:
        /*00a4*/ 	.byte	0x03, 0x19
        /*00a6*/ 	.short	0x00a0


	//----- nvinfo : EIATTR_PARAM_CBANK
	.align		4
        /*00a8*/ 	.byte	0x04, 0x0a
        /*00aa*/ 	.short	(.L_1273 - .L_1272)
	.align		4
.L_1272:
        /*00ac*/ 	.word	index@(.nv.constant0._Z35group_norm_nhwc_fwd_one_pass_kernelI11Bf16IOFp32WLi128ELi84ELi672EEv26Group_norm_nhwc_fwd_params)
        /*00b0*/ 	.short	0x0210
        /*00b2*/ 	.short	0x00a0


	//----- nvinfo : EIATTR_SW_WAR
	.align		4
.L_1273:
        /*00b4*/ 	.byte	0x04, 0x36
        /*00b6*/ 	.short	(.L_1275 - .L_1274)
.L_1274:
        /*00b8*/ 	.word	0x00000008
.L_1275:


//--------------------- .nv.info._Z35group_norm_nhwc_fwd_one_pass_kernelI11Bf16IOFp32WLi256ELi84ELi672EEv26Group_norm_nhwc_fwd_params --------------------------
	.section	.nv.info._Z35group_norm_nhwc_fwd_one_pass_kernelI11Bf16IOFp32WLi256ELi84ELi672EEv26Group_norm_nhwc_fwd_params,"",@"SHT_CUDA_INFO"
	.sectionflags	@""
	.align	4


	//----- nvinfo : EIATTR_CUDA_API_VERSION
	.align		4
        /*0000*/ 	.byte	0x04, 0x37
        /*0002*/ 	.short	(.L_1277 - .L_1276)
.L_1276:
        /*0004*/ 	.word	0x00000082


	//----- nvinfo : EIATTR_KPARAM_INFO
	.align		4
.L_1277:
        /*0008*/ 	.byte	0x04, 0x17
        /*000a*/ 	.short	(.L_1279 - .L_1278)
.L_1278:
        /*000c*/ 	.word	0x00000000
        /*0010*/ 	.short	0x0000
        /*0012*/ 	.short	0x0000
        /*0014*/ 	.byte	0x00, 0xf0, 0x81, 0x02


	//----- nvinfo : EIATTR_SPARSE_MMA_MASK
	.align		4
.L_1279:
        /*0018*/ 	.byte	0x03, 0x50
        /*001a*/ 	.short	0x0000


	//----- nvinfo : EIATTR_MAXREG_COUNT
	.align		4
        /*001c*/ 	.byte	0x03, 0x1b
        /*001e*/ 	.short	0x0050


	//----- nvinfo : EIATTR_NUM_BARRIERS
	.align		4
        /*0020*/ 	.byte	0x02, 0x4c
        /*0022*/ 	.byte	0x01
	.zero		1


	//----- nvinfo : EIATTR_MERCURY_ISA_VERSION
	.align		4
        /*0024*/ 	.byte	0x03, 0x5f
        /*0026*/ 	.short	0x0101


	//----- nvinfo : EIATTR_COOP_GROUP_MASK_REGIDS
	.align		4
        /*0028*/ 	.byte	0x04, 0x29
        /*002a*/ 	.short	(.L_1281 - .L_1280)


	//   ....[0]....
.L_1280:
        /*002c*/ 	.word	0xffffffff


	//   ....[1]....
        /*0030*/ 	.word	0xffffffff


	//   ....[2]....
        /*0034*/ 	.word	0xffffffff


	//   ....[3]....
        /*0038*/ 	.word	0xffffffff


	//   ....[4]....
        /*003c*/ 	.word	0xffffffff


	//   ....[5]....
        /*0040*/ 	.word	0xffffffff


	//   ....[6]....
        /*0044*/ 	.word	0xffffffff


	//   ....[7]....
        /*0048*/ 	.word	0xffffffff


	//   ....[8]....
        /*004c*/ 	.word	0xffffffff


	//   ....[9]....
        /*0050*/ 	.word	0xffffffff


	//----- nvinfo : EIATTR_COOP_GROUP_INSTR_OFFSETS
	.align		4
.L_1281:
        /*0054*/ 	.byte	0x04, 0x28
        /*0056*/ 	.short	(.L_1283 - .L_1282)


	//   ....[0]....
.L_1282:
        /*0058*/ 	.word	0x00001ce0


	//   ....[1]....
        /*005c*/ 	.word	0x00001cf0


	//   ....[2]....
        /*0060*/ 	.word	0x00001d30


	//   ....[3]....
        /*0064*/ 	.word	0x00001d40


	//   ....[4]....
        /*0068*/ 	.word	0x00001d80


	//   ....[5]....
        /*006c*/ 	.word	0x00001d90


	//   ....[6]....
        /*0070*/ 	.word	0x00001dd0


	//   ....[7]....
        /*0074*/ 	.word	0x00001de0


	//   ....[8]....
        /*0078*/ 	.word	0x00001e20


	//   ....[9]....
        /*007c*/ 	.word	0x00001e30


	//----- nvinfo : EIATTR_EXIT_INSTR_OFFSETS
	.align		4
.L_1283:
        /*0080*/ 	.byte	0x04, 0x1c
        /*0082*/ 	.short	(.L_1285 - .L_1284)


	//   ....[0]....
.L_1284:
        /*0084*/ 	.word	0x00000070


	//   ....[1]....
        /*0088*/ 	.word	0x00005620


	//----- nvinfo : EIATTR_MAX_THREADS
	.align		4
.L_1285:
        /*008c*/ 	.byte	0x04, 0x05
        /*008e*/ 	.short	(.L_1287 - .L_1286)
.L_1286:
        /*0090*/ 	.word	0x000002a0
        /*0094*/ 	.word	0x00000001
        /*0098*/ 	.word	0x00000001


	//----- nvinfo : EIATTR_CRS_STACK_SIZE
	.align		4
.L_1287:
        /*009c*/ 	.byte	0x04, 0x1e
        /*009e*/ 	.short	(.L_1289 - .L_1288)
.L_1288:
        /*00a0*/ 	.word	0x00000000


	//----- nvinfo : EIATTR_CBANK_PARAM_SIZE
	.align		4
.L_1289:
        /*00a4*/ 	.byte	0x03, 0x19
        /*00a6*/ 	.short	0x00a0


	//----- nvinfo : EIATTR_PARAM_CBANK
	.align		4
        /*00a8*/ 	.byte	0x04, 0x0a
        /*00aa*/ 	.short	(.L_1291 - .L_1290)
	.align		4
.L_1290:
        /*00ac*/ 	.word	index@(.nv.constant0._Z35group_norm_nhwc_fwd_one_pass_kernelI11Bf16IOFp32WLi256ELi84ELi672EEv26Group_norm_nhwc_fwd_params)
        /*00b0*/ 	.short	0x0210
        /*00b2*/ 	.short	0x00a0


	//----- nvinfo : EIATTR_SW_WAR
	.align		4
.L_1291:
        /*00b4*/ 	.byte	0x04, 0x36
        /*00b6*/ 	.short	(.L_1293 - .L_1292)
.L_1292:
        /*00b8*/ 	.word	0x00000008
.L_1293:


//--------------------- .nv.info._Z35group_norm_nhwc_fwd_one_pass_kernelI11Bf16IOFp32WLi512ELi84ELi672EEv26Group_norm_nhwc_fwd_params --------------------------
	.section	.nv.info._Z35group_norm_nhwc_fwd_one_pass_kernelI11Bf16IOFp32WLi512ELi84ELi672EEv26Group_norm_nhwc_fwd_params,"",@"SHT_CUDA_INFO"
	.sectionflags	@""
	.align	4


	//----- nvinfo : EIATTR_CUDA_API_VERSION
	.align		4
        /*0000*/ 	.byte	0x04, 0x37
        /*0002*/ 	.short	(.L_1295 - .L_1294)
.L_1294:
        /*0004*/ 	.word	0x00000082


	//----- nvinfo : EIATTR_KPARAM_INFO
	.align		4
.L_1295:
        /*0008*/ 	.byte	0x04, 0x17
        /*000a*/ 	.short	(.L_1297 - .L_1296)
.L_1296:
        /*000c*/ 	.word	0x00000000
        /*0010*/ 	.short	0x0000
        /*0012*/ 	.short	0x0000
        /*0014*/ 	.byte	0x00, 0xf0, 0x81, 0x02


	//----- nvinfo : EIATTR_SPARSE_MMA_MASK
	.align		4
.L_1297:
        /*0018*/ 	.byte	0x03, 0x50
        /*001a*/ 	.short	0x0000


	//----- nvinfo : EIATTR_MAXREG_COUNT
	.align		4
        /*001c*/ 	.byte	0x03, 0x1b
        /*001e*/ 	.short	0x0050


	//----- nvinfo : EIATTR_NUM_BARRIERS
	.align		4
        /*0020*/ 	.byte	0x02, 0x4c
        /*0022*/ 	.byte	0x01
	.zero		1


	//----- nvinfo : EIATTR_MERCURY_ISA_VERSION
	.align		4
        /*0024*/ 	.byte	0x03, 0x5f
        /*0026*/ 	.short	0x0101


	//----- nvinfo : EIATTR_INT_WARP_WIDE_INSTR_OFFSETS
	.align		4
        /*0028*/ 	.byte	0x04, 0x31
        /*002a*/ 	.short	(.L_1299 - .L_1298)


	//   ....[0]....
.L_1298:
        /*002c*/ 	.word	0x00004820


	//----- nvinfo : EIATTR_COOP_GROUP_MASK_REGIDS
	.align		4
.L_1299:
        /*0030*/ 	.byte	0x04, 0x29
        /*0032*/ 	.short	(.L_1301 - .L_1300)


	//   ....[0]....
.L_1300:
        /*0034*/ 	.word	0xffffffff


	//   ....[1]....
        /*0038*/ 	.word	0xffffffff


	//   ....[2]....
        /*003c*/ 	.word	0xffffffff


	//   ....[3]....
        /*0040*/ 	.word	0xffffffff


	//   ....[4]....
        /*0044*/ 	.word	0xffffffff


	//   ....[5]....
        /*0048*/ 	.word	0xffffffff


	//   ....[6]....
        /*004c*/ 	.word	0xffffffff


	//   ....[7]....
        /*0050*/ 	.word	0xffffffff


	//   ....[8]....
        /*0054*/ 	.word	0xffffffff


	//   ....[9]....
        /*0058*/ 	.word	0xffffffff


	//----- nvinfo : EIATTR_COOP_GROUP_INSTR_OFFSETS
	.align		4
.L_1301:
        /*005c*/ 	.byte	0x04, 0x28
        /*005e*/ 	.short	(.L_1303 - .L_1302)


	//   ....[0]....
.L_1302:
        /*0060*/ 	.word	0x00003680


	//   ....[1]....
        /*0064*/ 	.word	0x00003690


	//   ....[2]....
        /*0068*/ 	.word	0x000036d0


	//   ....[3]....
        /*006c*/ 	.word	0x000036e0


	//   ....[4]....
        /*0070*/ 	.word	0x00003720


	//   ....[5]....
        /*0074*/ 	.word	0x00003730


	//   ....[6]....
        /*0078*/ 	.word	0x00003770


	//   ....[7]....
        /*007c*/ 	.word	0x00003780


	//   ....[8]....
        /*0080*/ 	.word	0x000037d0


	//   ....[9]....
        /*0084*/ 	.word	0x000037e0


	//----- nvinfo : EIATTR_EXIT_INSTR_OFFSETS
	.align		4
.L_1303:
        /*0088*/ 	.byte	0x04, 0x1c
        /*008a*/ 	.short	(.L_1305 - .L_1304)


	//   ....[0]....
.L_1304:
        /*008c*/ 	.word	0x00000070


	//   ....[1]....
        /*0090*/ 	.word	0x00009ad0


	//----- nvinfo : EIATTR_MAX_THREADS
	.align		4
.L_1305:
        /*0094*/ 	.byte	0x04, 0x05
        /*0096*/ 	.short	(.L_1307 - .L_1306)
.L_1306:
        /*0098*/ 	.word	0x000002a0
        /*009c*/ 	.word	0x00000001
        /*00a0*/ 	.word	0x00000001


	//----- nvinfo : EIATTR_CRS_STACK_SIZE
	.align		4
.L_1307:
        /*00a4*/ 	.byte	0x04, 0x1e
        /*00a6*/ 	.short	(.L_1309 - .L_1308)
.L_1308:
        /*00a8*/ 	.word	0x00000000


	//----- nvinfo : EIATTR_CBANK_PARAM_SIZE
	.align		4
.L_1309:
        /*00ac*/ 	.byte	0x03, 0x19
        /*00ae*/ 	.short	0x00a0


	//----- nvinfo : EIATTR_PARAM_CBANK
	.align		4
        /*00b0*/ 	.byte	0x04, 0x0a
        /*00b2*/ 	.short	(.L_1311 - .L_1310)
	.align		4
.L_1310:
        /*00b4*/ 	.word	index@(.nv.constant0._Z35group_norm_nhwc_fwd_one_pass_kernelI11Bf16IOFp32WLi512ELi84ELi672EEv26Group_norm_nhwc_fwd_params)
        /*00b8*/ 	.short	0x0210
        /*00ba*/ 	.short	0x00a0


	//----- nvinfo : EIATTR_SW_WAR
	.align		4
.L_1311:
        /*00bc*/ 	.byte	0x04, 0x36
        /*00be*/ 	.short	(.L_1313 - .L_1312)
.L_1312:
        /*00c0*/ 	.word	0x00000008
.L_1313:


//--------------------- .nv.info._Z35group_norm_nhwc_fwd_one_pass_kernelI11Bf16IOBf16WLi64ELi84ELi672EEv26Group_norm_nhwc_fwd_params --------------------------
	.section	.nv.info._Z35group_norm_nhwc_fwd_one_pass_kernelI11Bf16IOBf16WLi64ELi84ELi672EEv26Group_norm_nhwc_fwd_params,"",@"SHT_CUDA_INFO"
	.sectionflags	@""
	.align	4


	//----- nvinfo : EIATTR_CUDA_API_VERSION
	.align		4
        /*0000*/ 	.byte	0x04, 0x37
        /*0002*/ 	.short	(.L_1315 - .L_1314)
.L_1314:
        /*0004*/ 	.word	0x00000082


	//----- nvinfo : EIATTR_KPARAM_INFO
	.align		4
.L_1315:
        /*0008*/ 	.byte	0x04, 0x17
        /*000a*/ 	.short	(.L_1317 - .L_1316)
.L_1316:
        /*000c*/ 	.word	0x00000000
        /*0010*/ 	.short	0x0000
        /*0012*/ 	.short	0x0000
        /*0014*/ 	.byte	0x00, 0xf0, 0x81, 0x02


	//----- nvinfo : EIATTR_SPARSE_MMA_MASK
	.align		4
.L_1317:
        /*0018*/ 	.byte	0x03, 0x50
        /*001a*/ 	.short	0x0000


	//----- nvinfo : EIATTR_MAXREG_COUNT
	.align		4
        /*001c*/ 	.byte	0x03, 0x1b
        /*001e*/ 	.short	0x0050


	//----- nvinfo : EIATTR_NUM_BARRIERS
	.align		4
        /*0020*/ 	.byte	0x02, 0x4c
        /*0022*/ 	.byte	0x01
	.zero		1


	//----- nvinfo : EIATTR_MERCURY_ISA_VERSION
	.align		4
        /*0024*/ 	.byte	0x03, 0x5f
        /*0026*/ 	.short	0x0101


	//----- nvinfo : EIATTR_COOP_GROUP_MASK_REGIDS
	.align		4
        /*0028*/ 	.byte	0x04, 0x29
        /*002a*/ 	.short	(.L_1319 - .L_1318)


	//   ....[0]....
.L_1318:
        /*002c*/ 	.word	0xffffffff


	//   ....[1]....
        /*0030*/ 	.word	0xffffffff


	//   ....[2]....
        /*0034*/ 	.word	0xffffffff


	//   ....[3]....
        /*0038*/ 	.word	0xffffffff


	//   ....[4]....
        /*003c*/ 	.word	0xffffffff


	//   ....[5]....
        /*0040*/ 	.word	0xffffffff


	//   ....[6]....
        /*0044*/ 	.word	0xffffffff


	//   ....[7]....
        /*0048*/ 	.word	0xffffffff


	//   ....[8]....
        /*004c*/ 	.word	0xffffffff


	//   ....[9]....
        /*0050*/ 	.word	0xffffffff


	//----- nvinfo : EIATTR_COOP_GROUP_INSTR_OFFSETS
	.align		4
.L_1319:
        /*0054*/ 	.byte	0x04, 0x28
        /*0056*/ 	.short	(.L_1321 - .L_1320)


	//   ....[0]....
.L_1320:
        /*0058*/ 	.word	0x00000a90


	//   ....[1]....
        /*005c*/ 	.word	0x00000aa0


	//   ....[2]....
        /*0060*/ 	.word	0x00000ae0


	//   ....[3]....
        /*0064*/ 	.word	0x00000af0


	//   ....[4]....
        /*0068*/ 	.word	0x00000b30


	//   ....[5]....
        /*006c*/ 	.word	0x00000b40


	//   ....[6]....
        /*0070*/ 	.word	0x00000b80


	//   ....[7]....
        /*0074*/ 	.word	0x00000b90


	//   ....[8]....
        /*0078*/ 	.word	0x00000bd0


	//   ....[9]....
        /*007c*/ 	.word	0x00000be0


	//----- nvinfo : EIATTR_EXIT_INSTR_OFFSETS
	.align		4
.L_1321:
        /*0080*/ 	.byte	0x04, 0x1c
        /*0082*/ 	.short	(.L_1323 - .L_1322)


	//   ....[0]....
.L_1322:
        /*0084*/ 	.word	0x00000060


	//   ....[1]....
        /*0088*/ 	.word	0x00002650


	//----- nvinfo : EIATTR_MAX_THREADS
	.align		4
.L_1323:
        /*008c*/ 	.byte	0x04, 0x05
        /*008e*/ 	.short	(.L_1325 - .L_1324)
.L_1324:
        /*0090*/ 	.word	0x000002a0
        /*0094*/ 	.word	0x00000001
        /*0098*/ 	.word	0x00000001


	//----- nvinfo : EIATTR_CRS_STACK_SIZE
	.align		4
.L_1325:
        /*009c*/ 	.byte	0x04, 0x1e
        /*009e*/ 	.short	(.L_1327 - .L_1326)
.L_1326:
        /*00a0*/ 	.word	0x00000000


	//----- nvinfo : EIATTR_CBANK_PARAM_SIZE
	.align		4
.L_1327:
        /*00a4*/ 	.byte	0x03, 0x19
        /*00a6*/ 	.short	0x00a0


	//----- nvinfo : EIATTR_PARAM_CBANK
	.align		4
        /*00a8*/ 	.byte	0x04, 0x0a
        /*00aa*/ 	.short	(.L_1329 - .L_1328)
	.align		4
.L_1328:
        /*00ac*/ 	.word	index@(.nv.constant0._Z35group_norm_nhwc_fwd_one_pass_kernelI11Bf16IOBf16WLi64ELi84ELi672EEv26Group_norm_nhwc_fwd_params)
        /*00b0*/ 	.short	0x0210
        /*00b2*/ 	.short	0x00a0


	//----- nvinfo : EIATTR_SW_WAR
	.align		4
.L_1329:
        /*00b4*/ 	.byte	0x04, 0x36
        /*00b6*/ 	.short	(.L_1331 - .L_1330)
.L_1330:
        /*00b8*/ 	.word	0x00000008
.L_1331:


//--------------------- .nv.info._Z35group_norm_nhwc_fwd_one_pass_kernelI11Bf16IOBf16WLi128ELi84ELi672EEv26Group_norm_nhwc_fwd_params --------------------------
	.section	.nv.info._Z35group_norm_nhwc_fwd_one_pass_kernelI11Bf16IOBf16WLi128ELi84ELi672EEv26Group_norm_nhwc_fwd_params,"",@"SHT_CUDA_INFO"
	.sectionflags	@""
	.align	4


	//----- nvinfo : EIATTR_CUDA_API_VERSION
	.align		4
        /*0000*/ 	.byte	0x04, 0x37
        /*0002*/ 	.short	(.L_1333 - .L_1332)
.L_1332:
        /*0004*/ 	.word	0x00000082


	//----- nvinfo : EIATTR_KPARAM_INFO
	.align		4
.L_1333:
        /*0008*/ 	.byte	0x04, 0x17
        /*000a*/ 	.short	(.L_1335 - .L_1334)
.L_1334:
        /*000c*/ 	.word	0x00000000
        /*0010*/ 	.short	0x0000
        /*0012*/ 	.short	0x0000
        /*0014*/ 	.byte	0x00, 0xf0, 0x81, 0x02


	//----- nvinfo : EIATTR_SPARSE_MMA_MASK
	.align		4
.L_1335:
        /*0018*/ 	.byte	0x03, 0x50
        /*001a*/ 	.short	0x0000


	//----- nvinfo : EIATTR_MAXREG_COUNT
	.align		4
        /*001c*/ 	.byte	0x03, 0x1b
        /*001e*/ 	.short	0x0050


	//----- nvinfo : EIATTR_NUM_BARRIERS
	.align		4
        /*0020*/ 	.byte	0x02, 0x4c
        /*0022*/ 	.byte	0x01
	.zero		1


	//----- nvinfo : EIATTR_MERCURY_ISA_VERSION
	.align		4
        /*0024*/ 	.byte	0x03, 0x5f
        /*0026*/ 	.short	0x0101


	//----- nvinfo : EIATTR_COOP_GROUP_MASK_REGIDS
	.align		4
        /*0028*/ 	.byte	0x04, 0x29
        /*002a*/ 	.short	(.L_1337 - .L_1336)


	//   ....[0]....
.L_1336:
        /*002c*/ 	.word	0xffffffff


	//   ....[1]....
        /*0030*/ 	.word	0xffffffff


	//   ....[2]....
        /*0034*/ 	.word	0xffffffff


	//   ....[3]....
        /*0038*/ 	.word	0xffffffff


	//   ....[4]....
        /*003c*/ 	.word	0xffffffff


	//   ....[5]....
        /*0040*/ 	.word	0xffffffff


	//   ....[6]....
        /*0044*/ 	.word	0xffffffff


	//   ....[7]....
        /*0048*/ 	.word	0xffffffff


	//   ....[8]....
        /*004c*/ 	.word	0xffffffff


	//   ....[9]....
        /*0050*/ 	.word	0xffffffff


	//----- nvinfo : EIATTR_COOP_GROUP_INSTR_OFFSETS
	.align		4
.L_1337:
        /*0054*/ 	.byte	0x04, 0x28
        /*0056*/ 	.short	(.L_1339 - .L_1338)


	//   ....[0]....
.L_1338:
        /*0058*/ 	.word	0x00001090


	//   ....[1]....
        /*005c*/ 	.word	0x000010a0


	//   ....[2]....
        /*0060*/ 	.word	0x000010d0


	//   ....[3]....
        /*0064*/ 	.word	0x000010e0


	//   ....[4]....
        /*0068*/ 	.word	0x00001120


	//   ....[5]....
        /*006c*/ 	.word	0x00001130


	//   ....[6]....
        /*0070*/ 	.word	0x00001170


	//   ....[7]....
        /*0074*/ 	.word	0x00001180


	//   ....[8]....
        /*0078*/ 	.word	0x000011c0


	//   ....[9]....
        /*007c*/ 	.word	0x000011d0


	//----- nvinfo : EIATTR_EXIT_INSTR_OFFSETS
	.align		4
.L_1339:
        /*0080*/ 	.byte	0x04, 0x1c
        /*0082*/ 	.short	(.L_1341 - .L_1340)


	//   ....[0]....
.L_1340:
        /*0084*/ 	.word	0x00000060


	//   ....[1]....
        /*0088*/ 	.word	0x00003550


	//----- nvinfo : EIATTR_MAX_THREADS
	.align		4
.L_1341:
        /*008c*/ 	.byte	0x04, 0x05
        /*008e*/ 	.short	(.L_1343 - .L_1342)
.L_1342:
        /*0090*/ 	.word	0x000002a0
        /*0094*/ 	.word	0x00000001
        /*0098*/ 	.word	0x00000001


	//----- nvinfo : EIATTR_CRS_STACK_SIZE
	.align		4
.L_1343:
        /*009c*/ 	.byte	0x04, 0x1e
        /*009e*/ 	.short	(.L_1345 - .L_1344)
.L_1344:
        /*00a0*/ 	.word	0x00000000


	//----- nvinfo : EIATTR_CBANK_PARAM_SIZE
	.align		4
.L_1345:
        /*00a4*/ 	.byte	0x03, 0x19
        /*00a6*/ 	.short	0x00a0


	//----- nvinfo : EIATTR_PARAM_CBANK
	.align		4
        /*00a8*/ 	.byte	0x04, 0x0a
        /*00aa*/ 	.short	(.L_1347 - .L_1346)
	.align		4
.L_1346:
        /*00ac*/ 	.word	index@(.nv.constant0._Z35group_norm_nhwc_fwd_one_pass_kernelI11Bf16IOBf16WLi128ELi84ELi672EEv26Group_norm_nhwc_fwd_params)
        /*00b0*/ 	.short	0x0210
        /*00b2*/ 	.short	0x00a0


	//----- nvinfo : EIATTR_SW_WAR
	.align		4
.L_1347:
        /*00b4*/ 	.byte	0x04, 0x36
        /*00b6*/ 	.short	(.L_1349 - .L_1348)
.L_1348:
        /*00b8*/ 	.word	0x00000008
.L_1349:


//--------------------- .nv.info._Z35group_norm_nhwc_fwd_one_pass_kernelI11Bf16IOBf16WLi256ELi84ELi672EEv26Group_norm_nhwc_fwd_params --------------------------
	.section	.nv.info._Z35group_norm_nhwc_fwd_one_pass_kernelI11Bf16IOBf16WLi256ELi84ELi672EEv26Group_norm_nhwc_fwd_params,"",@"SHT_CUDA_INFO"
	.sectionflags	@""
	.align	4


	//----- nvinfo : EIATTR_CUDA_API_VERSION
	.align		4
        /*0000*/ 	.byte	0x04, 0x37
        /*0002*/ 	.short	(.L_1351 - .L_1350)
.L_1350:
        /*0004*/ 	.word	0x00000082


	//----- nvinfo : EIATTR_KPARAM_INFO
	.align		4
.L_1351:
        /*0008*/ 	.byte	0x04, 0x17
        /*000a*/ 	.short	(.L_1353 - .L_1352)
.L_1352:
        /*000c*/ 	.word	0x00000000
        /*0010*/ 	.short	0x0000
        /*0012*/ 	.short	0x0000
        /*0014*/ 	.byte	0x00, 0xf0, 0x81, 0x02


	//----- nvinfo : EIATTR_SPARSE_MMA_MASK
	.align		4
.L_1353:
        /*0018*/ 	.byte	0x03, 0x50
        /*001a*/ 	.short	0x0000


	//----- nvinfo : EIATTR_MAXREG_COUNT
	.align		4
        /*001c*/ 	.byte	0x03, 0x1b
        /*001e*/ 	.short	0x0050


	//----- nvinfo : EIATTR_NUM_BARRIERS
	.align		4
        /*0020*/ 	.byte	0x02, 0x4c
        /*0022*/ 	.byte	0x01
	.zero		1


	//----- nvinfo : EIATTR_MERCURY_ISA_VERSION
	.align		4
        /*0024*/ 	.byte	0x03, 0x5f
        /*0026*/ 	.short	0x0101


	//----- nvinfo : EIATTR_COOP_GROUP_MASK_REGIDS
	.align		4
        /*0028*/ 	.byte	0x04, 0x29
        /*002a*/ 	.short	(.L_1355 - .L_1354)


	//   ....[0]....
.L_1354:
        /*002c*/ 	.word	0xffffffff


	//   ....[1]....
        /*0030*/ 	.word	0xffffffff


	//   ....[2]....
        /*0034*/ 	.word	0xffffffff


	//   ....[3]....
        /*0038*/ 	.word	0xffffffff


	//   ....[4]....
        /*003c*/ 	.word	0xffffffff


	//   ....[5]....
        /*0040*/ 	.word	0xffffffff


	//   ....[6]....
        /*0044*/ 	.word	0xffffffff


	//   ....[7]....
        /*0048*/ 	.word	0xffffffff


	//   ....[8]....
        /*004c*/ 	.word	0xffffffff


	//   ....[9]....
        /*0050*/ 	.word	0xffffffff


	//----- nvinfo : EIATTR_COOP_GROUP_INSTR_OFFSETS
	.align		4
.L_1355:
        /*0054*/ 	.byte	0x04, 0x28
        /*0056*/ 	.short	(.L_1357 - .L_1356)


	//   ....[0]....
.L_1356:
        /*0058*/ 	.word	0x00001ce0


	//   ....[1]....
        /*005c*/ 	.word	0x00001cf0


	//   ....[2]....
        /*0060*/ 	.word	0x00001d30


	//   ....[3]....
        /*0064*/ 	.word	0x00001d40


	//   ....[4]....
        /*0068*/ 	.word	0x00001d80


	//   ....[5]....
        /*006c*/ 	.word	0x00001d90


	//   ....[6]....
        /*0070*/ 	.word	0x00001dd0


	//   ....[7]....
        /*0074*/ 	.word	0x00001de0


	//   ....[8]....
        /*0078*/ 	.word	0x00001e20


	//   ....[9]....
        /*007c*/ 	.word	0x00001e30


	//----- nvinfo : EIATTR_EXIT_INSTR_OFFSETS
	.align		4
.L_1357:
        /*0080*/ 	.byte	0x04, 0x1c
        /*0082*/ 	.short	(.L_1359 - .L_1358)


	//   ....[0]....
.L_1358:
        /*0084*/ 	.word	0x00000070


	//   ....[1]....
        /*0088*/ 	.word	0x00005680


	//----- nvinfo : EIATTR_MAX_THREADS
	.align		4
.L_1359:
        /*008c*/ 	.byte	0x04, 0x05
        /*008e*/ 	.short	(.L_1361 - .L_1360)
.L_1360:
        /*0090*/ 	.word	0x000002a0
        /*0094*/ 	.word	0x00000001
        /*0098*/ 	.word	0x00000001


	//----- nvinfo : EIATTR_CRS_STACK_SIZE
	.align		4
.L_1361:
        /*009c*/ 	.byte	0x04, 0x1e
        /*009e*/ 	.short	(.L_1363 - .L_1362)
.L_1362:
        /*00a0*/ 	.word	0x00000000


	//----- nvinfo : EIATTR_CBANK_PARAM_SIZE
	.align		4
.L_1363:
        /*00a4*/ 	.byte	0x03, 0x19
        /*00a6*/ 	.short	0x00a0


	//----- nvinfo : EIATTR_PARAM_CBANK
	.align		4
        /*00a8*/ 	.byte	0x04, 0x0a
        /*00aa*/ 	.short	(.L_1365 - .L_1364)
	.align		4
.L_1364:
        /*00ac*/ 	.word	index@(.nv.constant0._Z35group_norm_nhwc_fwd_one_pass_kernelI11Bf16IOBf16WLi256ELi84ELi672EEv26Group_norm_nhwc_fwd_params)
        /*00b0*/ 	.short	0x0210
        /*00b2*/ 	.short	0x00a0


	//----- nvinfo : EIATTR_SW_WAR
	.align		4
.L_1365:
        /*00b4*/ 	.byte	0x04, 0x36
        /*00b6*/ 	.short	(.L_1367 - .L_1366)
.L_1366:
        /*00b8*/ 	.word	0x00000008
.L_1367:


//--------------------- .nv.info._Z35group_norm_nhwc_fwd_one_pass_kernelI11Bf16IOBf16WLi512ELi84ELi672EEv26Group_norm_nhwc_fwd_params --------------------------
	.section	.nv.info._Z35group_norm_nhwc_fwd_one_pass_kernelI11Bf16IOBf16WLi512ELi84ELi672EEv26Group_norm_nhwc_fwd_params,"",@"SHT_CUDA_INFO"
	.sectionflags	@""
	.align	4


	//----- nvinfo : EIATTR_CUDA_API_VERSION
	.align		4
        /*0000*/ 	.byte	0x04, 0x37
        /*0002*/ 	.short	(.L_1369 - .L_1368)
.L_1368:
        /*0004*/ 	.word	0x00000082


	//----- nvinfo : EIATTR_KPARAM_INFO
	.align		4
.L_1369:
        /*0008*/ 	.byte	0x04, 0x17
        /*000a*/ 	.short	(.L_1371 - .L_1370)
.L_1370:
        /*000c*/ 	.word	0x00000000
        /*0010*/ 	.short	0x0000
        /*0012*/ 	.short	0x0000
        /*0014*/ 	.byte	0x00, 0xf0, 0x81, 0x02


	//----- nvinfo : EIATTR_SPARSE_MMA_MASK
	.align		4
.L_1371:
        /*0018*/ 	.byte	0x03, 0x50
        /*001a*/ 	.short	0x0000


	//----- nvinfo : EIATTR_MAXREG_COUNT
	.align		4
        /*001c*/ 	.byte	0x03, 0x1b
        /*001e*/ 	.short	0x0050


	//----- nvinfo : EIATTR_NUM_BARRIERS
	.align		4
        /*0020*/ 	.byte	0x02, 0x4c
        /*0022*/ 	.byte	0x01
	.zero		1


	//----- nvinfo : EIATTR_MERCURY_ISA_VERSION
	.align		4
        /*0024*/ 	.byte	0x03, 0x5f
        /*0026*/ 	.short	0x0101


	//----- nvinfo : EIATTR_INT_WARP_WIDE_INSTR_OFFSETS
	.align		4
        /*0028*/ 	.byte	0x04, 0x31
        /*002a*/ 	.short	(.L_1373 - .L_1372)


	//   ....[0]....
.L_1372:
        /*002c*/ 	.word	0x00004820


	//----- nvinfo : EIATTR_COOP_GROUP_MASK_REGIDS
	.align		4
.L_1373:
        /*0030*/ 	.byte	0x04, 0x29
        /*0032*/ 	.short	(.L_1375 - .L_1374)


	//   ....[0]....
.L_1374:
        /*0034*/ 	.word	0xffffffff


	//   ....[1]....
        /*0038*/ 	.word	0xffffffff


	//   ....[2]....
        /*003c*/ 	.word	0xffffffff


	//   ....[3]....
        /*0040*/ 	.word	0xffffffff


	//   ....[4]....
        /*0044*/ 	.word	0xffffffff


	//   ....[5]....
        /*0048*/ 	.word	0xffffffff


	//   ....[6]....
        /*004c*/ 	.word	0xffffffff


	//   ....[7]....
        /*0050*/ 	.word	0xffffffff


	//   ....[8]....
        /*0054*/ 	.word	0xffffffff


	//   ....[9]....
        /*0058*/ 	.word	0xffffffff


	//----- nvinfo : EIATTR_COOP_GROUP_INSTR_OFFSETS
	.align		4
.L_1375:
        /*005c*/ 	.byte	0x04, 0x28
        /*005e*/ 	.short	(.L_1377 - .L_1376)


	//   ....[0]....
.L_1376:
        /*0060*/ 	.word	0x00003680


	//   ....[1]....
        /*0064*/ 	.word	0x00003690


	//   ....[2]....
        /*0068*/ 	.word	0x000036d0


	//   ....[3]....
        /*006c*/ 	.word	0x000036e0


	//   ....[4]....
        /*0070*/ 	.word	0x00003720


	//   ....[5]....
        /*0074*/ 	.word	0x00003730


	//   ....[6]....
        /*0078*/ 	.word	0x00003770


	//   ....[7]....
        /*007c*/ 	.word	0x00003780


	//   ....[8]....
        /*0080*/ 	.word	0x000037d0


	//   ....[9]....
        /*0084*/ 	.word	0x000037e0


	//----- nvinfo : EIATTR_EXIT_INSTR_OFFSETS
	.align		4
.L_1377:
        /*0088*/ 	.byte	0x04, 0x1c
        /*008a*/ 	.short	(.L_1379 - .L_1378)


	//   ....[0]....
.L_1378:
        /*008c*/ 	.word	0x00000070


	//   ....[1]....
        /*0090*/ 	.word	0x00009b30


	//----- nvinfo : EIATTR_MAX_THREADS
	.align		4
.L_1379:
        /*0094*/ 	.byte	0x04, 0x05
        /*0096*/ 	.short	(.L_1381 - .L_1380)
.L_1380:
        /*0098*/ 	.word	0x000002a0
        /*009c*/ 	.word	0x00000001
        /*00a0*/ 	.word	0x00000001


	//----- nvinfo : EIATTR_CRS_STACK_SIZE
	.align		4
.L_1381:
        /*00a4*/ 	.byte	0x04, 0x1e
        /*00a6*/ 	.short	(.L_1383 - .L_1382)
.L_1382:
        /*00a8*/ 	.word	0x00000000


	//----- nvinfo : EIATTR_CBANK_PARAM_SIZE
	.align		4
.L_1383:
        /*00ac*/ 	.byte	0x03, 0x19
        /*00ae*/ 	.short	0x00a0


	//----- nvinfo : EIATTR_PARAM_CBANK
	.align		4
        /*00b0*/ 	.byte	0x04, 0x0a
        /*00b2*/ 	.short	(.L_1385 - .L_1384)
	.align		4
.L_1384:
        /*00b4*/ 	.word	index@(.nv.constant0._Z35group_norm_nhwc_fwd_one_pass_kernelI11Bf16IOBf16WLi512ELi84ELi672EEv26Group_norm_nhwc_fwd_params)
        /*00b8*/ 	.short	0x0210
        /*00ba*/ 	.short	0x00a0


	//----- nvinfo : EIATTR_SW_WAR
	.align		4
.L_1385:
        /*00bc*/ 	.byte	0x04, 0x36
        /*00be*/ 	.short	(.L_1387 - .L_1386)
.L_1386:
        /*00c0*/ 	.word	0x00000008
.L_1387:


//--------------------- .nv.info._Z35group_norm_nhwc_fwd_one_pass_kernelI11Bf16IOFp16WLi64ELi84ELi672EEv26Group_norm_nhwc_fwd_params --------------------------
	.section	.nv.info._Z35group_norm_nhwc_fwd_one_pass_kernelI11Bf16IOFp16WLi64ELi84ELi672EEv26Group_norm_nhwc_fwd_params,"",@"SHT_CUDA_INFO"
	.sectionflags	@""
	.align	4


	//----- nvinfo : EIATTR_CUDA_API_VERSION
	.align		4
        /*0000*/ 	.byte	0x04, 0x37
        /*0002*/ 	.short	(.L_1389 - .L_1388)
.L_1388:
        /*0004*/ 	.word	0x00000082


	//----- nvinfo : EIATTR_KPARAM_INFO
	.align		4
.L_1389:
        /*0008*/ 	.byte	0x04, 0x17
        /*000a*/ 	.short	(.L_1391 - .L_1390)
.L_1390:
        /*000c*/ 	.word	0x00000000
        /*0010*/ 	.short	0x0000
        /*0012*/ 	.short	0x0000
        /*0014*/ 	.byte	0x00, 0xf0, 0x81, 0x02


	//----- nvinfo : EIATTR_SPARSE_MMA_MASK
	.align		4
.L_1391:
        /*0018*/ 	.byte	0x03, 0x50
        /*001a*/ 	.short	0x0000


	//----- nvinfo : EIATTR_MAXREG_COUNT
	.align		4
        /*001c*/ 	.byte	0x03, 0x1b
        /*001e*/ 	.short	0x0050


	//----- nvinfo : EIATTR_NUM_BARRIERS
	.align		4
        /*0020*/ 	.byte	0x02, 0x4c
        /*0022*/ 	.byte	0x01
	.zero		1


	//----- nvinfo : EIATTR_MERCURY_ISA_VERSION
	.align		4
        /*0024*/ 	.byte	0x03, 0x5f
        /*0026*/ 	.short	0x0101


	//----- nvinfo : EIATTR_COOP_GROUP_MASK_REGIDS
	.align		4
        /*0028*/ 	.byte	0x04, 0x29
        /*002a*/ 	.short	(.L_1393 - .L_1392)


	//   ....[0]....
.L_1392:
        /*002c*/ 	.word	0xffffffff


	//   ....[1]....
        /*0030*/ 	.word	0xffffffff


	//   ....[2]....
        /*0034*/ 	.word	0xffffffff


	//   ....[3]....
        /*0038*/ 	.word	0xffffffff


	//   ....[4]....
        /*003c*/ 	.word	0xffffffff


	//   ....[5]....
        /*0040*/ 	.word	0xffffffff


	//   ....[6]....
        /*0044*/ 	.word	0xffffffff


	//   ....[7]....
        /*0048*/ 	.word	0xffffffff


	//   ....[8]....
        /*004c*/ 	.word	0xffffffff


	//   ....[9]....
        /*0050*/ 	.word	0xffffffff


	//----- nvinfo : EIATTR_COOP_GROUP_INSTR_OFFSETS
	.align		4
.L_1393:
        /*0054*/ 	.byte	0x04, 0x28
        /*0056*/ 	.short	(.L_1395 - .L_1394)


	//   ....[0]....
.L_1394:
        /*0058*/ 	.word	0x00000a90


	//   ....[1]....
        /*005c*/ 	.word	0x00000aa0


	//   ....[2]....
        /*0060*/ 	.word	0x00000ae0


	//   ....[3]....
        /*0064*/ 	.word	0x00000af0


	//   ....[4]....
        /*0068*/ 	.word	0x00000b30


	//   ....[5]....
        /*006c*/ 	.word	0x00000b40


	//   ....[6]....
        /*0070*/ 	.word	0x00000b80


	//   ....[7]....
        /*0074*/ 	.word	0x00000b90


	//   ....[8]....
        /*0078*/ 	.word	0x00000bd0


	//   ....[9]....
        /*007c*/ 	.word	0x00000be0


	//----- nvinfo : EIATTR_EXIT_INSTR_OFFSETS
	.align		4
.L_1395:
        /*0080*/ 	.byte	0x04, 0x1c
        /*0082*/ 	.short	(.L_1397 - .L_1396)


	//   ....[0]....
.L_1396:
        /*0084*/ 	.word	0x00000060


	//   ....[1]....
        /*0088*/ 	.word	0x00002650


	//----- nvinfo : EIATTR_MAX_THREADS
	.align		4
.L_1397:
        /*008c*/ 	.byte	0x04, 0x05
        /*008e*/ 	.short	(.L_1399 - .L_1398)
.L_1398:
        /*0090*/ 	.word	0x000002a0
        /*0094*/ 	.word	0x00000001
        /*0098*/ 	.word	0x00000001


	//----- nvinfo : EIATTR_CRS_STACK_SIZE
	.align		4
.L_1399:
        /*009c*/ 	.byte	0x04, 0x1e
        /*009e*/ 	.short	(.L_1401 - .L_1400)
.L_1400:
        /*00a0*/ 	.word	0x00000000


	//----- nvinfo : EIATTR_CBANK_PARAM_SIZE
	.align		4
.L_1401:
        /*00a4*/ 	.byte	0x03, 0x19
        /*00a6*/ 	.short	0x00a0


	//----- nvinfo : EIATTR_PARAM_CBANK
	.align		4
        /*00a8*/ 	.byte	0x04, 0x0a
        /*00aa*/ 	.short	(.L_1403 - .L_1402)
	.align		4
.L_1402:
        /*00ac*/ 	.word	index@(.nv.constant0._Z35group_norm_nhwc_fwd_one_pass_kernelI11Bf16IOFp16WLi64ELi84ELi672EEv26Group_norm_nhwc_fwd_params)
        /*00b0*/ 	.short	0x0210
        /*00b2*/ 	.short	0x00a0


	//----- nvinfo : EIATTR_SW_WAR
	.align		4
.L_1403:
        /*00b4*/ 	.byte	0x04, 0x36
        /*00b6*/ 	.short	(.L_1405 - .L_1404)
.L_1404:
        /*00b8*/ 	.word	0x00000008
.L_1405:


//--------------------- .nv.info._Z35group_norm_nhwc_fwd_one_pass_kernelI11Bf16IOFp16WLi128ELi84ELi672EEv26Group_norm_nhwc_fwd_params --------------------------
	.section	.nv.info._Z35group_norm_nhwc_fwd_one_pass_kernelI11Bf16IOFp16WLi128ELi84ELi672EEv26Group_norm_nhwc_fwd_params,"",@"SHT_CUDA_INFO"
	.sectionflags	@""
	.align	4


	//----- nvinfo : EIATTR_CUDA_API_VERSION
	.align		4
        /*0000*/ 	.byte	0x04, 0x37
        /*0002*/ 	.short	(.L_1407 - .L_1406)
.L_1406:
        /*0004*/ 	.word	0x00000082


	//----- nvinfo : EIATTR_KPARAM_INFO
	.align		4
.L_1407:
        /*0008*/ 	.byte	0x04, 0x17
        /*000a*/ 	.short	(.L_1409 - .L_1408)
.L_1408:
        /*000c*/ 	.word	0x00000000
        /*0010*/ 	.short	0x0000
        /*0012*/ 	.short	0x0000
        /*0014*/ 	.byte	0x00, 0xf0, 0x81, 0x02


	//----- nvinfo : EIATTR_SPARSE_MMA_MASK
	.align		4
.L_1409:
        /*0018*/ 	.byte	0x03, 0x50
        /*001a*/ 	.short	0x0000


	//----- nvinfo : EIATTR_MAXREG_COUNT
	.align		4
        /*001c*/ 	.byte	0x03, 0x1b
        /*001e*/ 	.short	0x0050


	//----- nvinfo : EIATTR_NUM_BARRIERS
	.align		4
        /*0020*/ 	.byte	0x02, 0x4c
        /*0022*/ 	.byte	0x01
	.zero		1


	//----- nvinfo : EIATTR_MERCURY_ISA_VERSION
	.align		4
        /*0024*/ 	.byte	0x03, 0x5f
        /*0026*/ 	.short	0x0101


	//----- nvinfo : EIATTR_COOP_GROUP_MASK_REGIDS
	.align		4
        /*0028*/ 	.byte	0x04, 0x29
        /*002a*/ 	.short	(.L_1411 - .L_1410)


	//   ....[0]....
.L_1410:
        /*002c*/ 	.word	0xffffffff


	//   ....[1]....
        /*0030*/ 	.word	0xffffffff


	//   ....[2]....
        /*0034*/ 	.word	0xffffffff


	//   ....[3]....
        /*0038*/ 	.word	0xffffffff


	//   ....[4]....
        /*003c*/ 	.word	0xffffffff


	//   ....[5]....
        /*0040*/ 	.word	0xffffffff


	//   ....[6]....
        /*0044*/ 	.word	0xffffffff


	//   ....[7]....
        /*0048*/ 	.word	0xffffffff


	//   ....[8]....
        /*004c*/ 	.word	0xffffffff


	//   ....[9]....
        /*0050*/ 	.word	0xffffffff


	//----- nvinfo : EIATTR_COOP_GROUP_INSTR_OFFSETS
	.align		4
.L_1411:
        /*0054*/ 	.byte	0x04, 0x28
        /*0056*/ 	.short	(.L_1413 - .L_1412)


	//   ....[0]....
.L_1412:
        /*0058*/ 	.word	0x00001090


	//   ....[1]....
        /*005c*/ 	.word	0x000010a0


	//   ....[2]....
        /*0060*/ 	.word	0x000010d0


	//   ....[3]....
        /*0064*/ 	.word	0x000010e0


	//   ....[4]....
        /*0068*/ 	.word	0x00001120


	//   ....[5]....
        /*006c*/ 	.word	0x00001130


	//   ....[6]....
        /*0070*/ 	.word	0x00001170


	//   ....[7]....
        /*0074*/ 	.word	0x00001180


	//   ....[8]....
        /*0078*/ 	.word	0x000011c0


	//   ....[9]....
        /*007c*/ 	.word	0x000011d0


	//----- nvinfo : EIATTR_EXIT_INSTR_OFFSETS
	.align		4
.L_1413:
        /*0080*/ 	.byte	0x04, 0x1c
        /*0082*/ 	.short	(.L_1415 - .L_1414)


	//   ....[0]....
.L_1414:
        /*0084*/ 	.word	0x00000060


	//   ....[1]....
        /*0088*/ 	.word	0x00003550


	//----- nvinfo : EIATTR_MAX_THREADS
	.align		4
.L_1415:
        /*008c*/ 	.byte	0x04, 0x05
        /*008e*/ 	.short	(.L_1417 - .L_1416)
.L_1416:
        /*0090*/ 	.word	0x000002a0
        /*0094*/ 	.word	0x00000001
        /*0098*/ 	.word	0x00000001


	//----- nvinfo : EIATTR_CRS_STACK_SIZE
	.align		4
.L_1417:
        /*009c*/ 	.byte	0x04, 0x1e
        /*009e*/ 	.short	(.L_1419 - .L_1418)
.L_1418:
        /*00a0*/ 	.word	0x00000000


	//----- nvinfo : EIATTR_CBANK_PARAM_SIZE
	.align		4
.L_1419:
        /*00a4*/ 	.byte	0x03, 0x19
        /*00a6*/ 	.short	0x00a0


	//----- nvinfo : EIATTR_PARAM_CBANK
	.align		4
        /*00a8*/ 	.byte	0x04, 0x0a
        /*00aa*/ 	.short	(.L_1421 - .L_1420)
	.align		4
.L_1420:
        /*00ac*/ 	.word	index@(.nv.constant0._Z35group_norm_nhwc_fwd_one_pass_kernelI11Bf16IOFp16WLi128ELi84ELi672EEv26Group_norm_nhwc_fwd_params)
        /*00b0*/ 	.short	0x0210
        /*00b2*/ 	.short	0x00a0


	//----- nvinfo : EIATTR_SW_WAR
	.align		4
.L_1421:
        /*00b4*/ 	.byte	0x04, 0x36
        /*00b6*/ 	.short	(.L_1423 - .L_1422)
.L_1422:
        /*00b8*/ 	.word	0x00000008
.L_1423:


//--------------------- .nv.info._Z35group_norm_nhwc_fwd_one_pass_kernelI11Bf16IOFp16WLi256ELi84ELi672EEv26Group_norm_nhwc_fwd_params --------------------------
	.section	.nv.info._Z35group_norm_nhwc_fwd_one_pass_kernelI11Bf16IOFp16WLi256ELi84ELi672EEv26Group_norm_nhwc_fwd_params,"",@"SHT_CUDA_INFO"
	.sectionflags	@""
	.align	4


	//----- nvinfo : EIATTR_CUDA_API_VERSION
	.align		4
        /*0000*/ 	.byte	0x04, 0x37
        /*0002*/ 	.short	(.L_1425 - .L_1424)
.L_1424:
        /*0004*/ 	.word	0x00000082


	//----- nvinfo : EIATTR_KPARAM_INFO
	.align		4
.L_1425:
        /*0008*/ 	.byte	0x04, 0x17
        /*000a*/ 	.short	(.L_1427 - .L_1426)
.L_1426:
        /*000c*/ 	.word	0x00000000
        /*0010*/ 	.short	0x0000
        /*0012*/ 	.short	0x0000
        /*0014*/ 	.byte	0x00, 0xf0, 0x81, 0x02


	//----- nvinfo : EIATTR_SPARSE_MMA_MASK
	.align		4
.L_1427:
        /*0018*/ 	.byte	0x03, 0x50
        /*001a*/ 	.short	0x0000


	//----- nvinfo : EIATTR_MAXREG_COUNT
	.align		4
        /*001c*/ 	.byte	0x03, 0x1b
        /*001e*/ 	.short	0x0050


	//----- nvinfo : EIATTR_NUM_BARRIERS
	.align		4
        /*0020*/ 	.byte	0x02, 0x4c
        /*0022*/ 	.byte	0x01
	.zero		1


	//----- nvinfo : EIATTR_MERCURY_ISA_VERSION
	.align		4
        /*0024*/ 	.byte	0x03, 0x5f
        /*0026*/ 	.short	0x0101


	//----- nvinfo : EIATTR_COOP_GROUP_MASK_REGIDS
	.align		4
        /*0028*/ 	.byte	0x04, 0x29
        /*002a*/ 	.short	(.L_1429 - .L_1428)


	//   ....[0]....
.L_1428:
        /*002c*/ 	.word	0xffffffff


	//   ....[1]....
        /*0030*/ 	.word	0xffffffff


	//   ....[2]....
        /*0034*/ 	.word	0xffffffff


	//   ....[3]....
        /*0038*/ 	.word	0xffffffff


	//   ....[4]....
        /*003c*/ 	.word	0xffffffff


	//   ....[5]....
        /*0040*/ 	.word	0xffffffff


	//   ....[6]....
        /*0044*/ 	.word	0xffffffff


	//   ....[7]....
        /*0048*/ 	.word	0xffffffff


	//   ....[8]....
        /*004c*/ 	.word	0xffffffff


	//   ....[9]....
        /*0050*/ 	.word	0xffffffff


	//----- nvinfo : EIATTR_COOP_GROUP_INSTR_OFFSETS
	.align		4
.L_1429:
        /*0054*/ 	.byte	0x04, 0x28
        /*0056*/ 	.short	(.L_1431 - .L_1430)


	//   ....[0]....
.L_1430:
        /*0058*/ 	.word	0x00001ce0


	//   ....[1]....
        /*005c*/ 	.word	0x00001cf0


	//   ....[2]....
        /*0060*/ 	.word	0x00001d30


	//   ....[3]....
        /*0064*/ 	.word	0x00001d40


	//   ....[4]....
        /*0068*/ 	.word	0x00001d80


	//   ....[5]....
        /*006c*/ 	.word	0x00001d90


	//   ....[6]....
        /*0070*/ 	.word	0x00001dd0


	//   ....[7]....
        /*0074*/ 	.word	0x00001de0


	//   ....[8]....
        /*0078*/ 	.word	0x00001e20


	//   ....[9]....
        /*007c*/ 	.word	0x00001e30


	//----- nvinfo : EIATTR_EXIT_INSTR_OFFSETS
	.align		4
.L_1431:
        /*0080*/ 	.byte	0x04, 0x1c
        /*0082*/ 	.short	(.L_1433 - .L_1432)


	//   ....[0]....
.L_1432:
        /*0084*/ 	.word	0x00000070


	//   ....[1]....
        /*0088*/ 	.word	0x00005680


	//----- nvinfo : EIATTR_MAX_THREADS
	.align		4
.L_1433:
        /*008c*/ 	.byte	0x04, 0x05
        /*008e*/ 	.short	(.L_1435 - .L_1434)
.L_1434:
        /*0090*/ 	.word	0x000002a0
        /*0094*/ 	.word	0x00000001
        /*0098*/ 	.word	0x00000001


	//----- nvinfo : EIATTR_CRS_STACK_SIZE
	.align		4
.L_1435:
        /*009c*/ 	.byte	0x04, 0x1e
        /*009e*/ 	.short	(.L_1437 - .L_1436)
.L_1436:
        /*00a0*/ 	.word	0x00000000


	//----- nvinfo : EIATTR_CBANK_PARAM_SIZE
	.align		4
.L_1437:
        /*00a4*/ 	.byte	0x03, 0x19
        /*00a6*/ 	.short	0x00a0


	//----- nvinfo : EIATTR_PARAM_CBANK
	.align		4
        /*00a8*/ 	.byte	0x04, 0x0a
        /*00aa*/ 	.short	(.L_1439 - .L_1438)
	.align		4
.L_1438:
        /*00ac*/ 	.word	index@(.nv.constant0._Z35group_norm_nhwc_fwd_one_pass_kernelI11Bf16IOFp16WLi256ELi84ELi672EEv26Group_norm_nhwc_fwd_params)
        /*00b0*/ 	.short	0x0210
        /*00b2*/ 	.short	0x00a0


	//----- nvinfo : EIATTR_SW_WAR
	.align		4
.L_1439:
        /*00b4*/ 	.byte	0x04, 0x36
        /*00b6*/ 	.short	(.L_1441 - .L_1440)
.L_1440:
        /*00b8*/ 	.word	0x00000008
.L_1441:


//--------------------- .nv.info._Z35group_norm_nhwc_fwd_one_pass_kernelI11Bf16IOFp16WLi512ELi84ELi672EEv26Group_norm_nhwc_fwd_params --------------------------
	.section	.nv.info._Z35group_norm_nhwc_fwd_one_pass_kernelI11Bf16IOFp16WLi512ELi84ELi672EEv26Group_norm_nhwc_fwd_params,"",@"SHT_CUDA_INFO"
	.sectionflags	@""
	.align	4


	//----- nvinfo : EIATTR_CUDA_API_VERSION
	.align		4
        /*0000*/ 	.byte	0x04, 0x37
        /*0002*/ 	.short	(.L_1443 - .L_1442)
.L_1442:
        /*0004*/ 	.word	0x00000082


	//----- nvinfo : EIATTR_KPARAM_INFO
	.align		4
.L_1443:
        /*0008*/ 	.byte	0x04, 0x17
        /*000a*/ 	.short	(.L_1445 - .L_1444)
.L_1444:
        /*000c*/ 	.word	0x00000000
        /*0010*/ 	.short	0x0000
        /*0012*/ 	.short	0x0000
        /*0014*/ 	.byte	0x00, 0xf0, 0x81, 0x02


	//----- nvinfo : EIATTR_SPARSE_MMA_MASK
	.align		4
.L_1445:
        /*0018*/ 	.byte	0x03, 0x50
        /*001a*/ 	.short	0x0000


	//----- nvinfo : EIATTR_MAXREG_COUNT
	.align		4
        /*001c*/ 	.byte	0x03, 0x1b
        /*001e*/ 	.short	0x0050


	//----- nvinfo : EIATTR_NUM_BARRIERS
	.align		4
        /*0020*/ 	.byte	0x02, 0x4c
        /*0022*/ 	.byte	0x01
	.zero		1


	//----- nvinfo : EIATTR_MERCURY_ISA_VERSION
	.align		4
        /*0024*/ 	.byte	0x03, 0x5f
        /*0026*/ 	.short	0x0101


	//----- nvinfo : EIATTR_INT_WARP_WIDE_INSTR_OFFSETS
	.align		4
        /*0028*/ 	.byte	0x04, 0x31
        /*002a*/ 	.short	(.L_1447 - .L_1446)


	//   ....[0]....
.L_1446:
        /*002c*/ 	.word	0x00004820


	//----- nvinfo : EIATTR_COOP_GROUP_MASK_REGIDS
	.align		4
.L_1447:
        /*0030*/ 	.byte	0x04, 0x29
        /*0032*/ 	.short	(.L_1449 - .L_1448)


	//   ....[0]....
.L_1448:
        /*0034*/ 	.word	0xffffffff


	//   ....[1]....
        /*0038*/ 	.word	0xffffffff


	//   ....[2]....
        /*003c*/ 	.word	0xffffffff


	//   ....[3]....
        /*0040*/ 	.word	0xffffffff


	//   ....[4]....
        /*0044*/ 	.word	0xffffffff


	//   ....[5]....
        /*0048*/ 	.word	0xffffffff


	//   ....[6]....
        /*004c*/ 	.word	0xffffffff


	//   ....[7]....
        /*0050*/ 	.word	0xffffffff


	//   ....[8]....
        /*0054*/ 	.word	0xffffffff


	//   ....[9]....
        /*0058*/ 	.word	0xffffffff


	//----- nvinfo : EIATTR_COOP_GROUP_INSTR_OFFSETS
	.align		4
.L_1449:
        /*005c*/ 	.byte	0x04, 0x28
        /*005e*/ 	.short	(.L_1451 - .L_1450)


	//   ....[0]....
.L_1450:
        /*0060*/ 	.word	0x00003680


	//   ....[1]....
        /*0064*/ 	.word	0x00003690


	//   ....[2]....
        /*0068*/ 	.word	0x000036d0


	//   ....[3]....
        /*006c*/ 	.word	0x000036e0


	//   ....[4]....
        /*0070*/ 	.word	0x00003720


	//   ....[5]....
        /*0074*/ 	.word	0x00003730


	//   ....[6]....
        /*0078*/ 	.word	0x00003770


	//   ....[7]....
        /*007c*/ 	.word	0x00003780


	//   ....[8]....
        /*0080*/ 	.word	0x000037d0


	//   ....[9]....
        /*0084*/ 	.word	0x000037e0


	//----- nvinfo : EIATTR_EXIT_INSTR_OFFSETS
	.align		4
.L_1451:
        /*0088*/ 	.byte	0x04, 0x1c
        /*008a*/ 	.short	(.L_1453 - .L_1452)


	//   ....[0]....
.L_1452:
        /*008c*/ 	.word	0x00000070


	//   ....[1]....
        /*0090*/ 	.word	0x00009b30


	//----- nvinfo : EIATTR_MAX_THREADS
	.align		4
.L_1453:
        /*0094*/ 	.byte	0x04, 0x05
        /*0096*/ 	.short	(.L_1455 - .L_1454)
.L_1454:
        /*0098*/ 	.word	0x000002a0
        /*009c*/ 	.word	0x00000001
        /*00a0*/ 	.word	0x00000001


	//----- nvinfo : EIATTR_CRS_STACK_SIZE
	.align		4
.L_1455:
        /*00a4*/ 	.byte	0x04, 0x1e
        /*00a6*/ 	.short	(.L_1457 - .L_1456)
.L_1456:
        /*00a8*/ 	.word	0x00000000


	//----- nvinfo : EIATTR_CBANK_PARAM_SIZE
	.align		4
.L_1457:
        /*00ac*/ 	.byte	0x03, 0x19
        /*00ae*/ 	.short	0x00a0


	//----- nvinfo : EIATTR_PARAM_CBANK
	.align		4
        /*00b0*/ 	.byte	0x04, 0x0a
        /*00b2*/ 	.short	(.L_1459 - .L_1458)
	.align		4
.L_1458:
        /*00b4*/ 	.word	index@(.nv.constant0._Z35group_norm_nhwc_fwd_one_pass_kernelI11Bf16IOFp16WLi512ELi84ELi672EEv26Group_norm_nhwc_fwd_params)
        /*00b8*/ 	.short	0x0210
        /*00ba*/ 	.short	0x00a0


	//----- nvinfo : EIATTR_SW_WAR
	.align		4
.L_1459:
        /*00bc*/ 	.byte	0x04, 0x36
        /*00be*/ 	.short	(.L_1461 - .L_1460)
.L_1460:
        /*00c0*/ 	.word	0x00000008
.L_1461:


//--------------------- .nv.info._Z35group_norm_nhwc_fwd_one_pass_kernelI11Fp16IOFp32WLi64ELi84ELi672EEv26Group_norm_nhwc_fwd_params --------------------------
	.section	.nv.info._Z35group_norm_nhwc_fwd_one_pass_kernelI11Fp16IOFp32WLi64ELi84ELi672EEv26Group_norm_nhwc_fwd_params,"",@"SHT_CUDA_INFO"
	.sectionflags	@""
	.align	4


	//----- nvinfo : EIATTR_CUDA_API_VERSION
	.align		4
        /*0000*/ 	.byte	0x04, 0x37
        /*0002*/ 	.short	(.L_1463 - .L_1462)
.L_1462:
        /*0004*/ 	.word	0x00000082


	//----- nvinfo : EIATTR_KPARAM_INFO
	.align		4
.L_1463:
        /*0008*/ 	.byte	0x04, 0x17
        /*000a*/ 	.short	(.L_1465 - .L_1464)
.L_1464:
        /*000c*/ 	.word	0x00000000
        /*0010*/ 	.short	0x0000
        /*0012*/ 	.short	0x0000
        /*0014*/ 	.byte	0x00, 0xf0, 0x81, 0x02


	//----- nvinfo : EIATTR_SPARSE_MMA_MASK
	.align		4
.L_1465:
        /*0018*/ 	.byte	0x03, 0x50
        /*001a*/ 	.short	0x0000


	//----- nvinfo : EIATTR_MAXREG_COUNT
	.align		4
        /*001c*/ 	.byte	0x03, 0x1b
        /*001e*/ 	.short	0x0050


	//----- nvinfo : EIATTR_NUM_BARRIERS
	.align		4
        /*0020*/ 	.byte	0x02, 0x4c
        /*0022*/ 	.byte	0x01
	.zero		1


	//----- nvinfo : EIATTR_MERCURY_ISA_VERSION
	.align		4
        /*0024*/ 	.byte	0x03, 0x5f
        /*0026*/ 	.short	0x0101


	//----- nvinfo : EIATTR_COOP_GROUP_MASK_REGIDS
	.align		4
        /*0028*/ 	.byte	0x04, 0x29
        /*002a*/ 	.short	(.L_1467 - .L_1466)


	//   ....[0]....
.L_1466:
        /*002c*/ 	.word	0xffffffff


	//   ....[1]....
        /*0030*/ 	.word	0xffffffff


	//   ....[2]....
        /*0034*/ 	.word	0xffffffff


	//   ....[3]....
        /*0038*/ 	.word	0xffffffff


	//   ....[4]....
        /*003c*/ 	.word	0xffffffff


	//   ....[5]....
        /*0040*/ 	.word	0xffffffff


	//   ....[6]....
        /*0044*/ 	.word	0xffffffff


	//   ....[7]....
        /*0048*/ 	.word	0xffffffff


	//   ....[8]....
        /*004c*/ 	.word	0xffffffff


	//   ....[9]....
        /*0050*/ 	.word	0xffffffff


	//----- nvinfo : EIATTR_COOP_GROUP_INSTR_OFFSETS
	.align		4
.L_1467:
        /*0054*/ 	.byte	0x04, 0x28
        /*0056*/ 	.short	(.L_1469 - .L_1468)


	//   ....[0]....
.L_1468:
        /*0058*/ 	.word	0x00000a20


	//   ....[1]....
        /*005c*/ 	.word	0x00000a40


	//   ....[2]....
        /*0060*/ 	.word	0x00000a90


	//   ....[3]....
        /*0064*/ 	.word	0x00000ab0


	//   ....[4]....
        /*0068*/ 	.word	0x00000ae0


	//   ....[5]....
        /*006c*/ 	.word	0x00000b00


	//   ....[6]....
        /*0070*/ 	.word	0x00000b30


	//   ....[7]....
        /*0074*/ 	.word	0x00000b50


	//   ....[8]....
        /*0078*/ 	.word	0x00000b80


	//   ....[9]....
        /*007c*/ 	.word	0x00000ba0


	//----- nvinfo : EIATTR_EXIT_INSTR_OFFSETS
	.align		4
.L_1469:
        /*0080*/ 	.byte	0x04, 0x1c
        /*0082*/ 	.short	(.L_1471 - .L_1470)


	//   ....[0]....
.L_1470:
        /*0084*/ 	.word	0x00000060


	//   ....[1]....
        /*0088*/ 	.word	0x00002540


	//----- nvinfo : EIATTR_MAX_THREADS
	.align		4
.L_1471:
        /*008c*/ 	.byte	0x04, 0x05
        /*008e*/ 	.short	(.L_1473 - .L_1472)
.L_1472:
        /*0090*/ 	.word	0x000002a0
        /*0094*/ 	.word	0x00000001
        /*0098*/ 	.word	0x00000001


	//----- nvinfo : EIATTR_CRS_STACK_SIZE
	.align		4
.L_1473:
        /*009c*/ 	.byte	0x04, 0x1e
        /*009e*/ 	.short	(.L_1475 - .L_1474)
.L_1474:
        /*00a0*/ 	.word	0x00000000


	//----- nvinfo : EIATTR_CBANK_PARAM_SIZE
	.align		4
.L_1475:
        /*00a4*/ 	.byte	0x03, 0x19
        /*00a6*/ 	.short	0x00a0


	//----- nvinfo : EIATTR_PARAM_CBANK
	.align		4
        /*00a8*/ 	.byte	0x04, 0x0a
        /*00aa*/ 	.short	(.L_1477 - .L_1476)
	.align		4
.L_1476:
        /*00ac*/ 	.word	index@(.nv.constant0._Z35group_norm_nhwc_fwd_one_pass_kernelI11Fp16IOFp32WLi64ELi84ELi672EEv26Group_norm_nhwc_fwd_params)
        /*00b0*/ 	.short	0x0210
        /*00b2*/ 	.short	0x00a0


	//----- nvinfo : EIATTR_SW_WAR
	.align		4
.L_1477:
        /*00b4*/ 	.byte	0x04, 0x36
        /*00b6*/ 	.short	(.L_1479 - .L_1478)
.L_1478:
        /*00b8*/ 	.word	0x00000008
.L_1479:


//--------------------- .nv.info._Z35group_norm_nhwc_fwd_one_pass_kernelI11Fp16IOFp32WLi128ELi84ELi672EEv26Group_norm_nhwc_fwd_params --------------------------
	.section	.nv.info._Z35group_norm_nhwc_fwd_one_pass_kernelI11Fp16IOFp32WLi128ELi84ELi672EEv26Group_norm_nhwc_fwd_params,"",@"SHT_CUDA_INFO"
	.sectionflags	@""
	.align	4


	//----- nvinfo : EIATTR_CUDA_API_VERSION
	.align		4
        /*0000*/ 	.byte	0x04, 0x37
        /*0002*/ 	.short	(.L_1481 - .L_1480)
.L_1480:
        /*0004*/ 	.word	0x00000082


	//----- nvinfo : EIATTR_KPARAM_INFO
	.align		4
.L_1481:
        /*0008*/ 	.byte	0x04, 0x17
        /*000a*/ 	.short	(.L_1483 - .L_1482)
.L_1482:
        /*000c*/ 	.word	0x00000000
        /*0010*/ 	.short	0x0000
        /*0012*/ 	.short	0x0000
        /*0014*/ 	.byte	0x00, 0xf0, 0x81, 0x02


	//----- nvinfo : EIATTR_SPARSE_MMA_MASK
	.align		4
.L_1483:
        /*0018*/ 	.byte	0x03, 0x50
        /*001a*/ 	.short	0x0000


	//----- nvinfo : EIATTR_MAXREG_COUNT
	.align		4
        /*001c*/ 	.byte	0x03, 0x1b
        /*001e*/ 	.short	0x0050


	//----- nvinfo : EIATTR_NUM_BARRIERS
	.align		4
        /*0020*/ 	.byte	0x02, 0x4c
        /*0022*/ 	.byte	0x01
	.zero		1


	//----- nvinfo : EIATTR_MERCURY_ISA_VERSION
	.align		4
        /*0024*/ 	.byte	0x03, 0x5f
        /*0026*/ 	.short	0x0101


	//----- nvinfo : EIATTR_COOP_GROUP_MASK_REGIDS
	.align		4
        /*0028*/ 	.byte	0x04, 0x29
        /*002a*/ 	.short	(.L_1485 - .L_1484)


	//   ....[0]....
.L_1484:
        /*002c*/ 	.word	0xffffffff


	//   ....[1]....
        /*0030*/ 	.word	0xffffffff


	//   ....[2]....
        /*0034*/ 	.word	0xffffffff


	//   ....[3]....
        /*0038*/ 	.word	0xffffffff


	//   ....[4]....
        /*003c*/ 	.word	0xffffffff


	//   ....[5]....
        /*0040*/ 	.word	0xffffffff


	//   ....[6]....
        /*0044*/ 	.word	0xffffffff


	//   ....[7]....
        /*0048*/ 	.word	0xffffffff


	//   ....[8]....
        /*004c*/ 	.word	0xffffffff


	//   ....[9]....
        /*0050*/ 	.word	0xffffffff


	//----- nvinfo : EIATTR_COOP_GROUP_INSTR_OFFSETS
	.align		4
.L_1485:
        /*0054*/ 	.byte	0x04, 0x28
        /*0056*/ 	.short	(.L_1487 - .L_1486)


	//   ....[0]....
.L_1486:
        /*0058*/ 	.word	0x00001010


	//   ....[1]....
        /*005c*/ 	.word	0x00001020


	//   ....[2]....
        /*0060*/ 	.word	0x00001050


	//   ....[3]....
        /*0064*/ 	.word	0x00001060


	//   ....[4]....
        /*0068*/ 	.word	0x000010a0


	//   ....[5]....
        /*006c*/ 	.word	0x000010b0


	//   ....[6]....
        /*0070*/ 	.word	0x000010f0


	//   ....[7]....
        /*0074*/ 	.word	0x00001100


	//   ....[8]....
        /*0078*/ 	.word	0x00001140


	//   ....[9]....
        /*007c*/ 	.word	0x00001150


	//----- nvinfo : EIATTR_EXIT_INSTR_OFFSETS
	.align		4
.L_1487:
        /*0080*/ 	.byte	0x04, 0x1c
        /*0082*/ 	.short	(.L_1489 - .L_1488)


	//   ....[0]....
.L_1488:
        /*0084*/ 	.word	0x00000070


	//   ....[1]....
        /*0088*/ 	.word	0x00003520


	//----- nvinfo : EIATTR_MAX_THREADS
	.align		4
.L_1489:
        /*008c*/ 	.byte	0x04, 0x05
        /*008e*/ 	.short	(.L_1491 - .L_1490)
.L_1490:
        /*0090*/ 	.word	0x000002a0
        /*0094*/ 	.word	0x00000001
        /*0098*/ 	.word	0x00000001


	//----- nvinfo : EIATTR_CRS_STACK_SIZE
	.align		4
.L_1491:
        /*009c*/ 	.byte	0x04, 0x1e
        /*009e*/ 	.short	(.L_1493 - .L_1492)
.L_1492:
        /*00a0*/ 	.word	0x00000000


	//----- nvinfo : EIATTR_CBANK_PARAM_SIZE
	.align		4
.L_1493:
        /*00a4*/ 	.byte	0x03, 0x19
        /*00a6*/ 	.short	0x00a0


	//----- nvinfo : EIATTR_PARAM_CBANK
	.align		4
        /*00a8*/ 	.byte	0x04, 0x0a
        /*00aa*/ 	.short	(.L_1495 - .L_1494)
	.align		4
.L_1494:
        /*00ac*/ 	.word	index@(.nv.constant0._Z35group_norm_nhwc_fwd_one_pass_kernelI11Fp16IOFp32WLi128ELi84ELi672EEv26Group_norm_nhwc_fwd_params)
        /*00b0*/ 	.short	0x0210
        /*00b2*/ 	.short	0x00a0


	//----- nvinfo : EIATTR_SW_WAR
	.align		4
.L_1495:
        /*00b4*/ 	.byte	0x04, 0x36
        /*00b6*/ 	.short	(.L_1497 - .L_1496)
.L_1496:
        /*00b8*/ 	.word	0x00000008
.L_1497:


//--------------------- .nv.info._Z35group_norm_nhwc_fwd_one_pass_kernelI11Fp16IOFp32WLi256ELi84ELi672EEv26Group_norm_nhwc_fwd_params --------------------------
	.section	.nv.info._Z35group_norm_nhwc_fwd_one_pass_kernelI11Fp16IOFp32WLi256ELi84ELi672EEv26Group_norm_nhwc_fwd_params,"",@"SHT_CUDA_INFO"
	.sectionflags	@""
	.align	4


	//----- nvinfo : EIATTR_CUDA_API_VERSION
	.align		4
        /*0000*/ 	.byte	0x04, 0x37
        /*0002*/ 	.short	(.L_1499 - .L_1498)
.L_1498:
        /*0004*/ 	.word	0x00000082


	//----- nvinfo : EIATTR_KPARAM_INFO
	.align		4
.L_1499:
        /*0008*/ 	.byte	0x04, 0x17
        /*000a*/ 	.short	(.L_1501 - .L_1500)
.L_1500:
        /*000c*/ 	.word	0x00000000
        /*0010*/ 	.short	0x0000
        /*0012*/ 	.short	0x0000
        /*0014*/ 	.byte	0x00, 0xf0, 0x81, 0x02


	//----- nvinfo : EIATTR_SPARSE_MMA_MASK
	.align		4
.L_1501:
        /*0018*/ 	.byte	0x03, 0x50
        /*001a*/ 	.short	0x0000


	//----- nvinfo : EIATTR_MAXREG_COUNT
	.align		4
        /*001c*/ 	.byte	0x03, 0x1b
        /*001e*/ 	.short	0x0050


	//----- nvinfo : EIATTR_NUM_BARRIERS
	.align		4
        /*0020*/ 	.byte	0x02, 0x4c
        /*0022*/ 	.byte	0x01
	.zero		1


	//----- nvinfo : EIATTR_MERCURY_ISA_VERSION
	.align		4
        /*0024*/ 	.byte	0x03, 0x5f
        /*0026*/ 	.short	0x0101


	//----- nvinfo : EIATTR_COOP_GROUP_MASK_REGIDS
	.align		4
        /*0028*/ 	.byte	0x04, 0x29
        /*002a*/ 	.short	(.L_1503 - .L_1502)


	//   ....[0]....
.L_1502:
        /*002c*/ 	.word	0xffffffff


	//   ....[1]....
        /*0030*/ 	.word	0xffffffff


	//   ....[2]....
        /*0034*/ 	.word	0xffffffff


	//   ....[3]....
        /*0038*/ 	.word	0xffffffff


	//   ....[4]....
        /*003c*/ 	.word	0xffffffff


	//   ....[5]....
        /*0040*/ 	.word	0xffffffff


	//   ....[6]....
        /*0044*/ 	.word	0xffffffff


	//   ....[7]....
        /*0048*/ 	.word	0xffffffff


	//   ....[8]....
        /*004c*/ 	.word	0xffffffff


	//   ....[9]....
        /*0050*/ 	.word	0xffffffff


	//----- nvinfo : EIATTR_COOP_GROUP_INSTR_OFFSETS
	.align		4
.L_1503:
        /*0054*/ 	.byte	0x04, 0x28
        /*0056*/ 	.short	(.L_1505 - .L_1504)


	//   ....[0]....
.L_1504:
        /*0058*/ 	.word	0x00001c00


	//   ....[1]....
        /*005c*/ 	.word	0x00001c10


	//   ....[2]....
        /*0060*/ 	.word	0x00001c50


	//   ....[3]....
        /*0064*/ 	.word	0x00001c60


	//   ....[4]....
        /*0068*/ 	.word	0x00001ca0


	//   ....[5]....
        /*006c*/ 	.word	0x00001cb0


	//   ....[6]....
        /*0070*/ 	.word	0x00001cf0


	//   ....[7]....
        /*0074*/ 	.word	0x00001d00


	//   ....[8]....
        /*0078*/ 	.word	0x00001d40


	//   ....[9]....
        /*007c*/ 	.word	0x00001d50


	//----- nvinfo : EIATTR_EXIT_INSTR_OFFSETS
	.align		4
.L_1505:
        /*0080*/ 	.byte	0x04, 0x1c
        /*0082*/ 	.short	(.L_1507 - .L_1506)


	//   ....[0]....
.L_1506:
        /*0084*/ 	.word	0x00000060


	//   ....[1]....
        /*0088*/ 	.word	0x00005270


	//----- nvinfo : EIATTR_MAX_THREADS
	.align		4
.L_1507:
        /*008c*/ 	.byte	0x04, 0x05
        /*008e*/ 	.short	(.L_1509 - .L_1508)
.L_1508:
        /*0090*/ 	.word	0x000002a0
        /*0094*/ 	.word	0x00000001
        /*0098*/ 	.word	0x00000001


	//----- nvinfo : EIATTR_CRS_STACK_SIZE
	.align		4
.L_1509:
        /*009c*/ 	.byte	0x04, 0x1e
        /*009e*/ 	.short	(.L_1511 - .L_1510)
.L_1510:
        /*00a0*/ 	.word	0x00000000


	//----- nvinfo : EIATTR_CBANK_PARAM_SIZE
	.align		4
.L_1511:
        /*00a4*/ 	.byte	0x03, 0x19
        /*00a6*/ 	.short	0x00a0


	//----- nvinfo : EIATTR_PARAM_CBANK
	.align		4
        /*00a8*/ 	.byte	0x04, 0x0a
        /*00aa*/ 	.short	(.L_1513 - .L_1512)
	.align		4
.L_1512:
        /*00ac*/ 	.word	index@(.nv.constant0._Z35group_norm_nhwc_fwd_one_pass_kernelI11Fp16IOFp32WLi256ELi84ELi672EEv26Group_norm_nhwc_fwd_params)
        /*00b0*/ 	.short	0x0210
        /*00b2*/ 	.short	0x00a0


	//----- nvinfo : EIATTR_SW_WAR
	.align		4
.L_1513:
        /*00b4*/ 	.byte	0x04, 0x36
        /*00b6*/ 	.short	(.L_1515 - .L_1514)
.L_1514:
        /*00b8*/ 	.word	0x00000008
.L_1515:


//--------------------- .nv.info._Z35group_norm_nhwc_fwd_one_pass_kernelI11Fp16IOFp32WLi512ELi84ELi672EEv26Group_norm_nhwc_fwd_params --------------------------
	.section	.nv.info._Z35group_norm_nhwc_fwd_one_pass_kernelI11Fp16IOFp32WLi512ELi84ELi672EEv26Group_norm_nhwc_fwd_params,"",@"SHT_CUDA_INFO"
	.sectionflags	@""
	.align	4


	//----- nvinfo : EIATTR_CUDA_API_VERSION
	.align		4
        /*0000*/ 	.byte	0x04, 0x37
        /*0002*/ 	.short	(.L_1517 - .L_1516)
.L_1516:
        /*0004*/ 	.word	0x00000082


	//----- nvinfo : EIATTR_KPARAM_INFO
	.align		4
.L_1517:
        /*0008*/ 	.byte	0x04, 0x17
        /*000a*/ 	.short	(.L_1519 - .L_1518)
.L_1518:
        /*000c*/ 	.word	0x00000000
        /*0010*/ 	.short	0x0000
        /*0012*/ 	.short	0x0000
        /*0014*/ 	.byte	0x00, 0xf0, 0x81, 0x02


	//----- nvinfo : EIATTR_SPARSE_MMA_MASK
	.align		4
.L_1519:
        /*0018*/ 	.byte	0x03, 0x50
        /*001a*/ 	.short	0x0000


	//----- nvinfo : EIATTR_MAXREG_COUNT
	.align		4
        /*001c*/ 	.byte	0x03, 0x1b
        /*001e*/ 	.short	0x0050


	//----- nvinfo : EIATTR_NUM_BARRIERS
	.align		4
        /*0020*/ 	.byte	0x02, 0x4c
        /*0022*/ 	.byte	0x01
	.zero		1


	//----- nvinfo : EIATTR_MERCURY_ISA_VERSION
	.align		4
        /*0024*/ 	.byte	0x03, 0x5f
        /*0026*/ 	.short	0x0101


	//----- nvinfo : EIATTR_INT_WARP_WIDE_INSTR_OFFSETS
	.align		4
        /*0028*/ 	.byte	0x04, 0x31
        /*002a*/ 	.short	(.L_1521 - .L_1520)


	//   ....[0]....
.L_1520:
        /*002c*/ 	.word	0x00004330


	//----- nvinfo : EIATTR_COOP_GROUP_MASK_REGIDS
	.align		4
.L_1521:
        /*0030*/ 	.byte	0x04, 0x29
        /*0032*/ 	.short	(.L_1523 - .L_1522)


	//   ....[0]....
.L_1522:
        /*0034*/ 	.word	0xffffffff


	//   ....[1]....
        /*0038*/ 	.word	0xffffffff


	//   ....[2]....
        /*003c*/ 	.word	0xffffffff


	//   ....[3]....
        /*0040*/ 	.word	0xffffffff


	//   ....[4]....
        /*0044*/ 	.word	0xffffffff


	//   ....[5]....
        /*0048*/ 	.word	0xffffffff


	//   ....[6]....
        /*004c*/ 	.word	0xffffffff


	//   ....[7]....
        /*0050*/ 	.word	0xffffffff


	//   ....[8]....
        /*0054*/ 	.word	0xffffffff


	//   ....[9]....
        /*0058*/ 	.word	0xffffffff


	//----- nvinfo : EIATTR_COOP_GROUP_INSTR_OFFSETS
	.align		4
.L_1523:
        /*005c*/ 	.byte	0x04, 0x28
        /*005e*/ 	.short	(.L_1525 - .L_1524)


	//   ....[0]....
.L_1524:
        /*0060*/ 	.word	0x00003350


	//   ....[1]....
        /*0064*/ 	.word	0x00003360


	//   ....[2]....
        /*0068*/ 	.word	0x000033a0


	//   ....[3]....
        /*006c*/ 	.word	0x000033b0


	//   ....[4]....
        /*0070*/ 	.word	0x000033f0


	//   ....[5]....
        /*0074*/ 	.word	0x00003400


	//   ....[6]....
        /*0078*/ 	.word	0x00003440


	//   ....[7]....
        /*007c*/ 	.word	0x00003450


	//   ....[8]....
        /*0080*/ 	.word	0x000034a0


	//   ....[9]....
        /*0084*/ 	.word	0x000034b0


	//----- nvinfo : EIATTR_EXIT_INSTR_OFFSETS
	.align		4
.L_1525:
        /*0088*/ 	.byte	0x04, 0x1c
        /*008a*/ 	.short	(.L_1527 - .L_1526)


	//   ....[0]....
.L_1526:
        /*008c*/ 	.word	0x00000070


	//   ....[1]....
        /*0090*/ 	.word	0x00009320


	//----- nvinfo : EIATTR_MAX_THREADS
	.align		4
.L_1527:
        /*0094*/ 	.byte	0x04, 0x05
        /*0096*/ 	.short	(.L_1529 - .L_1528)
.L_1528:
        /*0098*/ 	.word	0x000002a0
        /*009c*/ 	.word	0x00000001
        /*00a0*/ 	.word	0x00000001


	//----- nvinfo : EIATTR_CRS_STACK_SIZE
	.align		4
.L_1529:
        /*00a4*/ 	.byte	0x04, 0x1e
        /*00a6*/ 	.short	(.L_1531 - .L_1530)
.L_1530:
        /*00a8*/ 	.word	0x00000000


	//----- nvinfo : EIATTR_CBANK_PARAM_SIZE
	.align		4
.L_1531:
        /*00ac*/ 	.byte	0x03, 0x19
        /*00ae*/ 	.short	0x00a0


	//----- nvinfo : EIATTR_PARAM_CBANK
	.align		4
        /*00b0*/ 	.byte	0x04, 0x0a
        /*00b2*/ 	.short	(.L_1533 - .L_1532)
	.align		4
.L_1532:
        /*00b4*/ 	.word	index@(.nv.constant0._Z35group_norm_nhwc_fwd_one_pass_kernelI11Fp16IOFp32WLi512ELi84ELi672EEv26Group_norm_nhwc_fwd_params)
        /*00b8*/ 	.short	0x0210
        /*00ba*/ 	.short	0x00a0


	//----- nvinfo : EIATTR_SW_WAR
	.align		4
.L_1533:
        /*00bc*/ 	.byte	0x04, 0x36
        /*00be*/ 	.short	(.L_1535 - .L_1534)
.L_1534:
        /*00c0*/ 	.word	0x00000008
.L_1535:


//--------------------- .nv.info._Z35group_norm_nhwc_fwd_one_pass_kernelI11Fp16IOBf16WLi64ELi84ELi672EEv26Group_norm_nhwc_fwd_params --------------------------
	.section	.nv.info._Z35group_norm_nhwc_fwd_one_pass_kernelI11Fp16IOBf16WLi64ELi84ELi672EEv26Group_norm_nhwc_fwd_params,"",@"SHT_CUDA_INFO"
	.sectionflags	@""
	.align	4


	//----- nvinfo : EIATTR_CUDA_API_VERSION
	.align		4
        /*0000*/ 	.byte	0x04, 0x37
        /*0002*/ 	.short	(.L_1537 - .L_1536)
.L_1536:
        /*0004*/ 	.word	0x00000082


	//----- nvinfo : EIATTR_KPARAM_INFO
	.align		4
.L_1537:
        /*0008*/ 	.byte	0x04, 0x17
        /*000a*/ 	.short	(.L_1539 - .L_1538)
.L_1538:
        /*000c*/ 	.word	0x00000000
        /*0010*/ 	.short	0x0000
        /*0012*/ 	.short	0x0000
        /*0014*/ 	.byte	0x00, 0xf0, 0x81, 0x02


	//----- nvinfo : EIATTR_SPARSE_MMA_MASK
	.align		4
.L_1539:
        /*0018*/ 	.byte	0x03, 0x50
        /*001a*/ 	.short	0x0000


	//----- nvinfo : EIATTR_MAXREG_COUNT
	.align		4
        /*001c*/ 	.byte	0x03, 0x1b
        /*001e*/ 	.short	0x0050


	//----- nvinfo : EIATTR_NUM_BARRIERS
	.align		4
        /*0020*/ 	.byte	0x02, 0x4c
        /*0022*/ 	.byte	0x01
	.zero		1


	//----- nvinfo : EIATTR_MERCURY_ISA_VERSION
	.align		4
        /*0024*/ 	.byte	0x03, 0x5f
        /*0026*/ 	.short	0x0101


	//----- nvinfo : EIATTR_COOP_GROUP_MASK_REGIDS
	.align		4
        /*0028*/ 	.byte	0x04, 0x29
        /*002a*/ 	.short	(.L_1541 - .L_1540)


	//   ....[0]....
.L_1540:
        /*002c*/ 	.word	0xffffffff


	//   ....[1]....
        /*0030*/ 	.word	0xffffffff


	//   ....[2]....
        /*0034*/ 	.word	0xffffffff


	//   ....[3]....
        /*0038*/ 	.word	0xffffffff


	//   ....[4]....
        /*003c*/ 	.word	0xffffffff


	//   ....[5]....
        /*0040*/ 	.word	0xffffffff


	//   ....[6]....
        /*0044*/ 	.word	0xffffffff


	//   ....[7]....
        /*0048*/ 	.word	0xffffffff


	//   ....[8]....
        /*004c*/ 	.word	0xffffffff


	//   ....[9]....
        /*0050*/ 	.word	0xffffffff


	//----- nvinfo : EIATTR_COOP_GROUP_INSTR_OFFSETS
	.align		4
.L_1541:
        /*0054*/ 	.byte	0x04, 0x28
        /*0056*/ 	.short	(.L_1543 - .L_1542)


	//   ....[0]....
.L_1542:
        /*0058*/ 	.word	0x00000a30


	//   ....[1]....
        /*005c*/ 	.word	0x00000a50


	//   ....[2]....
        /*0060*/ 	.word	0x00000aa0


	//   ....[3]....
        /*0064*/ 	.word	0x00000ac0


	//   ....[4]....
        /*0068*/ 	.word	0x00000af0


	//   ....[5]....
        /*006c*/ 	.word	0x00000b10


	//   ....[6]....
        /*0070*/ 	.word	0x00000b40


	//   ....[7]....
        /*0074*/ 	.word	0x00000b60


	//   ....[8]....
        /*0078*/ 	.word	0x00000b90


	//   ....[9]....
        /*007c*/ 	.word	0x00000bb0


	//----- nvinfo : EIATTR_EXIT_INSTR_OFFSETS
	.align		4
.L_1543:
        /*0080*/ 	.byte	0x04, 0x1c
        /*0082*/ 	.short	(.L_1545 - .L_1544)


	//   ....[0]....
.L_1544:
        /*0084*/ 	.word	0x00000060


	//   ....[1]....
        /*0088*/ 	.word	0x000025a0


	//----- nvinfo : EIATTR_MAX_THREADS
	.align		4
.L_1545:
        /*008c*/ 	.byte	0x04, 0x05
        /*008e*/ 	.short	(.L_1547 - .L_1546)
.L_1546:
        /*0090*/ 	.word	0x000002a0
        /*0094*/ 	.word	0x00000001
        /*0098*/ 	.word	0x00000001


	//----- nvinfo : EIATTR_CRS_STACK_SIZE
	.align		4
.L_1547:
        /*009c*/ 	.byte	0x04, 0x1e
        /*009e*/ 	.short	(.L_1549 - .L_1548)
.L_1548:
        /*00a0*/ 	.word	0x00000000


	//----- nvinfo : EIATTR_CBANK_PARAM_SIZE
	.align		4
.L_1549:
        /*00a4*/ 	.byte	0x03, 0x19
        /*00a6*/ 	.short	0x00a0


	//----- nvinfo : EIATTR_PARAM_CBANK
	.align		4
        /*00a8*/ 	.byte	0x04, 0x0a
        /*00aa*/ 	.short	(.L_1551 - .L_1550)
	.align		4
.L_1550:
        /*00ac*/ 	.word	index@(.nv.constant0._Z35group_norm_nhwc_fwd_one_pass_kernelI11Fp16IOBf16WLi64ELi84ELi672EEv26Group_norm_nhwc_fwd_params)
        /*00b0*/ 	.short	0x0210
        /*00b2*/ 	.short	0x00a0


	//----- nvinfo : EIATTR_SW_WAR
	.align		4
.L_1551:
        /*00b4*/ 	.byte	0x04, 0x36
        /*00b6*/ 	.short	(.L_1553 - .L_1552)
.L_1552:
        /*00b8*/ 	.word	0x00000008
.L_1553:


//--------------------- .nv.info._Z35group_norm_nhwc_fwd_one_pass_kernelI11Fp16IOBf16WLi128ELi84ELi672EEv26Group_norm_nhwc_fwd_params --------------------------
	.section	.nv.info._Z35group_norm_nhwc_fwd_one_pass_kernelI11Fp16IOBf16WLi128ELi84ELi672EEv26Group_norm_nhwc_fwd_params,"",@"SHT_CUDA_INFO"
	.sectionflags	@""
	.align	4


	//----- nvinfo : EIATTR_CUDA_API_VERSION
	.align		4
        /*0000*/ 	.byte	0x04, 0x37
        /*0002*/ 	.short	(.L_1555 - .L_1554)
.L_1554:
        /*0004*/ 	.word	0x00000082


	//----- nvinfo : EIATTR_KPARAM_INFO
	.align		4
.L_1555:
        /*0008*/ 	.byte	0x04, 0x17
        /*000a*/ 	.short	(.L_1557 - .L_1556)
.L_1556:
        /*000c*/ 	.word	0x00000000
        /*0010*/ 	.short	0x0000
        /*0012*/ 	.short	0x0000
        /*0014*/ 	.byte	0x00, 0xf0, 0x81, 0x02


	//----- nvinfo : EIATTR_SPARSE_MMA_MASK
	.align		4
.L_1557:
        /*0018*/ 	.byte	0x03, 0x50
        /*001a*/ 	.short	0x0000


	//----- nvinfo : EIATTR_MAXREG_COUNT
	.align		4
        /*001c*/ 	.byte	0x03, 0x1b
        /*001e*/ 	.short	0x0050


	//----- nvinfo : EIATTR_NUM_BARRIERS
	.align		4
        /*0020*/ 	.byte	0x02, 0x4c
        /*0022*/ 	.byte	0x01
	.zero		1


	//----- nvinfo : EIATTR_MERCURY_ISA_VERSION
	.align		4
        /*0024*/ 	.byte	0x03, 0x5f
        /*0026*/ 	.short	0x0101


	//----- nvinfo : EIATTR_COOP_GROUP_MASK_REGIDS
	.align		4
        /*0028*/ 	.byte	0x04, 0x29
        /*002a*/ 	.short	(.L_1559 - .L_1558)


	//   ....[0]....
.L_1558:
        /*002c*/ 	.word	0xffffffff


	//   ....[1]....
        /*0030*/ 	.word	0xffffffff


	//   ....[2]....
        /*0034*/ 	.word	0xffffffff


	//   ....[3]....
        /*0038*/ 	.word	0xffffffff


	//   ....[4]....
        /*003c*/ 	.word	0xffffffff


	//   ....[5]....
        /*0040*/ 	.word	0xffffffff


	//   ....[6]....
        /*0044*/ 	.word	0xffffffff


	//   ....[7]....
        /*0048*/ 	.word	0xffffffff


	//   ....[8]....
        /*004c*/ 	.word	0xffffffff


	//   ....[9]....
        /*0050*/ 	.word	0xffffffff


	//----- nvinfo : EIATTR_COOP_GROUP_INSTR_OFFSETS
	.align		4
.L_1559:
        /*0054*/ 	.byte	0x04, 0x28
        /*0056*/ 	.short	(.L_1561 - .L_1560)


	//   ....[0]....
.L_1560:
        /*0058*/ 	.word	0x00001020


	//   ....[1]....
        /*005c*/ 	.word	0x00001030


	//   ....[2]....
        /*0060*/ 	.word	0x00001060


	//   ....[3]....
        /*0064*/ 	.word	0x00001070


	//   ....[4]....
        /*0068*/ 	.word	0x000010b0


	//   ....[5]....
        /*006c*/ 	.word	0x000010c0


	//   ....[6]....
        /*0070*/ 	.word	0x00001100


	//   ....[7]....
        /*0074*/ 	.word	0x00001110


	//   ....[8]....
        /*0078*/ 	.word	0x00001150


	//   ....[9]....
        /*007c*/ 	.word	0x00001160


	//----- nvinfo : EIATTR_EXIT_INSTR_OFFSETS
	.align		4
.L_1561:
        /*0080*/ 	.byte	0x04, 0x1c
        /*0082*/ 	.short	(.L_1563 - .L_1562)


	//   ....[0]....
.L_1562:
        /*0084*/ 	.word	0x00000070


	//   ....[1]....
        /*0088*/ 	.word	0x00003570


	//----- nvinfo : EIATTR_MAX_THREADS
	.align		4
.L_1563:
        /*008c*/ 	.byte	0x04, 0x05
        /*008e*/ 	.short	(.L_1565 - .L_1564)
.L_1564:
        /*0090*/ 	.word	0x000002a0
        /*0094*/ 	.word	0x00000001
        /*0098*/ 	.word	0x00000001


	//----- nvinfo : EIATTR_CRS_STACK_SIZE
	.align		4
.L_1565:
        /*009c*/ 	.byte	0x04, 0x1e
        /*009e*/ 	.short	(.L_1567 - .L_1566)
.L_1566:
        /*00a0*/ 	.word	0x00000000


	//----- nvinfo : EIATTR_CBANK_PARAM_SIZE
	.align		4
.L_1567:
        /*00a4*/ 	.byte	0x03, 0x19
        /*00a6*/ 	.short	0x00a0


	//----- nvinfo : EIATTR_PARAM_CBANK
	.align		4
        /*00a8*/ 	.byte	0x04, 0x0a
        /*00aa*/ 	.short	(.L_1569 - .L_1568)
	.align		4
.L_1568:
        /*00ac*/ 	.word	index@(.nv.constant0._Z35group_norm_nhwc_fwd_one_pass_kernelI11Fp16IOBf16WLi128ELi84ELi672EEv26Group_norm_nhwc_fwd_params)
        /*00b0*/ 	.short	0x0210
        /*00b2*/ 	.short	0x00a0


	//----- nvinfo : EIATTR_SW_WAR
	.align		4
.L_1569:
        /*00b4*/ 	.byte	0x04, 0x36
        /*00b6*/ 	.short	(.L_1571 - .L_1570)
.L_1570:
        /*00b8*/ 	.word	0x00000008
.L_1571:


//--------------------- .nv.info._Z35group_norm_nhwc_fwd_one_pass_kernelI11Fp16IOBf16WLi256ELi84ELi672EEv26Group_norm_nhwc_fwd_params --------------------------
	.section	.nv.info._Z35group_norm_nhwc_fwd_one_pass_kernelI11Fp16IOBf16WLi256ELi84ELi672EEv26Group_norm_nhwc_fwd_params,"",@"SHT_CUDA_INFO"
	.sectionflags	@""
	.align	4


	//----- nvinfo : EIATTR_CUDA_API_VERSION
	.align		4
        /*0000*/ 	.byte	0x04, 0x37
        /*0002*/ 	.short	(.L_1573 - .L_1572)
.L_1572:
        /*0004*/ 	.word	0x00000082


	//----- nvinfo : EIATTR_KPARAM_INFO
	.align		4
.L_1573:
        /*0008*/ 	.byte	0x04, 0x17
        /*000a*/ 	.short	(.L_1575 - .L_1574)
.L_1574:
        /*000c*/ 	.word	0x00000000
        /*0010*/ 	.short	0x0000
        /*0012*/ 	.short	0x0000
        /*0014*/ 	.byte	0x00, 0xf0, 0x81, 0x02


	//----- nvinfo : EIATTR_SPARSE_MMA_MASK
	.align		4
.L_1575:
        /*0018*/ 	.byte	0x03, 0x50
        /*001a*/ 	.short	0x0000


	//----- nvinfo : EIATTR_MAXREG_COUNT
	.align		4
        /*001c*/ 	.byte	0x03, 0x1b
        /*001e*/ 	.short	0x0050


	//----- nvinfo : EIATTR_NUM_BARRIERS
	.align		4
        /*0020*/ 	.byte	0x02, 0x4c
        /*0022*/ 	.byte	0x01
	.zero		1


	//----- nvinfo : EIATTR_MERCURY_ISA_VERSION
	.align		4
        /*0024*/ 	.byte	0x03, 0x5f
        /*0026*/ 	.short	0x0101


	//----- nvinfo : EIATTR_COOP_GROUP_MASK_REGIDS
	.align		4
        /*0028*/ 	.byte	0x04, 0x29
        /*002a*/ 	.short	(.L_1577 - .L_1576)


	//   ....[0]....
.L_1576:
        /*002c*/ 	.word	0xffffffff


	//   ....[1]....
        /*0030*/ 	.word	0xffffffff


	//   ....[2]....
        /*0034*/ 	.word	0xffffffff


	//   ....[3]....
        /*0038*/ 	.word	0xffffffff


	//   ....[4]....
        /*003c*/ 	.word	0xffffffff


	//   ....[5]....
        /*0040*/ 	.word	0xffffffff


	//   ....[6]....
        /*0044*/ 	.word	0xffffffff


	//   ....[7]....
        /*0048*/ 	.word	0xffffffff


	//   ....[8]....
        /*004c*/ 	.word	0xffffffff


	//   ....[9]....
        /*0050*/ 	.word	0xffffffff


	//----- nvinfo : EIATTR_COOP_GROUP_INSTR_OFFSETS
	.align		4
.L_1577:
        /*0054*/ 	.byte	0x04, 0x28
        /*0056*/ 	.short	(.L_1579 - .L_1578)


	//   ....[0]....
.L_1578:
        /*0058*/ 	.word	0x00001c00


	//   ....[1]....
        /*005c*/ 	.word	0x00001c10


	//   ....[2]....
        /*0060*/ 	.word	0x00001c50


	//   ....[3]....
        /*0064*/ 	.word	0x00001c60


	//   ....[4]....
        /*0068*/ 	.word	0x00001ca0


	//   ....[5]....
        /*006c*/ 	.word	0x00001cb0


	//   ....[6]....
        /*0070*/ 	.word	0x00001cf0


	//   ....[7]....
        /*0074*/ 	.word	0x00001d00


	//   ....[8]....
        /*0078*/ 	.word	0x00001d40


	//   ....[9]....
        /*007c*/ 	.word	0x00001d50


	//----- nvinfo : EIATTR_EXIT_INSTR_OFFSETS
	.align		4
.L_1579:
        /*0080*/ 	.byte	0x04, 0x1c
        /*0082*/ 	.short	(.L_1581 - .L_1580)


	//   ....[0]....
.L_1580:
        /*0084*/ 	.word	0x00000060


	//   ....[1]....
        /*0088*/ 	.word	0x000052d0


	//----- nvinfo : EIATTR_MAX_THREADS
	.align		4
.L_1581:
        /*008c*/ 	.byte	0x04, 0x05
        /*008e*/ 	.short	(.L_1583 - .L_1582)
.L_1582:
        /*0090*/ 	.word	0x000002a0
        /*0094*/ 	.word	0x00000001
        /*0098*/ 	.word	0x00000001


	//----- nvinfo : EIATTR_CRS_STACK_SIZE
	.align		4
.L_1583:
        /*009c*/ 	.byte	0x04, 0x1e
        /*009e*/ 	.short	(.L_1585 - .L_1584)
.L_1584:
        /*00a0*/ 	.word	0x00000000


	//----- nvinfo : EIATTR_CBANK_PARAM_SIZE
	.align		4
.L_1585:
        /*00a4*/ 	.byte	0x03, 0x19
        /*00a6*/ 	.short	0x00a0


	//----- nvinfo : EIATTR_PARAM_CBANK
	.align		4
        /*00a8*/ 	.byte	0x04, 0x0a
        /*00aa*/ 	.short	(.L_1587 - .L_1586)
	.align		4
.L_1586:
        /*00ac*/ 	.word	index@(.nv.constant0._Z35group_norm_nhwc_fwd_one_pass_kernelI11Fp16IOBf16WLi256ELi84ELi672EEv26Group_norm_nhwc_fwd_params)
        /*00b0*/ 	.short	0x0210
        /*00b2*/ 	.short	0x00a0


	//----- nvinfo : EIATTR_SW_WAR
	.align		4
.L_1587:
        /*00b4*/ 	.byte	0x04, 0x36
        /*00b6*/ 	.short	(.L_1589 - .L_1588)
.L_1588:
        /*00b8*/ 	.word	0x00000008
.L_1589:


//--------------------- .nv.info._Z35group_norm_nhwc_fwd_one_pass_kernelI11Fp16IOBf16WLi512ELi84ELi672EEv26Group_norm_nhwc_fwd_params --------------------------
	.section	.nv.info._Z35group_norm_nhwc_fwd_one_pass_kernelI11Fp16IOBf16WLi512ELi84ELi672EEv26Group_norm_nhwc_fwd_params,"",@"SHT_CUDA_INFO"
	.sectionflags	@""
	.align	4


	//----- nvinfo : EIATTR_CUDA_API_VERSION
	.align		4
        /*0000*/ 	.byte	0x04, 0x37
        /*0002*/ 	.short	(.L_1591 - .L_1590)
.L_1590:
        /*0004*/ 	.word	0x00000082


	//----- nvinfo : EIATTR_KPARAM_INFO
	.align		4
.L_1591:
        /*0008*/ 	.byte	0x04, 0x17
        /*000a*/ 	.short	(.L_1593 - .L_1592)
.L_1592:
        /*000c*/ 	.word	0x00000000
        /*0010*/ 	.short	0x0000
        /*0012*/ 	.short	0x0000
        /*0014*/ 	.byte	0x00, 0xf0, 0x81, 0x02


	//----- nvinfo : EIATTR_SPARSE_MMA_MASK
	.align		4
.L_1593:
        /*0018*/ 	.byte	0x03, 0x50
        /*001a*/ 	.short	0x0000


	//----- nvinfo : EIATTR_MAXREG_COUNT
	.align		4
        /*001c*/ 	.byte	0x03, 0x1b
        /*001e*/ 	.short	0x0050


	//----- nvinfo : EIATTR_NUM_BARRIERS
	.align		4
        /*0020*/ 	.byte	0x02, 0x4c
        /*0022*/ 	.byte	0x01
	.zero		1


	//----- nvinfo : EIATTR_MERCURY_ISA_VERSION
	.align		4
        /*0024*/ 	.byte	0x03, 0x5f
        /*0026*/ 	.short	0x0101


	//----- nvinfo : EIATTR_INT_WARP_WIDE_INSTR_OFFSETS
	.align		4
        /*0028*/ 	.byte	0x04, 0x31
        /*002a*/ 	.short	(.L_1595 - .L_1594)


	//   ....[0]....
.L_1594:
        /*002c*/ 	.word	0x00004330


	//----- nvinfo : EIATTR_COOP_GROUP_MASK_REGIDS
	.align		4
.L_1595:
        /*0030*/ 	.byte	0x04, 0x29
        /*0032*/ 	.short	(.L_1597 - .L_1596)


	//   ....[0]....
.L_1596:
        /*0034*/ 	.word	0xffffffff


	//   ....[1]....
        /*0038*/ 	.word	0xffffffff


	//   ....[2]....
        /*003c*/ 	.word	0xffffffff


	//   ....[3]....
        /*0040*/ 	.word	0xffffffff


	//   ....[4]....
        /*0044*/ 	.word	0xffffffff


	//   ....[5]....
        /*0048*/ 	.word	0xffffffff


	//   ....[6]....
        /*004c*/ 	.word	0xffffffff


	//   ....[7]....
        /*0050*/ 	.word	0xffffffff


	//   ....[8]....
        /*0054*/ 	.word	0xffffffff


	//   ....[9]....
        /*0058*/ 	.word	0xffffffff


	//----- nvinfo : EIATTR_COOP_GROUP_INSTR_OFFSETS
	.align		4
.L_1597:
        /*005c*/ 	.byte	0x04, 0x28
        /*005e*/ 	.short	(.L_1599 - .L_1598)


	//   ....[0]....
.L_1598:
        /*0060*/ 	.word	0x00003350


	//   ....[1]....
        /*0064*/ 	.word	0x00003360


	//   ....[2]....
        /*0068*/ 	.word	0x000033a0


	//   ....[3]....
        /*006c*/ 	.word	0x000033b0


	//   ....[4]....
        /*0070*/ 	.word	0x000033f0


	//   ....[5]....
        /*0074*/ 	.word	0x00003400


	//   ....[6]....
        /*0078*/ 	.word	0x00003440


	//   ....[7]....
        /*007c*/ 	.word	0x00003450


	//   ....[8]....
        /*0080*/ 	.word	0x000034a0


	//   ....[9]....
        /*0084*/ 	.word	0x000034b0


	//----- nvinfo : EIATTR_EXIT_INSTR_OFFSETS
	.align		4
.L_1599:
        /*0088*/ 	.byte	0x04, 0x1c
        /*008a*/ 	.short	(.L_1601 - .L_1600)


	//   ....[0]....
.L_1600:
        /*008c*/ 	.word	0x00000070


	//   ....[1]....
        /*0090*/ 	.word	0x00009380


	//----- nvinfo : EIATTR_MAX_THREADS
	.align		4
.L_1601:
        /*0094*/ 	.byte	0x04, 0x05
        /*0096*/ 	.short	(.L_1603 - .L_1602)
.L_1602:
        /*0098*/ 	.word	0x000002a0
        /*009c*/ 	.word	0x00000001
        /*00a0*/ 	.word	0x00000001


	//----- nvinfo : EIATTR_CRS_STACK_SIZE
	.align		4
.L_1603:
        /*00a4*/ 	.byte	0x04, 0x1e
        /*00a6*/ 	.short	(.L_1605 - .L_1604)
.L_1604:
        /*00a8*/ 	.word	0x00000000


	//----- nvinfo : EIATTR_CBANK_PARAM_SIZE
	.align		4
.L_1605:
        /*00ac*/ 	.byte	0x03, 0x19
        /*00ae*/ 	.short	0x00a0


	//----- nvinfo : EIATTR_PARAM_CBANK
	.align		4
        /*00b0*/ 	.byte	0x04, 0x0a
        /*00b2*/ 	.short	(.L_1607 - .L_1606)
	.align		4
.L_1606:
        /*00b4*/ 	.word	index@(.nv.constant0._Z35group_norm_nhwc_fwd_one_pass_kernelI11Fp16IOBf16WLi512ELi84ELi672EEv26Group_norm_nhwc_fwd_params)
        /*00b8*/ 	.short	0x0210
        /*00ba*/ 	.short	0x00a0


	//----- nvinfo : EIATTR_SW_WAR
	.align		4
.L_1607:
        /*00bc*/ 	.byte	0x04, 0x36
        /*00be*/ 	.short	(.L_1609 - .L_1608)
.L_1608:
        /*00c0*/ 	.word	0x00000008
.L_1609:


//--------------------- .nv.info._Z35group_norm_nhwc_fwd_one_pass_kernelI11Fp16IOFp16WLi64ELi84ELi672EEv26Group_norm_nhwc_fwd_params --------------------------
	.section	.nv.info._Z35group_norm_nhwc_fwd_one_pass_kernelI11Fp16IOFp16WLi64ELi84ELi672EEv26Group_norm_nhwc_fwd_params,"",@"SHT_CUDA_INFO"
	.sectionflags	@""
	.align	4


	//----- nvinfo : EIATTR_CUDA_API_VERSION
	.align		4
        /*0000*/ 	.byte	0x04, 0x37
        /*0002*/ 	.short	(.L_1611 - .L_1610)
.L_1610:
        /*0004*/ 	.word	0x00000082


	//----- nvinfo : EIATTR_KPARAM_INFO
	.align		4
.L_1611:
        /*0008*/ 	.byte	0x04, 0x17
        /*000a*/ 	.short	(.L_1613 - .L_1612)
.L_1612:
        /*000c*/ 	.word	0x00000000
        /*0010*/ 	.short	0x0000
        /*0012*/ 	.short	0x0000
        /*0014*/ 	.byte	0x00, 0xf0, 0x81, 0x02


	//----- nvinfo : EIATTR_SPARSE_MMA_MASK
	.align		4
.L_1613:
        /*0018*/ 	.byte	0x03, 0x50
        /*001a*/ 	.short	0x0000


	//----- nvinfo : EIATTR_MAXREG_COUNT
	.align		4
        /*001c*/ 	.byte	0x03, 0x1b
        /*001e*/ 	.short	0x0050


	//----- nvinfo : EIATTR_NUM_BARRIERS
	.align		4
        /*0020*/ 	.byte	0x02, 0x4c
        /*0022*/ 	.byte	0x01
	.zero		1


	//----- nvinfo : EIATTR_MERCURY_ISA_VERSION
	.align		4
        /*0024*/ 	.byte	0x03, 0x5f
        /*0026*/ 	.short	0x0101


	//----- nvinfo : EIATTR_COOP_GROUP_MASK_REGIDS
	.align		4
        /*0028*/ 	.byte	0x04, 0x29
        /*002a*/ 	.short	(.L_1615 - .L_1614)


	//   ....[0]....
.L_1614:
        /*002c*/ 	.word	0xffffffff


	//   ....[1]....
        /*0030*/ 	.word	0xffffffff


	//   ....[2]....
        /*0034*/ 	.word	0xffffffff


	//   ....[3]....
        /*0038*/ 	.word	0xffffffff


	//   ....[4]....
        /*003c*/ 	.word	0xffffffff


	//   ....[5]....
        /*0040*/ 	.word	0xffffffff


	//   ....[6]....
        /*0044*/ 	.word	0xffffffff


	//   ....[7]....
        /*0048*/ 	.word	0xffffffff


	//   ....[8]....
        /*004c*/ 	.word	0xffffffff


	//   ....[9]....
        /*0050*/ 	.word	0xffffffff


	//----- nvinfo : EIATTR_COOP_GROUP_INSTR_OFFSETS
	.align		4
.L_1615:
        /*0054*/ 	.byte	0x04, 0x28
        /*0056*/ 	.short	(.L_1617 - .L_1616)


	//   ....[0]....
.L_1616:
        /*0058*/ 	.word	0x00000a30


	//   ....[1]....
        /*005c*/ 	.word	0x00000a50


	//   ....[2]....
        /*0060*/ 	.word	0x00000aa0


	//   ....[3]....
        /*0064*/ 	.word	0x00000ac0


	//   ....[4]....
        /*0068*/ 	.word	0x00000af0


	//   ....[5]....
        /*006c*/ 	.word	0x00000b10


	//   ....[6]....
        /*0070*/ 	.word	0x00000b40


	//   ....[7]....
        /*0074*/ 	.word	0x00000b60


	//   ....[8]....
        /*0078*/ 	.word	0x00000b90


	//   ....[9]....
        /*007c*/ 	.word	0x00000bb0


	//----- nvinfo : EIATTR_EXIT_INSTR_OFFSETS
	.align		4
.L_1617:
        /*0080*/ 	.byte	0x04, 0x1c
        /*0082*/ 	.short	(.L_1619 - .L_1618)


	//   ....[0]....
.L_1618:
        /*0084*/ 	.word	0x00000060


	//   ....[1]....
        /*0088*/ 	.word	0x000025a0


	//----- nvinfo : EIATTR_MAX_THREADS
	.align		4
.L_1619:
        /*008c*/ 	.byte	0x04, 0x05
        /*008e*/ 	.short	(.L_1621 - .L_1620)
.L_1620:
        /*0090*/ 	.word	0x000002a0
        /*0094*/ 	.word	0x00000001
        /*0098*/ 	.word	0x00000001


	//----- nvinfo : EIATTR_CRS_STACK_SIZE
	.align		4
.L_1621:
        /*009c*/ 	.byte	0x04, 0x1e
        /*009e*/ 	.short	(.L_1623 - .L_1622)
.L_1622:
        /*00a0*/ 	.word	0x00000000


	//----- nvinfo : EIATTR_CBANK_PARAM_SIZE
	.align		4
.L_1623:
        /*00a4*/ 	.byte	0x03, 0x19
        /*00a6*/ 	.short	0x00a0


	//----- nvinfo : EIATTR_PARAM_CBANK
	.align		4
        /*00a8*/ 	.byte	0x04, 0x0a
        /*00aa*/ 	.short	(.L_1625 - .L_1624)
	.align		4
.L_1624:
        /*00ac*/ 	.word	index@(.nv.constant0._Z35group_norm_nhwc_fwd_one_pass_kernelI11Fp16IOFp16WLi64ELi84ELi672EEv26Group_norm_nhwc_fwd_params)
        /*00b0*/ 	.short	0x0210
        /*00b2*/ 	.short	0x00a0


	//----- nvinfo : EIATTR_SW_WAR
	.align		4
.L_1625:
        /*00b4*/ 	.byte	0x04, 0x36
        /*00b6*/ 	.short	(.L_1627 - .L_1626)
.L_1626:
        /*00b8*/ 	.word	0x00000008
.L_1627:


//--------------------- .nv.info._Z35group_norm_nhwc_fwd_one_pass_kernelI11Fp16IOFp16WLi128ELi84ELi672EEv26Group_norm_nhwc_fwd_params --------------------------
	.section	.nv.info._Z35group_norm_nhwc_fwd_one_pass_kernelI11Fp16IOFp16WLi128ELi84ELi672EEv26Group_norm_nhwc_fwd_params,"",@"SHT_CUDA_INFO"
	.sectionflags	@""
	.align	4


	//----- nvinfo : EIATTR_CUDA_API_VERSION
	.align		4
        /*0000*/ 	.byte	0x04, 0x37
        /*0002*/ 	.short	(.L_1629 - .L_1628)
.L_1628:
        /*0004*/ 	.word	0x00000082


	//----- nvinfo : EIATTR_KPARAM_INFO
	.align		4
.L_1629:
        /*0008*/ 	.byte	0x04, 0x17
        /*000a*/ 	.short	(.L_1631 - .L_1630)
.L_1630:
        /*000c*/ 	.word	0x00000000
        /*0010*/ 	.short	0x0000
        /*0012*/ 	.short	0x0000
        /*0014*/ 	.byte	0x00, 0xf0, 0x81, 0x02


	//----- nvinfo : EIATTR_SPARSE_MMA_MASK
	.align		4
.L_1631:
        /*0018*/ 	.byte	0x03, 0x50
        /*001a*/ 	.short	0x0000


	//----- nvinfo : EIATTR_MAXREG_COUNT
	.align		4
        /*001c*/ 	.byte	0x03, 0x1b
        /*001e*/ 	.short	0x0050


	//----- nvinfo : EIATTR_NUM_BARRIERS
	.align		4
        /*0020*/ 	.byte	0x02, 0x4c
        /*0022*/ 	.byte	0x01
	.zero		1


	//----- nvinfo : EIATTR_MERCURY_ISA_VERSION
	.align		4
        /*0024*/ 	.byte	0x03, 0x5f
        /*0026*/ 	.short	0x0101


	//----- nvinfo : EIATTR_COOP_GROUP_MASK_REGIDS
	.align		4
        /*0028*/ 	.byte	0x04, 0x29
        /*002a*/ 	.short	(.L_1633 - .L_1632)


	//   ....[0]....
.L_1632:
        /*002c*/ 	.word	0xffffffff


	//   ....[1]....
        /*0030*/ 	.word	0xffffffff


	//   ....[2]....
        /*0034*/ 	.word	0xffffffff


	//   ....[3]....
        /*0038*/ 	.word	0xffffffff


	//   ....[4]....
        /*003c*/ 	.word	0xffffffff


	//   ....[5]....
        /*0040*/ 	.word	0xffffffff


	//   ....[6]....
        /*0044*/ 	.word	0xffffffff


	//   ....[7]....
        /*0048*/ 	.word	0xffffffff


	//   ....[8]....
        /*004c*/ 	.word	0xffffffff


	//   ....[9]....
        /*0050*/ 	.word	0xffffffff


	//----- nvinfo : EIATTR_COOP_GROUP_INSTR_OFFSETS
	.align		4
.L_1633:
        /*0054*/ 	.byte	0x04, 0x28
        /*0056*/ 	.short	(.L_1635 - .L_1634)


	//   ....[0]....
.L_1634:
        /*0058*/ 	.word	0x00001020


	//   ....[1]....
        /*005c*/ 	.word	0x00001030


	//   ....[2]....
        /*0060*/ 	.word	0x00001060


	//   ....[3]....
        /*0064*/ 	.word	0x00001070


	//   ....[4]....
        /*0068*/ 	.word	0x000010b0


	//   ....[5]....
        /*006c*/ 	.word	0x000010c0


	//   ....[6]....
        /*0070*/ 	.word	0x00001100


	//   ....[7]....
        /*0074*/ 	.word	0x00001110


	//   ....[8]....
        /*0078*/ 	.word	0x00001150


	//   ....[9]....
        /*007c*/ 	.word	0x00001160


	//----- nvinfo : EIATTR_EXIT_INSTR_OFFSETS
	.align		4
.L_1635:
        /*0080*/ 	.byte	0x04, 0x1c
        /*0082*/ 	.short	(.L_1637 - .L_1636)


	//   ....[0]....
.L_1636:
        /*0084*/ 	.word	0x00000070


	//   ....[1]....
        /*0088*/ 	.word	0x00003570


	//----- nvinfo : EIATTR_MAX_THREADS
	.align		4
.L_1637:
        /*008c*/ 	.byte	0x04, 0x05
        /*008e*/ 	.short	(.L_1639 - .L_1638)
.L_1638:
        /*0090*/ 	.word	0x000002a0
        /*0094*/ 	.word	0x00000001
        /*0098*/ 	.word	0x00000001


	//----- nvinfo : EIATTR_CRS_STACK_SIZE
	.align		4
.L_1639:
        /*009c*/ 	.byte	0x04, 0x1e
        /*009e*/ 	.short	(.L_1641 - .L_1640)
.L_1640:
        /*00a0*/ 	.word	0x00000000


	//----- nvinfo : EIATTR_CBANK_PARAM_SIZE
	.align		4
.L_1641:
        /*00a4*/ 	.byte	0x03, 0x19
        /*00a6*/ 	.short	0x00a0


	//----- nvinfo : EIATTR_PARAM_CBANK
	.align		4
        /*00a8*/ 	.byte	0x04, 0x0a
        /*00aa*/ 	.short	(.L_1643 - .L_1642)
	.align		4
.L_1642:
        /*00ac*/ 	.word	index@(.nv.constant0._Z35group_norm_nhwc_fwd_one_pass_kernelI11Fp16IOFp16WLi128ELi84ELi672EEv26Group_norm_nhwc_fwd_params)
        /*00b0*/ 	.short	0x0210
        /*00b2*/ 	.short	0x00a0


	//----- nvinfo : EIATTR_SW_WAR
	.align		4
.L_1643:
        /*00b4*/ 	.byte	0x04, 0x36
        /*00b6*/ 	.short	(.L_1645 - .L_1644)
.L_1644:
        /*00b8*/ 	.word	0x00000008
.L_1645:


//--------------------- .nv.info._Z35group_norm_nhwc_fwd_one_pass_kernelI11Fp16IOFp16WLi256ELi84ELi672EEv26Group_norm_nhwc_fwd_params --------------------------
	.section	.nv.info._Z35group_norm_nhwc_fwd_one_pass_kernelI11Fp16IOFp16WLi256ELi84ELi672EEv26Group_norm_nhwc_fwd_params,"",@"SHT_CUDA_INFO"
	.sectionflags	@""
	.align	4


	//----- nvinfo : EIATTR_CUDA_API_VERSION
	.align		4
        /*0000*/ 	.byte	0x04, 0x37
        /*0002*/ 	.short	(.L_1647 - .L_1646)
.L_1646:
        /*0004*/ 	.word	0x00000082


	//----- nvinfo : EIATTR_KPARAM_INFO
	.align		4
.L_1647:
        /*0008*/ 	.byte	0x04, 0x17
        /*000a*/ 	.short	(.L_1649 - .L_1648)
.L_1648:
        /*000c*/ 	.word	0x00000000
        /*0010*/ 	.short	0x0000
        /*0012*/ 	.short	0x0000
        /*0014*/ 	.byte	0x00, 0xf0, 0x81, 0x02


	//----- nvinfo : EIATTR_SPARSE_MMA_MASK
	.align		4
.L_1649:
        /*0018*/ 	.byte	0x03, 0x50
        /*001a*/ 	.short	0x0000


	//----- nvinfo : EIATTR_MAXREG_COUNT
	.align		4
        /*001c*/ 	.byte	0x03, 0x1b
        /*001e*/ 	.short	0x0050


	//----- nvinfo : EIATTR_NUM_BARRIERS
	.align		4
        /*0020*/ 	.byte	0x02, 0x4c
        /*0022*/ 	.byte	0x01
	.zero		1


	//----- nvinfo : EIATTR_MERCURY_ISA_VERSION
	.align		4
        /*0024*/ 	.byte	0x03, 0x5f
        /*0026*/ 	.short	0x0101


	//----- nvinfo : EIATTR_COOP_GROUP_MASK_REGIDS
	.align		4
        /*0028*/ 	.byte	0x04, 0x29
        /*002a*/ 	.short	(.L_1651 - .L_1650)


	//   ....[0]....
.L_1650:
        /*002c*/ 	.word	0xffffffff


	//   ....[1]....
        /*0030*/ 	.word	0xffffffff


	//   ....[2]....
        /*0034*/ 	.word	0xffffffff


	//   ....[3]....
        /*0038*/ 	.word	0xffffffff


	//   ....[4]....
        /*003c*/ 	.word	0xffffffff


	//   ....[5]....
        /*0040*/ 	.word	0xffffffff


	//   ....[6]....
        /*0044*/ 	.word	0xffffffff


	//   ....[7]....
        /*0048*/ 	.word	0xffffffff


	//   ....[8]....
        /*004c*/ 	.word	0xffffffff


	//   ....[9]....
        /*0050*/ 	.word	0xffffffff


	//----- nvinfo : EIATTR_COOP_GROUP_INSTR_OFFSETS
	.align		4
.L_1651:
        /*0054*/ 	.byte	0x04, 0x28
        /*0056*/ 	.short	(.L_1653 - .L_1652)


	//   ....[0]....
.L_1652:
        /*0058*/ 	.word	0x00001c00


	//   ....[1]....
        /*005c*/ 	.word	0x00001c10


	//   ....[2]....
        /*0060*/ 	.word	0x00001c50


	//   ....[3]....
        /*0064*/ 	.word	0x00001c60


	//   ....[4]....
        /*0068*/ 	.word	0x00001ca0


	//   ....[5]....
        /*006c*/ 	.word	0x00001cb0


	//   ....[6]....
        /*0070*/ 	.word	0x00001cf0


	//   ....[7]....
        /*0074*/ 	.word	0x00001d00


	//   ....[8]....
        /*0078*/ 	.word	0x00001d40


	//   ....[9]....
        /*007c*/ 	.word	0x00001d50


	//----- nvinfo : EIATTR_EXIT_INSTR_OFFSETS
	.align		4
.L_1653:
        /*0080*/ 	.byte	0x04, 0x1c
        /*0082*/ 	.short	(.L_1655 - .L_1654)


	//   ....[0]....
.L_1654:
        /*0084*/ 	.word	0x00000060


	//   ....[1]....
        /*0088*/ 	.word	0x000052d0


	//----- nvinfo : EIATTR_MAX_THREADS
	.align		4
.L_1655:
        /*008c*/ 	.byte	0x04, 0x05
        /*008e*/ 	.short	(.L_1657 - .L_1656)
.L_1656:
        /*0090*/ 	.word	0x000002a0
        /*0094*/ 	.word	0x00000001
        /*0098*/ 	.word	0x00000001


	//----- nvinfo : EIATTR_CRS_STACK_SIZE
	.align		4
.L_1657:
        /*009c*/ 	.byte	0x04, 0x1e
        /*009e*/ 	.short	(.L_1659 - .L_1658)
.L_1658:
        /*00a0*/ 	.word	0x00000000


	//----- nvinfo : EIATTR_CBANK_PARAM_SIZE
	.align		4
.L_1659:
        /*00a4*/ 	.byte	0x03, 0x19
        /*00a6*/ 	.short	0x00a0


	//----- nvinfo : EIATTR_PARAM_CBANK
	.align		4
        /*00a8*/ 	.byte	0x04, 0x0a
        /*00aa*/ 	.short	(.L_1661 - .L_1660)
	.align		4
.L_1660:
        /*00ac*/ 	.word	index@(.nv.constant0._Z35group_norm_nhwc_fwd_one_pass_kernelI11Fp16IOFp16WLi256ELi84ELi672EEv26Group_norm_nhwc_fwd_params)
        /*00b0*/ 	.short	0x0210
        /*00b2*/ 	.short	0x00a0


	//----- nvinfo : EIATTR_SW_WAR
	.align		4
.L_1661:
        /*00b4*/ 	.byte	0x04, 0x36
        /*00b6*/ 	.short	(.L_1663 - .L_1662)
.L_1662:
        /*00b8*/ 	.word	0x00000008
.L_1663:


//--------------------- .nv.info._Z35group_norm_nhwc_fwd_one_pass_kernelI11Fp16IOFp16WLi512ELi84ELi672EEv26Group_norm_nhwc_fwd_params --------------------------
	.section	.nv.info._Z35group_norm_nhwc_fwd_one_pass_kernelI11Fp16IOFp16WLi512ELi84ELi672EEv26Group_norm_nhwc_fwd_params,"",@"SHT_CUDA_INFO"
	.sectionflags	@""
	.align	4


	//----- nvinfo : EIATTR_CUDA_API_VERSION
	.align		4
        /*0000*/ 	.byte	0x04, 0x37
        /*0002*/ 	.short	(.L_1665 - .L_1664)
.L_1664:
        /*0004*/ 	.word	0x00000082


	//----- nvinfo : EIATTR_KPARAM_INFO
	.align		4
.L_1665:
        /*0008*/ 	.byte	0x04, 0x17
        /*000a*/ 	.short	(.L_1667 - .L_1666)
.L_1666:
        /*000c*/ 	.word	0x00000000
        /*0010*/ 	.short	0x0000
        /*0012*/ 	.short	0x0000
        /*0014*/ 	.byte	0x00, 0xf0, 0x81, 0x02


	//----- nvinfo : EIATTR_SPARSE_MMA_MASK
	.align		4
.L_1667:
        /*0018*/ 	.byte	0x03, 0x50
        /*001a*/ 	.short	0x0000


	//----- nvinfo : EIATTR_MAXREG_COUNT
	.align		4
        /*001c*/ 	.byte	0x03, 0x1b
        /*001e*/ 	.short	0x0050


	//----- nvinfo : EIATTR_NUM_BARRIERS
	.align		4
        /*0020*/ 	.byte	0x02, 0x4c
        /*0022*/ 	.byte	0x01
	.zero		1


	//----- nvinfo : EIATTR_MERCURY_ISA_VERSION
	.align		4
        /*0024*/ 	.byte	0x03, 0x5f
        /*0026*/ 	.short	0x0101


	//----- nvinfo : EIATTR_INT_WARP_WIDE_INSTR_OFFSETS
	.align		4
        /*0028*/ 	.byte	0x04, 0x31
        /*002a*/ 	.short	(.L_1669 - .L_1668)


	//   ....[0]....
.L_1668:
        /*002c*/ 	.word	0x00004330


	//----- nvinfo : EIATTR_COOP_GROUP_MASK_REGIDS
	.align		4
.L_1669:
        /*0030*/ 	.byte	0x04, 0x29
        /*0032*/ 	.short	(.L_1671 - .L_1670)


	//   ....[0]....
.L_1670:
        /*0034*/ 	.word	0xffffffff


	//   ....[1]....
        /*0038*/ 	.word	0xffffffff


	//   ....[2]....
        /*003c*/ 	.word	0xffffffff


	//   ....[3]....
        /*0040*/ 	.word	0xffffffff


	//   ....[4]....
        /*0044*/ 	.word	0xffffffff


	//   ....[5]....
        /*0048*/ 	.word	0xffffffff


	//   ....[6]....
        /*004c*/ 	.word	0xffffffff


	//   ....[7]....
        /*0050*/ 	.word	0xffffffff


	//   ....[8]....
        /*0054*/ 	.word	0xffffffff


	//   ....[9]....
        /*0058*/ 	.word	0xffffffff


	//----- nvinfo : EIATTR_COOP_GROUP_INSTR_OFFSETS
	.align		4
.L_1671:
        /*005c*/ 	.byte	0x04, 0x28
        /*005e*/ 	.short	(.L_1673 - .L_1672)


	//   ....[0]....
.L_1672:
        /*0060*/ 	.word	0x00003350


	//   ....[1]....
        /*0064*/ 	.word	0x00003360


	//   ....[2]....
        /*0068*/ 	.word	0x000033a0


	//   ....[3]....
        /*006c*/ 	.word	0x000033b0


	//   ....[4]....
        /*0070*/ 	.word	0x000033f0


	//   ....[5]....
        /*0074*/ 	.word	0x00003400


	//   ....[6]....
        /*0078*/ 	.word	0x00003440


	//   ....[7]....
        /*007c*/ 	.word	0x00003450


	//   ....[8]....
        /*0080*/ 	.word	0x000034a0


	//   ....[9]....
        /*0084*/ 	.word	0x000034b0


	//----- nvinfo : EIATTR_EXIT_INSTR_OFFSETS
	.align		4
.L_1673:
        /*0088*/ 	.byte	0x04, 0x1c
        /*008a*/ 	.short	(.L_1675 - .L_1674)


	//   ....[0]....
.L_1674:
        /*008c*/ 	.word	0x00000070


	//   ....[1]....
        /*0090*/ 	.word	0x00009380


	//----- nvinfo : EIATTR_MAX_THREADS
	.align		4
.L_1675:
        /*0094*/ 	.byte	0x04, 0x05
        /*0096*/ 	.short	(.L_1677 - .L_1676)
.L_1676:
        /*0098*/ 	.word	0x000002a0
        /*009c*/ 	.word	0x00000001
        /*00a0*/ 	.word	0x00000001


	//----- nvinfo : EIATTR_CRS_STACK_SIZE
	.align		4
.L_1677:
        /*00a4*/ 	.byte	0x04, 0x1e
        /*00a6*/ 	.short	(.L_1679 - .L_1678)
.L_1678:
        /*00a8*/ 	.word	0x00000000


	//----- nvinfo : EIATTR_CBANK_PARAM_SIZE
	.align		4
.L_1679:
        /*00ac*/ 	.byte	0x03, 0x19
        /*00ae*/ 	.short	0x00a0


	//----- nvinfo : EIATTR_PARAM_CBANK
	.align		4
        /*00b0*/ 	.byte	0x04, 0x0a
        /*00b2*/ 	.short	(.L_1681 - .L_1680)
	.align		4
.L_1680:
        /*00b4*/ 	.word	index@(.nv.constant0._Z35group_norm_nhwc_fwd_one_pass_kernelI11Fp16IOFp16WLi512ELi84ELi672EEv26Group_norm_nhwc_fwd_params)
        /*00b8*/ 	.short	0x0210
        /*00ba*/ 	.short	0x00a0


	//----- nvinfo : EIATTR_SW_WAR
	.align		4
.L_1681:
        /*00bc*/ 	.byte	0x04, 0x36
        /*00be*/ 	.short	(.L_1683 - .L_1682)
.L_1682:
        /*00c0*/ 	.word	0x00000008
.L_1683:


//--------------------- .nv.info._Z35group_norm_nhwc_fwd_one_pass_kernelI11Fp32IOFp32WLi64ELi84ELi672EEv26Group_norm_nhwc_fwd_params --------------------------
	.section	.nv.info._Z35group_norm_nhwc_fwd_one_pass_kernelI11Fp32IOFp32WLi64ELi84ELi672EEv26Group_norm_nhwc_fwd_params,"",@"SHT_CUDA_INFO"
	.sectionflags	@""
	.align	4


	//----- nvinfo : EIATTR_CUDA_API_VERSION
	.align		4
        /*0000*/ 	.byte	0x04, 0x37
        /*0002*/ 	.short	(.L_1685 - .L_1684)
.L_1684:
        /*0004*/ 	.word	0x00000082


	//----- nvinfo : EIATTR_KPARAM_INFO
	.align		4
.L_1685:
        /*0008*/ 	.byte	0x04, 0x17
        /*000a*/ 	.short	(.L_1687 - .L_1686)
.L_1686:
        /*000c*/ 	.word	0x00000000
        /*0010*/ 	.short	0x0000
        /*0012*/ 	.short	0x0000
        /*0014*/ 	.byte	0x00, 0xf0, 0x81, 0x02


	//----- nvinfo : EIATTR_SPARSE_MMA_MASK
	.align		4
.L_1687:
        /*0018*/ 	.byte	0x03, 0x50
        /*001a*/ 	.short	0x0000


	//----- nvinfo : EIATTR_MAXREG_COUNT
	.align		4
        /*001c*/ 	.byte	0x03, 0x1b
        /*001e*/ 	.short	0x0050


	//----- nvinfo : EIATTR_NUM_BARRIERS
	.align		4
        /*0020*/ 	.byte	0x02, 0x4c
        /*0022*/ 	.byte	0x01
	.zero		1


	//----- nvinfo : EIATTR_MERCURY_ISA_VERSION
	.align		4
        /*0024*/ 	.byte	0x03, 0x5f
        /*0026*/ 	.short	0x0101


	//----- nvinfo : EIATTR_COOP_GROUP_MASK_REGIDS
	.align		4
        /*0028*/ 	.byte	0x04, 0x29
        /*002a*/ 	.short	(.L_1689 - .L_1688)


	//   ....[0]....
.L_1688:
        /*002c*/ 	.word	0xffffffff


	//   ....[1]....
        /*0030*/ 	.word	0xffffffff


	//   ....[2]....
        /*0034*/ 	.word	0xffffffff


	//   ....[3]....
        /*0038*/ 	.word	0xffffffff


	//   ....[4]....
        /*003c*/ 	.word	0xffffffff


	//   ....[5]....
        /*0040*/ 	.word	0xffffffff


	//   ....[6]....
        /*0044*/ 	.word	0xffffffff


	//   ....[7]....
        /*0048*/ 	.word	0xffffffff


	//   ....[8]....
        /*004c*/ 	.word	0xffffffff


	//   ....[9]....
        /*0050*/ 	.word	0xffffffff


	//----- nvinfo : EIATTR_COOP_GROUP_INSTR_OFFSETS
	.align		4
.L_1689:
        /*0054*/ 	.byte	0x04, 0x28
        /*0056*/ 	.short	(.L_1691 - .L_1690)


	//   ....[0]....
.L_1690:
        /*0058*/ 	.word	0x000009b0


	//   ....[1]....
        /*005c*/ 	.word	0x000009c0


	//   ....[2]....
        /*0060*/ 	.word	0x000009f0


	//   ....[3]....
        /*0064*/ 	.word	0x00000a00


	//   ....[4]....
        /*0068*/ 	.word	0x00000a40


	//   ....[5]....
        /*006c*/ 	.word	0x00000a50


	//   ....[6]....
        /*0070*/ 	.word	0x00000a90


	//   ....[7]....
        /*0074*/ 	.word	0x00000aa0


	//   ....[8]....
        /*0078*/ 	.word	0x00000af0


	//   ....[9]....
        /*007c*/ 	.word	0x00000b00


	//----- nvinfo : EIATTR_EXIT_INSTR_OFFSETS
	.align		4
.L_1691:
        /*0080*/ 	.byte	0x04, 0x1c
        /*0082*/ 	.short	(.L_1693 - .L_1692)


	//   ....[0]....
.L_1692:
        /*0084*/ 	.word	0x00000060


	//   ....[1]....
        /*0088*/ 	.word	0x00002450


	//----- nvinfo : EIATTR_MAX_THREADS
	.align		4
.L_1693:
        /*008c*/ 	.byte	0x04, 0x05
        /*008e*/ 	.short	(.L_1695 - .L_1694)
.L_1694:
        /*0090*/ 	.word	0x000002a0
        /*0094*/ 	.word	0x00000001
        /*0098*/ 	.word	0x00000001


	//----- nvinfo : EIATTR_CRS_STACK_SIZE
	.align		4
.L_1695:
        /*009c*/ 	.byte	0x04, 0x1e
        /*009e*/ 	.short	(.L_1697 - .L_1696)
.L_1696:
        /*00a0*/ 	.word	0x00000000


	//----- nvinfo : EIATTR_CBANK_PARAM_SIZE
	.align		4
.L_1697:
        /*00a4*/ 	.byte	0x03, 0x19
        /*00a6*/ 	.short	0x00a0


	//----- nvinfo : EIATTR_PARAM_CBANK
	.align		4
        /*00a8*/ 	.byte	0x04, 0x0a
        /*00aa*/ 	.short	(.L_1699 - .L_1698)
	.align		4
.L_1698:
        /*00ac*/ 	.word	index@(.nv.constant0._Z35group_norm_nhwc_fwd_one_pass_kernelI11Fp32IOFp32WLi64ELi84ELi672EEv26Group_norm_nhwc_fwd_params)
        /*00b0*/ 	.short	0x0210
        /*00b2*/ 	.short	0x00a0


	//----- nvinfo : EIATTR_SW_WAR
	.align		4
.L_1699:
        /*00b4*/ 	.byte	0x04, 0x36
        /*00b6*/ 	.short	(.L_1701 - .L_1700)
.L_1700:
        /*00b8*/ 	.word	0x00000008
.L_1701:


//--------------------- .nv.info._Z35group_norm_nhwc_fwd_one_pass_kernelI11Fp32IOFp32WLi128ELi84ELi672EEv26Group_norm_nhwc_fwd_params --------------------------
	.section	.nv.info._Z35group_norm_nhwc_fwd_one_pass_kernelI11Fp32IOFp32WLi128ELi84ELi672EEv26Group_norm_nhwc_fwd_params,"",@"SHT_CUDA_INFO"
	.sectionflags	@""
	.align	4


	//----- nvinfo : EIATTR_CUDA_API_VERSION
	.align		4
        /*0000*/ 	.byte	0x04, 0x37
        /*0002*/ 	.short	(.L_1703 - .L_1702)
.L_1702:
        /*0004*/ 	.word	0x00000082


	//----- nvinfo : EIATTR_KPARAM_INFO
	.align		4
.L_1703:
        /*0008*/ 	.byte	0x04, 0x17
        /*000a*/ 	.short	(.L_1705 - .L_1704)
.L_1704:
        /*000c*/ 	.word	0x00000000
        /*0010*/ 	.short	0x0000
        /*0012*/ 	.short	0x0000
        /*0014*/ 	.byte	0x00, 0xf0, 0x81, 0x02


	//----- nvinfo : EIATTR_SPARSE_MMA_MASK
	.align		4
.L_1705:
        /*0018*/ 	.byte	0x03, 0x50
        /*001a*/ 	.short	0x0000


	//----- nvinfo : EIATTR_MAXREG_COUNT
	.align		4
        /*001c*/ 	.byte	0x03, 0x1b
        /*001e*/ 	.short	0x0050


	//----- nvinfo : EIATTR_NUM_BARRIERS
	.align		4
        /*0020*/ 	.byte	0x02, 0x4c
        /*0022*/ 	.byte	0x01
	.zero		1


	//----- nvinfo : EIATTR_MERCURY_ISA_VERSION
	.align		4
        /*0024*/ 	.byte	0x03, 0x5f
        /*0026*/ 	.short	0x0101


	//----- nvinfo : EIATTR_COOP_GROUP_MASK_REGIDS
	.align		4
        /*0028*/ 	.byte	0x04, 0x29
        /*002a*/ 	.short	(.L_1707 - .L_1706)


	//   ....[0]....
.L_1706:
        /*002c*/ 	.word	0xffffffff


	//   ....[1]....
        /*0030*/ 	.word	0xffffffff


	//   ....[2]....
        /*0034*/ 	.word	0xffffffff


	//   ....[3]....
        /*0038*/ 	.word	0xffffffff


	//   ....[4]....
        /*003c*/ 	.word	0xffffffff


	//   ....[5]....
        /*0040*/ 	.word	0xffffffff


	//   ....[6]....
        /*0044*/ 	.word	0xffffffff


	//   ....[7]....
        /*0048*/ 	.word	0xffffffff


	//   ....[8]....
        /*004c*/ 	.word	0xffffffff


	//   ....[9]....
        /*0050*/ 	.word	0xffffffff


	//----- nvinfo : EIATTR_COOP_GROUP_INSTR_OFFSETS
	.align		4
.L_1707:
        /*0054*/ 	.byte	0x04, 0x28
        /*0056*/ 	.short	(.L_1709 - .L_1708)


	//   ....[0]....
.L_1708:
        /*0058*/ 	.word	0x00000f30


	//   ....[1]....
        /*005c*/ 	.word	0x00000f40


	//   ....[2]....
        /*0060*/ 	.word	0x00000f70


	//   ....[3]....
        /*0064*/ 	.word	0x00000f80


	//   ....[4]....
        /*0068*/ 	.word	0x00000fc0


	//   ....[5]....
        /*006c*/ 	.word	0x00000fd0


	//   ....[6]....
        /*0070*/ 	.word	0x00001010


	//   ....[7]....
        /*0074*/ 	.word	0x00001020


	//   ....[8]....
        /*0078*/ 	.word	0x00001060


	//   ....[9]....
        /*007c*/ 	.word	0x00001070


	//----- nvinfo : EIATTR_EXIT_INSTR_OFFSETS
	.align		4
.L_1709:
        /*0080*/ 	.byte	0x04, 0x1c
        /*0082*/ 	.short	(.L_1711 - .L_1710)


	//   ....[0]....
.L_1710:
        /*0084*/ 	.word	0x00000060


	//   ....[1]....
        /*0088*/ 	.word	0x000031a0


	//----- nvinfo : EIATTR_MAX_THREADS
	.align		4
.L_1711:
        /*008c*/ 	.byte	0x04, 0x05
        /*008e*/ 	.short	(.L_1713 - .L_1712)
.L_1712:
        /*0090*/ 	.word	0x000002a0
        /*0094*/ 	.word	0x00000001
        /*0098*/ 	.word	0x00000001


	//----- nvinfo : EIATTR_CRS_STACK_SIZE
	.align		4
.L_1713:
        /*009c*/ 	.byte	0x04, 0x1e
        /*009e*/ 	.short	(.L_1715 - .L_1714)
.L_1714:
        /*00a0*/ 	.word	0x00000000


	//----- nvinfo : EIATTR_CBANK_PARAM_SIZE
	.align		4
.L_1715:
        /*00a4*/ 	.byte	0x03, 0x19
        /*00a6*/ 	.short	0x00a0


	//----- nvinfo : EIATTR_PARAM_CBANK
	.align		4
        /*00a8*/ 	.byte	0x04, 0x0a
        /*00aa*/ 	.short	(.L_1717 - .L_1716)
	.align		4
.L_1716:
        /*00ac*/ 	.word	index@(.nv.constant0._Z35group_norm_nhwc_fwd_one_pass_kernelI11Fp32IOFp32WLi128ELi84ELi672EEv26Group_norm_nhwc_fwd_params)
        /*00b0*/ 	.short	0x0210
        /*00b2*/ 	.short	0x00a0


	//----- nvinfo : EIATTR_SW_WAR
	.align		4
.L_1717:
        /*00b4*/ 	.byte	0x04, 0x36
        /*00b6*/ 	.short	(.L_1719 - .L_1718)
.L_1718:
        /*00b8*/ 	.word	0x00000008
.L_1719:


//--------------------- .nv.info._Z35group_norm_nhwc_fwd_one_pass_kernelI11Fp32IOFp32WLi256ELi84ELi672EEv26Group_norm_nhwc_fwd_params --------------------------
	.section	.nv.info._Z35group_norm_nhwc_fwd_one_pass_kernelI11Fp32IOFp32WLi256ELi84ELi672EEv26Group_norm_nhwc_fwd_params,"",@"SHT_CUDA_INFO"
	.sectionflags	@""
	.align	4


	//----- nvinfo : EIATTR_CUDA_API_VERSION
	.align		4
        /*0000*/ 	.byte	0x04, 0x37
        /*0002*/ 	.short	(.L_1721 - .L_1720)
.L_1720:
        /*0004*/ 	.word	0x00000082


	//----- nvinfo : EIATTR_KPARAM_INFO
	.align		4
.L_1721:
        /*0008*/ 	.byte	0x04, 0x17
        /*000a*/ 	.short	(.L_1723 - .L_1722)
.L_1722:
        /*000c*/ 	.word	0x00000000
        /*0010*/ 	.short	0x0000
        /*0012*/ 	.short	0x0000
        /*0014*/ 	.byte	0x00, 0xf0, 0x81, 0x02


	//----- nvinfo : EIATTR_SPARSE_MMA_MASK
	.align		4
.L_1723:
        /*0018*/ 	.byte	0x03, 0x50
        /*001a*/ 	.short	0x0000


	//----- nvinfo : EIATTR_MAXREG_COUNT
	.align		4
        /*001c*/ 	.byte	0x03, 0x1b
        /*001e*/ 	.short	0x0050


	//----- nvinfo : EIATTR_NUM_BARRIERS
	.align		4
        /*0020*/ 	.byte	0x02, 0x4c
        /*0022*/ 	.byte	0x01
	.zero		1


	//----- nvinfo : EIATTR_MERCURY_ISA_VERSION
	.align		4
        /*0024*/ 	.byte	0x03, 0x5f
        /*0026*/ 	.short	0x0101


	//----- nvinfo : EIATTR_COOP_GROUP_MASK_REGIDS
	.align		4
        /*0028*/ 	.byte	0x04, 0x29
        /*002a*/ 	.short	(.L_1725 - .L_1724)


	//   ....[0]....
.L_1724:
        /*002c*/ 	.word	0xffffffff


	//   ....[1]....
        /*0030*/ 	.word	0xffffffff


	//   ....[2]....
        /*0034*/ 	.word	0xffffffff


	//   ....[3]....
        /*0038*/ 	.word	0xffffffff


	//   ....[4]....
        /*003c*/ 	.word	0xffffffff


	//   ....[5]....
        /*0040*/ 	.word	0xffffffff


	//   ....[6]....
        /*0044*/ 	.word	0xffffffff


	//   ....[7]....
        /*0048*/ 	.word	0xffffffff


	//   ....[8]....
        /*004c*/ 	.word	0xffffffff


	//   ....[9]....
        /*0050*/ 	.word	0xffffffff


	//----- nvinfo : EIATTR_COOP_GROUP_INSTR_OFFSETS
	.align		4
.L_1725:
        /*0054*/ 	.byte	0x04, 0x28
        /*0056*/ 	.short	(.L_1727 - .L_1726)


	//   ....[0]....
.L_1726:
        /*0058*/ 	.word	0x00001a50


	//   ....[1]....
        /*005c*/ 	.word	0x00001a60


	//   ....[2]....
        /*0060*/ 	.word	0x00001a90


	//   ....[3]....
        /*0064*/ 	.word	0x00001aa0


	//   ....[4]....
        /*0068*/ 	.word	0x00001ae0


	//   ....[5]....
        /*006c*/ 	.word	0x00001af0


	//   ....[6]....
        /*0070*/ 	.word	0x00001b30


	//   ....[7]....
        /*0074*/ 	.word	0x00001b40


	//   ....[8]....
        /*0078*/ 	.word	0x00001b80


	//   ....[9]....
        /*007c*/ 	.word	0x00001b90


	//----- nvinfo : EIATTR_EXIT_INSTR_OFFSETS
	.align		4
.L_1727:
        /*0080*/ 	.byte	0x04, 0x1c
        /*0082*/ 	.short	(.L_1729 - .L_1728)


	//   ....[0]....
.L_1728:
        /*0084*/ 	.word	0x00000070


	//   ....[1]....
        /*0088*/ 	.word	0x00004f80


	//----- nvinfo : EIATTR_MAX_THREADS
	.align		4
.L_1729:
        /*008c*/ 	.byte	0x04, 0x05
        /*008e*/ 	.short	(.L_1731 - .L_1730)
.L_1730:
        /*0090*/ 	.word	0x000002a0
        /*0094*/ 	.word	0x00000001
        /*0098*/ 	.word	0x00000001


	//----- nvinfo : EIATTR_CRS_STACK_SIZE
	.align		4
.L_1731:
        /*009c*/ 	.byte	0x04, 0x1e
        /*009e*/ 	.short	(.L_1733 - .L_1732)
.L_1732:
        /*00a0*/ 	.word	0x00000000


	//----- nvinfo : EIATTR_CBANK_PARAM_SIZE
	.align		4
.L_1733:
        /*00a4*/ 	.byte	0x03, 0x19
        /*00a6*/ 	.short	0x00a0


	//----- nvinfo : EIATTR_PARAM_CBANK
	.align		4
        /*00a8*/ 	.byte	0x04, 0x0a
        /*00aa*/ 	.short	(.L_1735 - .L_1734)
	.align		4
.L_1734:
        /*00ac*/ 	.word	index@(.nv.constant0._Z35group_norm_nhwc_fwd_one_pass_kernelI11Fp32IOFp32WLi256ELi84ELi672EEv26Group_norm_nhwc_fwd_params)
        /*00b0*/ 	.short	0x0210
        /*00b2*/ 	.short	0x00a0


	//----- nvinfo : EIATTR_SW_WAR
	.align		4
.L_1735:
        /*00b4*/ 	.byte	0x04, 0x36
        /*00b6*/ 	.short	(.L_1737 - .L_1736)
.L_1736:
        /*00b8*/ 	.word	0x00000008
.L_1737:


//--------------------- .nv.info._Z35group_norm_nhwc_fwd_one_pass_kernelI11Fp32IOFp32WLi512ELi84ELi672EEv26Group_norm_nhwc_fwd_params --------------------------
	.section	.nv.info._Z35group_norm_nhwc_fwd_one_pass_kernelI11Fp32IOFp32WLi512ELi84ELi672EEv26Group_norm_nhwc_fwd_params,"",@"SHT_CUDA_INFO"
	.sectionflags	@""
	.align	4


	//----- nvinfo : EIATTR_CUDA_API_VERSION
	.align		4
        /*0000*/ 	.byte	0x04, 0x37
        /*0002*/ 	.short	(.L_1739 - .L_1738)
.L_1738:
        /*0004*/ 	.word	0x00000082


	//----- nvinfo : EIATTR_KPARAM_INFO
	.align		4
.L_1739:
        /*0008*/ 	.byte	0x04, 0x17
        /*000a*/ 	.short	(.L_1741 - .L_1740)
.L_1740:
        /*000c*/ 	.word	0x00000000
        /*0010*/ 	.short	0x0000
        /*0012*/ 	.short	0x0000
        /*0014*/ 	.byte	0x00, 0xf0, 0x81, 0x02


	//----- nvinfo : EIATTR_SPARSE_MMA_MASK
	.align		4
.L_1741:
        /*0018*/ 	.byte	0x03, 0x50
        /*001a*/ 	.short	0x0000


	//----- nvinfo : EIATTR_MAXREG_COUNT
	.align		4
        /*001c*/ 	.byte	0x03, 0x1b
        /*001e*/ 	.short	0x0050


	//----- nvinfo : EIATTR_NUM_BARRIERS
	.align		4
        /*0020*/ 	.byte	0x02, 0x4c
        /*0022*/ 	.byte	0x01
	.zero		1


	//----- nvinfo : EIATTR_ANNOTATIONS
	.align		4
        /*0024*/ 	.byte	0x04, 0x55
        /*0026*/ 	.short	(.L_1743 - .L_1742)


	//   ....[0]....
.L_1742:
        /*0028*/ 	.word	0x00000001
        /*002c*/ 	.byte	0xa0, 0x01, 0x00, 0x00, 0x01, 0x00, 0x00, 0x00, 0x80, 0x02, 0x00, 0x00, 0x01, 0x00, 0x00, 0x00
        /*003c*/ 	.byte	0x10, 0x48, 0x00, 0x00


	//----- nvinfo : EIATTR_MERCURY_ISA_VERSION
	.align		4
.L_1743:
        /*0040*/ 	.byte	0x03, 0x5f
        /*0042*/ 	.short	0x0101


	//----- nvinfo : EIATTR_INT_WARP_WIDE_INSTR_OFFSETS
	.align		4
        /*0044*/ 	.byte	0x04, 0x31
        /*0046*/ 	.short	(.L_1745 - .L_1744)


	//   ....[0]....
.L_1744:
        /*0048*/ 	.word	0x000046f0


	//----- nvinfo : EIATTR_COOP_GROUP_MASK_REGIDS
	.align		4
.L_1745:
        /*004c*/ 	.byte	0x04, 0x29
        /*004e*/ 	.short	(.L_1747 - .L_1746)


	//   ....[0]....
.L_1746:
        /*0050*/ 	.word	0xffffffff


	//   ....[1]....
        /*0054*/ 	.word	0xffffffff


	//   ....[2]....
        /*0058*/ 	.word	0xffffffff


	//   ....[3]....
        /*005c*/ 	.word	0xffffffff


	//   ....[4]....
        /*0060*/ 	.word	0xffffffff


	//   ....[5]....
        /*0064*/ 	.word	0xffffffff


	//   ....[6]....
        /*0068*/ 	.word	0xffffffff


	//   ....[7]....
        /*006c*/ 	.word	0xffffffff


	//   ....[8]....
        /*0070*/ 	.word	0xffffffff


	//   ....[9]....
        /*0074*/ 	.word	0xffffffff


	//----- nvinfo : EIATTR_COOP_GROUP_INSTR_OFFSETS
	.align		4
.L_1747:
        /*0078*/ 	.byte	0x04, 0x28
        /*007a*/ 	.short	(.L_1749 - .L_1748)


	//   ....[0]....
.L_1748:
        /*007c*/ 	.word	0x00003710


	//   ....[1]....
        /*0080*/ 	.word	0x00003750


	//   ....[2]....
        /*0084*/ 	.word	0x00003770


	//   ....[3]....
        /*0088*/ 	.word	0x000037a0


	//   ....[4]....
        /*008c*/ 	.word	0x000037c0


	//   ....[5]....
        /*0090*/ 	.word	0x000037f0


	//   ....[6]....
        /*0094*/ 	.word	0x00003810


	//   ....[7]....
        /*0098*/ 	.word	0x00003840


	//   ....[8]....
        /*009c*/ 	.word	0x00003870


	//   ....[9]....
        /*00a0*/ 	.word	0x000038a0


	//----- nvinfo : EIATTR_EXIT_INSTR_OFFSETS
	.align		4
.L_1749:
        /*00a4*/ 	.byte	0x04, 0x1c
        /*00a6*/ 	.short	(.L_1751 - .L_1750)


	//   ....[0]....
.L_1750:
        /*00a8*/ 	.word	0x00000080


	//   ....[1]....
        /*00ac*/ 	.word	0x00009480


	//----- nvinfo : EIATTR_MAX_THREADS
	.align		4
.L_1751:
        /*00b0*/ 	.byte	0x04, 0x05
        /*00b2*/ 	.short	(.L_1753 - .L_1752)
.L_1752:
        /*00b4*/ 	.word	0x000002a0
        /*00b8*/ 	.word	0x00000001
        /*00bc*/ 	.word	0x00000001


	//----- nvinfo : EIATTR_CRS_STACK_SIZE
	.align		4
.L_1753:
        /*00c0*/ 	.byte	0x04, 0x1e
        /*00c2*/ 	.short	(.L_1755 - .L_1754)
.L_1754:
        /*00c4*/ 	.word	0x00000000


	//----- nvinfo : EIATTR_CBANK_PARAM_SIZE
	.align		4
.L_1755:
        /*00c8*/ 	.byte	0x03, 0x19
        /*00ca*/ 	.short	0x00a0


	//----- nvinfo : EIATTR_PARAM_CBANK
	.align		4
        /*00cc*/ 	.byte	0x04, 0x0a
        /*00ce*/ 	.short	(.L_1757 - .L_1756)
	.align		4
.L_1756:
        /*00d0*/ 	.word	index@(.nv.constant0._Z35group_norm_nhwc_fwd_one_pass_kernelI11Fp32IOFp32WLi512ELi84ELi672EEv26Group_norm_nhwc_fwd_params)
        /*00d4*/ 	.short	0x0210
        /*00d6*/ 	.short	0x00a0


	//----- nvinfo : EIATTR_SW_WAR
	.align		4
.L_1757:
        /*00d8*/ 	.byte	0x04, 0x36
        /*00da*/ 	.short	(.L_1759 - .L_1758)
.L_1758:
        /*00dc*/ 	.word	0x00000008
.L_1759:


//--------------------- .nv.info._Z35group_norm_nhwc_fwd_one_pass_kernelI11Fp32IOBf16WLi64ELi84ELi672EEv26Group_norm_nhwc_fwd_params --------------------------
	.section	.nv.info._Z35group_norm_nhwc_fwd_one_pass_kernelI11Fp32IOBf16WLi64ELi84ELi672EEv26Group_norm_nhwc_fwd_params,"",@"SHT_CUDA_INFO"
	.sectionflags	@""
	.align	4


	//----- nvinfo : EIATTR_CUDA_API_VERSION
	.align		4
        /*0000*/ 	.byte	0x04, 0x37
        /*0002*/ 	.short	(.L_1761 - .L_1760)
.L_1760:
        /*0004*/ 	.word	0x00000082


	//----- nvinfo : EIATTR_KPARAM_INFO
	.align		4
.L_1761:
        /*0008*/ 	.byte	0x04, 0x17
        /*000a*/ 	.short	(.L_1763 - .L_1762)
.L_1762:
        /*000c*/ 	.word	0x00000000
        /*0010*/ 	.short	0x0000
        /*0012*/ 	.short	0x0000
        /*0014*/ 	.byte	0x00, 0xf0, 0x81, 0x02


	//----- nvinfo : EIATTR_SPARSE_MMA_MASK
	.align		4
.L_1763:
        /*0018*/ 	.byte	0x03, 0x50
        /*001a*/ 	.short	0x0000


	//----- nvinfo : EIATTR_MAXREG_COUNT
	.align		4
        /*001c*/ 	.byte	0x03, 0x1b
        /*001e*/ 	.short	0x0050


	//----- nvinfo : EIATTR_NUM_BARRIERS
	.align		4
        /*0020*/ 	.byte	0x02, 0x4c
        /*0022*/ 	.byte	0x01
	.zero		1


	//----- nvinfo : EIATTR_MERCURY_ISA_VERSION
	.align		4
        /*0024*/ 	.byte	0x03, 0x5f
        /*0026*/ 	.short	0x0101


	//----- nvinfo : EIATTR_COOP_GROUP_MASK_REGIDS
	.align		4
        /*0028*/ 	.byte	0x04, 0x29
        /*002a*/ 	.short	(.L_1765 - .L_1764)


	//   ....[0]....
.L_1764:
        /*002c*/ 	.word	0xffffffff


	//   ....[1]....
        /*0030*/ 	.word	0xffffffff


	//   ....[2]....
        /*0034*/ 	.word	0xffffffff


	//   ....[3]....
        /*0038*/ 	.word	0xffffffff


	//   ....[4]....
        /*003c*/ 	.word	0xffffffff


	//   ....[5]....
        /*0040*/ 	.word	0xffffffff


	//   ....[6]....
        /*0044*/ 	.word	0xffffffff


	//   ....[7]....
        /*0048*/ 	.word	0xffffffff


	//   ....[8]....
        /*004c*/ 	.word	0xffffffff


	//   ....[9]....
        /*0050*/ 	.word	0xffffffff


	//----- nvinfo : EIATTR_COOP_GROUP_INSTR_OFFSETS
	.align		4
.L_1765:
        /*0054*/ 	.byte	0x04, 0x28
        /*0056*/ 	.short	(.L_1767 - .L_1766)


	//   ....[0]....
.L_1766:
        /*0058*/ 	.word	0x000009c0


	//   ....[1]....
        /*005c*/ 	.word	0x000009d0


	//   ....[2]....
        /*0060*/ 	.word	0x00000a00


	//   ....[3]....
        /*0064*/ 	.word	0x00000a10


	//   ....[4]....
        /*0068*/ 	.word	0x00000a50


	//   ....[5]....
        /*006c*/ 	.word	0x00000a60


	//   ....[6]....
        /*0070*/ 	.word	0x00000aa0


	//   ....[7]....
        /*0074*/ 	.word	0x00000ab0


	//   ....[8]....
        /*0078*/ 	.word	0x00000b00


	//   ....[9]....
        /*007c*/ 	.word	0x00000b10


	//----- nvinfo : EIATTR_EXIT_INSTR_OFFSETS
	.align		4
.L_1767:
        /*0080*/ 	.byte	0x04, 0x1c
        /*0082*/ 	.short	(.L_1769 - .L_1768)


	//   ....[0]....
.L_1768:
        /*0084*/ 	.word	0x00000060


	//   ....[1]....
        /*0088*/ 	.word	0x00002490


	//----- nvinfo : EIATTR_MAX_THREADS
	.align		4
.L_1769:
        /*008c*/ 	.byte	0x04, 0x05
        /*008e*/ 	.short	(.L_1771 - .L_1770)
.L_1770:
        /*0090*/ 	.word	0x000002a0
        /*0094*/ 	.word	0x00000001
        /*0098*/ 	.word	0x00000001


	//----- nvinfo : EIATTR_CRS_STACK_SIZE
	.align		4
.L_1771:
        /*009c*/ 	.byte	0x04, 0x1e
        /*009e*/ 	.short	(.L_1773 - .L_1772)
.L_1772:
        /*00a0*/ 	.word	0x00000000


	//----- nvinfo : EIATTR_CBANK_PARAM_SIZE
	.align		4
.L_1773:
        /*00a4*/ 	.byte	0x03, 0x19
        /*00a6*/ 	.short	0x00a0


	//----- nvinfo : EIATTR_PARAM_CBANK
	.align		4
        /*00a8*/ 	.byte	0x04, 0x0a
        /*00aa*/ 	.short	(.L_1775 - .L_1774)
	.align		4
.L_1774:
        /*00ac*/ 	.word	index@(.nv.constant0._Z35group_norm_nhwc_fwd_one_pass_kernelI11Fp32IOBf16WLi64ELi84ELi672EEv26Group_norm_nhwc_fwd_params)
        /*00b0*/ 	.short	0x0210
        /*00b2*/ 	.short	0x00a0


	//----- nvinfo : EIATTR_SW_WAR
	.align		4
.L_1775:
        /*00b4*/ 	.byte	0x04, 0x36
        /*00b6*/ 	.short	(.L_1777 - .L_1776)
.L_1776:
        /*00b8*/ 	.word	0x00000008
.L_1777:


//--------------------- .nv.info._Z35group_norm_nhwc_fwd_one_pass_kernelI11Fp32IOBf16WLi128ELi84ELi672EEv26Group_norm_nhwc_fwd_params --------------------------
	.section	.nv.info._Z35group_norm_nhwc_fwd_one_pass_kernelI11Fp32IOBf16WLi128ELi84ELi672EEv26Group_norm_nhwc_fwd_params,"",@"SHT_CUDA_INFO"
	.sectionflags	@""
	.align	4


	//----- nvinfo : EIATTR_CUDA_API_VERSION
	.align		4
        /*0000*/ 	.byte	0x04, 0x37
        /*0002*/ 	.short	(.L_1779 - .L_1778)
.L_1778:
        /*0004*/ 	.word	0x00000082


	//----- nvinfo : EIATTR_KPARAM_INFO
	.align		4
.L_1779:
        /*0008*/ 	.byte	0x04, 0x17
        /*000a*/ 	.short	(.L_1781 - .L_1780)
.L_1780:
        /*000c*/ 	.word	0x00000000
        /*0010*/ 	.short	0x0000
        /*0012*/ 	.short	0x0000
        /*0014*/ 	.byte	0x00, 0xf0, 0x81, 0x02


	//----- nvinfo : EIATTR_SPARSE_MMA_MASK
	.align		4
.L_1781:
        /*0018*/ 	.byte	0x03, 0x50
        /*001a*/ 	.short	0x0000


	//----- nvinfo : EIATTR_MAXREG_COUNT
	.align		4
        /*001c*/ 	.byte	0x03, 0x1b
        /*001e*/ 	.short	0x0050


	//----- nvinfo : EIATTR_NUM_BARRIERS
	.align		4
        /*0020*/ 	.byte	0x02, 0x4c
        /*0022*/ 	.byte	0x01
	.zero		1


	//----- nvinfo : EIATTR_MERCURY_ISA_VERSION
	.align		4
        /*0024*/ 	.byte	0x03, 0x5f
        /*0026*/ 	.short	0x0101


	//----- nvinfo : EIATTR_COOP_GROUP_MASK_REGIDS
	.align		4
        /*0028*/ 	.byte	0x04, 0x29
        /*002a*/ 	.short	(.L_1783 - .L_1782)


	//   ....[0]....
.L_1782:
        /*002c*/ 	.word	0xffffffff


	//   ....[1]....
        /*0030*/ 	.word	0xffffffff


	//   ....[2]....
        /*0034*/ 	.word	0xffffffff


	//   ....[3]....
        /*0038*/ 	.word	0xffffffff


	//   ....[4]....
        /*003c*/ 	.word	0xffffffff


	//   ....[5]....
        /*0040*/ 	.word	0xffffffff


	//   ....[6]....
        /*0044*/ 	.word	0xffffffff


	//   ....[7]....
        /*0048*/ 	.word	0xffffffff


	//   ....[8]....
        /*004c*/ 	.word	0xffffffff


	//   ....[9]....
        /*0050*/ 	.word	0xffffffff


	//----- nvinfo : EIATTR_COOP_GROUP_INSTR_OFFSETS
	.align		4
.L_1783:
        /*0054*/ 	.byte	0x04, 0x28
        /*0056*/ 	.short	(.L_1785 - .L_1784)


	//   ....[0]....
.L_1784:
        /*0058*/ 	.word	0x00000f30


	//   ....[1]....
        /*005c*/ 	.word	0x00000f40


	//   ....[2]....
        /*0060*/ 	.word	0x00000f70


	//   ....[3]....
        /*0064*/ 	.word	0x00000f80


	//   ....[4]....
        /*0068*/ 	.word	0x00000fc0


	//   ....[5]....
        /*006c*/ 	.word	0x00000fd0


	//   ....[6]....
        /*0070*/ 	.word	0x00001010


	//   ....[7]....
        /*0074*/ 	.word	0x00001020


	//   ....[8]....
        /*0078*/ 	.word	0x00001060


	//   ....[9]....
        /*007c*/ 	.word	0x00001070


	//----- nvinfo : EIATTR_EXIT_INSTR_OFFSETS
	.align		4
.L_1785:
        /*0080*/ 	.byte	0x04, 0x1c
        /*0082*/ 	.short	(.L_1787 - .L_1786)


	//   ....[0]....
.L_1786:
        /*0084*/ 	.word	0x00000060


	//   ....[1]....
        /*0088*/ 	.word	0x000031e0


	//----- nvinfo : EIATTR_MAX_THREADS
	.align		4
.L_1787:
        /*008c*/ 	.byte	0x04, 0x05
        /*008e*/ 	.short	(.L_1789 - .L_1788)
.L_1788:
        /*0090*/ 	.word	0x000002a0
        /*0094*/ 	.word	0x00000001
        /*0098*/ 	.word	0x00000001


	//----- nvinfo : EIATTR_CRS_STACK_SIZE
	.align		4
.L_1789:
        /*009c*/ 	.byte	0x04, 0x1e
        /*009e*/ 	.short	(.L_1791 - .L_1790)
.L_1790:
        /*00a0*/ 	.word	0x00000000


	//----- nvinfo : EIATTR_CBANK_PARAM_SIZE
	.align		4
.L_1791:
        /*00a4*/ 	.byte	0x03, 0x19
        /*00a6*/ 	.short	0x00a0


	//----- nvinfo : EIATTR_PARAM_CBANK
	.align		4
        /*00a8*/ 	.byte	0x04, 0x0a
        /*00aa*/ 	.short	(.L_1793 - .L_1792)
	.align		4
.L_1792:
        /*00ac*/ 	.word	index@(.nv.constant0._Z35group_norm_nhwc_fwd_one_pass_kernelI11Fp32IOBf16WLi128ELi84ELi672EEv26Group_norm_nhwc_fwd_params)
        /*00b0*/ 	.short	0x0210
        /*00b2*/ 	.short	0x00a0


	//----- nvinfo : EIATTR_SW_WAR
	.align		4
.L_1793:
        /*00b4*/ 	.byte	0x04, 0x36
        /*00b6*/ 	.short	(.L_1795 - .L_1794)
.L_1794:
        /*00b8*/ 	.word	0x00000008
.L_1795:


//--------------------- .nv.info._Z35group_norm_nhwc_fwd_one_pass_kernelI11Fp32IOBf16WLi256ELi84ELi672EEv26Group_norm_nhwc_fwd_params --------------------------
	.section	.nv.info._Z35group_norm_nhwc_fwd_one_pass_kernelI11Fp32IOBf16WLi256ELi84ELi672EEv26Group_norm_nhwc_fwd_params,"",@"SHT_CUDA_INFO"
	.sectionflags	@""
	.align	4


	//----- nvinfo : EIATTR_CUDA_API_VERSION
	.align		4
        /*0000*/ 	.byte	0x04, 0x37
        /*0002*/ 	.short	(.L_1797 - .L_1796)
.L_1796:
        /*0004*/ 	.word	0x00000082


	//----- nvinfo : EIATTR_KPARAM_INFO
	.align		4
.L_1797:
        /*0008*/ 	.byte	0x04, 0x17
        /*000a*/ 	.short	(.L_1799 - .L_1798)
.L_1798:
        /*000c*/ 	.word	0x00000000
        /*0010*/ 	.short	0x0000
        /*0012*/ 	.short	0x0000
        /*0014*/ 	.byte	0x00, 0xf0, 0x81, 0x02


	//----- nvinfo : EIATTR_SPARSE_MMA_MASK
	.align		4
.L_1799:
        /*0018*/ 	.byte	0x03, 0x50
        /*001a*/ 	.short	0x0000


	//----- nvinfo : EIATTR_MAXREG_COUNT
	.align		4
        /*001c*/ 	.byte	0x03, 0x1b
        /*001e*/ 	.short	0x0050


	//----- nvinfo : EIATTR_NUM_BARRIERS
	.align		4
        /*0020*/ 	.byte	0x02, 0x4c
        /*0022*/ 	.byte	0x01
	.zero		1


	//----- nvinfo : EIATTR_MERCURY_ISA_VERSION
	.align		4
        /*0024*/ 	.byte	0x03, 0x5f
        /*0026*/ 	.short	0x0101


	//----- nvinfo : EIATTR_COOP_GROUP_MASK_REGIDS
	.align		4
        /*0028*/ 	.byte	0x04, 0x29
        /*002a*/ 	.short	(.L_1801 - .L_1800)


	//   ....[0]....
.L_1800:
        /*002c*/ 	.word	0xffffffff


	//   ....[1]....
        /*0030*/ 	.word	0xffffffff


	//   ....[2]....
        /*0034*/ 	.word	0xffffffff


	//   ....[3]....
        /*0038*/ 	.word	0xffffffff


	//   ....[4]....
        /*003c*/ 	.word	0xffffffff


	//   ....[5]....
        /*0040*/ 	.word	0xffffffff


	//   ....[6]....
        /*0044*/ 	.word	0xffffffff


	//   ....[7]....
        /*0048*/ 	.word	0xffffffff


	//   ....[8]....
        /*004c*/ 	.word	0xffffffff


	//   ....[9]....
        /*0050*/ 	.word	0xffffffff


	//----- nvinfo : EIATTR_COOP_GROUP_INSTR_OFFSETS
	.align		4
.L_1801:
        /*0054*/ 	.byte	0x04, 0x28
        /*0056*/ 	.short	(.L_1803 - .L_1802)


	//   ....[0]....
.L_1802:
        /*0058*/ 	.word	0x00001a50


	//   ....[1]....
        /*005c*/ 	.word	0x00001a60


	//   ....[2]....
        /*0060*/ 	.word	0x00001a90


	//   ....[3]....
        /*0064*/ 	.word	0x00001aa0


	//   ....[4]....
        /*0068*/ 	.word	0x00001ae0


	//   ....[5]....
        /*006c*/ 	.word	0x00001af0


	//   ....[6]....
        /*0070*/ 	.word	0x00001b30


	//   ....[7]....
        /*0074*/ 	.word	0x00001b40


	//   ....[8]....
        /*0078*/ 	.word	0x00001b80


	//   ....[9]....
        /*007c*/ 	.word	0x00001b90


	//----- nvinfo : EIATTR_EXIT_INSTR_OFFSETS
	.align		4
.L_1803:
        /*0080*/ 	.byte	0x04, 0x1c
        /*0082*/ 	.short	(.L_1805 - .L_1804)


	//   ....[0]....
.L_1804:
        /*0084*/ 	.word	0x00000070


	//   ....[1]....
        /*0088*/ 	.word	0x00004fe0


	//----- nvinfo : EIATTR_MAX_THREADS
	.align		4
.L_1805:
        /*008c*/ 	.byte	0x04, 0x05
        /*008e*/ 	.short	(.L_1807 - .L_1806)
.L_1806:
        /*0090*/ 	.word	0x000002a0
        /*0094*/ 	.word	0x00000001
        /*0098*/ 	.word	0x00000001


	//----- nvinfo : EIATTR_CRS_STACK_SIZE
	.align		4
.L_1807:
        /*009c*/ 	.byte	0x04, 0x1e
        /*009e*/ 	.short	(.L_1809 - .L_1808)
.L_1808:
        /*00a0*/ 	.word	0x00000000


	//----- nvinfo : EIATTR_CBANK_PARAM_SIZE
	.align		4
.L_1809:
        /*00a4*/ 	.byte	0x03, 0x19
        /*00a6*/ 	.short	0x00a0


	//----- nvinfo : EIATTR_PARAM_CBANK
	.align		4
        /*00a8*/ 	.byte	0x04, 0x0a
        /*00aa*/ 	.short	(.L_1811 - .L_1810)
	.align		4
.L_1810:
        /*00ac*/ 	.word	index@(.nv.constant0._Z35group_norm_nhwc_fwd_one_pass_kernelI11Fp32IOBf16WLi256ELi84ELi672EEv26Group_norm_nhwc_fwd_params)
        /*00b0*/ 	.short	0x0210
        /*00b2*/ 	.short	0x00a0


	//----- nvinfo : EIATTR_SW_WAR
	.align		4
.L_1811:
        /*00b4*/ 	.byte	0x04, 0x36
        /*00b6*/ 	.short	(.L_1813 - .L_1812)
.L_1812:
        /*00b8*/ 	.word	0x00000008
.L_1813:


//--------------------- .nv.info._Z35group_norm_nhwc_fwd_one_pass_kernelI11Fp32IOBf16WLi512ELi84ELi672EEv26Group_norm_nhwc_fwd_params --------------------------
	.section	.nv.info._Z35group_norm_nhwc_fwd_one_pass_kernelI11Fp32IOBf16WLi512ELi84ELi672EEv26Group_norm_nhwc_fwd_params,"",@"SHT_CUDA_INFO"
	.sectionflags	@""
	.align	4


	//----- nvinfo : EIATTR_CUDA_API_VERSION
	.align		4
        /*0000*/ 	.byte	0x04, 0x37
        /*0002*/ 	.short	(.L_1815 - .L_1814)
.L_1814:
        /*0004*/ 	.word	0x00000082


	//----- nvinfo : EIATTR_KPARAM_INFO
	.align		4
.L_1815:
        /*0008*/ 	.byte	0x04, 0x17
        /*000a*/ 	.short	(.L_1817 - .L_1816)
.L_1816:
        /*000c*/ 	.word	0x00000000
        /*0010*/ 	.short	0x0000
        /*0012*/ 	.short	0x0000
        /*0014*/ 	.byte	0x00, 0xf0, 0x81, 0x02


	//----- nvinfo : EIATTR_SPARSE_MMA_MASK
	.align		4
.L_1817:
        /*0018*/ 	.byte	0x03, 0x50
        /*001a*/ 	.short	0x0000


	//----- nvinfo : EIATTR_MAXREG_COUNT
	.align		4
        /*001c*/ 	.byte	0x03, 0x1b
        /*001e*/ 	.short	0x0050


	//----- nvinfo : EIATTR_NUM_BARRIERS
	.align		4
        /*0020*/ 	.byte	0x02, 0x4c
        /*0022*/ 	.byte	0x01
	.zero		1


	//----- nvinfo : EIATTR_ANNOTATIONS
	.align		4
        /*0024*/ 	.byte	0x04, 0x55
        /*0026*/ 	.short	(.L_1819 - .L_1818)


	//   ....[0]....
.L_1818:
        /*0028*/ 	.word	0x00000001
        /*002c*/ 	.byte	0xa0, 0x01, 0x00, 0x00, 0x01, 0x00, 0x00, 0x00, 0x80, 0x02, 0x00, 0x00, 0x01, 0x00, 0x00, 0x00
        /*003c*/ 	.byte	0x10, 0x48, 0x00, 0x00


	//----- nvinfo : EIATTR_MERCURY_ISA_VERSION
	.align		4
.L_1819:
        /*0040*/ 	.byte	0x03, 0x5f
        /*0042*/ 	.short	0x0101


	//----- nvinfo : EIATTR_INT_WARP_WIDE_INSTR_OFFSETS
	.align		4
        /*0044*/ 	.byte	0x04, 0x31
        /*0046*/ 	.short	(.L_1821 - .L_1820)


	//   ....[0]....
.L_1820:
        /*0048*/ 	.word	0x000046f0


	//----- nvinfo : EIATTR_COOP_GROUP_MASK_REGIDS
	.align		4
.L_1821:
        /*004c*/ 	.byte	0x04, 0x29
        /*004e*/ 	.short	(.L_1823 - .L_1822)


	//   ....[0]....
.L_1822:
        /*0050*/ 	.word	0xffffffff


	//   ....[1]....
        /*0054*/ 	.word	0xffffffff


	//   ....[2]....
        /*0058*/ 	.word	0xffffffff


	//   ....[3]....
        /*005c*/ 	.word	0xffffffff


	//   ....[4]....
        /*0060*/ 	.word	0xffffffff


	//   ....[5]....
        /*0064*/ 	.word	0xffffffff


	//   ....[6]....
        /*0068*/ 	.word	0xffffffff


	//   ....[7]....
        /*006c*/ 	.word	0xffffffff


	//   ....[8]....
        /*0070*/ 	.word	0xffffffff


	//   ....[9]....
        /*0074*/ 	.word	0xffffffff


	//----- nvinfo : EIATTR_COOP_GROUP_INSTR_OFFSETS
	.align		4
.L_1823:
        /*0078*/ 	.byte	0x04, 0x28
        /*007a*/ 	.short	(.L_1825 - .L_1824)


	//   ....[0]....
.L_1824:
        /*007c*/ 	.word	0x00003710


	//   ....[1]....
        /*0080*/ 	.word	0x00003750


	//   ....[2]....
        /*0084*/ 	.word	0x00003770


	//   ....[3]....
        /*0088*/ 	.word	0x000037a0


	//   ....[4]....
        /*008c*/ 	.word	0x000037c0


	//   ....[5]....
        /*0090*/ 	.word	0x000037f0


	//   ....[6]....
        /*0094*/ 	.word	0x00003810


	//   ....[7]....
        /*0098*/ 	.word	0x00003840


	//   ....[8]....
        /*009c*/ 	.word	0x00003870


	//   ....[9]....
        /*00a0*/ 	.word	0x000038a0


	//----- nvinfo : EIATTR_EXIT_INSTR_OFFSETS
	.align		4
.L_1825:
        /*00a4*/ 	.byte	0x04, 0x1c
        /*00a6*/ 	.short	(.L_1827 - .L_1826)


	//   ....[0]....
.L_1826:
        /*00a8*/ 	.word	0x00000080


	//   ....[1]....
        /*00ac*/ 	.word	0x00009520


	//----- nvinfo : EIATTR_MAX_THREADS
	.align		4
.L_1827:
        /*00b0*/ 	.byte	0x04, 0x05
        /*00b2*/ 	.short	(.L_1829 - .L_1828)
.L_1828:
        /*00b4*/ 	.word	0x000002a0
        /*00b8*/ 	.word	0x00000001
        /*00bc*/ 	.word	0x00000001


	//----- nvinfo : EIATTR_CRS_STACK_SIZE
	.align		4
.L_1829:
        /*00c0*/ 	.byte	0x04, 0x1e
        /*00c2*/ 	.short	(.L_1831 - .L_1830)
.L_1830:
        /*00c4*/ 	.word	0x00000000


	//----- nvinfo : EIATTR_CBANK_PARAM_SIZE
	.align		4
.L_1831:
        /*00c8*/ 	.byte	0x03, 0x19
        /*00ca*/ 	.short	0x00a0


	//----- nvinfo : EIATTR_PARAM_CBANK
	.align		4
        /*00cc*/ 	.byte	0x04, 0x0a
        /*00ce*/ 	.short	(.L_1833 - .L_1832)
	.align		4
.L_1832:
        /*00d0*/ 	.word	index@(.nv.constant0._Z35group_norm_nhwc_fwd_one_pass_kernelI11Fp32IOBf16WLi512ELi84ELi672EEv26Group_norm_nhwc_fwd_params)
        /*00d4*/ 	.short	0x0210
        /*00d6*/ 	.short	0x00a0


	//----- nvinfo : EIATTR_SW_WAR
	.align		4
.L_1833:
        /*00d8*/ 	.byte	0x04, 0x36
        /*00da*/ 	.short	(.L_1835 - .L_1834)
.L_1834:
        /*00dc*/ 	.word	0x00000008
.L_1835:


//--------------------- .nv.info._Z35group_norm_nhwc_fwd_one_pass_kernelI11Fp32IOFp16WLi64ELi84ELi672EEv26Group_norm_nhwc_fwd_params --------------------------
	.section	.nv.info._Z35group_norm_nhwc_fwd_one_pass_kernelI11Fp32IOFp16WLi64ELi84ELi672EEv26Group_norm_nhwc_fwd_params,"",@"SHT_CUDA_INFO"
	.sectionflags	@""
	.align	4


	//----- nvinfo : EIATTR_CUDA_API_VERSION
	.align		4
        /*0000*/ 	.byte	0x04, 0x37
        /*0002*/ 	.short	(.L_1837 - .L_1836)
.L_1836:
        /*0004*/ 	.word	0x00000082


	//----- nvinfo : EIATTR_KPARAM_INFO
	.align		4
.L_1837:
        /*0008*/ 	.byte	0x04, 0x17
        /*000a*/ 	.short	(.L_1839 - .L_1838)
.L_1838:
        /*000c*/ 	.word	0x00000000
        /*0010*/ 	.short	0x0000
        /*0012*/ 	.short	0x0000
        /*0014*/ 	.byte	0x00, 0xf0, 0x81, 0x02


	//----- nvinfo : EIATTR_SPARSE_MMA_MASK
	.align		4
.L_1839:
        /*0018*/ 	.byte	0x03, 0x50
        /*001a*/ 	.short	0x0000


	//----- nvinfo : EIATTR_MAXREG_COUNT
	.align		4
        /*001c*/ 	.byte	0x03, 0x1b
        /*001e*/ 	.short	0x0050


	//----- nvinfo : EIATTR_NUM_BARRIERS
	.align		4
        /*0020*/ 	.byte	0x02, 0x4c
        /*0022*/ 	.byte	0x01
	.zero		1


	//----- nvinfo : EIATTR_MERCURY_ISA_VERSION
	.align		4
        /*0024*/ 	.byte	0x03, 0x5f
        /*0026*/ 	.short	0x0101


	//----- nvinfo : EIATTR_COOP_GROUP_MASK_REGIDS
	.align		4
        /*0028*/ 	.byte	0x04, 0x29
        /*002a*/ 	.short	(.L_1841 - .L_1840)


	//   ....[0]....
.L_1840:
        /*002c*/ 	.word	0xffffffff


	//   ....[1]....
        /*0030*/ 	.word	0xffffffff


	//   ....[2]....
        /*0034*/ 	.word	0xffffffff


	//   ....[3]....
        /*0038*/ 	.word	0xffffffff


	//   ....[4]....
        /*003c*/ 	.word	0xffffffff


	//   ....[5]....
        /*0040*/ 	.word	0xffffffff


	//   ....[6]....
        /*0044*/ 	.word	0xffffffff


	//   ....[7]....
        /*0048*/ 	.word	0xffffffff


	//   ....[8]....
        /*004c*/ 	.word	0xffffffff


	//   ....[9]....
        /*0050*/ 	.word	0xffffffff


	//----- nvinfo : EIATTR_COOP_GROUP_INSTR_OFFSETS
	.align		4
.L_1841:
        /*0054*/ 	.byte	0x04, 0x28
        /*0056*/ 	.short	(.L_1843 - .L_1842)


	//   ....[0]....
.L_1842:
        /*0058*/ 	.word	0x000009c0


	//   ....[1]....
        /*005c*/ 	.word	0x000009d0


	//   ....[2]....
        /*0060*/ 	.word	0x00000a00


	//   ....[3]....
        /*0064*/ 	.word	0x00000a10


	//   ....[4]....
        /*0068*/ 	.word	0x00000a50


	//   ....[5]....
        /*006c*/ 	.word	0x00000a60


	//   ....[6]....
        /*0070*/ 	.word	0x00000aa0


	//   ....[7]....
        /*0074*/ 	.word	0x00000ab0


	//   ....[8]....
        /*0078*/ 	.word	0x00000b00


	//   ....[9]....
        /*007c*/ 	.word	0x00000b10


	//----- nvinfo : EIATTR_EXIT_INSTR_OFFSETS
	.align		4
.L_1843:
        /*0080*/ 	.byte	0x04, 0x1c
        /*0082*/ 	.short	(.L_1845 - .L_1844)


	//   ....[0]....
.L_1844:
        /*0084*/ 	.word	0x00000060


	//   ....[1]....
        /*0088*/ 	.word	0x00002490


	//----- nvinfo : EIATTR_MAX_THREADS
	.align		4
.L_1845:
        /*008c*/ 	.byte	0x04, 0x05
        /*008e*/ 	.short	(.L_1847 - .L_1846)
.L_1846:
        /*0090*/ 	.word	0x000002a0
        /*0094*/ 	.word	0x00000001
        /*0098*/ 	.word	0x00000001


	//----- nvinfo : EIATTR_CRS_STACK_SIZE
	.align		4
.L_1847:
        /*009c*/ 	.byte	0x04, 0x1e
        /*009e*/ 	.short	(.L_1849 - .L_1848)
.L_1848:
        /*00a0*/ 	.word	0x00000000


	//----- nvinfo : EIATTR_CBANK_PARAM_SIZE
	.align		4
.L_1849:
        /*00a4*/ 	.byte	0x03, 0x19
        /*00a6*/ 	.short	0x00a0


	//----- nvinfo : EIATTR_PARAM_CBANK
	.align		4
        /*00a8*/ 	.byte	0x04, 0x0a
        /*00aa*/ 	.short	(.L_1851 - .L_1850)
	.align		4
.L_1850:
        /*00ac*/ 	.word	index@(.nv.constant0._Z35group_norm_nhwc_fwd_one_pass_kernelI11Fp32IOFp16WLi64ELi84ELi672EEv26Group_norm_nhwc_fwd_params)
        /*00b0*/ 	.short	0x0210
        /*00b2*/ 	.short	0x00a0


	//----- nvinfo : EIATTR_SW_WAR
	.align		4
.L_1851:
        /*00b4*/ 	.byte	0x04, 0x36
        /*00b6*/ 	.short	(.L_1853 - .L_1852)
.L_1852:
        /*00b8*/ 	.word	0x00000008
.L_1853:


//--------------------- .nv.info._Z35group_norm_nhwc_fwd_one_pass_kernelI11Fp32IOFp16WLi128ELi84ELi672EEv26Group_norm_nhwc_fwd_params --------------------------
	.section	.nv.info._Z35group_norm_nhwc_fwd_one_pass_kernelI11Fp32IOFp16WLi128ELi84ELi672EEv26Group_norm_nhwc_fwd_params,"",@"SHT_CUDA_INFO"
	.sectionflags	@""
	.align	4


	//----- nvinfo : EIATTR_CUDA_API_VERSION
	.align		4
        /*0000*/ 	.byte	0x04, 0x37
        /*0002*/ 	.short	(.L_1855 - .L_1854)
.L_1854:
        /*0004*/ 	.word	0x00000082


	//----- nvinfo : EIATTR_KPARAM_INFO
	.align		4
.L_1855:
        /*0008*/ 	.byte	0x04, 0x17
        /*000a*/ 	.short	(.L_1857 - .L_1856)
.L_1856:
        /*000c*/ 	.word	0x00000000
        /*0010*/ 	.short	0x0000
        /*0012*/ 	.short	0x0000
        /*0014*/ 	.byte	0x00, 0xf0, 0x81, 0x02


	//----- nvinfo : EIATTR_SPARSE_MMA_MASK
	.align		4
.L_1857:
        /*0018*/ 	.byte	0x03, 0x50
        /*001a*/ 	.short	0x0000


	//----- nvinfo : EIATTR_MAXREG_COUNT
	.align		4
        /*001c*/ 	.byte	0x03, 0x1b
        /*001e*/ 	.short	0x0050


	//----- nvinfo : EIATTR_NUM_BARRIERS
	.align		4
        /*0020*/ 	.byte	0x02, 0x4c
        /*0022*/ 	.byte	0x01
	.zero		1


	//----- nvinfo : EIATTR_MERCURY_ISA_VERSION
	.align		4
        /*0024*/ 	.byte	0x03, 0x5f
        /*0026*/ 	.short	0x0101


	//----- nvinfo : EIATTR_COOP_GROUP_MASK_REGIDS
	.align		4
        /*0028*/ 	.byte	0x04, 0x29
        /*002a*/ 	.short	(.L_1859 - .L_1858)


	//   ....[0]....
.L_1858:
        /*002c*/ 	.word	0xffffffff


	//   ....[1]....
        /*0030*/ 	.word	0xffffffff


	//   ....[2]....
        /*0034*/ 	.word	0xffffffff


	//   ....[3]....
        /*0038*/ 	.word	0xffffffff


	//   ....[4]....
        /*003c*/ 	.word	0xffffffff


	//   ....[5]....
        /*0040*/ 	.word	0xffffffff


	//   ....[6]....
        /*0044*/ 	.word	0xffffffff


	//   ....[7]....
        /*0048*/ 	.word	0xffffffff


	//   ....[8]....
        /*004c*/ 	.word	0xffffffff


	//   ....[9]....
        /*0050*/ 	.word	0xffffffff


	//----- nvinfo : EIATTR_COOP_GROUP_INSTR_OFFSETS
	.align		4
.L_1859:
        /*0054*/ 	.byte	0x04, 0x28
        /*0056*/ 	.short	(.L_1861 - .L_1860)


	//   ....[0]....
.L_1860:
        /*0058*/ 	.word	0x00000f30


	//   ....[1]....
        /*005c*/ 	.word	0x00000f40


	//   ....[2]....
        /*0060*/ 	.word	0x00000f70


	//   ....[3]....
        /*0064*/ 	.word	0x00000f80


	//   ....[4]....
        /*0068*/ 	.word	0x00000fc0


	//   ....[5]....
        /*006c*/ 	.word	0x00000fd0


	//   ....[6]....
        /*0070*/ 	.word	0x00001010


	//   ....[7]....
        /*0074*/ 	.word	0x00001020


	//   ....[8]....
        /*0078*/ 	.word	0x00001060


	//   ....[9]....
        /*007c*/ 	.word	0x00001070


	//----- nvinfo : EIATTR_EXIT_INSTR_OFFSETS
	.align		4
.L_1861:
        /*0080*/ 	.byte	0x04, 0x1c
        /*0082*/ 	.short	(.L_1863 - .L_1862)


	//   ....[0]....
.L_1862:
        /*0084*/ 	.word	0x00000060


	//   ....[1]....
        /*0088*/ 	.word	0x000031e0


	//----- nvinfo : EIATTR_MAX_THREADS
	.align		4
.L_1863:
        /*008c*/ 	.byte	0x04, 0x05
        /*008e*/ 	.short	(.L_1865 - .L_1864)
.L_1864:
        /*0090*/ 	.word	0x000002a0
        /*0094*/ 	.word	0x00000001
        /*0098*/ 	.word	0x00000001


	//----- nvinfo : EIATTR_CRS_STACK_SIZE
	.align		4
.L_1865:
        /*009c*/ 	.byte	0x04, 0x1e
        /*009e*/ 	.short	(.L_1867 - .L_1866)
.L_1866:
        /*00a0*/ 	.word	0x00000000


	//----- nvinfo : EIATTR_CBANK_PARAM_SIZE
	.align		4
.L_1867:
        /*00a4*/ 	.byte	0x03, 0x19
        /*00a6*/ 	.short	0x00a0


	//----- nvinfo : EIATTR_PARAM_CBANK
	.align		4
        /*00a8*/ 	.byte	0x04, 0x0a
        /*00aa*/ 	.short	(.L_1869 - .L_1868)
	.align		4
.L_1868:
        /*00ac*/ 	.word	index@(.nv.constant0._Z35group_norm_nhwc_fwd_one_pass_kernelI11Fp32IOFp16WLi128ELi84ELi672EEv26Group_norm_nhwc_fwd_params)
        /*00b0*/ 	.short	0x0210
        /*00b2*/ 	.short	0x00a0


	//----- nvinfo : EIATTR_SW_WAR
	.align		4
.L_1869:
        /*00b4*/ 	.byte	0x04, 0x36
        /*00b6*/ 	.short	(.L_1871 - .L_1870)
.L_1870:
        /*00b8*/ 	.word	0x00000008
.L_1871:


//--------------------- .nv.info._Z35group_norm_nhwc_fwd_one_pass_kernelI11Fp32IOFp16WLi256ELi84ELi672EEv26Group_norm_nhwc_fwd_params --------------------------
	.section	.nv.info._Z35group_norm_nhwc_fwd_one_pass_kernelI11Fp32IOFp16WLi256ELi84ELi672EEv26Group_norm_nhwc_fwd_params,"",@"SHT_CUDA_INFO"
	.sectionflags	@""
	.align	4


	//----- nvinfo : EIATTR_CUDA_API_VERSION
	.align		4
        /*0000*/ 	.byte	0x04, 0x37
        /*0002*/ 	.short	(.L_1873 - .L_1872)
.L_1872:
        /*0004*/ 	.word	0x00000082


	//----- nvinfo : EIATTR_KPARAM_INFO
	.align		4
.L_1873:
        /*0008*/ 	.byte	0x04, 0x17
        /*000a*/ 	.short	(.L_1875 - .L_1874)
.L_1874:
        /*000c*/ 	.word	0x00000000
        /*0010*/ 	.short	0x0000
        /*0012*/ 	.short	0x0000
        /*0014*/ 	.byte	0x00, 0xf0, 0x81, 0x02


	//----- nvinfo : EIATTR_SPARSE_MMA_MASK
	.align		4
.L_1875:
        /*0018*/ 	.byte	0x03, 0x50
        /*001a*/ 	.short	0x0000


	//----- nvinfo : EIATTR_MAXREG_COUNT
	.align		4
        /*001c*/ 	.byte	0x03, 0x1b
        /*001e*/ 	.short	0x0050


	//----- nvinfo : EIATTR_NUM_BARRIERS
	.align		4
        /*0020*/ 	.byte	0x02, 0x4c
        /*0022*/ 	.byte	0x01
	.zero		1


	//----- nvinfo : EIATTR_MERCURY_ISA_VERSION
	.align		4
        /*0024*/ 	.byte	0x03, 0x5f
        /*0026*/ 	.short	0x0101


	//----- nvinfo : EIATTR_COOP_GROUP_MASK_REGIDS
	.align		4
        /*0028*/ 	.byte	0x04, 0x29
        /*002a*/ 	.short	(.L_1877 - .L_1876)


	//   ....[0]....
.L_1876:
        /*002c*/ 	.word	0xffffffff


	//   ....[1]....
        /*0030*/ 	.word	0xffffffff


	//   ....[2]....
        /*0034*/ 	.word	0xffffffff


	//   ....[3]....
        /*0038*/ 	.word	0xffffffff


	//   ....[4]....
        /*003c*/ 	.word	0xffffffff


	//   ....[5]....
        /*0040*/ 	.word	0xffffffff


	//   ....[6]....
        /*0044*/ 	.word	0xffffffff


	//   ....[7]....
        /*0048*/ 	.word	0xffffffff


	//   ....[8]....
        /*004c*/ 	.word	0xffffffff


	//   ....[9]....
        /*0050*/ 	.word	0xffffffff


	//----- nvinfo : EIATTR_COOP_GROUP_INSTR_OFFSETS
	.align		4
.L_1877:
        /*0054*/ 	.byte	0x04, 0x28
        /*0056*/ 	.short	(.L_1879 - .L_1878)


	//   ....[0]....
.L_1878:
        /*0058*/ 	.word	0x00001a50


	//   ....[1]....
        /*005c*/ 	.word	0x00001a60


	//   ....[2]....
        /*0060*/ 	.word	0x00001a90


	//   ....[3]....
        /*0064*/ 	.word	0x00001aa0


	//   ....[4]....
        /*0068*/ 	.word	0x00001ae0


	//   ....[5]....
        /*006c*/ 	.word	0x00001af0


	//   ....[6]....
        /*0070*/ 	.word	0x00001b30


	//   ....[7]....
        /*0074*/ 	.word	0x00001b40


	//   ....[8]....
        /*0078*/ 	.word	0x00001b80


	//   ....[9]....
        /*007c*/ 	.word	0x00001b90


	//----- nvinfo : EIATTR_EXIT_INSTR_OFFSETS
	.align		4
.L_1879:
        /*0080*/ 	.byte	0x04, 0x1c
        /*0082*/ 	.short	(.L_1881 - .L_1880)


	//   ....[0]....
.L_1880:
        /*0084*/ 	.word	0x00000070


	//   ....[1]....
        /*0088*/ 	.word	0x00004fe0


	//----- nvinfo : EIATTR_MAX_THREADS
	.align		4
.L_1881:
        /*008c*/ 	.byte	0x04, 0x05
        /*008e*/ 	.short	(.L_1883 - .L_1882)
.L_1882:
        /*0090*/ 	.word	0x000002a0
        /*0094*/ 	.word	0x00000001
        /*0098*/ 	.word	0x00000001


	//----- nvinfo : EIATTR_CRS_STACK_SIZE
	.align		4
.L_1883:
        /*009c*/ 	.byte	0x04, 0x1e
        /*009e*/ 	.short	(.L_1885 - .L_1884)
.L_1884:
        /*00a0*/ 	.word	0x00000000


	//----- nvinfo : EIATTR_CBANK_PARAM_SIZE
	.align		4
.L_1885:
        /*00a4*/ 	.byte	0x03, 0x19
        /*00a6*/ 	.short	0x00a0


	//----- nvinfo : EIATTR_PARAM_CBANK
	.align		4
        /*00a8*/ 	.byte	0x04, 0x0a
        /*00aa*/ 	.short	(.L_1887 - .L_1886)
	.align		4
.L_1886:
        /*00ac*/ 	.word	index@(.nv.constant0._Z35group_norm_nhwc_fwd_one_pass_kernelI11Fp32IOFp16WLi256ELi84ELi672EEv26Group_norm_nhwc_fwd_params)
        /*00b0*/ 	.short	0x0210
        /*00b2*/ 	.short	0x00a0


	//----- nvinfo : EIATTR_SW_WAR
	.align		4
.L_1887:
        /*00b4*/ 	.byte	0x04, 0x36
        /*00b6*/ 	.short	(.L_1889 - .L_1888)
.L_1888:
        /*00b8*/ 	.word	0x00000008
.L_1889:


//--------------------- .nv.info._Z35group_norm_nhwc_fwd_one_pass_kernelI11Fp32IOFp16WLi512ELi84ELi672EEv26Group_norm_nhwc_fwd_params --------------------------
	.section	.nv.info._Z35group_norm_nhwc_fwd_one_pass_kernelI11Fp32IOFp16WLi512ELi84ELi672EEv26Group_norm_nhwc_fwd_params,"",@"SHT_CUDA_INFO"
	.sectionflags	@""
	.align	4


	//----- nvinfo : EIATTR_CUDA_API_VERSION
	.align		4
        /*0000*/ 	.byte	0x04, 0x37
        /*0002*/ 	.short	(.L_1891 - .L_1890)
.L_1890:
        /*0004*/ 	.word	0x00000082


	//----- nvinfo : EIATTR_KPARAM_INFO
	.align		4
.L_1891:
        /*0008*/ 	.byte	0x04, 0x17
        /*000a*/ 	.short	(.L_1893 - .L_1892)
.L_1892:
        /*000c*/ 	.word	0x00000000
        /*0010*/ 	.short	0x0000
        /*0012*/ 	.short	0x0000
        /*0014*/ 	.byte	0x00, 0xf0, 0x81, 0x02


	//----- nvinfo : EIATTR_SPARSE_MMA_MASK
	.align		4
.L_1893:
        /*0018*/ 	.byte	0x03, 0x50
        /*001a*/ 	.short	0x0000


	//----- nvinfo : EIATTR_MAXREG_COUNT
	.align		4
        /*001c*/ 	.byte	0x03, 0x1b
        /*001e*/ 	.short	0x0050


	//----- nvinfo : EIATTR_NUM_BARRIERS
	.align		4
        /*0020*/ 	.byte	0x02, 0x4c
        /*0022*/ 	.byte	0x01
	.zero		1


	//----- nvinfo : EIATTR_ANNOTATIONS
	.align		4
        /*0024*/ 	.byte	0x04, 0x55
        /*0026*/ 	.short	(.L_1895 - .L_1894)


	//   ....[0]....
.L_1894:
        /*0028*/ 	.word	0x00000001
        /*002c*/ 	.byte	0xa0, 0x01, 0x00, 0x00, 0x01, 0x00, 0x00, 0x00, 0x80, 0x02, 0x00, 0x00, 0x01, 0x00, 0x00, 0x00
        /*003c*/ 	.byte	0x10, 0x48, 0x00, 0x00


	//----- nvinfo : EIATTR_MERCURY_ISA_VERSION
	.align		4
.L_1895:
        /*0040*/ 	.byte	0x03, 0x5f
        /*0042*/ 	.short	0x0101


	//----- nvinfo : EIATTR_INT_WARP_WIDE_INSTR_OFFSETS
	.align		4
        /*0044*/ 	.byte	0x04, 0x31
        /*0046*/ 	.short	(.L_1897 - .L_1896)


	//   ....[0]....
.L_1896:
        /*0048*/ 	.word	0x000046f0


	//----- nvinfo : EIATTR_COOP_GROUP_MASK_REGIDS
	.align		4
.L_1897:
        /*004c*/ 	.byte	0x04, 0x29
        /*004e*/ 	.short	(.L_1899 - .L_1898)


	//   ....[0]....
.L_1898:
        /*0050*/ 	.word	0xffffffff


	//   ....[1]....
        /*0054*/ 	.word	0xffffffff


	//   ....[2]....
        /*0058*/ 	.word	0xffffffff


	//   ....[3]....
        /*005c*/ 	.word	0xffffffff


	//   ....[4]....
        /*0060*/ 	.word	0xffffffff


	//   ....[5]....
        /*0064*/ 	.word	0xffffffff


	//   ....[6]....
        /*0068*/ 	.word	0xffffffff


	//   ....[7]....
        /*006c*/ 	.word	0xffffffff


	//   ....[8]....
        /*0070*/ 	.word	0xffffffff


	//   ....[9]....
        /*0074*/ 	.word	0xffffffff


	//----- nvinfo : EIATTR_COOP_GROUP_INSTR_OFFSETS
	.align		4
.L_1899:
        /*0078*/ 	.byte	0x04, 0x28
        /*007a*/ 	.short	(.L_1901 - .L_1900)


	//   ....[0]....
.L_1900:
        /*007c*/ 	.word	0x00003710


	//   ....[1]....
        /*0080*/ 	.word	0x00003750


	//   ....[2]....
        /*0084*/ 	.word	0x00003770


	//   ....[3]....
        /*0088*/ 	.word	0x000037a0


	//   ....[4]....
        /*008c*/ 	.word	0x000037c0


	//   ....[5]....
        /*0090*/ 	.word	0x000037f0


	//   ....[6]....
        /*0094*/ 	.word	0x00003810


	//   ....[7]....
        /*0098*/ 	.word	0x00003840


	//   ....[8]....
        /*009c*/ 	.word	0x00003870


	//   ....[9]....
        /*00a0*/ 	.word	0x000038a0


	//----- nvinfo : EIATTR_EXIT_INSTR_OFFSETS
	.align		4
.L_1901:
        /*00a4*/ 	.byte	0x04, 0x1c
        /*00a6*/ 	.short	(.L_1903 - .L_1902)


	//   ....[0]....
.L_1902:
        /*00a8*/ 	.word	0x00000080


	//   ....[1]....
        /*00ac*/ 	.word	0x00009520


	//----- nvinfo : EIATTR_MAX_THREADS
	.align		4
.L_1903:
        /*00b0*/ 	.byte	0x04, 0x05
        /*00b2*/ 	.short	(.L_1905 - .L_1904)
.L_1904:
        /*00b4*/ 	.word	0x000002a0
        /*00b8*/ 	.word	0x00000001
        /*00bc*/ 	.word	0x00000001


	//----- nvinfo : EIATTR_CRS_STACK_SIZE
	.align		4
.L_1905:
        /*00c0*/ 	.byte	0x04, 0x1e
        /*00c2*/ 	.short	(.L_1907 - .L_1906)
.L_1906:
        /*00c4*/ 	.word	0x00000000


	//----- nvinfo : EIATTR_CBANK_PARAM_SIZE
	.align		4
.L_1907:
        /*00c8*/ 	.byte	0x03, 0x19
        /*00ca*/ 	.short	0x00a0


	//----- nvinfo : EIATTR_PARAM_CBANK
	.align		4
        /*00cc*/ 	.byte	0x04, 0x0a
        /*00ce*/ 	.short	(.L_1909 - .L_1908)
	.align		4
.L_1908:
        /*00d0*/ 	.word	index@(.nv.constant0._Z35group_norm_nhwc_fwd_one_pass_kernelI11Fp32IOFp16WLi512ELi84ELi672EEv26Group_norm_nhwc_fwd_params)
        /*00d4*/ 	.short	0x0210
        /*00d6*/ 	.short	0x00a0


	//----- nvinfo : EIATTR_SW_WAR
	.align		4
.L_1909:
        /*00d8*/ 	.byte	0x04, 0x36
        /*00da*/ 	.short	(.L_1911 - .L_1910)
.L_1910:
        /*00dc*/ 	.word	0x00000008
.L_1911:


//--------------------- .nv.callgraph             --------------------------
	.section	.nv.callgraph,"",@"SHT_CUDA_CALLGRAPH"
	.align	4
	.sectionentsize	8
	.align		4
        /*0000*/ 	.word	0x00000000
	.align		4
        /*0004*/ 	.word	0xffffffff
	.align		4
        /*0008*/ 	.word	0x00000000
	.align		4
        /*000c*/ 	.word	0xfffffffe
	.align		4
        /*0010*/ 	.word	0x00000000
	.align		4
        /*0014*/ 	.word	0xfffffffd
	.align		4
        /*0018*/ 	.word	0x00000000
	.align		4
        /*001c*/ 	.word	0xfffffffc


//--------------------- .nv.constant4             --------------------------
	.section	.nv.constant4,"a",@progbits
	.align	8
	.align		8
.nv.constant4:
        /*0000*/ 	.dword	_ZN61_INTERNAL_4340de52_30_group_norm_nhwc_one_pass_84_cu_ac6678114cuda3std3__45__cpo5beginE
	.align		8
        /*0008*/ 	.dword	_ZN61_INTERNAL_4340de52_30_group_norm_nhwc_one_pass_84_cu_ac6678114cuda3std3__45__cpo3endE
	.align		8
        /*0010*/ 	.dword	_ZN61_INTERNAL_4340de52_30_group_norm_nhwc_one_pass_84_cu_ac6678114cuda3std3__45__cpo6cbeginE
	.align		8
        /*0018*/ 	.dword	_ZN61_INTERNAL_4340de52_30_group_norm_nhwc_one_pass_84_cu_ac6678114cuda3std3__45__cpo4cendE
	.align		8
        /*0020*/ 	.dword	_ZN61_INTERNAL_4340de52_30_group_norm_nhwc_one_pass_84_cu_ac6678114cuda3std3__45__cpo6rbeginE
	.align		8
        /*0028*/ 	.dword	_ZN61_INTERNAL_4340de52_30_group_norm_nhwc_one_pass_84_cu_ac6678114cuda3std3__45__cpo4rendE
	.align		8
        /*0030*/ 	.dword	_ZN61_INTERNAL_4340de52_30_group_norm_nhwc_one_pass_84_cu_ac6678114cuda3std3__45__cpo7crbeginE
	.align		8
        /*0038*/ 	.dword	_ZN61_INTERNAL_4340de52_30_group_norm_nhwc_one_pass_84_cu_ac6678114cuda3std3__45__cpo5crendE
	.align		8
        /*0040*/ 	.dword	_ZN61_INTERNAL_4340de52_30_group_norm_nhwc_one_pass_84_cu_ac6678114cuda3std3__463_GLOBAL__N__4340de52_30_group_norm_nhwc_one_pass_84_cu_ac6678116ignoreE
	.align		8
        /*0048*/ 	.dword	_ZN61_INTERNAL_4340de52_30_group_norm_nhwc_one_pass_84_cu_ac6678114cuda3std3__419piecewise_constructE
	.align		8
        /*0050*/ 	.dword	_ZN61_INTERNAL_4340de52_30_group_norm_nhwc_one_pass_84_cu_ac6678114cuda3std3__48in_placeE
	.align		8
        /*0058*/ 	.dword	_ZN61_INTERNAL_4340de52_30_group_norm_nhwc_one_pass_84_cu_ac6678114cuda3std3__420unreachable_sentinelE
	.align		8
        /*0060*/ 	.dword	_ZN61_INTERNAL_4340de52_30_group_norm_nhwc_one_pass_84_cu_ac6678114cuda3std3__47nulloptE
	.align		8
        /*0068*/ 	.dword	_ZN61_INTERNAL_4340de52_30_group_norm_nhwc_one_pass_84_cu_ac6678114cuda3std3__48unexpectE
	.align		8
        /*0070*/ 	.dword	_ZN61_INTERNAL_4340de52_30_group_norm_nhwc_one_pass_84_cu_ac6678114cuda3std6ranges3__45__cpo4swapE
	.align		8
        /*0078*/ 	.dword	_ZN61_INTERNAL_4340de52_30_group_norm_nhwc_one_pass_84_cu_ac6678114cuda3std6ranges3__45__cpo9iter_moveE
	.align		8
        /*0080*/ 	.dword	_ZN61_INTERNAL_4340de52_30_group_norm_nhwc_one_pass_84_cu_ac6678114cuda3std6ranges3__45__cpo5beginE
	.align		8
        /*0088*/ 	.dword	_ZN61_INTERNAL_4340de52_30_group_norm_nhwc_one_pass_84_cu_ac6678114cuda3std6ranges3__45__cpo3endE
	.align		8
        /*0090*/ 	.dword	_ZN61_INTERNAL_4340de52_30_group_norm_nhwc_one_pass_84_cu_ac6678114cuda3std6ranges3__45__cpo6cbeginE
	.align		8
        /*0098*/ 	.dword	_ZN61_INTERNAL_4340de52_30_group_norm_nhwc_one_pass_84_cu_ac6678114cuda3std6ranges3__45__cpo4cendE
	.align		8
        /*00a0*/ 	.dword	_ZN61_INTERNAL_4340de52_30_group_norm_nhwc_one_pass_84_cu_ac6678114cuda3std6ranges3__45__cpo7advanceE
	.align		8
        /*00a8*/ 	.dword	_ZN61_INTERNAL_4340de52_30_group_norm_nhwc_one_pass_84_cu_ac6678114cuda3std6ranges3__45__cpo9iter_swapE
	.align		8
        /*00b0*/ 	.dword	_ZN61_INTERNAL_4340de52_30_group_norm_nhwc_one_pass_84_cu_ac6678114cuda3std6ranges3__45__cpo4nextE
	.align		8
        /*00b8*/ 	.dword	_ZN61_INTERNAL_4340de52_30_group_norm_nhwc_one_pass_84_cu_ac6678114cuda3std6ranges3__45__cpo4prevE
	.align		8
        /*00c0*/ 	.dword	_ZN61_INTERNAL_4340de52_30_group_norm_nhwc_one_pass_84_cu_ac6678114cuda3std6ranges3__45__cpo4dataE
	.align		8
        /*00c8*/ 	.dword	_ZN61_INTERNAL_4340de52_30_group_norm_nhwc_one_pass_84_cu_ac6678114cuda3std6ranges3__45__cpo5cdataE
	.align		8
        /*00d0*/ 	.dword	_ZN61_INTERNAL_4340de52_30_group_norm_nhwc_one_pass_84_cu_ac6678114cuda3std6ranges3__45__cpo4sizeE
	.align		8
        /*00d8*/ 	.dword	_ZN61_INTERNAL_4340de52_30_group_norm_nhwc_one_pass_84_cu_ac6678114cuda3std6ranges3__45__cpo5ssizeE
	.align		8
        /*00e0*/ 	.dword	_ZN61_INTERNAL_4340de52_30_group_norm_nhwc_one_pass_84_cu_ac6678114cuda3std6ranges3__45__cpo8distanceE
	.align		8
        /*00e8*/ 	.dword	_ZN61_INTERNAL_4340de52_30_group_norm_nhwc_one_pass_84_cu_ac6678116thrust23THRUST_300001_SM_900_NS6system6detail10sequential3seqE
	.align		8
        /*00f0*/ 	.dword	_ZN61_INTERNAL_4340de52_30_group_norm_nhwc_one_pass_84_cu_ac6678116thrust23THRUST_300001_SM_900_NS12placeholders2_1E
	.align		8
        /*00f8*/ 	.dword	_ZN61_INTERNAL_4340de52_30_group_norm_nhwc_one_pass_84_cu_ac6678116thrust23THRUST_300001_SM_900_NS12placeholders2_2E
	.align		8
        /*0100*/ 	.dword	_ZN61_INTERNAL_4340de52_30_group_norm_nhwc_one_pass_84_cu_ac6678116thrust23THRUST_300001_SM_900_NS12placeholders2_3E
	.align		8
        /*0108*/ 	.dword	_ZN61_INTERNAL_4340de52_30_group_norm_nhwc_one_pass_84_cu_ac6678116thrust23THRUST_300001_SM_900_NS12placeholders2_4E
	.align		8
        /*0110*/ 	.dword	_ZN61_INTERNAL_4340de52_30_group_norm_nhwc_one_pass_84_cu_ac6678116thrust23THRUST_300001_SM_900_NS12placeholders2_5E
	.align		8
        /*0118*/ 	.dword	_ZN61_INTERNAL_4340de52_30_group_norm_nhwc_one_pass_84_cu_ac6678116thrust23THRUST_300001_SM_900_NS12placeholders2_6E
	.align		8
        /*0120*/ 	.dword	_ZN61_INTERNAL_4340de52_30_group_norm_nhwc_one_pass_84_cu_ac6678116thrust23THRUST_300001_SM_900_NS12placeholders2_7E
	.align		8
        /*0128*/ 	.dword	_ZN61_INTERNAL_4340de52_30_group_norm_nhwc_one_pass_84_cu_ac6678116thrust23THRUST_300001_SM_900_NS12placeholders2_8E
	.align		8
        /*0130*/ 	.dword	_ZN61_INTERNAL_4340de52_30_group_norm_nhwc_one_pass_84_cu_ac6678116thrust23THRUST_300001_SM_900_NS12placeholders2_9E
	.align		8
        /*0138*/ 	.dword	_ZN61_INTERNAL_4340de52_30_group_norm_nhwc_one_pass_84_cu_ac6678116thrust23THRUST_300001_SM_900_NS12placeholders3_10E


//--------------------- .text._ZN3cub17CUB_300001_SM_9006detail11EmptyKernelIvEEvv --------------------------
	.section	.text._ZN3cub17CUB_300001_SM_9006detail11EmptyKernelIvEEvv,"ax",@progbits
	.align	128
        .global         _ZN3cub17CUB_300001_SM_9006detail11EmptyKernelIvEEvv
        .type           _ZN3cub17CUB_300001_SM_9006detail11EmptyKernelIvEEvv,@function
        .size           _ZN3cub17CUB_300001_SM_9006detail11EmptyKernelIvEEvv,(.L_x_5113 - _ZN3cub17CUB_300001_SM_9006detail11EmptyKernelIvEEvv)
        .other          _ZN3cub17CUB_300001_SM_9006detail11EmptyKernelIvEEvv,@"STO_CUDA_ENTRY STV_DEFAULT"
_ZN3cub17CUB_300001_SM_9006detail11EmptyKernelIvEEvv:
.text._ZN3cub17CUB_300001_SM_9006detail11EmptyKernelIvEEvv:
[----:B------:R-:W-:Y:S01]  /*0000*/  LDC R1, c[0x0][0x28] ;  /* 0x00000a00ff017b82 */ /* 0x000fe20000000800 */
[----:B------:R-:W-:Y:S05]  /*0010*/  EXIT ;  /* 0x000000000000794d */ /* 0x000fea0003800000 */
.L_x_0:
[----:B------:R-:W-:-:S00]  /*0020*/  BRA `(.L_x_0) ;  /* 0xfffffffc00fc7947 */ /* 0x000fc0000383ffff */
[----:B------:R-:W-:-:S00]  /*0030*/  NOP ;  /* 0x0000000000007918 */ /* 0x000fc00000000000 */
        /* <DEDUP_REMOVED lines=12> */
.L_x_5113:


//--------------------- .text._Z35group_norm_nhwc_bwd_one_pass_kernelI11Bf16IOFp32WLi64ELi84ELi672EEv26Group_norm_nhwc_bwd_params --------------------------
	.section	.text._Z35group_norm_nhwc_bwd_one_pass_kernelI11Bf16IOFp32WLi64ELi84ELi672EEv26Group_norm_nhwc_bwd_params,"ax",@progbits
	.align	128
        .global         _Z35group_norm_nhwc_bwd_one_pass_kernelI11Bf16IOFp32WLi64ELi84ELi672EEv26Group_norm_nhwc_bwd_params
        .type           _Z35group_norm_nhwc_bwd_one_pass_kernelI11Bf16IOFp32WLi64ELi84ELi672EEv26Group_norm_nhwc_bwd_params,@function
        .size           _Z35group_norm_nhwc_bwd_one_pass_kernelI11Bf16IOFp32WLi64ELi84ELi672EEv26Group_norm_nhwc_bwd_params,(.L_x_5114 - _Z35group_norm_nhwc_bwd_one_pass_kernelI11Bf16IOFp32WLi64ELi84ELi672EEv26Group_norm_nhwc_bwd_params)
        .other          _Z35group_norm_nhwc_bwd_one_pass_kernelI11Bf16IOFp32WLi64ELi84ELi672EEv26Group_norm_nhwc_bwd_params,@"STO_CUDA_ENTRY STV_DEFAULT"
_Z35group_norm_nhwc_bwd_one_pass_kernelI11Bf16IOFp32WLi64ELi84ELi672EEv26Group_norm_nhwc_bwd_params:
.text._Z35group_norm_nhwc_bwd_one_pass_kernelI11Bf16IOFp32WLi64ELi84ELi672EEv26Group_norm_nhwc_bwd_params:
[----:B------:R-:W-:Y:S01]  /*0000*/  LDC R1, c[0x0][0x28] ;  /* 0x00000a00ff017b82 */ /* 0x000fe20000000800 */
[----:B------:R-:W0:Y:S01]  /*0010*/  S2R R53, SR_CTAID.Y ;  /* 0x0000000000357919 */ /* 0x000e220000002600 */
[----:B------:R-:W-:Y:S01]  /*0020*/  ULDC UR4, c[0x0][0x2a0] ;  /* 0x0000a80000047ab9 */ /* 0x000fe20000000800 */
[----:B------:R-:W-:Y:S01]  /*0030*/  ULDC UR5, c[0x0][0x270] ;  /* 0x00009c0000057ab9 */ /* 0x000fe20000000800 */
[----:B------:R-:W-:Y:S01]  /*0040*/  ULDC.64 UR8, c[0x0][0x208] ;  /* 0x0000820000087ab9 */ /* 0x000fe20000000a00 */
[----:B------:R-:W-:Y:S01]  /*0050*/  UIMAD UR4, UR4, UR5, URZ ;  /* 0x00000005040472a4 */ /* 0x000fe2000f8e023f */
[----:B------:R-:W1:Y:S05]  /*0060*/  S2R R54, SR_TID.X ;  /* 0x0000000000367919 */ /* 0x000e6a0000002100 */
[----:B0-----:R-:W-:-:S13]  /*0070*/  ISETP.GE.AND P0, PT, R53, UR4, PT ;  /* 0x0000000435007c0c */ /* 0x001fda000bf06270 */
[----:B-1----:R-:W-:Y:S05]  /*0080*/  @P0 BRA `(.L_x_1) ;  /* 0x00000040006c0947 */ /* 0x002fea0003800000 */
[----:B------:R-:W0:Y:S01]  /*0090*/  LDC.64 R10, c[0x0][0x288] ;  /* 0x0000a200ff0a7b82 */ /* 0x000e220000000a00 */
[----:B------:R-:W-:Y:S01]  /*00a0*/  SHF.R.U32.HI R2, RZ, 0x1, R54 ;  /* 0x00000001ff027819 */ /* 0x000fe20000011636 */
[----:B------:R-:W1:Y:S01]  /*00b0*/  S2R R8, SR_LANEID ;  /* 0x0000000000087919 */ /* 0x000e620000000000 */
[----:B------:R-:W-:Y:S01]  /*00c0*/  ULDC.64 UR10, c[0x0][0x290] ;  /* 0x0000a400000a7ab9 */ /* 0x000fe20000000a00 */
[----:B------:R-:W-:Y:S01]  /*00d0*/  UMOV UR5, 0x400 ;  /* 0x0000040000057882 */ /* 0x000fe20000000000 */
[----:B------:R-:W-:Y:S01]  /*00e0*/  HFMA2.MMA R48, -RZ, RZ, 0, 0 ;  /* 0x00000000ff307435 */ /* 0x000fe200000001ff */
[----:B------:R-:W-:Y:S02]  /*00f0*/  IMAD.WIDE.U32 R2, R2, 0x30c30c31, RZ ;  /* 0x30c30c3102027825 */ /* 0x000fe400078e00ff */
[----:B------:R-:W2:Y:S03]  /*0100*/  S2UR UR7, SR_CTAID.X ;  /* 0x00000000000779c3 */ /* 0x000ea60000002500 */
[----:B------:R-:W-:-:S05]  /*0110*/  SHF.R.U32.HI R3, RZ, 0x2, R3 ;  /* 0x00000002ff037819 */ /* 0x000fca0000011603 */
[----:B------:R-:W2:Y:S01]  /*0120*/  LDC R52, c[0x0][0x2ac] ;  /* 0x0000ab00ff347b82 */ /* 0x000ea20000000800 */
[----:B------:R-:W-:-:S05]  /*0130*/  IMAD R55, R3, -0x2a, R54 ;  /* 0xffffffd603377824 */ /* 0x000fca00078e0236 */
[----:B------:R-:W-:Y:S02]  /*0140*/  SHF.L.U32 R55, R55, 0x1, RZ ;  /* 0x0000000137377819 */ /* 0x000fe400000006ff */
[----:B------:R-:W3:Y:S01]  /*0150*/  S2UR UR6, SR_CgaCtaId ;  /* 0x00000000000679c3 */ /* 0x000ee20000008800 */
[----:B0-----:R-:W-:Y:S01]  /*0160*/  IMAD.WIDE.U32 R4, R10, 0x3, RZ ;  /* 0x000000030a047825 */ /* 0x001fe200078e00ff */
[C---:B------:R-:W-:Y:S02]  /*0170*/  LEA R7, R11.reuse, R11, 0x1 ;  /* 0x0000000b0b077211 */ /* 0x040fe400078e08ff */
[----:B------:R-:W-:Y:S02]  /*0180*/  LEA.HI R0, P0, R11, R10, RZ, 0x1 ;  /* 0x0000000a0b007211 */ /* 0x000fe400078108ff */
[----:B------:R-:W-:Y:S02]  /*0190*/  IADD3 R7, R5, R7, RZ ;  /* 0x0000000705077210 */ /* 0x000fe40007ffe0ff */
[----:B------:R-:W-:-:S02]  /*01a0*/  SHF.R.S32.HI R5, RZ, 0x1f, R54 ;  /* 0x0000001fff057819 */ /* 0x000fc40000011436 */
[----:B------:R-:W-:Y:S02]  /*01b0*/  IADD3.X R9, RZ, R11, RZ, P0, !PT ;  /* 0x0000000bff097210 */ /* 0x000fe400007fe4ff */
[----:B------:R-:W-:Y:S02]  /*01c0*/  LEA.HI R5, R5, R54, RZ, 0x5 ;  /* 0x0000003605057211 */ /* 0x000fe400078f28ff */
[----:B------:R-:W-:Y:S01]  /*01d0*/  LEA.HI R6, P2, R7, R4, RZ, 0x1 ;  /* 0x0000000407067211 */ /* 0x000fe200078508ff */
[----:B--2---:R-:W-:Y:S01]  /*01e0*/  IMAD R52, R52, UR7, R3 ;  /* 0x0000000734347c24 */ /* 0x004fe2000f8e0203 */
[----:B------:R-:W-:Y:S02]  /*01f0*/  SHF.R.S32.HI R2, RZ, 0x5, R5 ;  /* 0x00000005ff027819 */ /* 0x000fe40000011405 */
[--C-:B------:R-:W-:Y:S02]  /*0200*/  SHF.R.S64 R0, R0, 0x1, R9.reuse ;  /* 0x0000000100007819 */ /* 0x100fe40000001009 */
[----:B------:R-:W-:-:S02]  /*0210*/  SHF.R.S32.HI R5, RZ, 0x1, R9 ;  /* 0x00000001ff057819 */ /* 0x000fc40000011409 */
[----:B------:R-:W-:Y:S01]  /*0220*/  IADD3.X R7, RZ, R7, RZ, P2, !PT ;  /* 0x00000007ff077210 */ /* 0x000fe200017fe4ff */
[----:B---3--:R-:W-:Y:S01]  /*0230*/  ULEA UR5, UR6, UR5, 0x18 ;  /* 0x0000000506057291 */ /* 0x008fe2000f8ec03f */
[----:B------:R-:W-:Y:S01]  /*0240*/  ISETP.GE.U32.AND P1, PT, R52, UR10, PT ;  /* 0x0000000a34007c0c */ /* 0x000fe2000bf26070 */
[----:B------:R-:W-:Y:S01]  /*0250*/  ULDC.U8 UR10, c[0x0][0x2a4] ;  /* 0x0000a900000a7ab9 */ /* 0x000fe20000000000 */
[----:B------:R-:W-:Y:S02]  /*0260*/  SHF.R.S32.HI R3, RZ, 0x1f, R52 ;  /* 0x0000001fff037819 */ /* 0x000fe40000011434 */
[----:B------:R-:W-:Y:S02]  /*0270*/  SHF.L.U64.HI R4, R0, 0x2, R5 ;  /* 0x0000000200047819 */ /* 0x000fe40000010205 */
[----:B------:R-:W-:Y:S02]  /*0280*/  SHF.R.S64 R5, R6, 0x1, R7 ;  /* 0x0000000106057819 */ /* 0x000fe40000001007 */
[----:B------:R-:W-:-:S02]  /*0290*/  ISETP.GE.AND.EX P1, PT, R3, UR11, PT, P1 ;  /* 0x0000000b03007c0c */ /* 0x000fc4000bf26310 */
[----:B------:R-:W-:Y:S02]  /*02a0*/  SHF.R.S32.HI R6, RZ, 0x1, R7 ;  /* 0x00000001ff067819 */ /* 0x000fe40000011407 */
[----:B------:R-:W-:Y:S02]  /*02b0*/  LEA R2, R2, UR5, 0x3 ;  /* 0x0000000502027c11 */ /* 0x000fe4000f8e18ff */
[----:B------:R-:W-:Y:S02]  /*02c0*/  ISETP.LT.U32.AND P1, PT, R54, 0x2a0, !P1 ;  /* 0x000002a03600780c */ /* 0x000fe40004f21070 */
[C---:B------:R-:W-:Y:S02]  /*02d0*/  IADD3 R51, R52.reuse, 0x10, RZ ;  /* 0x0000001034337810 */ /* 0x040fe40007ffe0ff */
[C---:B------:R-:W-:Y:S02]  /*02e0*/  IADD3 R50, R52.reuse, 0x20, RZ ;  /* 0x0000002034327810 */ /* 0x040fe40007ffe0ff */
[----:B------:R-:W-:-:S02]  /*02f0*/  IADD3 R49, R52, 0x30, RZ ;  /* 0x0000003034317810 */ /* 0x000fc40007ffe0ff */
[----:B-1----:R-:W-:-:S07]  /*0300*/  SHF.L.U64.HI R6, R5, 0x2, R6 ;  /* 0x0000000205067819 */ /* 0x002fce0000010206 */
.L_x_36:
[----:B------:R-:W0:Y:S01]  /*0310*/  LDC R14, c[0x0][0x2a0] ;  /* 0x0000a800ff0e7b82 */ /* 0x000e220000000800 */
[----:B------:R-:W-:Y:S01]  /*0320*/  IABS R13, R53 ;  /* 0x00000035000d7213 */ /* 0x000fe20000000000 */
[----:B------:R-:W-:Y:S01]  /*0330*/  ULDC.64 UR14, c[0x0][0x290] ;  /* 0x0000a400000e7ab9 */ /* 0x000fe20000000a00 */
[----:B------:R-:W-:Y:S01]  /*0340*/  ISETP.GE.AND P3, PT, R53, RZ, PT ;  /* 0x000000ff3500720c */ /* 0x000fe20003f66270 */
[----:B------:R-:W-:Y:S01]  /*0350*/  ULDC.64 UR12, c[0x0][0x298] ;  /* 0x0000a600000c7ab9 */ /* 0x000fe20000000a00 */
[----:B------:R-:W-:Y:S02]  /*0360*/  SHF.R.S32.HI R15, RZ, 0x1f, R55 ;  /* 0x0000001fff0f7819 */ /* 0x000fe40000011437 */
[----:B------:R-:W-:Y:S01]  /*0370*/  CS2R R46, SRZ ;  /* 0x00000000002e7805 */ /* 0x000fe2000001ff00 */
[----:B------:R-:W1:Y:S08]  /*0380*/  @P1 LDC.64 R16, c[0x0][0x288] ;  /* 0x0000a200ff101b82 */ /* 0x000e700000000a00 */
[----:B------:R-:W2:Y:S01]  /*0390*/  @P1 LDC.64 R18, c[0x0][0x230] ;  /* 0x00008c00ff121b82 */ /* 0x000ea20000000a00 */
[----:B0-----:R-:W-:-:S07]  /*03a0*/  IABS R12, R14 ;  /* 0x0000000e000c7213 */ /* 0x001fce0000000000 */
[----:B------:R-:W0:Y:S01]  /*03b0*/  @P1 LDC.64 R20, c[0x0][0x228] ;  /* 0x00008a00ff141b82 */ /* 0x000e220000000a00 */
[----:B------:R-:W3:Y:S07]  /*03c0*/  I2F.RP R7, R12 ;  /* 0x0000000c00077306 */ /* 0x000eee0000209400 */
[----:B------:R-:W4:Y:S01]  /*03d0*/  LDC.64 R22, c[0x0][0x248] ;  /* 0x00009200ff167b82 */ /* 0x000f220000000a00 */
[----:B---3--:R-:W3:Y:S02]  /*03e0*/  MUFU.RCP R7, R7 ;  /* 0x0000000700077308 */ /* 0x008ee40000001000 */
[----:B---3--:R-:W-:-:S06]  /*03f0*/  IADD3 R10, R7, 0xffffffe, RZ ;  /* 0x0ffffffe070a7810 */ /* 0x008fcc0007ffe0ff */
[----:B------:R3:W1:Y:S02]  /*0400*/  F2I.FTZ.U32.TRUNC.NTZ R11, R10 ;  /* 0x0000000a000b7305 */ /* 0x000664000021f000 */
[----:B---3--:R-:W-:Y:S02]  /*0410*/  MOV R10, RZ ;  /* 0x000000ff000a7202 */ /* 0x008fe40000000f00 */
[----:B-1----:R-:W-:-:S05]  /*0420*/  IADD3 R9, RZ, -R11, RZ ;  /* 0x8000000bff097210 */ /* 0x002fca0007ffe0ff */
[----:B------:R-:W-:-:S04]  /*0430*/  IMAD R9, R9, R12, RZ ;  /* 0x0000000c09097224 */ /* 0x000fc800078e02ff */
[----:B------:R-:W-:Y:S01]  /*0440*/  IMAD.HI.U32 R11, R11, R9, R10 ;  /* 0x000000090b0b7227 */ /* 0x000fe200078e000a */
[----:B------:R-:W-:-:S05]  /*0450*/  MOV R9, R13 ;  /* 0x0000000d00097202 */ /* 0x000fca0000000f00 */
[----:B------:R-:W-:-:S05]  /*0460*/  IMAD.HI.U32 R11, R11, R9, RZ ;  /* 0x000000090b0b7227 */ /* 0x000fca00078e00ff */
[----:B------:R-:W-:-:S05]  /*0470*/  IADD3 R7, -R11, RZ, RZ ;  /* 0x000000ff0b077210 */ /* 0x000fca0007ffe1ff */
[----:B------:R-:W-:Y:S01]  /*0480*/  IMAD R7, R12, R7, R9 ;  /* 0x000000070c077224 */ /* 0x000fe200078e0209 */
[----:B------:R-:W-:-:S04]  /*0490*/  LOP3.LUT R9, R53, R14, RZ, 0x3c, !PT ;  /* 0x0000000e35097212 */ /* 0x000fc800078e3cff */
[----:B------:R-:W-:Y:S02]  /*04a0*/  ISETP.GT.U32.AND P2, PT, R12, R7, PT ;  /* 0x000000070c00720c */ /* 0x000fe40003f44070 */
[----:B------:R-:W-:Y:S02]  /*04b0*/  ISETP.GE.AND P4, PT, R9, RZ, PT ;  /* 0x000000ff0900720c */ /* 0x000fe40003f86270 */
[----:B------:R-:W-:-:S09]  /*04c0*/  SHF.R.S32.HI R9, RZ, 0x1f, R51 ;  /* 0x0000001fff097819 */ /* 0x000fd20000011433 */
[-C--:B------:R-:W-:Y:S02]  /*04d0*/  @!P2 IADD3 R7, R7, -R12.reuse, RZ ;  /* 0x8000000c0707a210 */ /* 0x080fe40007ffe0ff */
[----:B------:R-:W-:Y:S02]  /*04e0*/  @!P2 IADD3 R11, R11, 0x1, RZ ;  /* 0x000000010b0ba810 */ /* 0x000fe40007ffe0ff */
[CC--:B------:R-:W-:Y:S02]  /*04f0*/  ISETP.GE.U32.AND P0, PT, R7.reuse, R12.reuse, PT ;  /* 0x0000000c0700720c */ /* 0x0c0fe40003f06070 */
[----:B------:R-:W-:Y:S02]  /*0500*/  ISETP.GT.U32.AND P2, PT, R12, R7, PT ;  /* 0x000000070c00720c */ /* 0x000fe40003f44070 */
[----:B------:R-:W-:-:S04]  /*0510*/  IADD3 R10, R7, -R12, RZ ;  /* 0x8000000c070a7210 */ /* 0x000fc80007ffe0ff */
[----:B------:R-:W-:Y:S02]  /*0520*/  SEL R7, R10, R7, !P2 ;  /* 0x000000070a077207 */ /* 0x000fe40005000000 */
[----:B------:R-:W-:Y:S02]  /*0530*/  LOP3.LUT R10, RZ, R14, RZ, 0x33, !PT ;  /* 0x0000000eff0a7212 */ /* 0x000fe400078e33ff */
[----:B------:R-:W-:Y:S02]  /*0540*/  @!P3 IADD3 R7, -R7, RZ, RZ ;  /* 0x000000ff0707b210 */ /* 0x000fe40007ffe1ff */
[----:B------:R-:W-:Y:S02]  /*0550*/  @P0 IADD3 R11, R11, 0x1, RZ ;  /* 0x000000010b0b0810 */ /* 0x000fe40007ffe0ff */
[----:B------:R-:W-:Y:S02]  /*0560*/  ISETP.NE.AND P0, PT, R14, RZ, PT ;  /* 0x000000ff0e00720c */ /* 0x000fe40003f05270 */
[----:B------:R-:W-:-:S02]  /*0570*/  @!P4 IADD3 R11, -R11, RZ, RZ ;  /* 0x000000ff0b0bc210 */ /* 0x000fc40007ffe1ff */
[C---:B------:R-:W-:Y:S02]  /*0580*/  SEL R7, R10.reuse, R7, !P0 ;  /* 0x000000070a077207 */ /* 0x040fe40004000000 */
[----:B------:R-:W-:Y:S02]  /*0590*/  SEL R13, R10, R11, !P0 ;  /* 0x0000000b0a0d7207 */ /* 0x000fe40004000000 */
[----:B------:R-:W-:Y:S01]  /*05a0*/  ISETP.GE.U32.AND P0, PT, R51, UR14, PT ;  /* 0x0000000e33007c0c */ /* 0x000fe2000bf06070 */
[----:B------:R-:W-:Y:S01]  /*05b0*/  IMAD R30, R7, 0x54, RZ ;  /* 0x00000054071e7824 */ /* 0x000fe200078e02ff */
[----:B------:R-:W-:Y:S02]  /*05c0*/  SHF.R.S32.HI R10, RZ, 0x1f, R13 ;  /* 0x0000001fff0a7819 */ /* 0x000fe4000001140d */
[----:B------:R-:W-:Y:S02]  /*05d0*/  ISETP.GE.AND.EX P0, PT, R9, UR15, PT, P0 ;  /* 0x0000000f09007c0c */ /* 0x000fe4000bf06300 */
[----:B------:R-:W-:Y:S01]  /*05e0*/  IADD3 R58, P2, R55, R30, RZ ;  /* 0x0000001e373a7210 */ /* 0x000fe20007f5e0ff */
[----:B------:R-:W-:Y:S01]  /*05f0*/  IMAD R10, R10, UR12, RZ ;  /* 0x0000000c0a0a7c24 */ /* 0x000fe2000f8e02ff */
[----:B------:R-:W-:-:S02]  /*0600*/  ISETP.GT.U32.OR P0, PT, R54, 0x29f, P0 ;  /* 0x0000029f3600780c */ /* 0x000fc40000704470 */
[----:B------:R-:W-:Y:S01]  /*0610*/  LEA.HI.X.SX32 R59, R30, R15, 0x1, P2 ;  /* 0x0000000f1e3b7211 */ /* 0x000fe200010f0eff */
[----:B------:R-:W-:Y:S01]  /*0620*/  IMAD R61, R13, UR13, R10 ;  /* 0x0000000d0d3d7c24 */ /* 0x000fe2000f8e020a */
[----:B------:R-:W-:Y:S01]  /*0630*/  SHF.R.S32.HI R11, RZ, 0x1f, R50 ;  /* 0x0000001fff0b7819 */ /* 0x000fe20000011432 */
[----:B------:R-:W-:Y:S01]  /*0640*/  @P1 IMAD R10, R3, R16, RZ ;  /* 0x00000010030a1224 */ /* 0x000fe200078e02ff */
[----:B------:R-:W-:Y:S01]  /*0650*/  ISETP.GE.U32.AND P2, PT, R50, UR14, PT ;  /* 0x0000000e32007c0c */ /* 0x000fe2000bf46070 */
[----:B------:R-:W-:Y:S01]  /*0660*/  IMAD.WIDE.U32 R58, R13, UR12, R58 ;  /* 0x0000000c0d3a7c25 */ /* 0x000fe2000f8e003a */
[----:B------:R-:W-:Y:S02]  /*0670*/  SHF.R.S32.HI R13, RZ, 0x1f, R49 ;  /* 0x0000001fff0d7819 */ /* 0x000fe40000011431 */
[----:B------:R-:W-:Y:S01]  /*0680*/  ISETP.GE.AND.EX P2, PT, R11, UR15, PT, P2 ;  /* 0x0000000f0b007c0c */ /* 0x000fe2000bf46320 */
[----:B------:R-:W-:Y:S01]  /*0690*/  @P1 IMAD R17, R52, R17, R10 ;  /* 0x0000001134111224 */ /* 0x000fe200078e020a */
[----:B------:R-:W-:Y:S01]  /*06a0*/  IADD3 R61, R59, R61, RZ ;  /* 0x0000003d3b3d7210 */ /* 0x000fe20007ffe0ff */
[----:B------:R-:W1:Y:S01]  /*06b0*/  @!P0 LDC.64 R14, c[0x0][0x288] ;  /* 0x0000a200ff0e8b82 */ /* 0x000e620000000a00 */
[----:B------:R-:W-:-:S02]  /*06c0*/  ISETP.GT.U32.OR P2, PT, R54, 0x29f, P2 ;  /* 0x0000029f3600780c */ /* 0x000fc40001744470 */
[----:B------:R-:W-:Y:S02]  /*06d0*/  @P1 MOV R60, R58 ;  /* 0x0000003a003c1202 */ /* 0x000fe40000000f00 */
[----:B------:R-:W-:-:S03]  /*06e0*/  ISETP.GE.U32.AND P3, PT, R49, UR14, PT ;  /* 0x0000000e31007c0c */ /* 0x000fc6000bf66070 */
[----:B------:R-:W-:Y:S01]  /*06f0*/  @P1 IMAD.WIDE.U32 R24, R52, R16, R60 ;  /* 0x0000001034181225 */ /* 0x000fe200078e003c */
[----:B------:R-:W-:-:S04]  /*0700*/  ISETP.GE.AND.EX P3, PT, R13, UR15, PT, P3 ;  /* 0x0000000f0d007c0c */ /* 0x000fc8000bf66330 */
[----:B------:R-:W-:Y:S02]  /*0710*/  @P1 IADD3 R25, R25, R17, RZ ;  /* 0x0000001119191210 */ /* 0x000fe40007ffe0ff */
[C---:B------:R-:W-:Y:S01]  /*0720*/  @P1 SHF.L.U32 R27, R24.reuse, 0x1, RZ ;  /* 0x00000001181b1819 */ /* 0x040fe200000006ff */
[----:B------:R-:W3:Y:S01]  /*0730*/  @!P2 LDC.64 R16, c[0x0][0x288] ;  /* 0x0000a200ff10ab82 */ /* 0x000ee20000000a00 */
[----:B------:R-:W-:Y:S02]  /*0740*/  @P1 SHF.L.U64.HI R10, R24, 0x1, R25 ;  /* 0x00000001180a1819 */ /* 0x000fe40000010219 */
[----:B------:R-:W-:Y:S02]  /*0750*/  ISETP.GT.U32.OR P3, PT, R54, 0x29f, P3 ;  /* 0x0000029f3600780c */ /* 0x000fe40001f64470 */
[----:B--2---:R-:W-:Y:S02]  /*0760*/  @P1 IADD3 R32, P4, R27, R18, RZ ;  /* 0x000000121b201210 */ /* 0x004fe40007f9e0ff */
[----:B------:R-:W-:Y:S01]  /*0770*/  @!P0 MOV R34, R58 ;  /* 0x0000003a00228202 */ /* 0x000fe20000000f00 */
[----:B------:R-:W2:Y:S01]  /*0780*/  @!P0 LDC.64 R24, c[0x0][0x230] ;  /* 0x00008c00ff188b82 */ /* 0x000ea20000000a00 */
[----:B------:R-:W-:-:S02]  /*0790*/  @P1 IADD3.X R33, R10, R19, RZ, P4, !PT ;  /* 0x000000130a211210 */ /* 0x000fc400027fe4ff */
[----:B0-----:R-:W-:Y:S01]  /*07a0*/  @P1 IADD3 R20, P4, R27, R20, RZ ;  /* 0x000000141b141210 */ /* 0x001fe20007f9e0ff */
[-C--:B-1----:R-:W-:Y:S01]  /*07b0*/  @!P0 IMAD R12, R9, R14.reuse, RZ ;  /* 0x0000000e090c8224 */ /* 0x082fe200078e02ff */
[----:B------:R-:W-:Y:S01]  /*07c0*/  @!P0 MOV R35, R61 ;  /* 0x0000003d00238202 */ /* 0x000fe20000000f00 */
[----:B----4-:R-:W-:Y:S01]  /*07d0*/  IMAD.WIDE R18, R53, 0x8, R22 ;  /* 0x0000000835127825 */ /* 0x010fe200078e0216 */
[----:B------:R0:W5:Y:S01]  /*07e0*/  @P1 LDG.E R46, desc[UR8][R32.64] ;  /* 0x00000008202e1981 */ /* 0x000162000c1e1900 */
[----:B------:R-:W1:Y:S02]  /*07f0*/  @!P0 LDC.64 R26, c[0x0][0x228] ;  /* 0x00008a00ff1a8b82 */ /* 0x000e640000000a00 */
[C---:B------:R-:W-:Y:S02]  /*0800*/  @!P0 IMAD R31, R51.reuse, R15, R12 ;  /* 0x0000000f331f8224 */ /* 0x040fe400078e020c */
[----:B------:R-:W-:Y:S02]  /*0810*/  @!P0 IMAD.WIDE.U32 R34, R51, R14, R34 ;  /* 0x0000000e33228225 */ /* 0x000fe400078e0022 */
[----:B------:R4:W2:Y:S02]  /*0820*/  LDG.E.64 R14, desc[UR8][R18.64] ;  /* 0x00000008120e7981 */ /* 0x0008a4000c1e1b00 */
[----:B------:R-:W1:Y:S01]  /*0830*/  @!P3 LDC.64 R28, c[0x0][0x288] ;  /* 0x0000a200ff1cbb82 */ /* 0x000e620000000a00 */
[----:B0-----:R-:W-:-:S02]  /*0840*/  @!P0 IADD3 R33, R35, R31, RZ ;  /* 0x0000001f23218210 */ /* 0x001fc40007ffe0ff */
[----:B------:R-:W-:Y:S02]  /*0850*/  CS2R R44, SRZ ;  /* 0x00000000002c7805 */ /* 0x000fe4000001ff00 */
[C---:B------:R-:W-:Y:S02]  /*0860*/  @!P0 SHF.L.U32 R31, R34.reuse, 0x1, RZ ;  /* 0x00000001221f8819 */ /* 0x040fe400000006ff */
[----:B------:R-:W-:Y:S01]  /*0870*/  @!P0 SHF.L.U64.HI R34, R34, 0x1, R33 ;  /* 0x0000000122228819 */ /* 0x000fe20000010221 */
[----:B------:R-:W0:Y:S01]  /*0880*/  @!P2 LDC.64 R22, c[0x0][0x230] ;  /* 0x00008c00ff16ab82 */ /* 0x000e220000000a00 */
[----:B------:R-:W-:Y:S01]  /*0890*/  @P1 IADD3.X R21, R10, R21, RZ, P4, !PT ;  /* 0x000000150a151210 */ /* 0x000fe200027fe4ff */
[----:B---3--:R-:W-:Y:S01]  /*08a0*/  @!P2 IMAD R10, R11, R16, RZ ;  /* 0x000000100b0aa224 */ /* 0x008fe200078e02ff */
[----:B------:R-:W-:Y:S02]  /*08b0*/  @!P2 MOV R32, R58 ;  /* 0x0000003a0020a202 */ /* 0x000fe40000000f00 */
[----:B------:R-:W-:Y:S01]  /*08c0*/  @!P2 MOV R33, R61 ;  /* 0x0000003d0021a202 */ /* 0x000fe20000000f00 */
[----:B------:R3:W5:Y:S01]  /*08d0*/  @P1 LDG.E R45, desc[UR8][R20.64] ;  /* 0x00000008142d1981 */ /* 0x000762000c1e1900 */
[C---:B------:R-:W-:Y:S01]  /*08e0*/  @!P2 IMAD R35, R50.reuse, R17, R10 ;  /* 0x000000113223a224 */ /* 0x040fe200078e020a */
[----:B----4-:R-:W4:Y:S01]  /*08f0*/  @!P3 LDC.64 R18, c[0x0][0x230] ;  /* 0x00008c00ff12bb82 */ /* 0x010f220000000a00 */
[----:B------:R-:W-:Y:S01]  /*0900*/  @!P2 IMAD.WIDE.U32 R32, R50, R16, R32 ;  /* 0x000000103220a225 */ /* 0x000fe200078e0020 */
[----:B--2---:R-:W-:-:S02]  /*0910*/  @!P0 IADD3 R24, P4, R31, R24, RZ ;  /* 0x000000181f188210 */ /* 0x004fc40007f9e0ff */
[----:B-1----:R-:W-:-:S04]  /*0920*/  @!P0 IADD3 R26, P5, R31, R26, RZ ;  /* 0x0000001a1f1a8210 */ /* 0x002fc80007fbe0ff */
[----:B---3--:R-:W1:Y:S01]  /*0930*/  @!P3 LDC.64 R20, c[0x0][0x228] ;  /* 0x00008a00ff14bb82 */ /* 0x008e620000000a00 */
[----:B------:R-:W-:Y:S02]  /*0940*/  @!P2 IADD3 R31, R33, R35, RZ ;  /* 0x00000023211fa210 */ /* 0x000fe40007ffe0ff */
[C---:B------:R-:W-:Y:S02]  /*0950*/  @!P2 SHF.L.U32 R35, R32.reuse, 0x1, RZ ;  /* 0x000000012023a819 */ /* 0x040fe400000006ff */
[----:B------:R-:W-:Y:S01]  /*0960*/  @!P2 SHF.L.U64.HI R12, R32, 0x1, R31 ;  /* 0x00000001200ca819 */ /* 0x000fe2000001021f */
[----:B------:R-:W-:Y:S01]  /*0970*/  @!P3 IMAD R10, R13, R28, RZ ;  /* 0x0000001c0d0ab224 */ /* 0x000fe200078e02ff */
[----:B------:R-:W-:Y:S02]  /*0980*/  @!P3 MOV R32, R58 ;  /* 0x0000003a0020b202 */ /* 0x000fe40000000f00 */
[----:B------:R-:W-:Y:S02]  /*0990*/  CS2R R42, SRZ ;  /* 0x00000000002a7805 */ /* 0x000fe4000001ff00 */
[----:B------:R-:W-:Y:S01]  /*09a0*/  @!P3 MOV R33, R61 ;  /* 0x0000003d0021b202 */ /* 0x000fe20000000f00 */
[C---:B------:R-:W-:Y:S01]  /*09b0*/  @!P3 IMAD R31, R49.reuse, R29, R10 ;  /* 0x0000001d311fb224 */ /* 0x040fe200078e020a */
[----:B------:R-:W-:Y:S01]  /*09c0*/  @!P0 IADD3.X R25, R34, R25, RZ, P4, !PT ;  /* 0x0000001922198210 */ /* 0x000fe200027fe4ff */
[----:B------:R-:W2:Y:S01]  /*09d0*/  @!P2 LDC.64 R16, c[0x0][0x228] ;  /* 0x00008a00ff10ab82 */ /* 0x000ea20000000a00 */
[----:B------:R-:W-:Y:S01]  /*09e0*/  @!P3 IMAD.WIDE.U32 R32, R49, R28, R32 ;  /* 0x0000001c3120b225 */ /* 0x000fe200078e0020 */
[----:B0-----:R-:W-:-:S02]  /*09f0*/  @!P2 IADD3 R28, P4, R35, R22, RZ ;  /* 0x00000016231ca210 */ /* 0x001fc40007f9e0ff */
[----:B------:R0:W5:Y:S02]  /*0a00*/  @!P0 LDG.E R47, desc[UR8][R24.64] ;  /* 0x00000008182f8981 */ /* 0x000164000c1e1900 */
[----:B------:R-:W-:Y:S02]  /*0a10*/  @!P2 IADD3.X R29, R12, R23, RZ, P4, !PT ;  /* 0x000000170c1da210 */ /* 0x000fe400027fe4ff */
[----:B------:R-:W-:Y:S02]  /*0a20*/  @!P3 IADD3 R31, R33, R31, RZ ;  /* 0x0000001f211fb210 */ /* 0x000fe40007ffe0ff */
[----:B------:R-:W-:Y:S01]  /*0a30*/  @!P3 SHF.L.U32 R23, R32, 0x1, RZ ;  /* 0x000000012017b819 */ /* 0x000fe200000006ff */
[----:B------:R3:W5:Y:S01]  /*0a40*/  @!P2 LDG.E R42, desc[UR8][R28.64] ;  /* 0x000000081c2aa981 */ /* 0x000762000c1e1900 */
[----:B------:R-:W-:Y:S02]  /*0a50*/  @!P0 IADD3.X R27, R34, R27, RZ, P5, !PT ;  /* 0x0000001b221b8210 */ /* 0x000fe40002ffe4ff */
[----:B------:R-:W-:-:S02]  /*0a60*/  @!P3 SHF.L.U64.HI R10, R32, 0x1, R31 ;  /* 0x00000001200ab819 */ /* 0x000fc4000001021f */
[C---:B----4-:R-:W-:Y:S01]  /*0a70*/  @!P3 IADD3 R32, P4, R23.reuse, R18, RZ ;  /* 0x000000121720b210 */ /* 0x050fe20007f9e0ff */
[----:B------:R3:W5:Y:S01]  /*0a80*/  @!P0 LDG.E R44, desc[UR8][R26.64] ;  /* 0x000000081a2c8981 */ /* 0x000762000c1e1900 */
[----:B-1----:R-:W-:Y:S02]  /*0a90*/  @!P3 IADD3 R20, P5, R23, R20, RZ ;  /* 0x000000141714b210 */ /* 0x002fe40007fbe0ff */
[C---:B------:R-:W-:Y:S02]  /*0aa0*/  @!P3 IADD3.X R33, R10.reuse, R19, RZ, P4, !PT ;  /* 0x000000130a21b210 */ /* 0x040fe400027fe4ff */
[----:B------:R-:W-:Y:S02]  /*0ab0*/  @!P3 IADD3.X R21, R10, R21, RZ, P5, !PT ;  /* 0x000000150a15b210 */ /* 0x000fe40002ffe4ff */
[----:B------:R-:W-:Y:S01]  /*0ac0*/  MOV R10, RZ ;  /* 0x000000ff000a7202 */ /* 0x000fe20000000f00 */
[----:B------:R3:W5:Y:S05]  /*0ad0*/  @!P3 LDG.E R43, desc[UR8][R32.64] ;  /* 0x00000008202bb981 */ /* 0x00076a000c1e1900 */
[----:B------:R3:W5:Y:S01]  /*0ae0*/  @!P3 LDG.E R10, desc[UR8][R20.64] ;  /* 0x00000008140ab981 */ /* 0x000762000c1e1900 */
[----:B--2---:R-:W-:-:S04]  /*0af0*/  @!P2 IADD3 R22, P0, R35, R16, RZ ;  /* 0x000000102316a210 */ /* 0x004fc80007f1e0ff */
[----:B------:R-:W-:Y:S02]  /*0b00*/  @!P2 IADD3.X R23, R12, R17, RZ, P0, !PT ;  /* 0x000000110c17a210 */ /* 0x000fe400007fe4ff */
[----:B------:R-:W-:-:S06]  /*0b10*/  MOV R12, RZ ;  /* 0x000000ff000c7202 */ /* 0x000fcc0000000f00 */
[----:B------:R3:W5:Y:S01]  /*0b20*/  @!P2 LDG.E R12, desc[UR8][R22.64] ;  /* 0x00000008160ca981 */ /* 0x000762000c1e1900 */
[----:B------:R-:W-:Y:S01]  /*0b30*/  ISETP.GT.U32.AND P2, PT, R54, 0x29f, PT ;  /* 0x0000029f3600780c */ /* 0x000fe20003f44070 */
[----:B------:R-:W-:Y:S01]  /*0b40*/  BSSY B0, `(.L_x_2) ;  /* 0x0000013000007945 */ /* 0x000fe20003800000 */
[----:B------:R-:W-:Y:S02]  /*0b50*/  CS2R R16, SRZ ;  /* 0x0000000000107805 */ /* 0x000fe4000001ff00 */
[----:B------:R-:W-:Y:S01]  /*0b60*/  CS2R R18, SRZ ;  /* 0x0000000000127805 */ /* 0x000fe2000001ff00 */
[----:B------:R-:W-:-:S05]  /*0b70*/  FFMA.FTZ R15, -R14, R14, R15 ;  /* 0x0000000e0e0f7223 */ /* 0x000fca000001010f */
[----:B------:R-:W-:-:S13]  /*0b80*/  FSETP.GTU.FTZ.AND P0, PT, R15, RZ, PT ;  /* 0x000000ff0f00720b */ /* 0x000fda0003f1c000 */
[----:B0-----:R-:W0:Y:S02]  /*0b90*/  @P0 LDC R24, c[0x0][0x250] ;  /* 0x00009400ff180b82 */ /* 0x001e240000000800 */
[----:B0-----:R-:W-:Y:S01]  /*0ba0*/  @P0 FADD.FTZ R24, R15, R24 ;  /* 0x000000180f180221 */ /* 0x001fe20000010000 */
[----:B------:R-:W-:Y:S01]  /*0bb0*/  MOV R15, 0x3f800000 ;  /* 0x3f800000000f7802 */ /* 0x000fe20000000f00 */
[----:B---3--:R-:W-:Y:S06]  /*0bc0*/  @P2 BRA `(.L_x_3) ;  /* 0x0000000000282947 */ /* 0x008fec0003800000 */
[----:B------:R-:W-:Y:S01]  /*0bd0*/  ISETP.NE.AND P2, PT, RZ, UR10, PT ;  /* 0x0000000aff007c0c */ /* 0x000fe2000bf45270 */
[----:B------:R-:W0:Y:S01]  /*0be0*/  LDC.64 R22, c[0x0][0x238] ;  /* 0x00008e00ff167b82 */ /* 0x000e220000000a00 */
[----:B------:R-:W-:-:S04]  /*0bf0*/  IADD3 R21, R55, R30, RZ ;  /* 0x0000001e37157210 */ /* 0x000fc80007ffe0ff */
[----:B------:R-:W-:-:S07]  /*0c00*/  SHF.R.S32.HI R26, RZ, 0x1f, R21 ;  /* 0x0000001fff1a7819 */ /* 0x000fce0000011415 */
[----:B------:R-:W1:Y:S01]  /*0c10*/  @P2 LDC.64 R16, c[0x0][0x240] ;  /* 0x00009000ff102b82 */ /* 0x000e620000000a00 */
[C---:B0-----:R-:W-:Y:S01]  /*0c20*/  IMAD.WIDE R22, R21.reuse, 0x4, R22 ;  /* 0x0000000415167825 */ /* 0x041fe200078e0216 */
[----:B-1----:R-:W-:-:S04]  /*0c30*/  @P2 LEA R20, P3, R21, R16, 0x2 ;  /* 0x0000001015142211 */ /* 0x002fc800078610ff */
[----:B------:R-:W-:Y:S02]  /*0c40*/  @P2 LEA.HI.X R21, R21, R17, R26, 0x2, P3 ;  /* 0x0000001115152211 */ /* 0x000fe400018f141a */
[----:B------:R0:W5:Y:S04]  /*0c50*/  LDG.E.64 R16, desc[UR8][R22.64] ;  /* 0x0000000816107981 */ /* 0x000168000c1e1b00 */
[----:B------:R0:W5:Y:S03]  /*0c60*/  @P2 LDG.E.64 R18, desc[UR8][R20.64] ;  /* 0x0000000814122981 */ /* 0x000166000c1e1b00 */
.L_x_3:
[----:B------:R-:W-:Y:S05]  /*0c70*/  BSYNC B0 ;  /* 0x0000000000007941 */ /* 0x000fea0003800000 */
.L_x_2:
[----:B------:R-:W1:Y:S01]  /*0c80*/  @P0 MUFU.RSQ R15, R24 ;  /* 0x00000018000f0308 */ /* 0x000e620000001400 */
[----:B------:R-:W-:Y:S02]  /*0c90*/  ISETP.NE.AND P4, PT, RZ, UR10, PT ;  /* 0x0000000aff007c0c */ /* 0x000fe4000bf85270 */
[C---:B0----5:R-:W-:Y:S02]  /*0ca0*/  PRMT R20, R46.reuse, 0x7632, R20 ;  /* 0x000076322e147816 */ /* 0x061fe40000000014 */
[----:B------:R-:W-:Y:S02]  /*0cb0*/  SHF.L.U32 R21, R46, 0x10, RZ ;  /* 0x000000102e157819 */ /* 0x000fe400000006ff */
[C---:B------:R-:W-:Y:S02]  /*0cc0*/  PRMT R28, R47.reuse, 0x7632, R28 ;  /* 0x000076322f1c7816 */ /* 0x040fe4000000001c */
[----:B------:R-:W-:Y:S01]  /*0cd0*/  SHF.L.U32 R27, R20, 0x10, RZ ;  /* 0x00000010141b7819 */ /* 0x000fe200000006ff */
[----:B------:R-:W-:Y:S01]  /*0ce0*/  FADD.FTZ R20, -R14, R21 ;  /* 0x000000150e147221 */ /* 0x000fe20000010100 */
[----:B------:R-:W-:-:S02]  /*0cf0*/  SHF.L.U32 R29, R47, 0x10, RZ ;  /* 0x000000102f1d7819 */ /* 0x000fc400000006ff */
[----:B------:R-:W-:Y:S01]  /*0d00*/  SHF.L.U32 R37, R28, 0x10, RZ ;  /* 0x000000101c257819 */ /* 0x000fe200000006ff */
[C---:B------:R-:W-:Y:S01]  /*0d10*/  FADD.FTZ R28, -R14.reuse, R27 ;  /* 0x0000001b0e1c7221 */ /* 0x040fe20000010100 */
[C---:B------:R-:W-:Y:S01]  /*0d20*/  PRMT R25, R45.reuse, 0x7632, R25 ;  /* 0x000076322d197816 */ /* 0x040fe20000000019 */
[----:B------:R-:W-:Y:S01]  /*0d30*/  FADD.FTZ R38, -R14, R29 ;  /* 0x0000001d0e267221 */ /* 0x000fe20000010100 */
[----:B------:R-:W-:Y:S01]  /*0d40*/  PRMT R30, R44, 0x7632, R30 ;  /* 0x000076322c1e7816 */ /* 0x000fe2000000001e */
[-C--:B-1----:R-:W-:Y:S01]  /*0d50*/  FMUL.FTZ R21, R20, R15.reuse ;  /* 0x0000000f14157220 */ /* 0x082fe20000410000 */
[----:B------:R-:W-:Y:S01]  /*0d60*/  SHF.L.U32 R22, R45, 0x10, RZ ;  /* 0x000000102d167819 */ /* 0x000fe200000006ff */
[----:B------:R-:W-:Y:S01]  /*0d70*/  FMUL.FTZ R20, R28, R15 ;  /* 0x0000000f1c147220 */ /* 0x000fe20000410000 */
[----:B------:R-:W-:Y:S02]  /*0d80*/  SHF.L.U32 R23, R44, 0x10, RZ ;  /* 0x000000102c177819 */ /* 0x000fe400000006ff */
[----:B------:R-:W-:-:S02]  /*0d90*/  PRMT R26, R42, 0x7632, R26 ;  /* 0x000076322a1a7816 */ /* 0x000fc4000000001a */
[----:B------:R-:W-:Y:S02]  /*0da0*/  SHF.L.U32 R25, R25, 0x10, RZ ;  /* 0x0000001019197819 */ /* 0x000fe400000006ff */
[----:B------:R-:W-:Y:S01]  /*0db0*/  SHF.L.U32 R24, R30, 0x10, RZ ;  /* 0x000000101e187819 */ /* 0x000fe200000006ff */
[----:B------:R-:W-:Y:S06]  /*0dc0*/  @!P4 BRA `(.L_x_4) ;  /* 0x000000000048c947 */ /* 0x000fec0003800000 */
[----:B------:R-:W-:Y:S01]  /*0dd0*/  FFMA.FTZ R27, R21, R16, R18 ;  /* 0x00000010151b7223 */ /* 0x000fe20000010012 */
[----:B------:R-:W-:-:S03]  /*0de0*/  FFMA.FTZ R28, R20, R17, R19 ;  /* 0x00000011141c7223 */ /* 0x000fc60000010013 */
[----:B------:R-:W-:Y:S01]  /*0df0*/  FMUL.FTZ R29, R27, -1.4426950216293334961 ;  /* 0xbfb8aa3b1b1d7820 */ /* 0x000fe20000410000 */
[----:B------:R-:W-:-:S05]  /*0e00*/  FMUL.FTZ R32, R28, -1.4426950216293334961 ;  /* 0xbfb8aa3b1c207820 */ /* 0x000fca0000410000 */
[----:B------:R-:W0:Y:S08]  /*0e10*/  MUFU.EX2 R29, R29 ;  /* 0x0000001d001d7308 */ /* 0x000e300000000800 */
[----:B------:R-:W1:Y:S01]  /*0e20*/  MUFU.EX2 R32, R32 ;  /* 0x0000002000207308 */ /* 0x000e620000000800 */
[----:B0-----:R-:W-:-:S07]  /*0e30*/  FADD.FTZ R30, R29, 1 ;  /* 0x3f8000001d1e7421 */ /* 0x001fce0000010000 */
[----:B------:R-:W0:Y:S01]  /*0e40*/  MUFU.RCP R31, R30 ;  /* 0x0000001e001f7308 */ /* 0x000e220000001000 */
[----:B-1----:R-:W-:-:S07]  /*0e50*/  FADD.FTZ R33, R32, 1 ;  /* 0x3f80000020217421 */ /* 0x002fce0000010000 */
[----:B------:R-:W1:Y:S01]  /*0e60*/  MUFU.RCP R34, R33 ;  /* 0x0000002100227308 */ /* 0x000e620000001000 */
[----:B0-----:R-:W-:Y:S01]  /*0e70*/  FADD.FTZ R36, -R31, 1 ;  /* 0x3f8000001f247421 */ /* 0x001fe20000010100 */
[----:B------:R-:W-:-:S03]  /*0e80*/  FMUL.FTZ R22, R22, R31 ;  /* 0x0000001f16167220 */ /* 0x000fc60000410000 */
[----:B------:R-:W-:Y:S01]  /*0e90*/  FFMA.FTZ R27, R27, R36, 1 ;  /* 0x3f8000001b1b7423 */ /* 0x000fe20000010024 */
[----:B-1----:R-:W-:Y:S01]  /*0ea0*/  FADD.FTZ R35, -R34, 1 ;  /* 0x3f80000022237421 */ /* 0x002fe20000010100 */
[----:B------:R-:W-:Y:S02]  /*0eb0*/  FMUL.FTZ R25, R25, R34 ;  /* 0x0000002219197220 */ /* 0x000fe40000410000 */
[----:B------:R-:W-:Y:S01]  /*0ec0*/  FMUL.FTZ R22, R22, R27 ;  /* 0x0000001b16167220 */ /* 0x000fe20000410000 */
[----:B------:R-:W-:-:S04]  /*0ed0*/  FFMA.FTZ R28, R28, R35, 1 ;  /* 0x3f8000001c1c7423 */ /* 0x000fc80000010023 */
[----:B------:R-:W-:-:S07]  /*0ee0*/  FMUL.FTZ R25, R25, R28 ;  /* 0x0000001c19197220 */ /* 0x000fce0000410000 */
.L_x_4:
[----:B------:R-:W-:Y:S01]  /*0ef0*/  FMUL.FTZ R28, R22, R16 ;  /* 0x00000010161c7220 */ /* 0x000fe20000410000 */
[----:B------:R-:W-:Y:S01]  /*0f00*/  FADD.FTZ R32, -R14, R37 ;  /* 0x000000250e207221 */ /* 0x000fe20000010100 */
[----:B------:R-:W-:Y:S01]  /*0f10*/  FMUL.FTZ R27, R38, R15 ;  /* 0x0000000f261b7220 */ /* 0x000fe20000410000 */
[----:B------:R-:W-:Y:S01]  /*0f20*/  FMUL.FTZ R30, R25, R17 ;  /* 0x00000011191e7220 */ /* 0x000fe20000410000 */
[----:B------:R-:W-:Y:S01]  /*0f30*/  FFMA.FTZ R29, R21, R28, RZ ;  /* 0x0000001c151d7223 */ /* 0x000fe200000100ff */
[----:B------:R-:W-:Y:S01]  /*0f40*/  FADD.FTZ R31, RZ, R28 ;  /* 0x0000001cff1f7221 */ /* 0x000fe20000010000 */
[----:B------:R-:W-:Y:S01]  /*0f50*/  FMUL.FTZ R28, R32, R15 ;  /* 0x0000000f201c7220 */ /* 0x000fe20000410000 */
        /* <DEDUP_REMOVED lines=19> */
.L_x_5:
[----:B------:R-:W-:Y:S01]  /*1090*/  FFMA.FTZ R34, R20, R30, R29 ;  /* 0x0000001e14227223 */ /* 0x000fe2000001001d */
[----:B------:R-:W-:Y:S01]  /*10a0*/  FMUL.FTZ R32, R23, R16 ;  /* 0x0000001017207220 */ /* 0x000fe20000410000 */
[----:B------:R-:W-:Y:S01]  /*10b0*/  FADD.FTZ R35, R30, R31 ;  /* 0x0000001f1e237221 */ /* 0x000fe20000010000 */
[----:B------:R-:W-:Y:S02]  /*10c0*/  SHF.L.U32 R29, R42, 0x10, RZ ;  /* 0x000000102a1d7819 */ /* 0x000fe400000006ff */
[----:B------:R-:W-:Y:S01]  /*10d0*/  SHF.L.U32 R31, R26, 0x10, RZ ;  /* 0x000000101a1f7819 */ /* 0x000fe200000006ff */
[----:B------:R-:W-:Y:S01]  /*10e0*/  FFMA.FTZ R33, R27, R32, R34 ;  /* 0x000000201b217223 */ /* 0x000fe20000010022 */
[----:B------:R-:W-:Y:S01]  /*10f0*/  FADD.FTZ R35, R35, R32 ;  /* 0x0000002023237221 */ /* 0x000fe20000010000 */
[----:B------:R-:W-:Y:S01]  /*1100*/  PRMT R30, R12, 0x7632, R30 ;  /* 0x000076320c1e7816 */ /* 0x000fe2000000001e */
[C---:B------:R-:W-:Y:S01]  /*1110*/  FADD.FTZ R32, -R14.reuse, R29 ;  /* 0x0000001d0e207221 */ /* 0x040fe20000010100 */
[----:B------:R-:W-:Y:S01]  /*1120*/  FADD.FTZ R34, -R14, R31 ;  /* 0x0000001f0e227221 */ /* 0x000fe20000010100 */
[----:B------:R-:W-:-:S02]  /*1130*/  SHF.L.U32 R26, R12, 0x10, RZ ;  /* 0x000000100c1a7819 */ /* 0x000fc400000006ff */
[----:B------:R-:W-:Y:S01]  /*1140*/  SHF.L.U32 R31, R30, 0x10, RZ ;  /* 0x000000101e1f7819 */ /* 0x000fe200000006ff */
[----:B------:R-:W-:Y:S01]  /*1150*/  FMUL.FTZ R29, R32, R15 ;  /* 0x0000000f201d7220 */ /* 0x000fe20000410000 */
[----:B------:R-:W-:Y:S01]  /*1160*/  FMUL.FTZ R32, R24, R17 ;  /* 0x0000001118207220 */ /* 0x000fe20000410000 */
        /* <DEDUP_REMOVED lines=12> */
[----:B0-----:R-:W-:Y:S01]  /*1230*/  FMUL.FTZ R26, R26, R39 ;  /* 0x000000271a1a7220 */ /* 0x001fe20000410000 */
[----:B------:R-:W-:-:S04]  /*1240*/  FADD.FTZ R39, -R39, 1 ;  /* 0x3f80000027277421 */ /* 0x000fc80000010100 */
[----:B------:R-:W-:Y:S01]  /*1250*/  FFMA.FTZ R39, R34, R39, 1 ;  /* 0x3f80000022277423 */ /* 0x000fe20000010027 */
[----:B-1----:R-:W-:Y:S01]  /*1260*/  FADD.FTZ R57, -R56, 1 ;  /* 0x3f80000038397421 */ /* 0x002fe20000010100 */
[----:B------:R-:W-:Y:S02]  /*1270*/  FMUL.FTZ R31, R31, R56 ;  /* 0x000000381f1f7220 */ /* 0x000fe40000410000 */
[----:B------:R-:W-:Y:S01]  /*1280*/  FMUL.FTZ R26, R26, R39 ;  /* 0x000000271a1a7220 */ /* 0x000fe20000410000 */
[----:B------:R-:W-:-:S04]  /*1290*/  FFMA.FTZ R36, R36, R57, 1 ;  /* 0x3f80000024247423 */ /* 0x000fc80000010039 */
[----:B------:R-:W-:-:S07]  /*12a0*/  FMUL.FTZ R31, R31, R36 ;  /* 0x000000241f1f7220 */ /* 0x000fce0000410000 */
.L_x_6:
[----:B------:R-:W-:Y:S01]  /*12b0*/  FFMA.FTZ R36, R28, R32, R33 ;  /* 0x000000201c247223 */ /* 0x000fe20000010021 */
[----:B------:R-:W-:Y:S01]  /*12c0*/  FMUL.FTZ R34, R26, R16 ;  /* 0x000000101a227220 */ /* 0x000fe20000410000 */
[----:B------:R-:W-:Y:S01]  /*12d0*/  FADD.FTZ R35, R32, R35 ;  /* 0x0000002320237221 */ /* 0x000fe20000010000 */
[----:B------:R-:W-:Y:S01]  /*12e0*/  PRMT R32, R43, 0x7632, R32 ;  /* 0x000076322b207816 */ /* 0x000fe20000000020 */
[----:B------:R-:W-:Y:S01]  /*12f0*/  FMUL.FTZ R37, R31, R17 ;  /* 0x000000111f257220 */ /* 0x000fe20000410000 */
[----:B------:R-:W-:Y:S01]  /*1300*/  FFMA.FTZ R33, R29, R34, R36 ;  /* 0x000000221d217223 */ /* 0x000fe20000010024 */
[----:B------:R-:W-:Y:S01]  /*1310*/  FADD.FTZ R34, R35, R34 ;  /* 0x0000002223227221 */ /* 0x000fe20000010000 */
[----:B------:R-:W-:Y:S02]  /*1320*/  SHF.L.U32 R35, R43, 0x10, RZ ;  /* 0x000000102b237819 */ /* 0x000fe400000006ff */
[----:B------:R-:W-:Y:S01]  /*1330*/  SHF.L.U32 R39, R32, 0x10, RZ ;  /* 0x0000001020277819 */ /* 0x000fe200000006ff */
[----:B------:R-:W-:Y:S01]  /*1340*/  FFMA.FTZ R32, R30, R37, R33 ;  /* 0x000000251e207223 */ /* 0x000fe20000010021 */
[--C-:B------:R-:W-:Y:S01]  /*1350*/  FADD.FTZ R37, R37, R34.reuse ;  /* 0x0000002225257221 */ /* 0x100fe20000010000 */
[----:B------:R-:W-:Y:S01]  /*1360*/  FADD.FTZ R36, -R14, R35 ;  /* 0x000000230e247221 */ /* 0x000fe20000010100 */
[----:B------:R-:W-:Y:S01]  /*1370*/  PRMT R34, R10, 0x7632, R34 ;  /* 0x000076320a227816 */ /* 0x000fe20000000022 */
[----:B------:R-:W-:Y:S01]  /*1380*/  FADD.FTZ R38, -R14, R39 ;  /* 0x000000270e267221 */ /* 0x000fe20000010100 */
[----:B------:R-:W-:Y:S01]  /*1390*/  SHF.L.U32 R33, R10, 0x10, RZ ;  /* 0x000000100a217819 */ /* 0x000fe200000006ff */
[-C--:B------:R-:W-:Y:S01]  /*13a0*/  FMUL.FTZ R35, R36, R15.reuse ;  /* 0x0000000f24237220 */ /* 0x080fe20000410000 */
[----:B------:R-:W-:Y:S01]  /*13b0*/  SHF.L.U32 R34, R34, 0x10, RZ ;  /* 0x0000001022227819 */ /* 0x000fe200000006ff */
        /* <DEDUP_REMOVED lines=20> */
.L_x_7:
[----:B------:R-:W-:Y:S01]  /*1500*/  FMUL.FTZ R38, R33, R16 ;  /* 0x0000001021267220 */ /* 0x000fe20000410000 */
[----:B------:R-:W-:Y:S01]  /*1510*/  FMUL.FTZ R41, R34, R17 ;  /* 0x0000001122297220 */ /* 0x000fe20000410000 */
[----:B------:R-:W-:Y:S01]  /*1520*/  ISETP.GT.AND P0, PT, R8, 0x1e, PT ;  /* 0x0000001e0800780c */ /* 0x000fe20003f04270 */
[----:B------:R-:W0:Y:S01]  /*1530*/  S2UR UR11, SR_CgaCtaId ;  /* 0x00000000000b79c3 */ /* 0x000e220000008800 */
[----:B------:R-:W-:Y:S01]  /*1540*/  FFMA.FTZ R39, R35, R38, R32 ;  /* 0x0000002623277223 */ /* 0x000fe20000010020 */
[----:B------:R-:W-:Y:S01]  /*1550*/  FADD.FTZ R38, R37, R38 ;  /* 0x0000002625267221 */ /* 0x000fe20000010000 */
[----:B------:R-:W-:Y:S01]  /*1560*/  UMOV UR6, 0x400 ;  /* 0x0000040000067882 */ /* 0x000fe20000000000 */
[----:B------:R-:W-:Y:S01]  /*1570*/  ISETP.NE.AND P2, PT, R54, RZ, PT ;  /* 0x000000ff3600720c */ /* 0x000fe20003f45270 */
[----:B------:R-:W-:Y:S01]  /*1580*/  FFMA.FTZ R40, R36, R41, R39 ;  /* 0x0000002924287223 */ /* 0x000fe20000010027 */
[----:B------:R-:W-:Y:S01]  /*1590*/  FADD.FTZ R41, R41, R38 ;  /* 0x0000002629297221 */ /* 0x000fe20000010000 */
[----:B------:R-:W-:Y:S01]  /*15a0*/  FFMA.FTZ R38, R21, R22, RZ ;  /* 0x0000001615267223 */ /* 0x000fe200000100ff */
[----:B------:R-:W-:Y:S01]  /*15b0*/  FADD.FTZ R22, RZ, R22 ;  /* 0x00000016ff167221 */ /* 0x000fe20000010000 */
[----:B------:R-:W-:Y:S01]  /*15c0*/  FFMA.FTZ R21, R20, R25, RZ ;  /* 0x0000001914157223 */ /* 0x000fe200000100ff */
[----:B------:R-:W1:Y:S01]  /*15d0*/  SHFL.DOWN PT, R37, R40, 0x1, 0x1f ;  /* 0x08201f0028257f89 */ /* 0x000e6200000e0000 */
[----:B------:R-:W-:Y:S01]  /*15e0*/  FADD.FTZ R25, RZ, R25 ;  /* 0x00000019ff197221 */ /* 0x000fe20000010000 */
[----:B------:R-:W-:Y:S01]  /*15f0*/  FFMA.FTZ R38, R27, R23, R38 ;  /* 0x000000171b267223 */ /* 0x000fe20000010026 */
[----:B------:R-:W-:Y:S01]  /*1600*/  UIADD3 UR5, UR6, 0xd0, URZ ;  /* 0x000000d006057890 */ /* 0x000fe2000fffe03f */
[----:B------:R-:W2:Y:S01]  /*1610*/  SHFL.DOWN PT, R32, R41, 0x1, 0x1f ;  /* 0x08201f0029207f89 */ /* 0x000ea200000e0000 */
[----:B------:R-:W-:Y:S01]  /*1620*/  FADD.FTZ R23, R22, R23 ;  /* 0x0000001716177221 */ /* 0x000fe20000010000 */
[----:B------:R-:W-:Y:S01]  /*1630*/  FFMA.FTZ R21, R28, R24, R21 ;  /* 0x000000181c157223 */ /* 0x000fe20000010015 */
[----:B------:R-:W-:Y:S01]  /*1640*/  FADD.FTZ R24, R25, R24 ;  /* 0x0000001819187221 */ /* 0x000fe20000010000 */
[----:B------:R-:W-:Y:S01]  /*1650*/  FFMA.FTZ R38, R29, R26, R38 ;  /* 0x0000001a1d267223 */ /* 0x000fe20000010026 */
[----:B------:R-:W-:Y:S01]  /*1660*/  FADD.FTZ R22, R23, R26 ;  /* 0x0000001a17167221 */ /* 0x000fe20000010000 */
[----:B------:R-:W-:Y:S01]  /*1670*/  FFMA.FTZ R21, R30, R31, R21 ;  /* 0x0000001f1e157223 */ /* 0x000fe20000010015 */
[----:B------:R-:W-:Y:S01]  /*1680*/  FADD.FTZ R23, R24, R31 ;  /* 0x0000001f18177221 */ /* 0x000fe20000010000 */
[----:B------:R-:W-:Y:S01]  /*1690*/  FFMA.FTZ R20, R35, R33, R38 ;  /* 0x0000002123147223 */ /* 0x000fe20000010026 */
[----:B------:R-:W-:Y:S01]  /*16a0*/  FADD.FTZ R22, R22, R33 ;  /* 0x0000002116167221 */ /* 0x000fe20000010000 */
[----:B0-----:R-:W-:Y:S01]  /*16b0*/  ULEA UR5, UR11, UR5, 0x18 ;  /* 0x000000050b057291 */ /* 0x001fe2000f8ec03f */
[----:B------:R-:W-:Y:S01]  /*16c0*/  FFMA.FTZ R21, R36, R34, R21 ;  /* 0x0000002224157223 */ /* 0x000fe20000010015 */
[----:B------:R-:W-:Y:S01]  /*16d0*/  FADD.FTZ R23, R23, R34 ;  /* 0x0000002217177221 */ /* 0x000fe20000010000 */
[----:B------:R-:W-:Y:S01]  /*16e0*/  BSSY B0, `(.L_x_8) ;  /* 0x0000051000007945 */ /* 0x000fe20003800000 */
[----:B------:R-:W-:-:S02]  /*16f0*/  ISETP.GT.U32.AND P3, PT, R54, 0x29, PT ;  /* 0x000000293600780c */ /* 0x000fc40003f64070 */
[----:B------:R-:W-:Y:S01]  /*1700*/  LEA R56, R54, UR5, 0x4 ;  /* 0x0000000536387c11 */ /* 0x000fe2000f8e20ff */
[----:B-1----:R-:W-:-:S04]  /*1710*/  @!P0 FADD.FTZ R40, R40, R37 ;  /* 0x0000002528288221 */ /* 0x002fc80000010000 */
[----:B------:R-:W-:Y:S01]  /*1720*/  STS.128 [R56], R20 ;  /* 0x0000001438007388 */ /* 0x000fe20000000c00 */
[----:B--2---:R-:W-:-:S03]  /*1730*/  @!P0 FADD.FTZ R41, R41, R32 ;  /* 0x0000002029298221 */ /* 0x004fc60000010000 */
[----:B------:R-:W0:Y:S01]  /*1740*/  SHFL.DOWN PT, R37, R40, 0x2, 0x1f ;  /* 0x08401f0028257f89 */ /* 0x000e2200000e0000 */
[----:B------:R-:W-:-:S03]  /*1750*/  ISETP.GT.AND P0, PT, R8, 0x1d, PT ;  /* 0x0000001d0800780c */ /* 0x000fc60003f04270 */
[----:B------:R-:W1:Y:S10]  /*1760*/  SHFL.DOWN PT, R32, R41, 0x2, 0x1f ;  /* 0x08401f0029207f89 */ /* 0x000e7400000e0000 */
[----:B0-----:R-:W-:Y:S01]  /*1770*/  @!P0 FADD.FTZ R40, R40, R37 ;  /* 0x0000002528288221 */ /* 0x001fe20000010000 */
[----:B-1----:R-:W-:-:S04]  /*1780*/  @!P0 FADD.FTZ R41, R41, R32 ;  /* 0x0000002029298221 */ /* 0x002fc80000010000 */
        /* <DEDUP_REMOVED lines=14> */
[----:B-1----:R-:W-:Y:S01]  /*1870*/  @!P0 FADD.FTZ R41, R41, R32 ;  /* 0x0000002029298221 */ /* 0x002fe20000010000 */
[----:B------:R-:W-:-:S13]  /*1880*/  ISETP.NE.AND P0, PT, R8, RZ, PT ;  /* 0x000000ff0800720c */ /* 0x000fda0003f05270 */
[----:B------:R0:W-:Y:S01]  /*1890*/  @!P0 STS.64 [R2+0x18], R40 ;  /* 0x0000182802008388 */ /* 0x0001e20000000a00 */
[----:B------:R-:W-:Y:S06]  /*18a0*/  BAR.SYNC.DEFER_BLOCKING 0x0 ;  /* 0x0000000000007b1d */ /* 0x000fec0000010000 */
[----:B------:R-:W-:Y:S05]  /*18b0*/  @P2 BRA `(.L_x_9) ;  /* 0x0000000000cc2947 */ /* 0x000fea0003800000 */
[----:B------:R-:W-:-:S09]  /*18c0*/  ULEA UR5, UR11, UR6, 0x18 ;  /* 0x000000060b057291 */ /* 0x000fd2000f8ec03f */
[----:B------:R-:W1:Y:S04]  /*18d0*/  LDS.128 R28, [UR5+0x20] ;  /* 0x00002005ff1c7984 */ /* 0x000e680008000c00 */
[----:B------:R-:W2:Y:S04]  /*18e0*/  LDS.128 R32, [UR5+0x30] ;  /* 0x00003005ff207984 */ /* 0x000ea80008000c00 */
[----:B------:R-:W3:Y:S04]  /*18f0*/  LDS.128 R36, [UR5+0x40] ;  /* 0x00004005ff247984 */ /* 0x000ee80008000c00 */
[----:B------:R-:W4:Y:S01]  /*1900*/  LDS.128 R24, [UR5+0x50] ;  /* 0x00005005ff187984 */ /* 0x000f220008000c00 */
[----:B-1----:R-:W-:Y:S01]  /*1910*/  FADD.FTZ R57, R40, R28 ;  /* 0x0000001c28397221 */ /* 0x002fe20000010000 */
[----:B------:R-:W-:-:S03]  /*1920*/  FADD.FTZ R28, R41, R29 ;  /* 0x0000001d291c7221 */ /* 0x000fc60000010000 */
[----:B------:R-:W-:Y:S01]  /*1930*/  FADD.FTZ R57, R57, R30 ;  /* 0x0000001e39397221 */ /* 0x000fe20000010000 */
[----:B------:R-:W-:-:S03]  /*1940*/  FADD.FTZ R28, R28, R31 ;  /* 0x0000001f1c1c7221 */ /* 0x000fc60000010000 */
[----:B--2---:R-:W-:Y:S01]  /*1950*/  FADD.FTZ R57, R57, R32 ;  /* 0x0000002039397221 */ /* 0x004fe20000010000 */
[----:B------:R-:W-:Y:S02]  /*1960*/  FADD.FTZ R32, R28, R33 ;  /* 0x000000211c207221 */ /* 0x000fe40000010000 */
[----:B------:R-:W1:Y:S01]  /*1970*/  LDS.128 R28, [UR5+0x60] ;  /* 0x00006005ff1c7984 */ /* 0x000e620008000c00 */
[----:B------:R-:W-:Y:S01]  /*1980*/  FADD.FTZ R57, R57, R34 ;  /* 0x0000002239397221 */ /* 0x000fe20000010000 */
[----:B------:R-:W-:-:S03]  /*1990*/  FADD.FTZ R32, R32, R35 ;  /* 0x0000002320207221 */ /* 0x000fc60000010000 */
[----:B---3--:R-:W-:Y:S01]  /*19a0*/  FADD.FTZ R57, R57, R36 ;  /* 0x0000002439397221 */ /* 0x008fe20000010000 */
[----:B------:R-:W-:Y:S02]  /*19b0*/  FADD.FTZ R36, R32, R37 ;  /* 0x0000002520247221 */ /* 0x000fe40000010000 */
[----:B------:R-:W2:Y:S01]  /*19c0*/  LDS.128 R32, [UR5+0x70] ;  /* 0x00007005ff207984 */ /* 0x000ea20008000c00 */
[----:B------:R-:W-:Y:S01]  /*19d0*/  FADD.FTZ R57, R57, R38 ;  /* 0x0000002639397221 */ /* 0x000fe20000010000 */
[----:B0-----:R-:W-:Y:S02]  /*19e0*/  FADD.FTZ R40, R36, R39 ;  /* 0x0000002724287221 */ /* 0x001fe40000010000 */
[----:B------:R-:W0:Y:S01]  /*19f0*/  LDS.128 R36, [UR5+0x80] ;  /* 0x00008005ff247984 */ /* 0x000e220008000c00 */
[----:B----4-:R-:W-:Y:S01]  /*1a00*/  FADD.FTZ R57, R57, R24 ;  /* 0x0000001839397221 */ /* 0x010fe20000010000 */
[----:B------:R-:W-:-:S03]  /*1a10*/  FADD.FTZ R40, R40, R25 ;  /* 0x0000001928287221 */ /* 0x000fc60000010000 */
[----:B------:R-:W-:Y:S01]  /*1a20*/  FADD.FTZ R57, R57, R26 ;  /* 0x0000001a39397221 */ /* 0x000fe20000010000 */
[----:B------:R-:W-:Y:S02]  /*1a30*/  FADD.FTZ R40, R40, R27 ;  /* 0x0000001b28287221 */ /* 0x000fe40000010000 */
[----:B------:R-:W-:Y:S01]  /*1a40*/  LDS.128 R24, [UR5+0xa0] ;  /* 0x0000a005ff187984 */ /* 0x000fe20008000c00 */
[----:B-1----:R-:W-:Y:S01]  /*1a50*/  FADD.FTZ R57, R57, R28 ;  /* 0x0000001c39397221 */ /* 0x002fe20000010000 */
[----:B------:R-:W-:-:S03]  /*1a60*/  FADD.FTZ R40, R40, R29 ;  /* 0x0000001d28287221 */ /* 0x000fc60000010000 */
[----:B------:R-:W-:Y:S01]  /*1a70*/  FADD.FTZ R57, R57, R30 ;  /* 0x0000001e39397221 */ /* 0x000fe20000010000 */
[----:B------:R-:W-:Y:S02]  /*1a80*/  FADD.FTZ R40, R40, R31 ;  /* 0x0000001f28287221 */ /* 0x000fe40000010000 */
[----:B------:R-:W1:Y:S01]  /*1a90*/  LDS.128 R28, [UR5+0x90] ;  /* 0x00009005ff1c7984 */ /* 0x000e620008000c00 */
[----:B--2---:R-:W-:Y:S01]  /*1aa0*/  FADD.FTZ R57, R57, R32 ;  /* 0x0000002039397221 */ /* 0x004fe20000010000 */
[----:B------:R-:W-:-:S03]  /*1ab0*/  FADD.FTZ R40, R40, R33 ;  /* 0x0000002128287221 */ /* 0x000fc60000010000 */
[----:B------:R-:W-:Y:S01]  /*1ac0*/  FADD.FTZ R57, R57, R34 ;  /* 0x0000002239397221 */ /* 0x000fe20000010000 */
[----:B------:R-:W-:Y:S02]  /*1ad0*/  FADD.FTZ R40, R40, R35 ;  /* 0x0000002328287221 */ /* 0x000fe40000010000 */
[----:B------:R-:W2:Y:S01]  /*1ae0*/  LDS.128 R32, [UR5+0xb0] ;  /* 0x0000b005ff207984 */ /* 0x000ea20008000c00 */
[----:B0-----:R-:W-:Y:S01]  /*1af0*/  FADD.FTZ R57, R57, R36 ;  /* 0x0000002439397221 */ /* 0x001fe20000010000 */
[----:B------:R-:W-:-:S03]  /*1b00*/  FADD.FTZ R40, R40, R37 ;  /* 0x0000002528287221 */ /* 0x000fc60000010000 */
[----:B------:R-:W-:Y:S01]  /*1b10*/  FADD.FTZ R57, R57, R38 ;  /* 0x0000002639397221 */ /* 0x000fe20000010000 */
[----:B------:R-:W-:-:S03]  /*1b20*/  FADD.FTZ R40, R40, R39 ;  /* 0x0000002728287221 */ /* 0x000fc60000010000 */
[----:B-1----:R-:W-:Y:S01]  /*1b30*/  FADD.FTZ R57, R57, R28 ;  /* 0x0000001c39397221 */ /* 0x002fe20000010000 */
[----:B------:R-:W-:-:S03]  /*1b40*/  FADD.FTZ R40, R40, R29 ;  /* 0x0000001d28287221 */ /* 0x000fc60000010000 */
[----:B------:R-:W-:Y:S01]  /*1b50*/  FADD.FTZ R57, R57, R30 ;  /* 0x0000001e39397221 */ /* 0x000fe20000010000 */
[----:B------:R-:W-:-:S03]  /*1b60*/  FADD.FTZ R40, R40, R31 ;  /* 0x0000001f28287221 */ /* 0x000fc60000010000 */
[----:B------:R-:W-:Y:S01]  /*1b70*/  FADD.FTZ R57, R57, R24 ;  /* 0x0000001839397221 */ /* 0x000fe20000010000 */
[----:B------:R-:W-:-:S03]  /*1b80*/  FADD.FTZ R40, R40, R25 ;  /* 0x0000001928287221 */ /* 0x000fc60000010000 */
[----:B------:R-:W-:Y:S01]  /*1b90*/  FADD.FTZ R57, R57, R26 ;  /* 0x0000001a39397221 */ /* 0x000fe20000010000 */
[----:B------:R-:W-:-:S03]  /*1ba0*/  FADD.FTZ R40, R40, R27 ;  /* 0x0000001b28287221 */ /* 0x000fc60000010000 */
[----:B--2---:R-:W-:Y:S01]  /*1bb0*/  FADD.FTZ R57, R57, R32 ;  /* 0x0000002039397221 */ /* 0x004fe20000010000 */
[----:B------:R-:W-:-:S03]  /*1bc0*/  FADD.FTZ R24, R40, R33 ;  /* 0x0000002128187221 */ /* 0x000fc60000010000 */
[----:B------:R-:W-:Y:S01]  /*1bd0*/  FADD.FTZ R40, R57, R34 ;  /* 0x0000002239287221 */ /* 0x000fe20000010000 */
[----:B------:R-:W-:-:S07]  /*1be0*/  FADD.FTZ R41, R24, R35 ;  /* 0x0000002318297221 */ /* 0x000fce0000010000 */
.L_x_9:
[----:B------:R-:W-:Y:S05]  /*1bf0*/  BSYNC B0 ;  /* 0x0000000000007941 */ /* 0x000fea0003800000 */
.L_x_8:
[----:B------:R-:W-:Y:S06]  /*1c00*/  BAR.SYNC.DEFER_BLOCKING 0x0 ;  /* 0x0000000000007b1d */ /* 0x000fec0000010000 */
[----:B------:R-:W-:Y:S04]  /*1c10*/  BSSY B0, `(.L_x_10) ;  /* 0x000004d000007945 */ /* 0x000fe80003800000 */
[----:B------:R-:W-:Y:S05]  /*1c20*/  @P3 BRA `(.L_x_11) ;  /* 0x00000004002c3947 */ /* 0x000fea0003800000 */
[----:B------:R-:W1:Y:S04]  /*1c30*/  LDS.128 R24, [R56+0x2a0] ;  /* 0x0002a00038187984 */ /* 0x000e680000000c00 */
[----:B------:R-:W2:Y:S04]  /*1c40*/  LDS.128 R28, [R56+0x540] ;  /* 0x00054000381c7984 */ /* 0x000ea80000000c00 */
[----:B------:R-:W3:Y:S04]  /*1c50*/  LDS.128 R32, [R56+0x7e0] ;  /* 0x0007e00038207984 */ /* 0x000ee80000000c00 */
[----:B------:R-:W4:Y:S01]  /*1c60*/  LDS.128 R36, [R56+0xa80] ;  /* 0x000a800038247984 */ /* 0x000f220000000c00 */
[----:B-1----:R-:W-:Y:S01]  /*1c70*/  FADD.FTZ R57, R20, R24 ;  /* 0x0000001814397221 */ /* 0x002fe20000010000 */
[----:B------:R-:W-:Y:S01]  /*1c80*/  FADD.FTZ R24, R21, R25 ;  /* 0x0000001915187221 */ /* 0x000fe20000010000 */
[----:B------:R-:W-:Y:S01]  /*1c90*/  FADD.FTZ R25, R22, R26 ;  /* 0x0000001a16197221 */ /* 0x000fe20000010000 */
[----:B------:R-:W-:Y:S01]  /*1ca0*/  FADD.FTZ R26, R23, R27 ;  /* 0x0000001b171a7221 */ /* 0x000fe20000010000 */
[----:B--2---:R-:W-:Y:S01]  /*1cb0*/  FADD.FTZ R57, R57, R28 ;  /* 0x0000001c39397221 */ /* 0x004fe20000010000 */
[----:B------:R-:W-:Y:S01]  /*1cc0*/  FADD.FTZ R24, R24, R29 ;  /* 0x0000001d18187221 */ /* 0x000fe20000010000 */
[----:B------:R-:W1:Y:S01]  /*1cd0*/  LDS.128 R20, [R56+0xd20] ;  /* 0x000d200038147984 */ /* 0x000e620000000c00 */
[----:B------:R-:W-:Y:S01]  /*1ce0*/  FADD.FTZ R25, R25, R30 ;  /* 0x0000001e19197221 */ /* 0x000fe20000010000 */
[----:B------:R-:W-:Y:S01]  /*1cf0*/  FADD.FTZ R26, R26, R31 ;  /* 0x0000001f1a1a7221 */ /* 0x000fe20000010000 */
[----:B---3--:R-:W-:Y:S01]  /*1d00*/  FADD.FTZ R57, R57, R32 ;  /* 0x0000002039397221 */ /* 0x008fe20000010000 */
[----:B------:R-:W-:Y:S01]  /*1d10*/  FADD.FTZ R24, R24, R33 ;  /* 0x0000002118187221 */ /* 0x000fe20000010000 */
[----:B------:R-:W2:Y:S01]  /*1d20*/  LDS.128 R28, [R56+0xfc0] ;  /* 0x000fc000381c7984 */ /* 0x000ea20000000c00 */
[----:B------:R-:W-:Y:S01]  /*1d30*/  FADD.FTZ R33, R25, R34 ;  /* 0x0000002219217221 */ /* 0x000fe20000010000 */
[----:B----4-:R-:W-:Y:S01]  /*1d40*/  FADD.FTZ R57, R57, R36 ;  /* 0x0000002439397221 */ /* 0x010fe20000010000 */
[----:B------:R-:W-:Y:S01]  /*1d50*/  FADD.FTZ R32, R26, R35 ;  /* 0x000000231a207221 */ /* 0x000fe20000010000 */
[----:B------:R-:W-:Y:S01]  /*1d60*/  FADD.FTZ R36, R24, R37 ;  /* 0x0000002518247221 */ /* 0x000fe20000010000 */
[----:B------:R-:W-:Y:S01]  /*1d70*/  FADD.FTZ R37, R33, R38 ;  /* 0x0000002621257221 */ /* 0x000fe20000010000 */
[----:B------:R-:W3:Y:S01]  /*1d80*/  LDS.128 R24, [R56+0x1260] ;  /* 0x0012600038187984 */ /* 0x000ee20000000c00 */
[----:B------:R-:W-:-:S03]  /*1d90*/  FADD.FTZ R38, R32, R39 ;  /* 0x0000002720267221 */ /* 0x000fc60000010000 */
[----:B------:R-:W4:Y:S01]  /*1da0*/  LDS.128 R32, [R56+0x1500] ;  /* 0x0015000038207984 */ /* 0x000f220000000c00 */
[----:B-1----:R-:W-:Y:S01]  /*1db0*/  FADD.FTZ R57, R57, R20 ;  /* 0x0000001439397221 */ /* 0x002fe20000010000 */
[----:B------:R-:W-:Y:S01]  /*1dc0*/  FADD.FTZ R36, R36, R21 ;  /* 0x0000001524247221 */ /* 0x000fe20000010000 */
[----:B------:R-:W-:Y:S01]  /*1dd0*/  FADD.FTZ R37, R37, R22 ;  /* 0x0000001625257221 */ /* 0x000fe20000010000 */
[----:B------:R-:W-:Y:S01]  /*1de0*/  FADD.FTZ R38, R38, R23 ;  /* 0x0000001726267221 */ /* 0x000fe20000010000 */
[----:B--2---:R-:W-:Y:S01]  /*1df0*/  FADD.FTZ R57, R57, R28 ;  /* 0x0000001c39397221 */ /* 0x004fe20000010000 */
[----:B------:R-:W-:Y:S01]  /*1e00*/  FADD.FTZ R36, R36, R29 ;  /* 0x0000001d24247221 */ /* 0x000fe20000010000 */
[----:B------:R-:W-:Y:S01]  /*1e10*/  FADD.FTZ R37, R37, R30 ;  /* 0x0000001e25257221 */ /* 0x000fe20000010000 */
[----:B------:R-:W-:Y:S01]  /*1e20*/  FADD.FTZ R38, R38, R31 ;  /* 0x0000001f26267221 */ /* 0x000fe20000010000 */
[----:B------:R-:W1:Y:S01]  /*1e30*/  LDS.128 R20, [R56+0x17a0] ;  /* 0x0017a00038147984 */ /* 0x000e620000000c00 */
[----:B---3--:R-:W-:Y:S01]  /*1e40*/  FADD.FTZ R57, R57, R24 ;  /* 0x0000001839397221 */ /* 0x008fe20000010000 */
[----:B------:R-:W-:Y:S01]  /*1e50*/  FADD.FTZ R36, R36, R25 ;  /* 0x0000001924247221 */ /* 0x000fe20000010000 */
[----:B------:R-:W-:Y:S01]  /*1e60*/  FADD.FTZ R37, R37, R26 ;  /* 0x0000001a25257221 */ /* 0x000fe20000010000 */
[----:B------:R-:W-:Y:S01]  /*1e70*/  FADD.FTZ R38, R38, R27 ;  /* 0x0000001b26267221 */ /* 0x000fe20000010000 */
[----:B------:R-:W-:Y:S01]  /*1e80*/  LDS.128 R28, [R56+0x1ce0] ;  /* 0x001ce000381c7984 */ /* 0x000fe20000000c00 */
[----:B----4-:R-:W-:Y:S01]  /*1e90*/  FADD.FTZ R57, R57, R32 ;  /* 0x0000002039397221 */ /* 0x010fe20000010000 */
[----:B------:R-:W-:Y:S01]  /*1ea0*/  FADD.FTZ R36, R36, R33 ;  /* 0x0000002124247221 */ /* 0x000fe20000010000 */
[----:B------:R-:W-:Y:S01]  /*1eb0*/  FADD.FTZ R37, R37, R34 ;  /* 0x0000002225257221 */ /* 0x000fe20000010000 */
[----:B------:R-:W2:Y:S01]  /*1ec0*/  LDS.128 R24, [R56+0x1a40] ;  /* 0x001a400038187984 */ /* 0x000ea20000000c00 */
[----:B------:R-:W-:-:S03]  /*1ed0*/  FADD.FTZ R38, R38, R35 ;  /* 0x0000002326267221 */ /* 0x000fc60000010000 */
[----:B------:R-:W-:Y:S01]  /*1ee0*/  LDS.128 R32, [R56+0x2760] ;  /* 0x0027600038207984 */ /* 0x000fe20000000c00 */
[----:B-1----:R-:W-:Y:S01]  /*1ef0*/  FADD.FTZ R57, R57, R20 ;  /* 0x0000001439397221 */ /* 0x002fe20000010000 */
[----:B------:R-:W-:Y:S01]  /*1f00*/  FADD.FTZ R36, R36, R21 ;  /* 0x0000001524247221 */ /* 0x000fe20000010000 */
[----:B------:R-:W-:Y:S01]  /*1f10*/  FADD.FTZ R37, R37, R22 ;  /* 0x0000001625257221 */ /* 0x000fe20000010000 */
[----:B------:R-:W-:Y:S02]  /*1f20*/  FADD.FTZ R38, R38, R23 ;  /* 0x0000001726267221 */ /* 0x000fe40000010000 */
[----:B------:R-:W1:Y:S01]  /*1f30*/  LDS.128 R20, [R56+0x1f80] ;  /* 0x001f800038147984 */ /* 0x000e620000000c00 */
[----:B--2---:R-:W-:Y:S01]  /*1f40*/  FADD.FTZ R57, R57, R24 ;  /* 0x0000001839397221 */ /* 0x004fe20000010000 */
[----:B------:R-:W-:Y:S01]  /*1f50*/  FADD.FTZ R36, R36, R25 ;  /* 0x0000001924247221 */ /* 0x000fe20000010000 */
[----:B------:R-:W-:Y:S01]  /*1f60*/  FADD.FTZ R37, R37, R26 ;  /* 0x0000001a25257221 */ /* 0x000fe20000010000 */
[----:B------:R-:W-:Y:S01]  /*1f70*/  FADD.FTZ R38, R38, R27 ;  /* 0x0000001b26267221 */ /* 0x000fe20000010000 */
[----:B------:R-:W-:Y:S01]  /*1f80*/  FADD.FTZ R57, R57, R28 ;  /* 0x0000001c39397221 */ /* 0x000fe20000010000 */
[----:B------:R-:W2:Y:S01]  /*1f90*/  LDS.128 R24, [R56+0x2220] ;  /* 0x0022200038187984 */ /* 0x000ea20000000c00 */
[----:B------:R-:W-:Y:S01]  /*1fa0*/  FADD.FTZ R36, R36, R29 ;  /* 0x0000001d24247221 */ /* 0x000fe20000010000 */
[----:B------:R-:W-:Y:S01]  /*1fb0*/  FADD.FTZ R37, R37, R30 ;  /* 0x0000001e25257221 */ /* 0x000fe20000010000 */
[----:B------:R-:W-:-:S02]  /*1fc0*/  FADD.FTZ R38, R38, R31 ;  /* 0x0000001f26267221 */ /* 0x000fc40000010000 */
[----:B------:R-:W3:Y:S01]  /*1fd0*/  LDS.128 R28, [R56+0x24c0] ;  /* 0x0024c000381c7984 */ /* 0x000ee20000000c00 */
        /* <DEDUP_REMOVED lines=8> */
[----:B---3--:R-:W-:Y:S01]  /*2060*/  FADD.FTZ R57, R57, R28 ;  /* 0x0000001c39397221 */ /* 0x008fe20000010000 */
[----:B------:R-:W-:Y:S01]  /*2070*/  FADD.FTZ R36, R36, R29 ;  /* 0x0000001d24247221 */ /* 0x000fe20000010000 */
[----:B------:R-:W-:Y:S01]  /*2080*/  FADD.FTZ R37, R37, R30 ;  /* 0x0000001e25257221 */ /* 0x000fe20000010000 */
[----:B------:R-:W-:Y:S01]  /*2090*/  FADD.FTZ R38, R38, R31 ;  /* 0x0000001f26267221 */ /* 0x000fe20000010000 */
[----:B------:R-:W-:Y:S01]  /*20a0*/  FADD.FTZ R20, R57, R32 ;  /* 0x0000002039147221 */ /* 0x000fe20000010000 */
[----:B------:R-:W-:Y:S01]  /*20b0*/  FADD.FTZ R21, R36, R33 ;  /* 0x0000002124157221 */ /* 0x000fe20000010000 */
[----:B------:R-:W-:Y:S01]  /*20c0*/  FADD.FTZ R22, R37, R34 ;  /* 0x0000002225167221 */ /* 0x000fe20000010000 */
[----:B------:R-:W-:-:S07]  /*20d0*/  FADD.FTZ R23, R38, R35 ;  /* 0x0000002326177221 */ /* 0x000fce0000010000 */
.L_x_11:
[----:B------:R-:W-:Y:S05]  /*20e0*/  BSYNC B0 ;  /* 0x0000000000007941 */ /* 0x000fea0003800000 */
.L_x_10:
[----:B------:R-:W1:Y:S01]  /*20f0*/  LDC R33, c[0x0][0xc] ;  /* 0x00000300ff217b82 */ /* 0x000e620000000800 */
[----:B------:R-:W-:Y:S01]  /*2100*/  IMAD R25, R7, 0x2a, R54 ;  /* 0x0000002a07197824 */ /* 0x000fe200078e0236 */
[----:B------:R-:W-:Y:S01]  /*2110*/  BSSY B0, `(.L_x_12) ;  /* 0x0000011000007945 */ /* 0x000fe20003800000 */
[----:B------:R-:W-:-:S05]  /*2120*/  PRMT R7, R46, 0x7632, R7 ;  /* 0x000076322e077816 */ /* 0x000fca0000000007 */
[----:B------:R-:W2:Y:S01]  /*2130*/  LDC.64 R26, c[0x0][0x268] ;  /* 0x00009a00ff1a7b82 */ /* 0x000ea20000000a00 */
[----:B-1----:R-:W-:Y:S01]  /*2140*/  ISETP.GE.U32.AND P0, PT, R33, 0x2, PT ;  /* 0x000000022100780c */ /* 0x002fe20003f06070 */
[----:B--2---:R-:W-:Y:S01]  /*2150*/  IMAD.WIDE R26, R25, 0x4, R26 ;  /* 0x00000004191a7825 */ /* 0x004fe200078e021a */
[----:B------:R-:W-:Y:S11]  /*2160*/  @P3 BRA `(.L_x_13) ;  /* 0x00000000002c3947 */ /* 0x000ff60003800000 */
[----:B------:R-:W1:Y:S01]  /*2170*/  LDC.64 R24, c[0x0][0x288] ;  /* 0x0000a200ff187b82 */ /* 0x000e620000000a00 */
[-C--:B------:R-:W-:Y:S01]  /*2180*/  LEA R34, P3, R0, R26.reuse, 0x2 ;  /* 0x0000001a00227211 */ /* 0x080fe200078610ff */
[----:B------:R2:W-:Y:S01]  /*2190*/  REDG.E.ADD.F32.FTZ.RN.STRONG.GPU desc[UR8][R26.64], R20 ;  /* 0x000000141a0079a6 */ /* 0x0005e2000c10f388 */
[----:B------:R-:W-:Y:S02]  /*21a0*/  LEA R28, P6, R5, R26, 0x2 ;  /* 0x0000001a051c7211 */ /* 0x000fe400078c10ff */
[C---:B------:R-:W-:Y:S02]  /*21b0*/  IADD3.X R35, R27.reuse, R4, RZ, P3, !PT ;  /* 0x000000041b237210 */ /* 0x040fe40001ffe4ff */
[----:B------:R-:W-:-:S03]  /*21c0*/  IADD3.X R29, R27, R6, RZ, P6, !PT ;  /* 0x000000061b1d7210 */ /* 0x000fc600037fe4ff */
[----:B------:R2:W-:Y:S01]  /*21d0*/  REDG.E.ADD.F32.FTZ.RN.STRONG.GPU desc[UR8][R34.64], R21 ;  /* 0x00000015220079a6 */ /* 0x0005e2000c10f388 */
[----:B-1----:R-:W-:-:S04]  /*21e0*/  LEA R30, P5, R24, R26, 0x2 ;  /* 0x0000001a181e7211 */ /* 0x002fc800078a10ff */
[----:B------:R-:W-:-:S05]  /*21f0*/  LEA.HI.X R31, R24, R27, R25, 0x2, P5 ;  /* 0x0000001b181f7211 */ /* 0x000fca00028f1419 */
[----:B------:R2:W-:Y:S04]  /*2200*/  REDG.E.ADD.F32.FTZ.RN.STRONG.GPU desc[UR8][R30.64], R22 ;  /* 0x000000161e0079a6 */ /* 0x0005e8000c10f388 */
[----:B------:R2:W-:Y:S02]  /*2210*/  REDG.E.ADD.F32.FTZ.RN.STRONG.GPU desc[UR8][R28.64], R23 ;  /* 0x000000171c0079a6 */ /* 0x0005e4000c10f388 */
.L_x_13:
[----:B------:R-:W-:Y:S05]  /*2220*/  BSYNC B0 ;  /* 0x0000000000007941 */ /* 0x000fea0003800000 */
.L_x_12:
[----:B------:R-:W-:Y:S02]  /*2230*/  PRMT R32, R45, 0x7632, R32 ;  /* 0x000076322d207816 */ /* 0x000fe40000000020 */
[----:B--2---:R-:W-:Y:S02]  /*2240*/  PRMT R31, R47, 0x7632, R31 ;  /* 0x000076322f1f7816 */ /* 0x004fe4000000001f */
[----:B------:R-:W-:Y:S02]  /*2250*/  PRMT R30, R44, 0x7632, R30 ;  /* 0x000076322c1e7816 */ /* 0x000fe4000000001e */
[----:B------:R-:W-:Y:S02]  /*2260*/  PRMT R29, R42, 0x7632, R29 ;  /* 0x000076322a1d7816 */ /* 0x000fe4000000001d */
[----:B------:R-:W-:Y:S02]  /*2270*/  PRMT R28, R12, 0x7632, R28 ;  /* 0x000076320c1c7816 */ /* 0x000fe4000000001c */
[----:B------:R-:W-:-:S02]  /*2280*/  PRMT R21, R43, 0x7632, R21 ;  /* 0x000076322b157816 */ /* 0x000fc40000000015 */
[----:B------:R-:W-:Y:S01]  /*2290*/  PRMT R20, R10, 0x7632, R20 ;  /* 0x000076320a147816 */ /* 0x000fe20000000014 */
[----:B------:R-:W-:Y:S06]  /*22a0*/  @!P0 BRA `(.L_x_14) ;  /* 0x0000001000888947 */ /* 0x000fec0003800000 */
[----:B------:R-:W1:Y:S01]  /*22b0*/  LDC R35, c[0x0][0x10] ;  /* 0x00000400ff237b82 */ /* 0x000e620000000800 */
[----:B------:R-:W2:Y:S01]  /*22c0*/  S2R R34, SR_CTAID.Y ;  /* 0x0000000000227919 */ /* 0x000ea20000002600 */
[----:B------:R-:W-:-:S06]  /*22d0*/  LOP3.LUT R24, R48, 0x1, RZ, 0xc0, !PT ;  /* 0x0000000130187812 */ /* 0x000fcc00078ec0ff */
[----:B------:R-:W3:Y:S08]  /*22e0*/  LDC.64 R22, c[0x0][0x258] ;  /* 0x00009600ff167b82 */ /* 0x000ef00000000a00 */
[----:B------:R-:W4:Y:S01]  /*22f0*/  LDC.64 R38, c[0x0][0x260] ;  /* 0x00009800ff267b82 */ /* 0x000f220000000a00 */
[----:B-1----:R-:W-:-:S04]  /*2300*/  IMAD R24, R24, R35, RZ ;  /* 0x0000002318187224 */ /* 0x002fc800078e02ff */
[C---:B------:R-:W-:Y:S01]  /*2310*/  IMAD R26, R24.reuse, R33, RZ ;  /* 0x00000021181a7224 */ /* 0x040fe200078e02ff */
[----:B--2---:R-:W-:-:S04]  /*2320*/  IADD3 R25, R24, R34, RZ ;  /* 0x0000002218197210 */ /* 0x004fc80007ffe0ff */
[----:B------:R-:W-:Y:S01]  /*2330*/  SHF.L.U32 R27, R26, 0x1, RZ ;  /* 0x000000011a1b7819 */ /* 0x000fe200000006ff */
[----:B---3--:R-:W-:-:S04]  /*2340*/  IMAD.WIDE.U32 R22, R25, 0x4, R22 ;  /* 0x0000000419167825 */ /* 0x008fc800078e0016 */
[----:B----4-:R-:W-:Y:S01]  /*2350*/  IMAD.WIDE R38, R27, 0x4, R38 ;  /* 0x000000041b267825 */ /* 0x010fe200078e0226 */
[----:B------:R-:W-:Y:S06]  /*2360*/  @P2 BRA `(.L_x_15) ;  /* 0x0000000000602947 */ /* 0x000fec0003800000 */
[----:B------:R-:W1:Y:S01]  /*2370*/  S2R R8, SR_LANEID ;  /* 0x0000000000087919 */ /* 0x000e620000000000 */
[----:B------:R-:W-:Y:S01]  /*2380*/  VOTEU.ANY UR5, UPT, PT ;  /* 0x0000000000057886 */ /* 0x000fe200038e0100 */
[----:B------:R-:W-:Y:S01]  /*2390*/  LOP3.LUT P0, RZ, R48, 0x2, RZ, 0xc0, !PT ;  /* 0x0000000230ff7812 */ /* 0x000fe2000780c0ff */
[----:B------:R-:W-:Y:S01]  /*23a0*/  UFLO.U32 UR6, UR5 ;  /* 0x00000005000672bd */ /* 0x000fe200080e0000 */
[----:B------:R-:W-:Y:S01]  /*23b0*/  MOV R26, 0x1 ;  /* 0x00000001001a7802 */ /* 0x000fe20000000f00 */
[----:B------:R-:W-:Y:S01]  /*23c0*/  UPOPC UR5, UR5 ;  /* 0x00000005000572bf */ /* 0x000fe20008000000 */
[----:B------:R-:W-:Y:S01]  /*23d0*/  SEL R37, R33, RZ, !P0 ;  /* 0x000000ff21257207 */ /* 0x000fe20004000000 */
[----:B------:R-:W-:Y:S01]  /*23e0*/  IMAD R25, R35, UR7, R34 ;  /* 0x0000000723197c24 */ /* 0x000fe2000f8e0222 */
[----:B------:R-:W-:Y:S02]  /*23f0*/  SEL R26, R26, 0xffffffff, !P0 ;  /* 0xffffffff1a1a7807 */ /* 0x000fe40004000000 */
[----:B------:R-:W-:Y:S01]  /*2400*/  ISETP.NE.AND P0, PT, R37, -0x1, PT ;  /* 0xffffffff2500780c */ /* 0x000fe20003f05270 */
[----:B------:R-:W-:-:S04]  /*2410*/  IMAD.WIDE.U32 R24, R25, 0x8, R38 ;  /* 0x0000000819187825 */ /* 0x000fc800078e0026 */
[----:B------:R-:W-:Y:S01]  /*2420*/  IMAD R27, R26, UR5, RZ ;  /* 0x000000051a1b7c24 */ /* 0x000fe2000f8e02ff */
[----:B------:R2:W-:Y:S01]  /*2430*/  STG.E.64 desc[UR8][R24.64], R40 ;  /* 0x0000002818007986 */ /* 0x0005e2000c101b08 */
[----:B-1----:R-:W-:-:S13]  /*2440*/  ISETP.EQ.U32.AND P3, PT, R8, UR6, PT ;  /* 0x0000000608007c0c */ /* 0x002fda000bf62070 */
[----:B------:R-:W-:Y:S06]  /*2450*/  @P3 MEMBAR.ALL.GPU ;  /* 0x0000000000003992 */ /* 0x000fec000000a000 */
[----:B------:R-:W-:-:S00]  /*2460*/  @P3 ERRBAR ;  /* 0x00000000000039ab */ /* 0x000fc00000000000 */
[----:B------:R-:W-:Y:S06]  /*2470*/  @P3 CGAERRBAR ;  /* 0x00000000000035ab */ /* 0x000fec0000000000 */
[----:B------:R2:W-:Y:S01]  /*2480*/  @P3 REDG.E.ADD.S32.STRONG.GPU desc[UR8][R22.64], R27 ;  /* 0x0000001b1600398e */ /* 0x0005e2000c10e388 */
[----:B------:R-:W-:Y:S05]  /*2490*/  @!P0 BRA `(.L_x_15) ;  /* 0x0000000000148947 */ /* 0x000fea0003800000 */
.L_x_16:
[----:B--2---:R-:W2:Y:S04]  /*24a0*/  LDG.E.STRONG.GPU R24, desc[UR8][R22.64] ;  /* 0x0000000816187981 */ /* 0x004ea8000c1ef900 */
[----:B--2---:R-:W-:Y:S01]  /*24b0*/  CCTL.IVALL ;  /* 0x00000000ff00798f */ /* 0x004fe20002000000 */
[----:B------:R-:W-:Y:S05]  /*24c0*/  YIELD ;  /* 0x0000000000007946 */ /* 0x000fea0003800000 */
[----:B------:R-:W-:-:S13]  /*24d0*/  ISETP.NE.AND P0, PT, R24, R37, PT ;  /* 0x000000251800720c */ /* 0x000fda0003f05270 */
[----:B------:R-:W-:Y:S05]  /*24e0*/  @P0 BRA `(.L_x_16) ;  /* 0xfffffffc00ec0947 */ /* 0x000fea000383ffff */
.L_x_15:
[----:B------:R-:W-:Y:S01]  /*24f0*/  ISETP.NE.AND P0, PT, R33, RZ, PT ;  /* 0x000000ff2100720c */ /* 0x000fe20003f05270 */
[----:B------:R-:W-:Y:S05]  /*2500*/  WARPSYNC.ALL ;  /* 0x0000000000007948 */ /* 0x000fea0003800000 */
[----:B------:R-:W-:Y:S07]  /*2510*/  BAR.SYNC.DEFER_BLOCKING 0x0 ;  /* 0x0000000000007b1d */ /* 0x000fee0000010000 */
[----:B------:R-:W-:Y:S05]  /*2520*/  @!P0 BRA `(.L_x_14) ;  /* 0x0000000c00e88947 */ /* 0x000fea0003800000 */
[----:B--2---:R-:W-:Y:S01]  /*2530*/  IADD3 R22, R33, -0x1, RZ ;  /* 0xffffffff21167810 */ /* 0x004fe20007ffe0ff */
[----:B------:R-:W-:-:S03]  /*2540*/  HFMA2.MMA R37, -RZ, RZ, 0, 0 ;  /* 0x00000000ff257435 */ /* 0x000fc600000001ff */
[----:B------:R-:W-:-:S13]  /*2550*/  ISETP.GE.U32.AND P0, PT, R22, 0x3, PT ;  /* 0x000000031600780c */ /* 0x000fda0003f06070 */
[----:B------:R-:W-:Y:S05]  /*2560*/  @!P0 BRA `(.L_x_17) ;  /* 0x0000000c00688947 */ /* 0x000fea0003800000 */
[----:B------:R-:W-:Y:S02]  /*2570*/  LOP3.LUT R36, R33, 0x3, RZ, 0xc0, !PT ;  /* 0x0000000321247812 */ /* 0x000fe400078ec0ff */
[----:B------:R-:W-:Y:S02]  /*2580*/  MOV R37, RZ ;  /* 0x000000ff00257202 */ /* 0x000fe40000000f00 */
[----:B------:R-:W-:-:S04]  /*2590*/  IADD3 R36, -R36, R33, RZ ;  /* 0x0000002124247210 */ /* 0x000fc80007ffe1ff */
[----:B------:R-:W-:-:S13]  /*25a0*/  ISETP.GT.AND P0, PT, R36, RZ, PT ;  /* 0x000000ff2400720c */ /* 0x000fda0003f04270 */
[----:B------:R-:W-:Y:S05]  /*25b0*/  @!P0 BRA `(.L_x_18) ;  /* 0x0000000800d88947 */ /* 0x000fea0003800000 */
[----:B------:R-:W-:Y:S02]  /*25c0*/  ISETP.GT.AND P3, PT, R36, 0xc, PT ;  /* 0x0000000c2400780c */ /* 0x000fe40003f64270 */
[----:B------:R-:W-:-:S11]  /*25d0*/  PLOP3.LUT P0, PT, PT, PT, PT, 0x80, 0x0 ;  /* 0x000000000000781c */ /* 0x000fd60003f0f070 */
[----:B------:R-:W-:Y:S05]  /*25e0*/  @!P3 BRA `(.L_x_19) ;  /* 0x0000000400d0b947 */ /* 0x000fea0003800000 */
[----:B------:R-:W-:-:S13]  /*25f0*/  PLOP3.LUT P0, PT, PT, PT, PT, 0x8, 0x0 ;  /* 0x000000000000781c */ /* 0x000fda0003f0e170 */
.L_x_20:
[----:B------:R-:W-:-:S13]  /*2600*/  ISETP.EQ.OR P3, PT, R37, UR7, P2 ;  /* 0x0000000725007c0c */ /* 0x000fda0009762670 */
[----:B------:R-:W-:-:S04]  /*2610*/  @!P3 IMAD R23, R35, R37, R34 ;  /* 0x000000252317b224 */ /* 0x000fc800078e0222 */
[----:B------:R-:W-:-:S06]  /*2620*/  @!P3 IMAD.WIDE.U32 R22, R23, 0x8, R38 ;  /* 0x000000081716b825 */ /* 0x000fcc00078e0026 */
[----:B------:R-:W0:Y:S01]  /*2630*/  @!P3 LDG.E.64 R22, desc[UR8][R22.64] ;  /* 0x000000081616b981 */ /* 0x000e22000c1e1b00 */
[C---:B------:R-:W-:Y:S02]  /*2640*/  IADD3 R25, R37.reuse, 0x1, RZ ;  /* 0x0000000125197810 */ /* 0x040fe40007ffe0ff */
[C---:B------:R-:W-:Y:S02]  /*2650*/  IADD3 R27, R37.reuse, 0x2, RZ ;  /* 0x00000002251b7810 */ /* 0x040fe40007ffe0ff */
[----:B------:R-:W-:Y:S02]  /*2660*/  IADD3 R26, R37, 0x3, RZ ;  /* 0x00000003251a7810 */ /* 0x000fe40007ffe0ff */
[----:B------:R-:W-:Y:S02]  /*2670*/  ISETP.EQ.OR P5, PT, R27, UR7, P2 ;  /* 0x000000071b007c0c */ /* 0x000fe400097a2670 */
[----:B------:R-:W-:-:S11]  /*2680*/  ISETP.EQ.OR P6, PT, R26, UR7, P2 ;  /* 0x000000071a007c0c */ /* 0x000fd600097c2670 */
[----:B------:R-:W-:Y:S02]  /*2690*/  @!P5 IMAD R27, R35, R27, R34 ;  /* 0x0000001b231bd224 */ /* 0x000fe400078e0222 */
[----:B0-----:R-:W-:Y:S01]  /*26a0*/  @!P3 FADD.FTZ R40, R40, R22 ;  /* 0x000000162828b221 */ /* 0x001fe20000010000 */
[----:B------:R-:W-:Y:S01]  /*26b0*/  @!P3 FADD.FTZ R41, R41, R23 ;  /* 0x000000172929b221 */ /* 0x000fe20000010000 */
[----:B------:R-:W-:-:S13]  /*26c0*/  ISETP.EQ.OR P3, PT, R25, UR7, P2 ;  /* 0x0000000719007c0c */ /* 0x000fda0009762670 */
[----:B------:R-:W-:-:S04]  /*26d0*/  @!P3 IMAD R25, R35, R25, R34 ;  /* 0x000000192319b224 */ /* 0x000fc800078e0222 */
[----:B------:R-:W-:-:S04]  /*26e0*/  @!P3 IMAD.WIDE.U32 R22, R25, 0x8, R38 ;  /* 0x000000081916b825 */ /* 0x000fc800078e0026 */
[----:B------:R-:W-:Y:S02]  /*26f0*/  @!P5 IMAD.WIDE.U32 R24, R27, 0x8, R38 ;  /* 0x000000081b18d825 */ /* 0x000fe400078e0026 */
[----:B------:R-:W2:Y:S02]  /*2700*/  @!P3 LDG.E.64 R22, desc[UR8][R22.64] ;  /* 0x000000081616b981 */ /* 0x000ea4000c1e1b00 */
[----:B------:R-:W-:Y:S02]  /*2710*/  @!P6 IMAD R27, R35, R26, R34 ;  /* 0x0000001a231be224 */ /* 0x000fe400078e0222 */
[----:B------:R-:W3:Y:S02]  /*2720*/  @!P5 LDG.E.64 R24, desc[UR8][R24.64] ;  /* 0x000000081818d981 */ /* 0x000ee4000c1e1b00 */
[----:B------:R-:W-:-:S06]  /*2730*/  @!P6 IMAD.WIDE.U32 R26, R27, 0x8, R38 ;  /* 0x000000081b1ae825 */ /* 0x000fcc00078e0026 */
[----:B------:R-:W4:Y:S01]  /*2740*/  @!P6 LDG.E.64 R26, desc[UR8][R26.64] ;  /* 0x000000081a1ae981 */ /* 0x000f22000c1e1b00 */
[----:B------:R-:W-:Y:S01]  /*2750*/  IADD3 R56, R37, 0x4, RZ ;  /* 0x0000000425387810 */ /* 0x000fe20007ffe0ff */
[----:B--2---:R-:W-:Y:S01]  /*2760*/  @!P3 FADD.FTZ R41, R41, R23 ;  /* 0x000000172929b221 */ /* 0x004fe20000010000 */
[----:B------:R-:W-:Y:S01]  /*2770*/  @!P3 FADD.FTZ R40, R40, R22 ;  /* 0x000000162828b221 */ /* 0x000fe20000010000 */
[----:B------:R-:W-:Y:S02]  /*2780*/  IADD3 R22, R37, 0x5, RZ ;  /* 0x0000000525167810 */ /* 0x000fe40007ffe0ff */
[----:B---3--:R-:W-:Y:S01]  /*2790*/  @!P5 FADD.FTZ R41, R41, R25 ;  /* 0x000000192929d221 */ /* 0x008fe20000010000 */
[----:B------:R-:W-:Y:S01]  /*27a0*/  ISETP.EQ.OR P3, PT, R56, UR7, P2 ;  /* 0x0000000738007c0c */ /* 0x000fe20009762670 */
[----:B------:R-:W-:Y:S01]  /*27b0*/  @!P5 FADD.FTZ R40, R40, R24 ;  /* 0x000000182828d221 */ /* 0x000fe20000010000 */
[----:B------:R-:W-:Y:S01]  /*27c0*/  ISETP.EQ.OR P5, PT, R22, UR7, P2 ;  /* 0x0000000716007c0c */ /* 0x000fe200097a2670 */
[----:B----4-:R-:W-:Y:S01]  /*27d0*/  @!P6 FADD.FTZ R41, R41, R27 ;  /* 0x0000001b2929e221 */ /* 0x010fe20000010000 */
[----:B------:R-:W-:Y:S01]  /*27e0*/  IADD3 R27, R37, 0x6, RZ ;  /* 0x00000006251b7810 */ /* 0x000fe20007ffe0ff */
[----:B------:R-:W-:-:S03]  /*27f0*/  @!P6 FADD.FTZ R40, R40, R26 ;  /* 0x0000001a2828e221 */ /* 0x000fc60000010000 */
[----:B------:R-:W-:-:S05]  /*2800*/  ISETP.EQ.OR P6, PT, R27, UR7, P2 ;  /* 0x000000071b007c0c */ /* 0x000fca00097c2670 */
[C-C-:B------:R-:W-:Y:S02]  /*2810*/  @!P3 IMAD R23, R35.reuse, R56, R34.reuse ;  /* 0x000000382317b224 */ /* 0x140fe400078e0222 */
[----:B------:R-:W-:Y:S02]  /*2820*/  @!P5 IMAD R25, R35, R22, R34 ;  /* 0x000000162319d224 */ /* 0x000fe400078e0222 */
        /* <DEDUP_REMOVED lines=32> */
[----:B------:R-:W-:Y:S01]  /*2a30*/  ISETP.EQ.OR P3, PT, R56, UR7, P2 ;  /* 0x0000000738007c0c */ /* 0x000fe20009762670 */
[----:B---3--:R-:W-:Y:S01]  /*2a40*/  @!P5 FADD.FTZ R40, R40, R24 ;  /* 0x000000182828d221 */ /* 0x008fe20000010000 */
[----:B------:R-:W-:Y:S01]  /*2a50*/  @!P5 FADD.FTZ R41, R41, R25 ;  /* 0x000000192929d221 */ /* 0x000fe20000010000 */
[----:B------:R-:W-:Y:S02]  /*2a60*/  IADD3 R24, R37, 0xc, RZ ;  /* 0x0000000c25187810 */ /* 0x000fe40007ffe0ff */
[----:B------:R-:W-:Y:S01]  /*2a70*/  ISETP.EQ.OR P5, PT, R22, UR7, P2 ;  /* 0x0000000716007c0c */ /* 0x000fe200097a2670 */
[----:B----4-:R-:W-:Y:S01]  /*2a80*/  @!P6 FADD.FTZ R40, R40, R26 ;  /* 0x0000001a2828e221 */ /* 0x010fe20000010000 */
[----:B------:R-:W-:Y:S01]  /*2a90*/  @!P6 FADD.FTZ R41, R41, R27 ;  /* 0x0000001b2929e221 */ /* 0x000fe20000010000 */
[----:B------:R-:W-:-:S05]  /*2aa0*/  ISETP.EQ.OR P6, PT, R24, UR7, P2 ;  /* 0x0000000718007c0c */ /* 0x000fca00097c2670 */
[----:B------:R-:W-:-:S05]  /*2ab0*/  @!P3 IMAD R23, R35, R56, R34 ;  /* 0x000000382317b224 */ /* 0x000fca00078e0222 */
[----:B------:R-:W-:Y:S02]  /*2ac0*/  @!P5 IMAD R25, R35, R22, R34 ;  /* 0x000000162319d224 */ /* 0x000fe400078e0222 */
[----:B------:R-:W-:-:S04]  /*2ad0*/  @!P3 IMAD.WIDE.U32 R22, R23, 0x8, R38 ;  /* 0x000000081716b825 */ /* 0x000fc800078e0026 */
[----:B------:R-:W-:Y:S02]  /*2ae0*/  @!P6 IMAD R27, R35, R24, R34 ;  /* 0x00000018231be224 */ /* 0x000fe400078e0222 */
[--C-:B------:R-:W-:Y:S01]  /*2af0*/  @!P5 IMAD.WIDE.U32 R24, R25, 0x8, R38.reuse ;  /* 0x000000081918d825 */ /* 0x100fe200078e0026 */
[----:B------:R-:W2:Y:S05]  /*2b00*/  @!P3 LDG.E.64 R22, desc[UR8][R22.64] ;  /* 0x000000081616b981 */ /* 0x000eaa000c1e1b00 */
[----:B------:R-:W3:Y:S01]  /*2b10*/  @!P5 LDG.E.64 R24, desc[UR8][R24.64] ;  /* 0x000000081818d981 */ /* 0x000ee2000c1e1b00 */
[----:B------:R-:W-:-:S06]  /*2b20*/  @!P6 IMAD.WIDE.U32 R26, R27, 0x8, R38 ;  /* 0x000000081b1ae825 */ /* 0x000fcc00078e0026 */
[----:B------:R-:W4:Y:S01]  /*2b30*/  @!P6 LDG.E.64 R26, desc[UR8][R26.64] ;  /* 0x000000081a1ae981 */ /* 0x000f22000c1e1b00 */
[C---:B------:R-:W-:Y:S02]  /*2b40*/  IADD3 R56, R37.reuse, 0xd, RZ ;  /* 0x0000000d25387810 */ /* 0x040fe40007ffe0ff */
[----:B------:R-:W-:Y:S01]  /*2b50*/  IADD3 R57, R37, 0xe, RZ ;  /* 0x0000000e25397810 */ /* 0x000fe20007ffe0ff */
[----:B--2---:R-:W-:Y:S01]  /*2b60*/  @!P3 FADD.FTZ R40, R40, R22 ;  /* 0x000000162828b221 */ /* 0x004fe20000010000 */
[----:B------:R-:W-:-:S03]  /*2b70*/  @!P3 FADD.FTZ R41, R41, R23 ;  /* 0x000000172929b221 */ /* 0x000fc60000010000 */
[----:B---3--:R-:W-:Y:S01]  /*2b80*/  @!P5 FADD.FTZ R40, R40, R24 ;  /* 0x000000182828d221 */ /* 0x008fe20000010000 */
[----:B------:R-:W-:Y:S01]  /*2b90*/  @!P5 FADD.FTZ R41, R41, R25 ;  /* 0x000000192929d221 */ /* 0x000fe20000010000 */
[----:B------:R-:W-:Y:S02]  /*2ba0*/  ISETP.EQ.OR P5, PT, R56, UR7, P2 ;  /* 0x0000000738007c0c */ /* 0x000fe400097a2670 */
[----:B------:R-:W-:Y:S01]  /*2bb0*/  ISETP.EQ.OR P3, PT, R57, UR7, P2 ;  /* 0x0000000739007c0c */ /* 0x000fe20009762670 */
[----:B----4-:R-:W-:Y:S01]  /*2bc0*/  @!P6 FADD.FTZ R41, R41, R27 ;  /* 0x0000001b2929e221 */ /* 0x010fe20000010000 */
[----:B------:R-:W-:Y:S01]  /*2bd0*/  IADD3 R27, R37, 0xf, RZ ;  /* 0x0000000f251b7810 */ /* 0x000fe20007ffe0ff */
[----:B------:R-:W-:-:S08]  /*2be0*/  @!P6 FADD.FTZ R40, R40, R26 ;  /* 0x0000001a2828e221 */ /* 0x000fd00000010000 */
[C-C-:B------:R-:W-:Y:S02]  /*2bf0*/  @!P5 IMAD R23, R35.reuse, R56, R34.reuse ;  /* 0x000000382317d224 */ /* 0x140fe400078e0222 */
[----:B------:R-:W-:Y:S02]  /*2c00*/  @!P3 IMAD R25, R35, R57, R34 ;  /* 0x000000392319b224 */ /* 0x000fe400078e0222 */
[----:B------:R-:W-:Y:S01]  /*2c10*/  @!P5 IMAD.WIDE.U32 R22, R23, 0x8, R38 ;  /* 0x000000081716d825 */ /* 0x000fe200078e0026 */
[----:B------:R-:W-:-:S03]  /*2c20*/  ISETP.EQ.OR P6, PT, R27, UR7, P2 ;  /* 0x000000071b007c0c */ /* 0x000fc600097c2670 */
[----:B------:R-:W-:Y:S02]  /*2c30*/  @!P3 IMAD.WIDE.U32 R24, R25, 0x8, R38 ;  /* 0x000000081918b825 */ /* 0x000fe400078e0026 */
[----:B------:R-:W2:Y:S04]  /*2c40*/  @!P5 LDG.E.64 R22, desc[UR8][R22.64] ;  /* 0x000000081616d981 */ /* 0x000ea8000c1e1b00 */
[----:B------:R-:W3:Y:S04]  /*2c50*/  @!P3 LDG.E.64 R24, desc[UR8][R24.64] ;  /* 0x000000081818b981 */ /* 0x000ee8000c1e1b00 */
[----:B------:R-:W-:-:S04]  /*2c60*/  @!P6 IMAD R27, R35, R27, R34 ;  /* 0x0000001b231be224 */ /* 0x000fc800078e0222 */
[----:B------:R-:W-:-:S06]  /*2c70*/  @!P6 IMAD.WIDE.U32 R26, R27, 0x8, R38 ;  /* 0x000000081b1ae825 */ /* 0x000fcc00078e0026 */
[----:B------:R-:W4:Y:S01]  /*2c80*/  @!P6 LDG.E.64 R26, desc[UR8][R26.64] ;  /* 0x000000081a1ae981 */ /* 0x000f22000c1e1b00 */
[----:B------:R-:W-:Y:S02]  /*2c90*/  IADD3 R36, R36, -0x10, RZ ;  /* 0xfffffff024247810 */ /* 0x000fe40007ffe0ff */
[----:B------:R-:W-:Y:S01]  /*2ca0*/  IADD3 R37, R37, 0x10, RZ ;  /* 0x0000001025257810 */ /* 0x000fe20007ffe0ff */
[----:B--2---:R-:W-:Y:S01]  /*2cb0*/  @!P5 FADD.FTZ R40, R40, R22 ;  /* 0x000000162828d221 */ /* 0x004fe20000010000 */
[----:B------:R-:W-:-:S03]  /*2cc0*/  @!P5 FADD.FTZ R41, R41, R23 ;  /* 0x000000172929d221 */ /* 0x000fc60000010000 */
[----:B---3--:R-:W-:Y:S01]  /*2cd0*/  @!P3 FADD.FTZ R40, R40, R24 ;  /* 0x000000182828b221 */ /* 0x008fe20000010000 */
[----:B------:R-:W-:Y:S01]  /*2ce0*/  @!P3 FADD.FTZ R41, R41, R25 ;  /* 0x000000192929b221 */ /* 0x000fe20000010000 */
[----:B------:R-:W-:Y:S02]  /*2cf0*/  ISETP.GT.AND P3, PT, R36, 0xc, PT ;  /* 0x0000000c2400780c */ /* 0x000fe40003f64270 */
[----:B----4-:R-:W-:Y:S01]  /*2d00*/  @!P6 FADD.FTZ R40, R40, R26 ;  /* 0x0000001a2828e221 */ /* 0x010fe20000010000 */
[----:B------:R-:W-:-:S10]  /*2d10*/  @!P6 FADD.FTZ R41, R41, R27 ;  /* 0x0000001b2929e221 */ /* 0x000fd40000010000 */
[----:B------:R-:W-:Y:S05]  /*2d20*/  @P3 BRA `(.L_x_20) ;  /* 0xfffffff800343947 */ /* 0x000fea000383ffff */
.L_x_19:
[----:B------:R-:W-:-:S13]  /*2d30*/  ISETP.GT.AND P3, PT, R36, 0x4, PT ;  /* 0x000000042400780c */ /* 0x000fda0003f64270 */
[----:B------:R-:W-:Y:S05]  /*2d40*/  @!P3 BRA `(.L_x_21) ;  /* 0x0000000000ecb947 */ /* 0x000fea0003800000 */
[C---:B------:R-:W-:Y:S02]  /*2d50*/  ISETP.EQ.OR P0, PT, R37.reuse, UR7, P2 ;  /* 0x0000000725007c0c */ /* 0x040fe40009702670 */
[----:B------:R-:W-:-:S04]  /*2d60*/  IADD3 R27, R37, 0x1, RZ ;  /* 0x00000001251b7810 */ /* 0x000fc80007ffe0ff */
[----:B------:R-:W-:-:S07]  /*2d70*/  ISETP.EQ.OR P3, PT, R27, UR7, P2 ;  /* 0x000000071b007c0c */ /* 0x000fce0009762670 */
[----:B------:R-:W-:-:S04]  /*2d80*/  @!P0 IMAD R23, R37, R35, R34 ;  /* 0x0000002325178224 */ /* 0x000fc800078e0222 */
[----:B------:R-:W-:-:S06]  /*2d90*/  @!P0 IMAD.WIDE.U32 R22, R23, 0x8, R38 ;  /* 0x0000000817168825 */ /* 0x000fcc00078e0026 */
[----:B------:R-:W0:Y:S01]  /*2da0*/  @!P0 LDG.E.64 R22, desc[UR8][R22.64] ;  /* 0x0000000816168981 */ /* 0x000e22000c1e1b00 */
[----:B------:R-:W-:-:S04]  /*2db0*/  @!P3 IMAD R27, R35, R27, R34 ;  /* 0x0000001b231bb224 */ /* 0x000fc800078e0222 */
[----:B------:R-:W-:-:S06]  /*2dc0*/  @!P3 IMAD.WIDE.U32 R26, R27, 0x8, R38 ;  /* 0x000000081b1ab825 */ /* 0x000fcc00078e0026 */
[----:B------:R-:W2:Y:S01]  /*2dd0*/  @!P3 LDG.E.64 R26, desc[UR8][R26.64] ;  /* 0x000000081a1ab981 */ /* 0x000ea2000c1e1b00 */
[C---:B------:R-:W-:Y:S02]  /*2de0*/  IADD3 R25, R37.reuse, 0x2, RZ ;  /* 0x0000000225197810 */ /* 0x040fe40007ffe0ff */
[----:B------:R-:W-:Y:S02]  /*2df0*/  IADD3 R56, R37, 0x3, RZ ;  /* 0x0000000325387810 */ /* 0x000fe40007ffe0ff */
[----:B------:R-:W-:Y:S02]  /*2e00*/  ISETP.EQ.OR P5, PT, R25, UR7, P2 ;  /* 0x0000000719007c0c */ /* 0x000fe400097a2670 */
[----:B------:R-:W-:Y:S02]  /*2e10*/  ISETP.EQ.OR P6, PT, R56, UR7, P2 ;  /* 0x0000000738007c0c */ /* 0x000fe400097c2670 */
[----:B------:R-:W-:-:S09]  /*2e20*/  IADD3 R37, R37, 0x4, RZ ;  /* 0x0000000425257810 */ /* 0x000fd20007ffe0ff */
[----:B------:R-:W-:-:S04]  /*2e30*/  @!P5 IMAD R25, R35, R25, R34 ;  /* 0x000000192319d224 */ /* 0x000fc800078e0222 */
[----:B------:R-:W-:-:S06]  /*2e40*/  @!P5 IMAD.WIDE.U32 R24, R25, 0x8, R38 ;  /* 0x000000081918d825 */ /* 0x000fcc00078e0026 */
[----:B------:R-:W3:Y:S01]  /*2e50*/  @!P5 LDG.E.64 R24, desc[UR8][R24.64] ;  /* 0x000000081818d981 */ /* 0x000ee2000c1e1b00 */
[----:B0-----:R-:W-:Y:S01]  /*2e60*/  @!P0 FADD.FTZ R41, R41, R23 ;  /* 0x0000001729298221 */ /* 0x001fe20000010000 */
[----:B------:R-:W-:Y:S02]  /*2e70*/  @!P6 IMAD R23, R35, R56, R34 ;  /* 0x000000382317e224 */ /* 0x000fe400078e0222 */
[----:B------:R-:W-:Y:S01]  /*2e80*/  @!P0 FADD.FTZ R40, R40, R22 ;  /* 0x0000001628288221 */ /* 0x000fe20000010000 */
[----:B------:R-:W-:Y:S01]  /*2e90*/  ISETP.EQ.OR P0, PT, R37, UR7, P2 ;  /* 0x0000000725007c0c */ /* 0x000fe20009702670 */
[----:B------:R-:W-:-:S06]  /*2ea0*/  @!P6 IMAD.WIDE.U32 R22, R23, 0x8, R38 ;  /* 0x000000081716e825 */ /* 0x000fcc00078e0026 */
[----:B------:R-:W4:Y:S01]  /*2eb0*/  @!P6 LDG.E.64 R22, desc[UR8][R22.64] ;  /* 0x000000081616e981 */ /* 0x000f22000c1e1b00 */
[----:B--2---:R-:W-:Y:S01]  /*2ec0*/  @!P3 FADD.FTZ R41, R41, R27 ;  /* 0x0000001b2929b221 */ /* 0x004fe20000010000 */
[----:B------:R-:W-:-:S04]  /*2ed0*/  @!P3 FADD.FTZ R40, R40, R26 ;  /* 0x0000001a2828b221 */ /* 0x000fc80000010000 */
[----:B------:R-:W-:-:S04]  /*2ee0*/  @!P0 IMAD R27, R35, R37, R34 ;  /* 0x00000025231b8224 */ /* 0x000fc800078e0222 */
[----:B------:R-:W-:-:S06]  /*2ef0*/  @!P0 IMAD.WIDE.U32 R26, R27, 0x8, R38 ;  /* 0x000000081b1a8825 */ /* 0x000fcc00078e0026 */
[----:B------:R-:W2:Y:S01]  /*2f00*/  @!P0 LDG.E.64 R26, desc[UR8][R26.64] ;  /* 0x000000081a1a8981 */ /* 0x000ea2000c1e1b00 */
[C---:B------:R-:W-:Y:S01]  /*2f10*/  IADD3 R56, R37.reuse, 0x3, RZ ;  /* 0x0000000325387810 */ /* 0x040fe20007ffe0ff */
[----:B---3--:R-:W-:Y:S01]  /*2f20*/  @!P5 FADD.FTZ R40, R40, R24 ;  /* 0x000000182828d221 */ /* 0x008fe20000010000 */
[----:B------:R-:W-:Y:S01]  /*2f30*/  IADD3 R24, R37, 0x1, RZ ;  /* 0x0000000125187810 */ /* 0x000fe20007ffe0ff */
[----:B------:R-:W-:Y:S01]  /*2f40*/  @!P5 FADD.FTZ R41, R41, R25 ;  /* 0x000000192929d221 */ /* 0x000fe20000010000 */
[----:B------:R-:W-:Y:S02]  /*2f50*/  IADD3 R25, R37, 0x2, RZ ;  /* 0x0000000225197810 */ /* 0x000fe40007ffe0ff */
[----:B------:R-:W-:Y:S02]  /*2f60*/  ISETP.EQ.OR P5, PT, R24, UR7, P2 ;  /* 0x0000000718007c0c */ /* 0x000fe400097a2670 */
[----:B------:R-:W-:Y:S01]  /*2f70*/  ISETP.EQ.OR P3, PT, R56, UR7, P2 ;  /* 0x0000000738007c0c */ /* 0x000fe20009762670 */
[----:B----4-:R-:W-:Y:S01]  /*2f80*/  @!P6 FADD.FTZ R40, R40, R22 ;  /* 0x000000162828e221 */ /* 0x010fe20000010000 */
[----:B------:R-:W-:Y:S01]  /*2f90*/  @!P6 FADD.FTZ R41, R41, R23 ;  /* 0x000000172929e221 */ /* 0x000fe20000010000 */
[----:B------:R-:W-:-:S08]  /*2fa0*/  ISETP.EQ.OR P6, PT, R25, UR7, P2 ;  /* 0x0000000719007c0c */ /* 0x000fd000097c2670 */
[----:B------:R-:W-:-:S04]  /*2fb0*/  @!P5 IMAD R23, R35, R24, R34 ;  /* 0x000000182317d224 */ /* 0x000fc800078e0222 */
[----:B------:R-:W-:-:S06]  /*2fc0*/  @!P5 IMAD.WIDE.U32 R22, R23, 0x8, R38 ;  /* 0x000000081716d825 */ /* 0x000fcc00078e0026 */
[----:B------:R-:W3:Y:S01]  /*2fd0*/  @!P5 LDG.E.64 R22, desc[UR8][R22.64] ;  /* 0x000000081616d981 */ /* 0x000ee2000c1e1b00 */
[--C-:B------:R-:W-:Y:S02]  /*2fe0*/  @!P6 IMAD R25, R35, R25, R34.reuse ;  /* 0x000000192319e224 */ /* 0x100fe400078e0222 */
[----:B--2---:R-:W-:Y:S01]  /*2ff0*/  @!P0 FADD.FTZ R41, R41, R27 ;  /* 0x0000001b29298221 */ /* 0x004fe20000010000 */
[----:B------:R-:W-:Y:S02]  /*3000*/  @!P3 IMAD R27, R35, R56, R34 ;  /* 0x00000038231bb224 */ /* 0x000fe400078e0222 */
[----:B------:R-:W-:-:S04]  /*3010*/  @!P6 IMAD.WIDE.U32 R24, R25, 0x8, R38 ;  /* 0x000000081918e825 */ /* 0x000fc800078e0026 */
[----:B------:R-:W-:Y:S01]  /*3020*/  @!P0 FADD.FTZ R40, R40, R26 ;  /* 0x0000001a28288221 */ /* 0x000fe20000010000 */
[----:B------:R-:W-:Y:S01]  /*3030*/  @!P3 IMAD.WIDE.U32 R26, R27, 0x8, R38 ;  /* 0x000000081b1ab825 */ /* 0x000fe200078e0026 */
[----:B------:R-:W2:Y:S05]  /*3040*/  @!P6 LDG.E.64 R24, desc[UR8][R24.64] ;  /* 0x000000081818e981 */ /* 0x000eaa000c1e1b00 */
[----:B------:R-:W4:Y:S01]  /*3050*/  @!P3 LDG.E.64 R26, desc[UR8][R26.64] ;  /* 0x000000081a1ab981 */ /* 0x000f22000c1e1b00 */
[----:B------:R-:W-:Y:S02]  /*3060*/  IADD3 R36, R36, -0x4, RZ ;  /* 0xfffffffc24247810 */ /* 0x000fe40007ffe0ff */
[----:B------:R-:W-:-:S02]  /*3070*/  PLOP3.LUT P0, PT, PT, PT, PT, 0x8, 0x0 ;  /* 0x000000000000781c */ /* 0x000fc40003f0e170 */
[----:B------:R-:W-:Y:S02]  /*3080*/  IADD3 R36, R36, -0x4, RZ ;  /* 0xfffffffc24247810 */ /* 0x000fe40007ffe0ff */
[----:B------:R-:W-:Y:S01]  /*3090*/  IADD3 R37, R37, 0x4, RZ ;  /* 0x0000000425257810 */ /* 0x000fe20007ffe0ff */
[----:B---3--:R-:W-:Y:S01]  /*30a0*/  @!P5 FADD.FTZ R40, R40, R22 ;  /* 0x000000162828d221 */ /* 0x008fe20000010000 */
[----:B------:R-:W-:-:S03]  /*30b0*/  @!P5 FADD.FTZ R41, R41, R23 ;  /* 0x000000172929d221 */ /* 0x000fc60000010000 */
[----:B--2---:R-:W-:Y:S01]  /*30c0*/  @!P6 FADD.FTZ R40, R40, R24 ;  /* 0x000000182828e221 */ /* 0x004fe20000010000 */
[----:B------:R-:W-:-:S03]  /*30d0*/  @!P6 FADD.FTZ R41, R41, R25 ;  /* 0x000000192929e221 */ /* 0x000fc60000010000 */
[----:B----4-:R-:W-:Y:S01]  /*30e0*/  @!P3 FADD.FTZ R40, R40, R26 ;  /* 0x0000001a2828b221 */ /* 0x010fe20000010000 */
[----:B------:R-:W-:-:S07]  /*30f0*/  @!P3 FADD.FTZ R41, R41, R27 ;  /* 0x0000001b2929b221 */ /* 0x000fce0000010000 */
.L_x_21:
[----:B------:R-:W-:-:S13]  /*3100*/  ISETP.NE.OR P0, PT, R36, RZ, P0 ;  /* 0x000000ff2400720c */ /* 0x000fda0000705670 */
[----:B------:R-:W-:Y:S05]  /*3110*/  @!P0 BRA `(.L_x_17) ;  /* 0x00000000007c8947 */ /* 0x000fea0003800000 */
.L_x_18:
[----:B------:R-:W-:-:S13]  /*3120*/  ISETP.EQ.OR P3, PT, R37, UR7, P2 ;  /* 0x0000000725007c0c */ /* 0x000fda0009762670 */
[----:B------:R-:W-:-:S04]  /*3130*/  @!P3 IMAD R27, R35, R37, R34 ;  /* 0x00000025231bb224 */ /* 0x000fc800078e0222 */
[----:B------:R-:W-:-:S06]  /*3140*/  @!P3 IMAD.WIDE.U32 R26, R27, 0x8, R38 ;  /* 0x000000081b1ab825 */ /* 0x000fcc00078e0026 */
[----:B------:R-:W0:Y:S01]  /*3150*/  @!P3 LDG.E.64 R26, desc[UR8][R26.64] ;  /* 0x000000081a1ab981 */ /* 0x000e22000c1e1b00 */
[C---:B------:R-:W-:Y:S02]  /*3160*/  IADD3 R25, R37.reuse, 0x1, RZ ;  /* 0x0000000125197810 */ /* 0x040fe40007ffe0ff */
[----:B------:R-:W-:Y:S02]  /*3170*/  IADD3 R23, R37, 0x2, RZ ;  /* 0x0000000225177810 */ /* 0x000fe40007ffe0ff */
[----:B------:R-:W-:Y:S02]  /*3180*/  ISETP.EQ.OR P5, PT, R25, UR7, P2 ;  /* 0x0000000719007c0c */ /* 0x000fe400097a2670 */
[----:B------:R-:W-:Y:S02]  /*3190*/  ISETP.EQ.OR P6, PT, R23, UR7, P2 ;  /* 0x0000000717007c0c */ /* 0x000fe400097c2670 */
[----:B------:R-:W-:-:S04]  /*31a0*/  IADD3 R57, R37, 0x3, RZ ;  /* 0x0000000325397810 */ /* 0x000fc80007ffe0ff */
[----:B------:R-:W-:-:S05]  /*31b0*/  ISETP.EQ.OR P0, PT, R57, UR7, P2 ;  /* 0x0000000739007c0c */ /* 0x000fca0009702670 */
[C-C-:B------:R-:W-:Y:S02]  /*31c0*/  @!P5 IMAD R25, R35.reuse, R25, R34.reuse ;  /* 0x000000192319d224 */ /* 0x140fe400078e0222 */
[----:B------:R-:W-:Y:S02]  /*31d0*/  @!P6 IMAD R23, R35, R23, R34 ;  /* 0x000000172317e224 */ /* 0x000fe400078e0222 */
[----:B------:R-:W-:-:S04]  /*31e0*/  @!P5 IMAD.WIDE.U32 R24, R25, 0x8, R38 ;  /* 0x000000081918d825 */ /* 0x000fc800078e0026 */
[----:B------:R-:W-:Y:S02]  /*31f0*/  @!P6 IMAD.WIDE.U32 R22, R23, 0x8, R38 ;  /* 0x000000081716e825 */ /* 0x000fe400078e0026 */
[----:B------:R-:W2:Y:S02]  /*3200*/  @!P5 LDG.E.64 R24, desc[UR8][R24.64] ;  /* 0x000000081818d981 */ /* 0x000ea4000c1e1b00 */
[----:B------:R-:W-:Y:S02]  /*3210*/  @!P0 IMAD R57, R35, R57, R34 ;  /* 0x0000003923398224 */ /* 0x000fe400078e0222 */
[----:B------:R-:W3:Y:S01]  /*3220*/  @!P6 LDG.E.64 R22, desc[UR8][R22.64] ;  /* 0x000000081616e981 */ /* 0x000ee2000c1e1b00 */
[----:B0-----:R-:W-:Y:S01]  /*3230*/  @!P3 FADD.FTZ R40, R40, R26 ;  /* 0x0000001a2828b221 */ /* 0x001fe20000010000 */
[----:B------:R-:W-:Y:S01]  /*3240*/  @!P3 FADD.FTZ R41, R41, R27 ;  /* 0x0000001b2929b221 */ /* 0x000fe20000010000 */
[----:B------:R-:W-:-:S06]  /*3250*/  @!P0 IMAD.WIDE.U32 R26, R57, 0x8, R38 ;  /* 0x00000008391a8825 */ /* 0x000fcc00078e0026 */
[----:B------:R-:W4:Y:S01]  /*3260*/  @!P0 LDG.E.64 R26, desc[UR8][R26.64] ;  /* 0x000000081a1a8981 */ /* 0x000f22000c1e1b00 */
[----:B------:R-:W-:-:S04]  /*3270*/  IADD3 R36, R36, -0x4, RZ ;  /* 0xfffffffc24247810 */ /* 0x000fc80007ffe0ff */
[----:B------:R-:W-:Y:S02]  /*3280*/  ISETP.NE.AND P3, PT, R36, RZ, PT ;  /* 0x000000ff2400720c */ /* 0x000fe40003f65270 */
[----:B------:R-:W-:Y:S01]  /*3290*/  IADD3 R37, R37, 0x4, RZ ;  /* 0x0000000425257810 */ /* 0x000fe20007ffe0ff */
[----:B--2---:R-:W-:Y:S01]  /*32a0*/  @!P5 FADD.FTZ R40, R40, R24 ;  /* 0x000000182828d221 */ /* 0x004fe20000010000 */
[----:B------:R-:W-:-:S03]  /*32b0*/  @!P5 FADD.FTZ R41, R41, R25 ;  /* 0x000000192929d221 */ /* 0x000fc60000010000 */
[----:B---3--:R-:W-:Y:S01]  /*32c0*/  @!P6 FADD.FTZ R40, R40, R22 ;  /* 0x000000162828e221 */ /* 0x008fe20000010000 */
[----:B------:R-:W-:-:S03]  /*32d0*/  @!P6 FADD.FTZ R41, R41, R23 ;  /* 0x000000172929e221 */ /* 0x000fc60000010000 */
[----:B----4-:R-:W-:Y:S01]  /*32e0*/  @!P0 FADD.FTZ R40, R40, R26 ;  /* 0x0000001a28288221 */ /* 0x010fe20000010000 */
[----:B------:R-:W-:Y:S01]  /*32f0*/  @!P0 FADD.FTZ R41, R41, R27 ;  /* 0x0000001b29298221 */ /* 0x000fe20000010000 */
[----:B------:R-:W-:Y:S06]  /*3300*/  @P3 BRA `(.L_x_18) ;  /* 0xfffffffc00843947 */ /* 0x000fec000383ffff */
.L_x_17:
[----:B------:R-:W-:-:S13]  /*3310*/  LOP3.LUT P0, R33, R33, 0x3, RZ, 0xc0, !PT ;  /* 0x0000000321217812 */ /* 0x000fda000780c0ff */
[----:B------:R-:W-:Y:S05]  /*3320*/  @!P0 BRA `(.L_x_14) ;  /* 0x0000000000688947 */ /* 0x000fea0003800000 */
[----:B------:R-:W-:Y:S01]  /*3330*/  ISETP.EQ.OR P0, PT, R37, UR7, P2 ;  /* 0x0000000725007c0c */ /* 0x000fe20009702670 */
[----:B------:R-:W-:Y:S01]  /*3340*/  BSSY B0, `(.L_x_22) ;  /* 0x0000008000007945 */ /* 0x000fe20003800000 */
[----:B------:R-:W-:-:S11]  /*3350*/  ISETP.NE.AND P3, PT, R33, 0x1, PT ;  /* 0x000000012100780c */ /* 0x000fd60003f65270 */
[----:B------:R-:W-:Y:S05]  /*3360*/  @P0 BRA `(.L_x_23) ;  /* 0x0000000000140947 */ /* 0x000fea0003800000 */
[----:B------:R-:W-:-:S04]  /*3370*/  IMAD R23, R35, R37, R34 ;  /* 0x0000002523177224 */ /* 0x000fc800078e0222 */
[----:B------:R-:W-:-:S06]  /*3380*/  IMAD.WIDE.U32 R22, R23, 0x8, R38 ;  /* 0x0000000817167825 */ /* 0x000fcc00078e0026 */
[----:B------:R-:W0:Y:S02]  /*3390*/  LDG.E.64 R22, desc[UR8][R22.64] ;  /* 0x0000000816167981 */ /* 0x000e24000c1e1b00 */
[----:B0-----:R-:W-:Y:S01]  /*33a0*/  FADD.FTZ R40, R40, R22 ;  /* 0x0000001628287221 */ /* 0x001fe20000010000 */
[----:B------:R-:W-:-:S07]  /*33b0*/  FADD.FTZ R41, R41, R23 ;  /* 0x0000001729297221 */ /* 0x000fce0000010000 */
.L_x_23:
[----:B------:R-:W-:Y:S05]  /*33c0*/  BSYNC B0 ;  /* 0x0000000000007941 */ /* 0x000fea0003800000 */
.L_x_22:
[----:B------:R-:W-:Y:S05]  /*33d0*/  @!P3 BRA `(.L_x_14) ;  /* 0x00000000003cb947 */ /* 0x000fea0003800000 */
[C---:B------:R-:W-:Y:S02]  /*33e0*/  IADD3 R25, R37.reuse, 0x2, RZ ;  /* 0x0000000225197810 */ /* 0x040fe40007ffe0ff */
[----:B------:R-:W-:Y:S02]  /*33f0*/  IADD3 R23, R37, 0x1, RZ ;  /* 0x0000000125177810 */ /* 0x000fe40007ffe0ff */
[----:B------:R-:W-:Y:S02]  /*3400*/  ISETP.EQ.OR P0, PT, R25, UR7, P2 ;  /* 0x0000000719007c0c */ /* 0x000fe40009702670 */
[----:B------:R-:W-:Y:S02]  /*3410*/  ISETP.EQ.OR P3, PT, R23, UR7, P2 ;  /* 0x0000000717007c0c */ /* 0x000fe40009762670 */
[----:B------:R-:W-:-:S11]  /*3420*/  ISETP.EQ.OR P0, PT, R33, 0x2, P0 ;  /* 0x000000022100780c */ /* 0x000fd60000702670 */
[-CC-:B------:R-:W-:Y:S02]  /*3430*/  @!P3 IMAD R23, R23, R35.reuse, R34.reuse ;  /* 0x000000231717b224 */ /* 0x180fe400078e0222 */
[----:B------:R-:W-:Y:S02]  /*3440*/  @!P0 IMAD R25, R25, R35, R34 ;  /* 0x0000002319198224 */ /* 0x000fe400078e0222 */
[----:B------:R-:W-:-:S04]  /*3450*/  @!P3 IMAD.WIDE.U32 R22, R23, 0x8, R38 ;  /* 0x000000081716b825 */ /* 0x000fc800078e0026 */
[----:B------:R-:W-:Y:S02]  /*3460*/  @!P0 IMAD.WIDE.U32 R24, R25, 0x8, R38 ;  /* 0x0000000819188825 */ /* 0x000fe400078e0026 */
[----:B------:R-:W0:Y:S04]  /*3470*/  @!P3 LDG.E.64 R22, desc[UR8][R22.64] ;  /* 0x000000081616b981 */ /* 0x000e28000c1e1b00 */
[----:B------:R-:W2:Y:S01]  /*3480*/  @!P0 LDG.E.64 R24, desc[UR8][R24.64] ;  /* 0x0000000818188981 */ /* 0x000ea2000c1e1b00 */
[----:B0-----:R-:W-:Y:S01]  /*3490*/  @!P3 FADD.FTZ R40, R40, R22 ;  /* 0x000000162828b221 */ /* 0x001fe20000010000 */
[----:B------:R-:W-:-:S03]  /*34a0*/  @!P3 FADD.FTZ R41, R41, R23 ;  /* 0x000000172929b221 */ /* 0x000fc60000010000 */
[----:B--2---:R-:W-:Y:S01]  /*34b0*/  @!P0 FADD.FTZ R40, R40, R24 ;  /* 0x0000001828288221 */ /* 0x004fe20000010000 */
[----:B------:R-:W-:-:S07]  /*34c0*/  @!P0 FADD.FTZ R41, R41, R25 ;  /* 0x0000001929298221 */ /* 0x000fce0000010000 */
.L_x_14:
[----:B------:R-:W1:Y:S01]  /*34d0*/  S2UR UR6, SR_CgaCtaId ;  /* 0x00000000000679c3 */ /* 0x000e620000008800 */
[----:B------:R-:W-:Y:S01]  /*34e0*/  UMOV UR5, 0x400 ;  /* 0x0000040000057882 */ /* 0x000fe20000000000 */
[----:B------:R-:W-:Y:S01]  /*34f0*/  ULDC.64 UR12, c[0x0][0x290] ;  /* 0x0000a400000c7ab9 */ /* 0x000fe20000000a00 */
[----:B--2---:R-:W-:Y:S02]  /*3500*/  SHF.L.U32 R25, R46, 0x10, RZ ;  /* 0x000000102e197819 */ /* 0x004fe400000006ff */
[----:B------:R-:W-:Y:S02]  /*3510*/  SHF.L.U32 R7, R7, 0x10, RZ ;  /* 0x0000001007077819 */ /* 0x000fe400000006ff */
[----:B------:R-:W-:Y:S01]  /*3520*/  ISETP.GE.U32.AND P0, PT, R51, UR12, PT ;  /* 0x0000000c33007c0c */ /* 0x000fe2000bf06070 */
[C---:B------:R-:W-:Y:S01]  /*3530*/  FADD.FTZ R46, -R14.reuse, R25 ;  /* 0x000000190e2e7221 */ /* 0x040fe20000010100 */
[----:B------:R-:W-:Y:S01]  /*3540*/  ISETP.GE.U32.AND P3, PT, R49, UR12, PT ;  /* 0x0000000c31007c0c */ /* 0x000fe2000bf66070 */
[----:B------:R-:W-:Y:S01]  /*3550*/  FADD.FTZ R24, -R14, R7 ;  /* 0x000000070e187221 */ /* 0x000fe20000010100 */
[----:B------:R-:W-:-:S02]  /*3560*/  SHF.L.U32 R47, R47, 0x10, RZ ;  /* 0x000000102f2f7819 */ /* 0x000fc400000006ff */
[----:B------:R-:W-:Y:S01]  /*3570*/  SHF.L.U32 R31, R31, 0x10, RZ ;  /* 0x000000101f1f7819 */ /* 0x000fe200000006ff */
[-C--:B------:R-:W-:Y:S01]  /*3580*/  FMUL.FTZ R56, R24, R15.reuse ;  /* 0x0000000f18387220 */ /* 0x080fe20000410000 */
[----:B------:R-:W-:Y:S02]  /*3590*/  SHF.L.U32 R27, R42, 0x10, RZ ;  /* 0x000000102a1b7819 */ /* 0x000fe400000006ff */
[----:B------:R-:W-:Y:S01]  /*35a0*/  SHF.L.U32 R29, R29, 0x10, RZ ;  /* 0x000000101d1d7819 */ /* 0x000fe200000006ff */
[C---:B------:R-:W-:Y:S01]  /*35b0*/  FADD.FTZ R42, -R14.reuse, R31 ;  /* 0x0000001f0e2a7221 */ /* 0x040fe20000010100 */
[----:B------:R-:W-:Y:S01]  /*35c0*/  SHF.L.U32 R43, R43, 0x10, RZ ;  /* 0x000000102b2b7819 */ /* 0x000fe200000006ff */
[C---:B------:R-:W-:Y:S01]  /*35d0*/  FADD.FTZ R36, -R14.reuse, R27 ;  /* 0x0000001b0e247221 */ /* 0x040fe20000010100 */
[----:B------:R-:W-:Y:S01]  /*35e0*/  SHF.L.U32 R21, R21, 0x10, RZ ;  /* 0x0000001015157819 */ /* 0x000fe200000006ff */
[C---:B------:R-:W-:Y:S01]  /*35f0*/  FADD.FTZ R38, -R14.reuse, R29 ;  /* 0x0000001d0e267221 */ /* 0x040fe20000010100 */
[----:B------:R-:W-:Y:S01]  /*3600*/  ISETP.GE.AND.EX P0, PT, R9, UR13, PT, P0 ;  /* 0x0000000d09007c0c */ /* 0x000fe2000bf06300 */
[----:B-1----:R-:W-:Y:S01]  /*3610*/  ULEA UR5, UR6, UR5, 0x18 ;  /* 0x0000000506057291 */ /* 0x002fe2000f8ec03f */
[----:B------:R-:W-:Y:S01]  /*3620*/  ISETP.GE.AND.EX P3, PT, R13, UR13, PT, P3 ;  /* 0x0000000d0d007c0c */ /* 0x000fe2000bf66330 */
[----:B------:R-:W-:Y:S01]  /*3630*/  FADD.FTZ R26, -R14, R43 ;  /* 0x0000002b0e1a7221 */ /* 0x000fe20000010100 */
[----:B------:R-:W-:Y:S01]  /*3640*/  ISETP.GT.U32.OR P0, PT, R54, 0x29f, P0 ;  /* 0x0000029f3600780c */ /* 0x000fe20000704470 */
[----:B------:R-:W-:Y:S01]  /*3650*/  FMUL.FTZ R31, R46, R15 ;  /* 0x0000000f2e1f7220 */ /* 0x000fe20000410000 */
[----:B------:R-:W-:-:S02]  /*3660*/  ISETP.GT.U32.OR P3, PT, R54, 0x29f, P3 ;  /* 0x0000029f3600780c */ /* 0x000fc40001f64470 */
[----:B------:R-:W-:Y:S02]  /*3670*/  SHF.L.U32 R45, R45, 0x10, RZ ;  /* 0x000000102d2d7819 */ /* 0x000fe400000006ff */
[----:B------:R0:W-:Y:S01]  /*3680*/  @!P2 STS.64 [UR5+0xc8], R40 ;  /* 0x0000c828ff00a988 */ /* 0x0001e20008000a05 */
[----:B------:R-:W-:Y:S01]  /*3690*/  BAR.SYNC.DEFER_BLOCKING 0x0 ;  /* 0x0000000000007b1d */ /* 0x000fe20000010000 */
[----:B------:R-:W-:Y:S02]  /*36a0*/  ISETP.GE.U32.AND P2, PT, R50, UR12, PT ;  /* 0x0000000c32007c0c */ /* 0x000fe4000bf46070 */
[----:B------:R-:W-:Y:S02]  /*36b0*/  SHF.L.U32 R32, R32, 0x10, RZ ;  /* 0x0000001020207819 */ /* 0x000fe400000006ff */
[----:B------:R-:W-:Y:S01]  /*36c0*/  ISETP.GE.AND.EX P2, PT, R11, UR13, PT, P2 ;  /* 0x0000000d0b007c0c */ /* 0x000fe2000bf46320 */
[C---:B0-----:R-:W-:Y:S01]  /*36d0*/  FADD.FTZ R40, -R14.reuse, R47 ;  /* 0x0000002f0e287221 */ /* 0x041fe20000010100 */
[----:B------:R-:W-:-:S02]  /*36e0*/  FADD.FTZ R14, -R14, R21 ;  /* 0x000000150e0e7221 */ /* 0x000fc40000010100 */
[----:B------:R-:W-:Y:S01]  /*36f0*/  ISETP.GT.U32.OR P2, PT, R54, 0x29f, P2 ;  /* 0x0000029f3600780c */ /* 0x000fe20001744470 */
[----:B------:R-:W0:Y:S01]  /*3700*/  LDS.64 R22, [UR5+0xc8] ;  /* 0x0000c805ff167984 */ /* 0x000e220008000a00 */
[----:B------:R-:W-:Y:S02]  /*3710*/  ULDC UR5, c[0x0][0x2bc] ;  /* 0x0000af0000057ab9 */ /* 0x000fe40000000800 */
[----:B0-----:R-:W-:Y:S01]  /*3720*/  FMUL.FTZ R7, R22, UR5 ;  /* 0x0000000516077c20 */ /* 0x001fe20008410000 */
[----:B------:R-:W-:Y:S01]  /*3730*/  FMUL.FTZ R34, R23, UR5 ;  /* 0x0000000517227c20 */ /* 0x000fe20008410000 */
[----:B------:R-:W-:Y:S07]  /*3740*/  @!P4 BRA `(.L_x_24) ;  /* 0x000000000048c947 */ /* 0x000fee0003800000 */
        /* <DEDUP_REMOVED lines=18> */
.L_x_24:
[----:B------:R-:W-:Y:S04]  /*3870*/  BSSY B0, `(.L_x_25) ;  /* 0x0000014000007945 */ /* 0x000fe80003800000 */
[----:B------:R-:W-:Y:S05]  /*3880*/  @!P1 BRA `(.L_x_26) ;  /* 0x0000000000489947 */ /* 0x000fea0003800000 */
[C-C-:B------:R-:W-:Y:S01]  /*3890*/  FFMA.FTZ R22, R7.reuse, R31, R34.reuse ;  /* 0x0000001f07167223 */ /* 0x140fe20000010022 */
[----:B------:R-:W-:Y:S01]  /*38a0*/  ULDC.64 UR12, c[0x0][0x288] ;  /* 0x0000a200000c7ab9 */ /* 0x000fe20000000a00 */
[----:B------:R-:W-:Y:S01]  /*38b0*/  MOV R23, R61 ;  /* 0x0000003d00177202 */ /* 0x000fe20000000f00 */
[----:B------:R-:W-:Y:S01]  /*38c0*/  FFMA.FTZ R21, R7, R56, R34 ;  /* 0x0000003807157223 */ /* 0x000fe20000010022 */
[----:B------:R-:W-:Y:S01]  /*38d0*/  FFMA.FTZ R24, R45, R16, -R22 ;  /* 0x000000102d187223 */ /* 0x000fe20000010816 */
[----:B------:R-:W-:Y:S01]  /*38e0*/  MOV R22, R58 ;  /* 0x0000003a00167202 */ /* 0x000fe20000000f00 */
[----:B------:R-:W-:Y:S02]  /*38f0*/  IMAD R25, R3, UR12, RZ ;  /* 0x0000000c03197c24 */ /* 0x000fe4000f8e02ff */
[----:B------:R-:W-:Y:S01]  /*3900*/  FFMA.FTZ R46, R32, R17, -R21 ;  /* 0x00000011202e7223 */ /* 0x000fe20000010815 */
[----:B------:R-:W-:Y:S01]  /*3910*/  FMUL.FTZ R32, R24, R15 ;  /* 0x0000000f18207220 */ /* 0x000fe20000410000 */
[----:B------:R-:W-:-:S04]  /*3920*/  IMAD.WIDE.U32 R22, R52, UR12, R22 ;  /* 0x0000000c34167c25 */ /* 0x000fc8000f8e0016 */
[----:B------:R-:W-:Y:S01]  /*3930*/  FMUL.FTZ R21, R46, R15 ;  /* 0x0000000f2e157220 */ /* 0x000fe20000410000 */
[----:B------:R-:W-:Y:S01]  /*3940*/  IMAD R25, R52, UR13, R25 ;  /* 0x0000000d34197c24 */ /* 0x000fe2000f8e0219 */
[----:B------:R-:W-:-:S03]  /*3950*/  ULDC.64 UR12, c[0x0][0x210] ;  /* 0x00008400000c7ab9 */ /* 0x000fc60000000a00 */
[----:B------:R-:W-:Y:S02]  /*3960*/  F2FP.BF16.F32.PACK_AB R21, R21, R32 ;  /* 0x000000201515723e */ /* 0x000fe400000010ff */
[----:B------:R-:W-:Y:S02]  /*3970*/  LEA R24, P5, R22, UR12, 0x1 ;  /* 0x0000000c16187c11 */ /* 0x000fe4000f8a08ff */
[----:B------:R-:W-:-:S04]  /*3980*/  IADD3 R25, R23, R25, RZ ;  /* 0x0000001917197210 */ /* 0x000fc80007ffe0ff */
[----:B------:R-:W-:-:S05]  /*3990*/  LEA.HI.X R25, R22, UR13, R25, 0x1, P5 ;  /* 0x0000000d16197c11 */ /* 0x000fca000a8f0c19 */
[----:B------:R0:W-:Y:S02]  /*39a0*/  STG.E desc[UR8][R24.64], R21 ;  /* 0x0000001518007986 */ /* 0x0001e4000c101908 */
.L_x_26:
[----:B------:R-:W-:Y:S05]  /*39b0*/  BSYNC B0 ;  /* 0x0000000000007941 */ /* 0x000fea0003800000 */
.L_x_25:
[----:B0-----:R-:W-:Y:S01]  /*39c0*/  SHF.L.U32 R21, R44, 0x10, RZ ;  /* 0x000000102c157819 */ /* 0x001fe200000006ff */
        /* <DEDUP_REMOVED lines=22> */
.L_x_27:
[----:B------:R-:W-:Y:S04]  /*3b30*/  BSSY B0, `(.L_x_28) ;  /* 0x0000014000007945 */ /* 0x000fe80003800000 */
[----:B------:R-:W-:Y:S05]  /*3b40*/  @P0 BRA `(.L_x_29) ;  /* 0x0000000000480947 */ /* 0x000fea0003800000 */
[C-C-:B------:R-:W-:Y:S01]  /*3b50*/  FFMA.FTZ R22, R7.reuse, R33, R34.reuse ;  /* 0x0000002107167223 */ /* 0x140fe20000010022 */
[----:B------:R-:W-:Y:S01]  /*3b60*/  FFMA.FTZ R23, R7, R42, R34 ;  /* 0x0000002a07177223 */ /* 0x000fe20000010022 */
[----:B------:R-:W-:Y:S02]  /*3b70*/  ULDC.64 UR12, c[0x0][0x288] ;  /* 0x0000a200000c7ab9 */ /* 0x000fe40000000a00 */
[----:B------:R-:W-:Y:S01]  /*3b80*/  FFMA.FTZ R24, R21, R16, -R22 ;  /* 0x0000001015187223 */ /* 0x000fe20000010816 */
[----:B------:R-:W-:Y:S01]  /*3b90*/  FFMA.FTZ R32, R30, R17, -R23 ;  /* 0x000000111e207223 */ /* 0x000fe20000010817 */
[----:B------:R-:W-:Y:S01]  /*3ba0*/  MOV R22, R58 ;  /* 0x0000003a00167202 */ /* 0x000fe20000000f00 */
[----:B------:R-:W-:Y:S01]  /*3bb0*/  IMAD R40, R9, UR12, RZ ;  /* 0x0000000c09287c24 */ /* 0x000fe2000f8e02ff */
[----:B------:R-:W-:Y:S01]  /*3bc0*/  MOV R23, R61 ;  /* 0x0000003d00177202 */ /* 0x000fe20000000f00 */
[-C--:B------:R-:W-:Y:S01]  /*3bd0*/  FMUL.FTZ R30, R24, R15.reuse ;  /* 0x0000000f181e7220 */ /* 0x080fe20000410000 */
[----:B------:R-:W-:Y:S01]  /*3be0*/  FMUL.FTZ R9, R32, R15 ;  /* 0x0000000f20097220 */ /* 0x000fe20000410000 */
[----:B------:R-:W-:-:S02]  /*3bf0*/  IMAD R21, R51, UR13, R40 ;  /* 0x0000000d33157c24 */ /* 0x000fc4000f8e0228 */
[----:B------:R-:W-:Y:S01]  /*3c00*/  IMAD.WIDE.U32 R22, R51, UR12, R22 ;  /* 0x0000000c33167c25 */ /* 0x000fe2000f8e0016 */
[----:B------:R-:W-:Y:S01]  /*3c10*/  ULDC.64 UR12, c[0x0][0x210] ;  /* 0x00008400000c7ab9 */ /* 0x000fe20000000a00 */
[----:B------:R-:W-:Y:S02]  /*3c20*/  F2FP.BF16.F32.PACK_AB R9, R9, R30 ;  /* 0x0000001e0909723e */ /* 0x000fe400000010ff */
[----:B------:R-:W-:Y:S02]  /*3c30*/  LEA R24, P0, R22, UR12, 0x1 ;  /* 0x0000000c16187c11 */ /* 0x000fe4000f8008ff */
[----:B------:R-:W-:-:S04]  /*3c40*/  IADD3 R21, R23, R21, RZ ;  /* 0x0000001517157210 */ /* 0x000fc80007ffe0ff */
[----:B------:R-:W-:-:S05]  /*3c50*/  LEA.HI.X R25, R22, UR13, R21, 0x1, P0 ;  /* 0x0000000d16197c11 */ /* 0x000fca00080f0c15 */
[----:B------:R0:W-:Y:S02]  /*3c60*/  STG.E desc[UR8][R24.64], R9 ;  /* 0x0000000918007986 */ /* 0x0001e4000c101908 */
.L_x_29:
[----:B------:R-:W-:Y:S05]  /*3c70*/  BSYNC B0 ;  /* 0x0000000000007941 */ /* 0x000fea0003800000 */
.L_x_28:
        /* <DEDUP_REMOVED lines=23> */
.L_x_30:
[----:B------:R-:W-:Y:S04]  /*3df0*/  BSSY B0, `(.L_x_31) ;  /* 0x0000014000007945 */ /* 0x000fe80003800000 */
[----:B------:R-:W-:Y:S05]  /*3e00*/  @P2 BRA `(.L_x_32) ;  /* 0x0000000000482947 */ /* 0x000fea0003800000 */
[----:B------:R-:W-:Y:S01]  /*3e10*/  ULDC.64 UR12, c[0x0][0x288] ;  /* 0x0000a200000c7ab9 */ /* 0x000fe20000000a00 */
[----:B------:R-:W-:Y:S01]  /*3e20*/  MOV R22, R58 ;  /* 0x0000003a00167202 */ /* 0x000fe20000000f00 */
[C-C-:B------:R-:W-:Y:S01]  /*3e30*/  FFMA.FTZ R12, R7.reuse, R31, R34.reuse ;  /* 0x0000001f070c7223 */ /* 0x140fe20000010022 */
[----:B------:R-:W-:Y:S01]  /*3e40*/  MOV R23, R61 ;  /* 0x0000003d00177202 */ /* 0x000fe20000000f00 */
[----:B------:R-:W-:Y:S01]  /*3e50*/  FFMA.FTZ R21, R7, R38, R34 ;  /* 0x0000002607157223 */ /* 0x000fe20000010022 */
[----:B------:R-:W-:Y:S02]  /*3e60*/  IMAD R11, R11, UR12, RZ ;  /* 0x0000000c0b0b7c24 */ /* 0x000fe4000f8e02ff */
[----:B------:R-:W-:Y:S01]  /*3e70*/  FFMA.FTZ R12, R9, R16, -R12 ;  /* 0x00000010090c7223 */ /* 0x000fe2000001080c */
[----:B------:R-:W-:Y:S01]  /*3e80*/  FFMA.FTZ R28, R28, R17, -R21 ;  /* 0x000000111c1c7223 */ /* 0x000fe20000010815 */
[----:B------:R-:W-:-:S04]  /*3e90*/  IMAD.WIDE.U32 R24, R50, UR12, R22 ;  /* 0x0000000c32187c25 */ /* 0x000fc8000f8e0016 */
[-C--:B------:R-:W-:Y:S01]  /*3ea0*/  FMUL.FTZ R12, R12, R15.reuse ;  /* 0x0000000f0c0c7220 */ /* 0x080fe20000410000 */
[----:B------:R-:W-:Y:S01]  /*3eb0*/  FMUL.FTZ R9, R28, R15 ;  /* 0x0000000f1c097220 */ /* 0x000fe20000410000 */
[----:B------:R-:W-:Y:S01]  /*3ec0*/  IMAD R11, R50, UR13, R11 ;  /* 0x0000000d320b7c24 */ /* 0x000fe2000f8e020b */
[----:B------:R-:W-:Y:S02]  /*3ed0*/  ULDC.64 UR12, c[0x0][0x210] ;  /* 0x00008400000c7ab9 */ /* 0x000fe40000000a00 */
[C---:B------:R-:W-:Y:S02]  /*3ee0*/  LEA R22, P0, R24.reuse, UR12, 0x1 ;  /* 0x0000000c18167c11 */ /* 0x040fe4000f8008ff */
[----:B------:R-:W-:Y:S02]  /*3ef0*/  IADD3 R11, R25, R11, RZ ;  /* 0x0000000b190b7210 */ /* 0x000fe40007ffe0ff */
[----:B------:R-:W-:Y:S02]  /*3f00*/  F2FP.BF16.F32.PACK_AB R9, R9, R12 ;  /* 0x0000000c0909723e */ /* 0x000fe400000010ff */
[----:B------:R-:W-:-:S05]  /*3f10*/  LEA.HI.X R23, R24, UR13, R11, 0x1, P0 ;  /* 0x0000000d18177c11 */ /* 0x000fca00080f0c0b */
[----:B------:R0:W-:Y:S02]  /*3f20*/  STG.E desc[UR8][R22.64], R9 ;  /* 0x0000000916007986 */ /* 0x0001e4000c101908 */
.L_x_32:
[----:B------:R-:W-:Y:S05]  /*3f30*/  BSYNC B0 ;  /* 0x0000000000007941 */ /* 0x000fea0003800000 */
.L_x_31:
        /* <DEDUP_REMOVED lines=23> */
.L_x_33:
[----:B------:R-:W-:Y:S04]  /*40b0*/  BSSY B0, `(.L_x_34) ;  /* 0x0000013000007945 */ /* 0x000fe80003800000 */
[----:B------:R-:W-:Y:S05]  /*40c0*/  @P3 BRA `(.L_x_35) ;  /* 0x0000000000443947 */ /* 0x000fea0003800000 */
[----:B------:R-:W-:Y:S01]  /*40d0*/  ULDC.64 UR12, c[0x0][0x288] ;  /* 0x0000a200000c7ab9 */ /* 0x000fe20000000a00 */
        /* <DEDUP_REMOVED lines=11> */
[----:B------:R-:W-:Y:S02]  /*4190*/  LEA R10, P0, R58, UR12, 0x1 ;  /* 0x0000000c3a0a7c11 */ /* 0x000fe4000f8008ff */
[----:B------:R-:W-:Y:S02]  /*41a0*/  IADD3 R9, R59, R9, RZ ;  /* 0x000000093b097210 */ /* 0x000fe40007ffe0ff */
[----:B------:R-:W-:Y:S02]  /*41b0*/  F2FP.BF16.F32.PACK_AB R7, R20, R7 ;  /* 0x000000071407723e */ /* 0x000fe400000010ff */
[----:B------:R-:W-:-:S05]  /*41c0*/  LEA.HI.X R11, R58, UR13, R9, 0x1, P0 ;  /* 0x0000000d3a0b7c11 */ /* 0x000fca00080f0c09 */
[----:B------:R0:W-:Y:S02]  /*41d0*/  STG.E desc[UR8][R10.64], R7 ;  /* 0x000000070a007986 */ /* 0x0001e4000c101908 */
.L_x_35:
[----:B------:R-:W-:Y:S05]  /*41e0*/  BSYNC B0 ;  /* 0x0000000000007941 */ /* 0x000fea0003800000 */
.L_x_34:
[----:B0-----:R-:W0:Y:S01]  /*41f0*/  LDC R10, c[0x0][0x10] ;  /* 0x00000400ff0a7b82 */ /* 0x001e220000000800 */
[----:B------:R-:W-:Y:S02]  /*4200*/  IADD3 R48, R48, 0x1, RZ ;  /* 0x0000000130307810 */ /* 0x000fe40007ffe0ff */
[----:B0-----:R-:W-:-:S04]  /*4210*/  IADD3 R53, R10, R53, RZ ;  /* 0x000000350a357210 */ /* 0x001fc80007ffe0ff */
[----:B------:R-:W-:-:S13]  /*4220*/  ISETP.GE.AND P0, PT, R53, UR4, PT ;  /* 0x0000000435007c0c */ /* 0x000fda000bf06270 */
[----:B------:R-:W-:Y:S05]  /*4230*/  @!P0 BRA `(.L_x_36) ;  /* 0xffffffc000348947 */ /* 0x000fea000383ffff */
.L_x_1:
[----:B------:R-:W0:Y:S01]  /*4240*/  LDC R4, c[0x0][0xc] ;  /* 0x00000300ff047b82 */ /* 0x000e220000000800 */
[----:B------:R-:W-:Y:S01]  /*4250*/  ISETP.NE.AND P1, PT, R54, RZ, PT ;  /* 0x000000ff3600720c */ /* 0x000fe20003f25270 */
[----:B------:R-:W-:Y:S06]  /*4260*/  BSSY B0, `(.L_x_37) ;  /* 0x0000011000007945 */ /* 0x000fec0003800000 */
[----:B------:R-:W1:Y:S08]  /*4270*/  LDC R7, c[0x0][0x10] ;  /* 0x00000400ff077b82 */ /* 0x000e700000000800 */
[----:B------:R-:W2:Y:S01]  /*4280*/  LDC.64 R2, c[0x0][0x258] ;  /* 0x00009600ff027b82 */ /* 0x000ea20000000a00 */
[----:B0-----:R-:W-:-:S02]  /*4290*/  ISETP.NE.AND P0, PT, R4, 0x1, PT ;  /* 0x000000010400780c */ /* 0x001fc40003f05270 */
[----:B-1----:R-:W-:-:S04]  /*42a0*/  SHF.L.U32 R0, R7, 0x1, RZ ;  /* 0x0000000107007819 */ /* 0x002fc800000006ff */
[----:B------:R-:W-:-:S05]  /*42b0*/  SEL R5, R0, RZ, P0 ;  /* 0x000000ff00057207 */ /* 0x000fca0000000000 */
[----:B--2---:R-:W-:Y:S01]  /*42c0*/  IMAD.WIDE.U32 R2, R5, 0x4, R2 ;  /* 0x0000000405027825 */ /* 0x004fe200078e0002 */
[----:B------:R-:W-:Y:S06]  /*42d0*/  @P1 BRA `(.L_x_38) ;  /* 0x0000000000241947 */ /* 0x000fec0003800000 */
[----:B------:R-:W0:Y:S01]  /*42e0*/  S2R R0, SR_LANEID ;  /* 0x0000000000007919 */ /* 0x000e220000000000 */
[----:B------:R-:W-:Y:S02]  /*42f0*/  VOTEU.ANY UR4, UPT, PT ;  /* 0x0000000000047886 */ /* 0x000fe400038e0100 */
[----:B------:R-:W-:Y:S02]  /*4300*/  UFLO.U32 UR5, UR4 ;  /* 0x00000004000572bd */ /* 0x000fe400080e0000 */
[----:B------:R-:W1:Y:S04]  /*4310*/  POPC R5, UR4 ;  /* 0x0000000400057d09 */ /* 0x000e680008000000 */
[----:B0-----:R-:W-:-:S13]  /*4320*/  ISETP.EQ.U32.AND P0, PT, R0, UR5, PT ;  /* 0x0000000500007c0c */ /* 0x001fda000bf02070 */
[----:B------:R-:W-:Y:S06]  /*4330*/  @P0 MEMBAR.ALL.GPU ;  /* 0x0000000000000992 */ /* 0x000fec000000a000 */
[----:B------:R-:W-:-:S00]  /*4340*/  @P0 ERRBAR ;  /* 0x00000000000009ab */ /* 0x000fc00000000000 */
[----:B------:R-:W-:Y:S06]  /*4350*/  @P0 CGAERRBAR ;  /* 0x00000000000005ab */ /* 0x000fec0000000000 */
[----:B-1----:R0:W-:Y:S02]  /*4360*/  @P0 REDG.E.ADD.S32.STRONG.GPU desc[UR8][R2.64], R5 ;  /* 0x000000050200098e */ /* 0x0021e4000c10e388 */
.L_x_38:
[----:B------:R-:W-:Y:S05]  /*4370*/  BSYNC B0 ;  /* 0x0000000000007941 */ /* 0x000fea0003800000 */
.L_x_37:
[----:B------:R-:W1:Y:S01]  /*4380*/  S2UR UR4, SR_CTAID.X ;  /* 0x00000000000479c3 */ /* 0x000e620000002500 */
[----:B------:R-:W-:Y:S02]  /*4390*/  IADD3 R0, R4, -0x1, RZ ;  /* 0xffffffff04007810 */ /* 0x000fe40007ffe0ff */
[----:B0-----:R-:W-:-:S05]  /*43a0*/  IADD3 R5, R7, -0x1, RZ ;  /* 0xffffffff07057810 */ /* 0x001fca0007ffe0ff */
[----:B------:R-:W0:Y:S01]  /*43b0*/  S2UR UR5, SR_CTAID.Y ;  /* 0x00000000000579c3 */ /* 0x000e220000002600 */
[----:B-1----:R-:W-:-:S04]  /*43c0*/  ISETP.NE.AND P0, PT, R0, UR4, PT ;  /* 0x0000000400007c0c */ /* 0x002fc8000bf05270 */
[----:B0-----:R-:W-:-:S13]  /*43d0*/  ISETP.NE.OR P0, PT, R5, UR5, P0 ;  /* 0x0000000505007c0c */ /* 0x001fda0008705670 */
[----:B------:R-:W-:Y:S05]  /*43e0*/  @P0 EXIT ;  /* 0x000000000000094d */ /* 0x000fea0003800000 */
[----:B------:R-:W-:Y:S05]  /*43f0*/  @P1 BRA `(.L_x_39) ;  /* 0x0000000000201947 */ /* 0x000fea0003800000 */
[----:B------:R-:W-:-:S05]  /*4400*/  IMAD R0, R4, R7, RZ ;  /* 0x0000000704007224 */ /* 0x000fca00078e02ff */
[----:B------:R-:W-:-:S13]  /*4410*/  ISETP.NE.AND P0, PT, R0, -0x1, PT ;  /* 0xffffffff0000780c */ /* 0x000fda0003f05270 */
[----:B------:R-:W-:Y:S05]  /*4420*/  @!P0 BRA `(.L_x_39) ;  /* 0x0000000000148947 */ /* 0x000fea0003800000 */
.L_x_40:
[----:B------:R-:W2:Y:S04]  /*4430*/  LDG.E.STRONG.GPU R5, desc[UR8][R2.64] ;  /* 0x0000000802057981 */ /* 0x000ea8000c1ef900 */
[----:B--2---:R-:W-:Y:S01]  /*4440*/  CCTL.IVALL ;  /* 0x00000000ff00798f */ /* 0x004fe20002000000 */
[----:B------:R-:W-:Y:S05]  /*4450*/  YIELD ;  /* 0x0000000000007946 */ /* 0x000fea0003800000 */
[----:B------:R-:W-:-:S13]  /*4460*/  ISETP.NE.AND P0, PT, R5, R0, PT ;  /* 0x000000000500720c */ /* 0x000fda0003f05270 */
[----:B------:R-:W-:Y:S05]  /*4470*/  @P0 BRA `(.L_x_40) ;  /* 0xfffffffc00ec0947 */ /* 0x000fea000383ffff */
.L_x_39:
[----:B------:R-:W-:Y:S05]  /*4480*/  WARPSYNC.ALL ;  /* 0x0000000000007948 */ /* 0x000fea0003800000 */
[----:B------:R-:W0:Y:S08]  /*4490*/  LDC.64 R22, c[0x0][0x288] ;  /* 0x0000a200ff167b82 */ /* 0x000e300000000a00 */
[----:B------:R-:W-:Y:S01]  /*44a0*/  BAR.SYNC.DEFER_BLOCKING 0x0 ;  /* 0x0000000000007b1d */ /* 0x000fe20000010000 */
[----:B0-----:R-:W-:-:S04]  /*44b0*/  LEA.HI R0, P0, R23, R22, RZ, 0x1 ;  /* 0x0000001617007211 */ /* 0x001fc800078108ff */
[----:B------:R-:W-:-:S04]  /*44c0*/  IADD3.X R3, RZ, R23, RZ, P0, !PT ;  /* 0x00000017ff037210 */ /* 0x000fc800007fe4ff */
[--C-:B------:R-:W-:Y:S02]  /*44d0*/  SHF.R.S64 R25, R0, 0x1, R3.reuse ;  /* 0x0000000100197819 */ /* 0x100fe40000001003 */
[----:B------:R-:W-:Y:S02]  /*44e0*/  SHF.R.S32.HI R0, RZ, 0x1f, R54 ;  /* 0x0000001fff007819 */ /* 0x000fe40000011436 */
[----:B------:R-:W-:Y:S02]  /*44f0*/  SHF.R.S32.HI R27, RZ, 0x1, R3 ;  /* 0x00000001ff1b7819 */ /* 0x000fe40000011403 */
[----:B------:R-:W-:-:S04]  /*4500*/  ISETP.GT.U32.AND P0, PT, R25, R54, PT ;  /* 0x000000361900720c */ /* 0x000fc80003f04070 */
[----:B------:R-:W-:-:S13]  /*4510*/  ISETP.GT.AND.EX P0, PT, R27, R0, PT, P0 ;  /* 0x000000001b00720c */ /* 0x000fda0003f04300 */
[----:B------:R-:W-:Y:S05]  /*4520*/  @!P0 EXIT ;  /* 0x000000000000894d */ /* 0x000fea0003800000 */
[C---:B------:R-:W-:Y:S01]  /*4530*/  IMAD.WIDE.U32 R2, R22.reuse, 0x3, RZ ;  /* 0x0000000316027825 */ /* 0x040fe200078e00ff */
[----:B------:R-:W-:Y:S01]  /*4540*/  LEA R5, R23, R23, 0x1 ;  /* 0x0000001717057211 */ /* 0x000fe200078e08ff */
[----:B------:R-:W0:Y:S01]  /*4550*/  LDC.64 R14, c[0x0][0x218] ;  /* 0x00008600ff0e7b82 */ /* 0x000e220000000a00 */
[----:B------:R-:W-:Y:S01]  /*4560*/  SHF.L.U64.HI R23, R22, 0x2, R23 ;  /* 0x0000000216177819 */ /* 0x000fe20000010217 */
[----:B------:R-:W-:Y:S01]  /*4570*/  ULDC.64 UR4, c[0x0][0x268] ;  /* 0x00009a0000047ab9 */ /* 0x000fe20000000a00 */
[----:B------:R-:W-:Y:S02]  /*4580*/  IADD3 R5, R3, R5, RZ ;  /* 0x0000000503057210 */ /* 0x000fe40007ffe0ff */
[----:B------:R-:W-:Y:S02]  /*4590*/  SHF.L.U64.HI R33, R25, 0x2, R27 ;  /* 0x0000000219217819 */ /* 0x000fe4000001021b */
[----:B------:R-:W-:Y:S01]  /*45a0*/  LEA.HI R2, P0, R5, R2, RZ, 0x1 ;  /* 0x0000000205027211 */ /* 0x000fe200078108ff */
[----:B------:R-:W1:Y:S03]  /*45b0*/  LDC.64 R16, c[0x0][0x220] ;  /* 0x00008800ff107b82 */ /* 0x000e660000000a00 */
[----:B------:R-:W-:-:S04]  /*45c0*/  IADD3.X R5, RZ, R5, RZ, P0, !PT ;  /* 0x00000005ff057210 */ /* 0x000fc800007fe4ff */
[--C-:B------:R-:W-:Y:S02]  /*45d0*/  SHF.R.S64 R29, R2, 0x1, R5.reuse ;  /* 0x00000001021d7819 */ /* 0x100fe40000001005 */
[----:B------:R-:W-:-:S04]  /*45e0*/  SHF.R.S32.HI R2, RZ, 0x1, R5 ;  /* 0x00000001ff027819 */ /* 0x000fc80000011405 */
[----:B------:R-:W-:-:S07]  /*45f0*/  SHF.L.U64.HI R31, R29, 0x2, R2 ;  /* 0x000000021d1f7819 */ /* 0x000fce0000010202 */
.L_x_41:
[----:B------:R-:W-:-:S04]  /*4600*/  LEA R6, P0, R54, UR4, 0x2 ;  /* 0x0000000436067c11 */ /* 0x000fc8000f8010ff */
[----:B------:R-:W-:Y:S02]  /*4610*/  LEA.HI.X R7, R54, UR5, R0, 0x2, P0 ;  /* 0x0000000536077c11 */ /* 0x000fe400080f1400 */
[-C--:B------:R-:W-:Y:S02]  /*4620*/  LEA R8, P0, R25, R6.reuse, 0x2 ;  /* 0x0000000619087211 */ /* 0x080fe400078010ff */
[-C--:B------:R-:W-:Y:S01]  /*4630*/  LEA R12, P1, R22, R6.reuse, 0x2 ;  /* 0x00000006160c7211 */ /* 0x080fe200078210ff */
[----:B--2---:R-:W2:Y:S01]  /*4640*/  LDG.E R18, desc[UR8][R6.64] ;  /* 0x0000000806127981 */ /* 0x004ea2000c1e1900 */
[----:B------:R-:W-:Y:S02]  /*4650*/  LEA R10, P2, R29, R6, 0x2 ;  /* 0x000000061d0a7211 */ /* 0x000fe400078410ff */
[----:B------:R-:W-:Y:S02]  /*4660*/  IADD3.X R9, R7, R33, RZ, P0, !PT ;  /* 0x0000002107097210 */ /* 0x000fe400007fe4ff */
[----:B------:R-:W-:-:S02]  /*4670*/  IADD3.X R13, R23, R7, RZ, P1, !PT ;  /* 0x00000007170d7210 */ /* 0x000fc40000ffe4ff */
[----:B------:R-:W-:Y:S01]  /*4680*/  IADD3.X R11, R7, R31, RZ, P2, !PT ;  /* 0x0000001f070b7210 */ /* 0x000fe200017fe4ff */
[----:B------:R-:W2:Y:S04]  /*4690*/  LDG.E R19, desc[UR8][R8.64] ;  /* 0x0000000808137981 */ /* 0x000ea8000c1e1900 */
[----:B------:R-:W3:Y:S04]  /*46a0*/  LDG.E R20, desc[UR8][R12.64] ;  /* 0x000000080c147981 */ /* 0x000ee8000c1e1900 */
[----:B------:R-:W3:Y:S01]  /*46b0*/  LDG.E R21, desc[UR8][R10.64] ;  /* 0x000000080a157981 */ /* 0x000ee2000c1e1900 */
[----:B------:R-:W-:-:S02]  /*46c0*/  SHF.L.U32 R5, R54, 0x1, RZ ;  /* 0x0000000136057819 */ /* 0x000fc400000006ff */
[----:B------:R-:W-:-:S03]  /*46d0*/  IADD3 R54, R54, 0x2a0, RZ ;  /* 0x000002a036367810 */ /* 0x000fc60007ffe0ff */
[----:B0-----:R-:W-:-:S04]  /*46e0*/  IMAD.WIDE R2, R5, 0x4, R14 ;  /* 0x0000000405027825 */ /* 0x001fc800078e020e */
[----:B-1----:R-:W-:Y:S01]  /*46f0*/  IMAD.WIDE R4, R5, 0x4, R16 ;  /* 0x0000000405047825 */ /* 0x002fe200078e0210 */
[----:B------:R-:W-:Y:S02]  /*4700*/  ISETP.GT.U32.AND P0, PT, R25, R54, PT ;  /* 0x000000361900720c */ /* 0x000fe40003f04070 */
[----:B------:R-:W-:-:S04]  /*4710*/  SHF.R.S32.HI R0, RZ, 0x1f, R54 ;  /* 0x0000001fff007819 */ /* 0x000fc80000011436 */
[----:B------:R-:W-:Y:S01]  /*4720*/  ISETP.GT.AND.EX P0, PT, R27, R0, PT, P0 ;  /* 0x000000001b00720c */ /* 0x000fe20003f04300 */
[----:B--2---:R2:W-:Y:S04]  /*4730*/  STG.E.64 desc[UR8][R2.64], R18 ;  /* 0x0000001202007986 */ /* 0x0045e8000c101b08 */
[----:B---3--:R2:W-:Y:S08]  /*4740*/  STG.E.64 desc[UR8][R4.64], R20 ;  /* 0x0000001404007986 */ /* 0x0085f0000c101b08 */
[----:B------:R-:W-:Y:S05]  /*4750*/  @P0 BRA `(.L_x_41) ;  /* 0xfffffffc00a80947 */ /* 0x000fea000383ffff */
[----:B------:R-:W-:Y:S05]  /*4760*/  EXIT ;  /* 0x000000000000794d */ /* 0x000fea0003800000 */
.L_x_42:
        /* <DEDUP_REMOVED lines=9> */
.L_x_5114:


//--------------------- .text._Z35group_norm_nhwc_bwd_one_pass_kernelI11Bf16IOFp32WLi128ELi84ELi672EEv26Group_norm_nhwc_bwd_params --------------------------
	.section	.text._Z35group_norm_nhwc_bwd_one_pass_kernelI11Bf16IOFp32WLi128ELi84ELi672EEv26Group_norm_nhwc_bwd_params,"ax",@progbits
	.align	128
        .global         _Z35group_norm_nhwc_bwd_one_pass_kernelI11Bf16IOFp32WLi128ELi84ELi672EEv26Group_norm_nhwc_bwd_params
        .type           _Z35group_norm_nhwc_bwd_one_pass_kernelI11Bf16IOFp32WLi128ELi84ELi672EEv26Group_norm_nhwc_bwd_params,@function
        .size           _Z35group_norm_nhwc_bwd_one_pass_kernelI11Bf16IOFp32WLi128ELi84ELi672EEv26Group_norm_nhwc_bwd_params,(.L_x_5115 - _Z35group_norm_nhwc_bwd_one_pass_kernelI11Bf16IOFp32WLi128ELi84ELi672EEv26Group_norm_nhwc_bwd_params)
        .other          _Z35group_norm_nhwc_bwd_one_pass_kernelI11Bf16IOFp32WLi128ELi84ELi672EEv26Group_norm_nhwc_bwd_params,@"STO_CUDA_ENTRY STV_DEFAULT"
_Z35group_norm_nhwc_bwd_one_pass_kernelI11Bf16IOFp32WLi128ELi84ELi672EEv26Group_norm_nhwc_bwd_params:
.text._Z35group_norm_nhwc_bwd_one_pass_kernelI11Bf16IOFp32WLi128ELi84ELi672EEv26Group_norm_nhwc_bwd_params:
[----:B------:R-:W-:Y:S08]  /*0000*/  LDC R1, c[0x0][0x28] ;  /* 0x00000a00ff017b82 */ /* 0x000ff00000000800 */
[----:B------:R-:W0:Y:S01]  /*0010*/  S2UR UR6, SR_CTAID.Y ;  /* 0x00000000000679c3 */ /* 0x000e220000002600 */
[----:B------:R-:W-:Y:S01]  /*0020*/  ULDC UR5, c[0x0][0x2a0] ;  /* 0x0000a80000057ab9 */ /* 0x000fe20000000800 */
[----:B------:R-:W-:Y:S01]  /*0030*/  ULDC UR4, c[0x0][0x270] ;  /* 0x00009c0000047ab9 */ /* 0x000fe20000000800 */
[----:B------:R-:W1:Y:S01]  /*0040*/  S2R R59, SR_TID.X ;  /* 0x00000000003b7919 */ /* 0x000e620000002100 */
[----:B------:R-:W-:Y:S01]  /*0050*/  UIMAD UR5, UR5, UR4, URZ ;  /* 0x00000004050572a4 */ /* 0x000fe2000f8e023f */
[----:B------:R-:W-:-:S03]  /*0060*/  ULDC.64 UR14, c[0x0][0x208] ;  /* 0x00008200000e7ab9 */ /* 0x000fc60000000a00 */
[----:B0-----:R-:W-:-:S06]  /*0070*/  UISETP.GE.AND UP0, UPT, UR6, UR5, UPT ;  /* 0x000000050600728c */ /* 0x001fcc000bf06270 */
[----:B------:R-:W-:-:S13]  /*0080*/  PLOP3.LUT P0, PT, PT, PT, UP0, 0x80, 0x0 ;  /* 0x000000000000781c */ /* 0x000fda0003f0f008 */
[----:B-1----:R-:W-:Y:S05]  /*0090*/  @P0 BRA `(.L_x_43) ;  /* 0x0000005c00f40947 */ /* 0x002fea0003800000 */
[----:B------:R-:W0:Y:S01]  /*00a0*/  S2UR UR16, SR_CTAID.X ;  /* 0x00000000001079c3 */ /* 0x000e220000002500 */
[--C-:B------:R-:W-:Y:S01]  /*00b0*/  SHF.R.U32.HI R2, RZ, 0x1, R59.reuse ;  /* 0x00000001ff027819 */ /* 0x100fe2000001163b */
[----:B------:R-:W-:Y:S01]  /*00c0*/  ULDC.64 UR12, c[0x0][0x288] ;  /* 0x0000a200000c7ab9 */ /* 0x000fe20000000a00 */
[----:B------:R-:W1:Y:S01]  /*00d0*/  S2R R0, SR_LANEID ;  /* 0x0000000000007919 */ /* 0x000e620000000000 */
[----:B------:R-:W-:Y:S02]  /*00e0*/  UIMAD.WIDE.U32 UR8, UR12, 0x3, URZ ;  /* 0x000000030c0878a5 */ /* 0x000fe4000f8e003f */
[----:B------:R-:W-:Y:S01]  /*00f0*/  IMAD.WIDE.U32 R2, R2, 0x30c30c31, RZ ;  /* 0x30c30c3102027825 */ /* 0x000fe200078e00ff */
[----:B------:R-:W-:Y:S01]  /*0100*/  UIMAD UR10, UR13, 0x3, URZ ;  /* 0x000000030d0a78a4 */ /* 0x000fe2000f8e023f */
[----:B------:R-:W0:Y:S01]  /*0110*/  LDC R5, c[0x0][0x2ac] ;  /* 0x0000ab00ff057b82 */ /* 0x000e220000000800 */
[----:B------:R-:W-:Y:S01]  /*0120*/  ULEA.HI UR11, UP0, UR13, UR12, URZ, 0x1 ;  /* 0x0000000c0d0b7291 */ /* 0x000fe2000f81083f */
[----:B------:R-:W-:Y:S01]  /*0130*/  SHF.R.S32.HI R2, RZ, 0x1f, R59 ;  /* 0x0000001fff027819 */ /* 0x000fe2000001143b */
[----:B------:R-:W-:Y:S01]  /*0140*/  UIADD3 UR10, UR9, UR10, URZ ;  /* 0x0000000a090a7290 */ /* 0x000fe2000fffe03f */
[----:B------:R-:W-:Y:S01]  /*0150*/  SHF.R.U32.HI R60, RZ, 0x2, R3 ;  /* 0x00000002ff3c7819 */ /* 0x000fe20000011603 */
[----:B------:R-:W-:Y:S01]  /*0160*/  UIADD3.X UR12, URZ, UR13, URZ, UP0, !UPT ;  /* 0x0000000d3f0c7290 */ /* 0x000fe200087fe43f */
[----:B------:R-:W-:Y:S01]  /*0170*/  LEA.HI R2, R2, R59, RZ, 0x5 ;  /* 0x0000003b02027211 */ /* 0x000fe200078f28ff */
[----:B------:R-:W-:Y:S01]  /*0180*/  ULDC.64 UR18, c[0x0][0x290] ;  /* 0x0000a40000127ab9 */ /* 0x000fe20000000a00 */
[----:B------:R-:W2:Y:S01]  /*0190*/  S2UR UR7, SR_CgaCtaId ;  /* 0x00000000000779c3 */ /* 0x000ea20000008800 */
[----:B------:R-:W-:Y:S01]  /*01a0*/  ULEA.HI UR9, UP0, UR10, UR8, URZ, 0x1 ;  /* 0x000000080a097291 */ /* 0x000fe2000f81083f */
[----:B------:R-:W-:Y:S01]  /*01b0*/  SHF.R.S32.HI R2, RZ, 0x5, R2 ;  /* 0x00000005ff027819 */ /* 0x000fe20000011402 */
[----:B------:R-:W-:Y:S01]  /*01c0*/  UMOV UR4, 0x400 ;  /* 0x0000040000047882 */ /* 0x000fe20000000000 */
[----:B------:R-:W-:-:S02]  /*01d0*/  USHF.R.S32.HI UR8, URZ, 0x1, UR12 ;  /* 0x000000013f087899 */ /* 0x000fc4000801140c */
[----:B------:R-:W-:Y:S01]  /*01e0*/  UIADD3.X UR10, URZ, UR10, URZ, UP0, !UPT ;  /* 0x0000000a3f0a7290 */ /* 0x000fe200087fe43f */
[----:B------:R-:W-:-:S03]  /*01f0*/  ULDC.U8 UR17, c[0x0][0x2a4] ;  /* 0x0000a90000117ab9 */ /* 0x000fc60000000000 */
[----:B------:R-:W-:Y:S02]  /*0200*/  USHF.R.S64 UR9, UR9, 0x1, UR10 ;  /* 0x0000000109097899 */ /* 0x000fe4000800100a */
[----:B------:R-:W-:Y:S01]  /*0210*/  USHF.R.S32.HI UR10, URZ, 0x1, UR10 ;  /* 0x000000013f0a7899 */ /* 0x000fe2000801140a */
[----:B0-----:R-:W-:-:S03]  /*0220*/  IMAD R58, R5, UR16, R60 ;  /* 0x00000010053a7c24 */ /* 0x001fc6000f8e023c */
[----:B------:R-:W-:Y:S01]  /*0230*/  USHF.L.U64.HI UR10, UR9, 0x2, UR10 ;  /* 0x00000002090a7899 */ /* 0x000fe2000801020a */
[----:B------:R-:W-:Y:S01]  /*0240*/  IMAD R60, R60, -0x2a, R59 ;  /* 0xffffffd63c3c7824 */ /* 0x000fe200078e023b */
[----:B------:R-:W-:Y:S02]  /*0250*/  ISETP.GE.U32.AND P1, PT, R58, UR18, PT ;  /* 0x000000123a007c0c */ /* 0x000fe4000bf26070 */
[----:B------:R-:W-:Y:S01]  /*0260*/  SHF.R.S32.HI R3, RZ, 0x1f, R58 ;  /* 0x0000001fff037819 */ /* 0x000fe2000001143a */
[----:B--2---:R-:W-:Y:S01]  /*0270*/  ULEA UR4, UR7, UR4, 0x18 ;  /* 0x0000000407047291 */ /* 0x004fe2000f8ec03f */
[----:B------:R-:W-:Y:S01]  /*0280*/  SHF.L.U32 R60, R60, 0x1, RZ ;  /* 0x000000013c3c7819 */ /* 0x000fe200000006ff */
[----:B------:R-:W-:Y:S01]  /*0290*/  USHF.R.S64 UR7, UR11, 0x1, UR12 ;  /* 0x000000010b077899 */ /* 0x000fe2000800100c */
[----:B------:R-:W-:Y:S02]  /*02a0*/  ISETP.GE.AND.EX P1, PT, R3, UR19, PT, P1 ;  /* 0x0000001303007c0c */ /* 0x000fe4000bf26310 */
[C---:B------:R-:W-:Y:S01]  /*02b0*/  IADD3 R57, R58.reuse, 0x10, RZ ;  /* 0x000000103a397810 */ /* 0x040fe20007ffe0ff */
[----:B------:R-:W-:Y:S01]  /*02c0*/  USHF.L.U64.HI UR8, UR7, 0x2, UR8 ;  /* 0x0000000207087899 */ /* 0x000fe20008010208 */
[----:B------:R-:W-:-:S02]  /*02d0*/  IADD3 R56, R58, 0x20, RZ ;  /* 0x000000203a387810 */ /* 0x000fc40007ffe0ff */
[----:B------:R-:W-:Y:S02]  /*02e0*/  ISETP.LT.U32.AND P1, PT, R59, 0x2a0, !P1 ;  /* 0x000002a03b00780c */ /* 0x000fe40004f21070 */
[C---:B------:R-:W-:Y:S02]  /*02f0*/  IADD3 R55, R58.reuse, 0x30, RZ ;  /* 0x000000303a377810 */ /* 0x040fe40007ffe0ff */
[C---:B------:R-:W-:Y:S02]  /*0300*/  IADD3 R54, R58.reuse, 0x40, RZ ;  /* 0x000000403a367810 */ /* 0x040fe40007ffe0ff */
[C---:B------:R-:W-:Y:S02]  /*0310*/  IADD3 R53, R58.reuse, 0x50, RZ ;  /* 0x000000503a357810 */ /* 0x040fe40007ffe0ff */
[C---:B------:R-:W-:Y:S02]  /*0320*/  IADD3 R52, R58.reuse, 0x60, RZ ;  /* 0x000000603a347810 */ /* 0x040fe40007ffe0ff */
[----:B------:R-:W-:-:S02]  /*0330*/  IADD3 R51, R58, 0x70, RZ ;  /* 0x000000703a337810 */ /* 0x000fc40007ffe0ff */
[----:B------:R-:W-:Y:S01]  /*0340*/  LEA R2, R2, UR4, 0x3 ;  /* 0x0000000402027c11 */ /* 0x000fe2000f8e18ff */
[----:B-1----:R-:W-:-:S06]  /*0350*/  UMOV UR4, URZ ;  /* 0x0000003f00047c82 */ /* 0x002fcc0008000000 */
.L_x_94:
[----:B0-----:R-:W0:Y:S01]  /*0360*/  LDC R10, c[0x0][0x2a0] ;  /* 0x0000a800ff0a7b82 */ /* 0x001e220000000800 */
[----:B------:R-:W-:Y:S01]  /*0370*/  ISETP.LE.AND P4, PT, RZ, UR6, PT ;  /* 0x00000006ff007c0c */ /* 0x000fe2000bf83270 */
[----:B------:R-:W-:Y:S01]  /*0380*/  ULDC.64 UR18, c[0x0][0x290] ;  /* 0x0000a40000127ab9 */ /* 0x000fe20000000a00 */
[----:B------:R-:W-:Y:S01]  /*0390*/  SHF.R.S32.HI R15, RZ, 0x1f, R57 ;  /* 0x0000001fff0f7819 */ /* 0x000fe20000011439 */
[----:B------:R-:W-:Y:S01]  /*03a0*/  ULDC.64 UR12, c[0x0][0x298] ;  /* 0x0000a600000c7ab9 */ /* 0x000fe20000000a00 */
[----:B------:R-:W-:Y:S02]  /*03b0*/  SHF.R.S32.HI R23, RZ, 0x1f, R56 ;  /* 0x0000001fff177819 */ /* 0x000fe40000011438 */
[----:B------:R-:W-:Y:S01]  /*03c0*/  CS2R R48, SRZ ;  /* 0x0000000000307805 */ /* 0x000fe2000001ff00 */
[----:B-1----:R-:W1:Y:S08]  /*03d0*/  @P1 LDC.64 R18, c[0x0][0x288] ;  /* 0x0000a200ff121b82 */ /* 0x002e700000000a00 */
[----:B--2---:R-:W2:Y:S01]  /*03e0*/  @P1 LDC.64 R20, c[0x0][0x228] ;  /* 0x00008a00ff141b82 */ /* 0x004ea20000000a00 */
[----:B0-----:R-:W-:-:S04]  /*03f0*/  IABS R7, R10 ;  /* 0x0000000a00077213 */ /* 0x001fc80000000000 */
[----:B------:R-:W0:Y:S08]  /*0400*/  I2F.RP R6, R7 ;  /* 0x0000000700067306 */ /* 0x000e300000209400 */
[----:B0-----:R-:W0:Y:S02]  /*0410*/  MUFU.RCP R6, R6 ;  /* 0x0000000600067308 */ /* 0x001e240000001000 */
[----:B0-----:R-:W-:-:S06]  /*0420*/  IADD3 R4, R6, 0xffffffe, RZ ;  /* 0x0ffffffe06047810 */ /* 0x001fcc0007ffe0ff */
[----:B------:R0:W3:Y:S02]  /*0430*/  F2I.FTZ.U32.TRUNC.NTZ R5, R4 ;  /* 0x0000000400057305 */ /* 0x0000e4000021f000 */
[----:B0-----:R-:W-:Y:S01]  /*0440*/  HFMA2.MMA R4, -RZ, RZ, 0, 0 ;  /* 0x00000000ff047435 */ /* 0x001fe200000001ff */
[----:B---3--:R-:W-:-:S05]  /*0450*/  IADD3 R8, RZ, -R5, RZ ;  /* 0x80000005ff087210 */ /* 0x008fca0007ffe0ff */
[----:B------:R-:W-:Y:S01]  /*0460*/  IMAD R9, R8, R7, RZ ;  /* 0x0000000708097224 */ /* 0x000fe200078e02ff */
[----:B------:R-:W-:-:S03]  /*0470*/  IABS R8, UR6 ;  /* 0x0000000600087c13 */ /* 0x000fc60008000000 */
[----:B------:R-:W-:Y:S01]  /*0480*/  IMAD.HI.U32 R5, R5, R9, R4 ;  /* 0x0000000905057227 */ /* 0x000fe200078e0004 */
[----:B------:R-:W-:-:S04]  /*0490*/  LOP3.LUT R4, R10, UR6, RZ, 0x3c, !PT ;  /* 0x000000060a047c12 */ /* 0x000fc8000f8e3cff */
[----:B------:R-:W-:Y:S01]  /*04a0*/  ISETP.GE.AND P0, PT, R4, RZ, PT ;  /* 0x000000ff0400720c */ /* 0x000fe20003f06270 */
[----:B------:R-:W-:-:S05]  /*04b0*/  IMAD.HI.U32 R5, R5, R8, RZ ;  /* 0x0000000805057227 */ /* 0x000fca00078e00ff */
[----:B------:R-:W-:-:S05]  /*04c0*/  IADD3 R6, -R5, RZ, RZ ;  /* 0x000000ff05067210 */ /* 0x000fca0007ffe1ff */
[----:B------:R-:W-:-:S05]  /*04d0*/  IMAD R6, R7, R6, R8 ;  /* 0x0000000607067224 */ /* 0x000fca00078e0208 */
[----:B------:R-:W-:-:S13]  /*04e0*/  ISETP.GT.U32.AND P2, PT, R7, R6, PT ;  /* 0x000000060700720c */ /* 0x000fda0003f44070 */
[-C--:B------:R-:W-:Y:S02]  /*04f0*/  @!P2 IADD3 R6, R6, -R7.reuse, RZ ;  /* 0x800000070606a210 */ /* 0x080fe40007ffe0ff */
[----:B------:R-:W-:Y:S02]  /*0500*/  @!P2 IADD3 R5, R5, 0x1, RZ ;  /* 0x000000010505a810 */ /* 0x000fe40007ffe0ff */
[CC--:B------:R-:W-:Y:S02]  /*0510*/  ISETP.GE.U32.AND P5, PT, R6.reuse, R7.reuse, PT ;  /* 0x000000070600720c */ /* 0x0c0fe40003fa6070 */
[----:B------:R-:W-:Y:S02]  /*0520*/  ISETP.GT.U32.AND P3, PT, R7, R6, PT ;  /* 0x000000060700720c */ /* 0x000fe40003f64070 */
[----:B------:R-:W-:Y:S02]  /*0530*/  IADD3 R7, R6, -R7, RZ ;  /* 0x8000000706077210 */ /* 0x000fe40007ffe0ff */
[----:B------:R-:W-:-:S02]  /*0540*/  ISETP.NE.AND P2, PT, R10, RZ, PT ;  /* 0x000000ff0a00720c */ /* 0x000fc40003f45270 */
[----:B------:R-:W-:Y:S02]  /*0550*/  SEL R4, R7, R6, !P3 ;  /* 0x0000000607047207 */ /* 0x000fe40005800000 */
[----:B------:R-:W-:Y:S02]  /*0560*/  ISETP.GE.U32.AND P3, PT, R57, UR18, PT ;  /* 0x0000001239007c0c */ /* 0x000fe4000bf66070 */
[----:B------:R-:W-:Y:S02]  /*0570*/  LOP3.LUT R7, RZ, R10, RZ, 0x33, !PT ;  /* 0x0000000aff077212 */ /* 0x000fe400078e33ff */
[----:B------:R-:W-:Y:S02]  /*0580*/  ISETP.GE.AND.EX P3, PT, R15, UR19, PT, P3 ;  /* 0x000000130f007c0c */ /* 0x000fe4000bf66330 */
[----:B------:R-:W-:Y:S02]  /*0590*/  @!P4 IADD3 R4, -R4, RZ, RZ ;  /* 0x000000ff0404c210 */ /* 0x000fe40007ffe1ff */
[----:B------:R-:W-:-:S02]  /*05a0*/  @P5 IADD3 R5, R5, 0x1, RZ ;  /* 0x0000000105055810 */ /* 0x000fc40007ffe0ff */
[----:B------:R-:W-:Y:S02]  /*05b0*/  ISETP.GT.U32.OR P3, PT, R59, 0x29f, P3 ;  /* 0x0000029f3b00780c */ /* 0x000fe40001f64470 */
[----:B------:R-:W-:Y:S02]  /*05c0*/  SEL R4, R7, R4, !P2 ;  /* 0x0000000407047207 */ /* 0x000fe40005000000 */
[----:B------:R-:W-:Y:S02]  /*05d0*/  ISETP.GE.U32.AND P4, PT, R56, UR18, PT ;  /* 0x0000001238007c0c */ /* 0x000fe4000bf86070 */
[----:B------:R-:W-:Y:S01]  /*05e0*/  @!P0 IADD3 R5, -R5, RZ, RZ ;  /* 0x000000ff05058210 */ /* 0x000fe20007ffe1ff */
[----:B------:R-:W-:Y:S01]  /*05f0*/  IMAD R25, R4, 0x54, RZ ;  /* 0x0000005404197824 */ /* 0x000fe200078e02ff */
[----:B------:R-:W-:Y:S02]  /*0600*/  ISETP.GE.AND.EX P4, PT, R23, UR19, PT, P4 ;  /* 0x0000001317007c0c */ /* 0x000fe4000bf86340 */
[----:B------:R-:W-:-:S02]  /*0610*/  SEL R5, R7, R5, !P2 ;  /* 0x0000000507057207 */ /* 0x000fc40005000000 */
[----:B------:R-:W-:Y:S01]  /*0620*/  SHF.R.S32.HI R10, RZ, 0x1f, R60 ;  /* 0x0000001fff0a7819 */ /* 0x000fe2000001143c */
[----:B------:R-:W0:Y:S01]  /*0630*/  @!P3 LDC.64 R6, c[0x0][0x288] ;  /* 0x0000a200ff06bb82 */ /* 0x000e220000000a00 */
[----:B------:R-:W-:Y:S02]  /*0640*/  IADD3 R62, P0, R60, R25, RZ ;  /* 0x000000193c3e7210 */ /* 0x000fe40007f1e0ff */
[----:B------:R-:W-:Y:S02]  /*0650*/  ISETP.GT.U32.OR P4, PT, R59, 0x29f, P4 ;  /* 0x0000029f3b00780c */ /* 0x000fe40002784470 */
[----:B------:R-:W-:Y:S02]  /*0660*/  SHF.R.S32.HI R8, RZ, 0x1f, R5 ;  /* 0x0000001fff087819 */ /* 0x000fe40000011405 */
[----:B------:R-:W-:Y:S01]  /*0670*/  LEA.HI.X.SX32 R63, R25, R10, 0x1, P0 ;  /* 0x0000000a193f7211 */ /* 0x000fe200000f0eff */
[----:B------:R-:W3:Y:S01]  /*0680*/  @!P3 LDC.64 R16, c[0x0][0x230] ;  /* 0x00008c00ff10bb82 */ /* 0x000ee20000000a00 */
[----:B------:R-:W-:Y:S01]  /*0690*/  ISETP.GE.U32.AND P0, PT, R55, UR18, PT ;  /* 0x0000001237007c0c */ /* 0x000fe2000bf06070 */
[----:B------:R-:W-:-:S02]  /*06a0*/  IMAD R8, R8, UR12, RZ ;  /* 0x0000000c08087c24 */ /* 0x000fc4000f8e02ff */
[----:B------:R-:W-:-:S04]  /*06b0*/  IMAD.WIDE.U32 R62, R5, UR12, R62 ;  /* 0x0000000c053e7c25 */ /* 0x000fc8000f8e003e */
[----:B------:R-:W4:Y:S01]  /*06c0*/  @P1 LDC.64 R10, c[0x0][0x230] ;  /* 0x00008c00ff0a1b82 */ /* 0x000f220000000a00 */
[----:B------:R-:W-:Y:S01]  /*06d0*/  IMAD R65, R5, UR13, R8 ;  /* 0x0000000d05417c24 */ /* 0x000fe2000f8e0208 */
[----:B------:R-:W-:Y:S01]  /*06e0*/  @P1 MOV R64, R62 ;  /* 0x0000003e00401202 */ /* 0x000fe20000000f00 */
[----:B-1----:R-:W-:Y:S01]  /*06f0*/  @P1 IMAD R5, R3, R18, RZ ;  /* 0x0000001203051224 */ /* 0x002fe200078e02ff */
[----:B------:R-:W-:Y:S01]  /*0700*/  HFMA2.MMA R50, -RZ, RZ, 0, 0 ;  /* 0x00000000ff327435 */ /* 0x000fe200000001ff */
[----:B------:R-:W-:Y:S02]  /*0710*/  CS2R R46, SRZ ;  /* 0x00000000002e7805 */ /* 0x000fe4000001ff00 */
[----:B------:R-:W-:Y:S01]  /*0720*/  IADD3 R65, R63, R65, RZ ;  /* 0x000000413f417210 */ /* 0x000fe20007ffe0ff */
[C---:B------:R-:W-:Y:S01]  /*0730*/  @P1 IMAD R19, R58.reuse, R19, R5 ;  /* 0x000000133a131224 */ /* 0x040fe200078e0205 */
[----:B------:R-:W1:Y:S01]  /*0740*/  @!P4 LDC.64 R8, c[0x0][0x288] ;  /* 0x0000a200ff08cb82 */ /* 0x000e620000000a00 */
[----:B0-----:R-:W-:Y:S01]  /*0750*/  @!P3 IMAD R14, R15, R6, RZ ;  /* 0x000000060f0eb224 */ /* 0x001fe200078e02ff */
[----:B------:R-:W-:Y:S01]  /*0760*/  SHF.R.S32.HI R5, RZ, 0x1f, R55 ;  /* 0x0000001fff057819 */ /* 0x000fe20000011437 */
[----:B------:R-:W-:Y:S01]  /*0770*/  @P1 IMAD.WIDE.U32 R12, R58, R18, R64 ;  /* 0x000000123a0c1225 */ /* 0x000fe200078e0040 */
[----:B------:R-:W-:-:S02]  /*0780*/  ULDC.64 UR12, c[0x0][0x248] ;  /* 0x00009200000c7ab9 */ /* 0x000fc40000000a00 */
[----:B------:R-:W-:Y:S01]  /*0790*/  ISETP.GE.AND.EX P0, PT, R5, UR19, PT, P0 ;  /* 0x0000001305007c0c */ /* 0x000fe2000bf06300 */
[----:B------:R-:W-:Y:S01]  /*07a0*/  @!P3 IMAD R29, R57, R7, R14 ;  /* 0x00000007391db224 */ /* 0x000fe200078e020e */
[----:B------:R-:W-:Y:S01]  /*07b0*/  @P1 IADD3 R13, R13, R19, RZ ;  /* 0x000000130d0d1210 */ /* 0x000fe20007ffe0ff */
[----:B------:R-:W0:Y:S01]  /*07c0*/  @!P3 LDC.64 R14, c[0x0][0x228] ;  /* 0x00008a00ff0ebb82 */ /* 0x000e220000000a00 */
[C---:B------:R-:W-:Y:S02]  /*07d0*/  @P1 SHF.L.U32 R27, R12.reuse, 0x1, RZ ;  /* 0x000000010c1b1819 */ /* 0x040fe400000006ff */
[----:B------:R-:W-:Y:S02]  /*07e0*/  @P1 SHF.L.U64.HI R24, R12, 0x1, R13 ;  /* 0x000000010c181819 */ /* 0x000fe4000001020d */
[----:B------:R-:W-:Y:S02]  /*07f0*/  @!P3 MOV R12, R62 ;  /* 0x0000003e000cb202 */ /* 0x000fe40000000f00 */
[----:B----4-:R-:W-:-:S02]  /*0800*/  @P1 IADD3 R18, P2, R27, R10, RZ ;  /* 0x0000000a1b121210 */ /* 0x010fc40007f5e0ff */
[----:B------:R-:W-:Y:S02]  /*0810*/  @!P3 MOV R13, R65 ;  /* 0x00000041000db202 */ /* 0x000fe40000000f00 */
[----:B------:R-:W-:Y:S02]  /*0820*/  @P1 IADD3.X R19, R24, R11, RZ, P2, !PT ;  /* 0x0000000b18131210 */ /* 0x000fe400017fe4ff */
[----:B------:R-:W4:Y:S01]  /*0830*/  @!P4 LDC.64 R10, c[0x0][0x228] ;  /* 0x00008a00ff0acb82 */ /* 0x000f220000000a00 */
[----:B------:R-:W-:Y:S01]  /*0840*/  @!P3 IMAD.WIDE.U32 R6, R57, R6, R12 ;  /* 0x000000063906b225 */ /* 0x000fe200078e000c */
[----:B------:R-:W-:Y:S01]  /*0850*/  ISETP.GT.U32.OR P0, PT, R59, 0x29f, P0 ;  /* 0x0000029f3b00780c */ /* 0x000fe20000704470 */
[----:B------:R3:W5:Y:S01]  /*0860*/  @P1 LDG.E R49, desc[UR14][R18.64] ;  /* 0x0000000e12311981 */ /* 0x000762000c1e1900 */
[----:B--2---:R-:W-:Y:S01]  /*0870*/  @P1 IADD3 R20, P2, R27, R20, RZ ;  /* 0x000000141b141210 */ /* 0x004fe20007f5e0ff */
[----:B-1----:R-:W-:Y:S01]  /*0880*/  @!P4 IMAD R23, R23, R8, RZ ;  /* 0x000000081717c224 */ /* 0x002fe200078e02ff */
[----:B------:R-:W-:-:S02]  /*0890*/  @!P3 IADD3 R7, R7, R29, RZ ;  /* 0x0000001d0707b210 */ /* 0x000fc40007ffe0ff */
[----:B------:R-:W1:Y:S01]  /*08a0*/  @!P4 LDC.64 R12, c[0x0][0x230] ;  /* 0x00008c00ff0ccb82 */ /* 0x000e620000000a00 */
[----:B------:R-:W-:Y:S01]  /*08b0*/  @P1 IADD3.X R21, R24, R21, RZ, P2, !PT ;  /* 0x0000001518151210 */ /* 0x000fe200017fe4ff */
[----:B------:R-:W-:Y:S01]  /*08c0*/  @!P4 IMAD R29, R56, R9, R23 ;  /* 0x00000009381dc224 */ /* 0x000fe200078e0217 */
[----:B------:R-:W-:Y:S02]  /*08d0*/  SHF.R.S32.HI R23, RZ, 0x1f, R54 ;  /* 0x0000001fff177819 */ /* 0x000fe40000011436 */
[----:B------:R-:W-:Y:S01]  /*08e0*/  ISETP.GE.U32.AND P2, PT, R54, UR18, PT ;  /* 0x0000001236007c0c */ /* 0x000fe2000bf46070 */
[----:B------:R-:W-:Y:S01]  /*08f0*/  UIMAD.WIDE UR12, UR6, 0x8, UR12 ;  /* 0x00000008060c78a5 */ /* 0x000fe2000f8e020c */
[----:B---3--:R-:W-:Y:S02]  /*0900*/  @!P4 MOV R18, R62 ;  /* 0x0000003e0012c202 */ /* 0x008fe40000000f00 */
[----:B------:R-:W-:Y:S02]  /*0910*/  SHF.R.S32.HI R31, RZ, 0x1f, R53 ;  /* 0x0000001fff1f7819 */ /* 0x000fe40000011435 */
[----:B------:R-:W-:-:S02]  /*0920*/  CS2R R44, SRZ ;  /* 0x00000000002c7805 */ /* 0x000fc4000001ff00 */
[----:B------:R-:W-:Y:S02]  /*0930*/  @!P4 MOV R19, R65 ;  /* 0x000000410013c202 */ /* 0x000fe40000000f00 */
[----:B------:R-:W-:Y:S02]  /*0940*/  CS2R R42, SRZ ;  /* 0x00000000002a7805 */ /* 0x000fe4000001ff00 */
[----:B------:R-:W-:Y:S01]  /*0950*/  ISETP.GE.AND.EX P2, PT, R23, UR19, PT, P2 ;  /* 0x0000001317007c0c */ /* 0x000fe2000bf46320 */
[----:B------:R-:W5:Y:S01]  /*0960*/  @P1 LDG.E R48, desc[UR14][R20.64] ;  /* 0x0000000e14301981 */ /* 0x000f62000c1e1900 */
[----:B------:R-:W-:Y:S01]  /*0970*/  @!P3 SHF.L.U32 R27, R6, 0x1, RZ ;  /* 0x00000001061bb819 */ /* 0x000fe200000006ff */
[----:B------:R-:W-:Y:S01]  /*0980*/  @!P4 IMAD.WIDE.U32 R8, R56, R8, R18 ;  /* 0x000000083808c225 */ /* 0x000fe200078e0012 */
[----:B------:R-:W-:Y:S02]  /*0990*/  @!P3 SHF.L.U64.HI R22, R6, 0x1, R7 ;  /* 0x000000010616b819 */ /* 0x000fe40000010207 */
[----:B------:R-:W2:Y:S01]  /*09a0*/  @!P0 LDC.64 R6, c[0x0][0x288] ;  /* 0x0000a200ff068b82 */ /* 0x000ea20000000a00 */
[----:B------:R-:W-:-:S02]  /*09b0*/  ISETP.GT.U32.OR P2, PT, R59, 0x29f, P2 ;  /* 0x0000029f3b00780c */ /* 0x000fc40001744470 */
[----:B------:R-:W-:Y:S02]  /*09c0*/  @!P3 IADD3 R16, P5, R27, R16, RZ ;  /* 0x000000101b10b210 */ /* 0x000fe40007fbe0ff */
[----:B------:R-:W-:Y:S02]  /*09d0*/  @!P4 IADD3 R19, R9, R29, RZ ;  /* 0x0000001d0913c210 */ /* 0x000fe40007ffe0ff */
[----:B------:R-:W-:Y:S02]  /*09e0*/  @!P4 SHF.L.U32 R9, R8, 0x1, RZ ;  /* 0x000000010809c819 */ /* 0x000fe400000006ff */
[----:B------:R-:W-:Y:S02]  /*09f0*/  @!P3 IADD3.X R17, R22, R17, RZ, P5, !PT ;  /* 0x000000111611b210 */ /* 0x000fe40002ffe4ff */
[----:B0-----:R-:W-:Y:S02]  /*0a00*/  @!P3 IADD3 R14, P5, R27, R14, RZ ;  /* 0x0000000e1b0eb210 */ /* 0x001fe40007fbe0ff */
[----:B------:R-:W-:Y:S01]  /*0a10*/  @!P4 SHF.L.U64.HI R18, R8, 0x1, R19 ;  /* 0x000000010812c819 */ /* 0x000fe20000010213 */
[----:B------:R0:W5:Y:S01]  /*0a20*/  @!P3 LDG.E R50, desc[UR14][R16.64] ;  /* 0x0000000e1032b981 */ /* 0x000162000c1e1900 */
[----:B----4-:R-:W-:-:S02]  /*0a30*/  @!P4 IADD3 R8, P6, R9, R10, RZ ;  /* 0x0000000a0908c210 */ /* 0x010fc40007fde0ff */
[----:B------:R-:W-:Y:S02]  /*0a40*/  @!P3 IADD3.X R15, R22, R15, RZ, P5, !PT ;  /* 0x0000000f160fb210 */ /* 0x000fe40002ffe4ff */
[----:B-1----:R-:W-:Y:S02]  /*0a50*/  @!P4 IADD3 R12, P5, R9, R12, RZ ;  /* 0x0000000c090cc210 */ /* 0x002fe40007fbe0ff */
[C---:B------:R-:W-:Y:S01]  /*0a60*/  @!P4 IADD3.X R9, R18.reuse, R11, RZ, P6, !PT ;  /* 0x0000000b1209c210 */ /* 0x040fe200037fe4ff */
[----:B------:R1:W5:Y:S01]  /*0a70*/  @!P3 LDG.E R47, desc[UR14][R14.64] ;  /* 0x0000000e0e2fb981 */ /* 0x000362000c1e1900 */
[----:B------:R-:W3:Y:S01]  /*0a80*/  @!P2 LDC.64 R10, c[0x0][0x288] ;  /* 0x0000a200ff0aab82 */ /* 0x000ee20000000a00 */
[----:B--2---:R-:W-:Y:S01]  /*0a90*/  @!P0 IMAD R22, R5, R6, RZ ;  /* 0x0000000605168224 */ /* 0x004fe200078e02ff */
[----:B------:R-:W-:Y:S01]  /*0aa0*/  ISETP.GE.U32.AND P3, PT, R53, UR18, PT ;  /* 0x0000001235007c0c */ /* 0x000fe2000bf66070 */
[----:B------:R2:W5:Y:S01]  /*0ab0*/  @!P4 LDG.E R44, desc[UR14][R8.64] ;  /* 0x0000000e082cc981 */ /* 0x000562000c1e1900 */
[----:B------:R-:W-:Y:S01]  /*0ac0*/  @!P4 IADD3.X R13, R18, R13, RZ, P5, !PT ;  /* 0x0000000d120dc210 */ /* 0x000fe20002ffe4ff */
[----:B------:R-:W-:-:S03]  /*0ad0*/  @!P0 IMAD R5, R55, R7, R22 ;  /* 0x0000000737058224 */ /* 0x000fc600078e0216 */
[----:B0-----:R-:W0:Y:S01]  /*0ae0*/  @!P0 LDC.64 R16, c[0x0][0x228] ;  /* 0x00008a00ff108b82 */ /* 0x001e220000000a00 */
[----:B-1----:R-:W-:Y:S01]  /*0af0*/  @!P0 MOV R14, R62 ;  /* 0x0000003e000e8202 */ /* 0x002fe20000000f00 */
[----:B------:R1:W5:Y:S01]  /*0b00*/  @!P4 LDG.E R45, desc[UR14][R12.64] ;  /* 0x0000000e0c2dc981 */ /* 0x000362000c1e1900 */
[----:B------:R-:W-:Y:S02]  /*0b10*/  @!P0 MOV R15, R65 ;  /* 0x00000041000f8202 */ /* 0x000fe40000000f00 */
[----:B------:R-:W-:Y:S01]  /*0b20*/  ISETP.GE.AND.EX P3, PT, R31, UR19, PT, P3 ;  /* 0x000000131f007c0c */ /* 0x000fe2000bf66330 */
[----:B------:R-:W-:Y:S02]  /*0b30*/  @!P0 IMAD.WIDE.U32 R6, R55, R6, R14 ;  /* 0x0000000637068225 */ /* 0x000fe400078e000e */
[----:B------:R-:W4:Y:S01]  /*0b40*/  @!P0 LDC.64 R18, c[0x0][0x230] ;  /* 0x00008c00ff128b82 */ /* 0x000f220000000a00 */
[----:B------:R-:W-:Y:S02]  /*0b50*/  MOV R14, UR12 ;  /* 0x0000000c000e7c02 */ /* 0x000fe40008000f00 */
[----:B------:R-:W-:-:S02]  /*0b60*/  MOV R15, UR13 ;  /* 0x0000000d000f7c02 */ /* 0x000fc40008000f00 */
[----:B------:R-:W-:Y:S02]  /*0b70*/  ISETP.GT.U32.OR P3, PT, R59, 0x29f, P3 ;  /* 0x0000029f3b00780c */ /* 0x000fe40001f64470 */
[----:B------:R-:W-:Y:S01]  /*0b80*/  @!P0 IADD3 R7, R7, R5, RZ ;  /* 0x0000000507078210 */ /* 0x000fe20007ffe0ff */
[----:B---3--:R-:W-:Y:S01]  /*0b90*/  @!P2 IMAD R23, R23, R10, RZ ;  /* 0x0000000a1717a224 */ /* 0x008fe200078e02ff */
[----:B------:R-:W3:Y:S01]  /*0ba0*/  LDG.E.64 R14, desc[UR14][R14.64] ;  /* 0x0000000e0e0e7981 */ /* 0x000ee2000c1e1b00 */
[C---:B------:R-:W-:Y:S01]  /*0bb0*/  @!P0 SHF.L.U32 R5, R6.reuse, 0x1, RZ ;  /* 0x0000000106058819 */ /* 0x040fe200000006ff */
[----:B--2---:R-:W2:Y:S01]  /*0bc0*/  @!P2 LDC.64 R8, c[0x0][0x230] ;  /* 0x00008c00ff08ab82 */ /* 0x004ea20000000a00 */
[----:B------:R-:W-:Y:S01]  /*0bd0*/  @!P0 SHF.L.U64.HI R6, R6, 0x1, R7 ;  /* 0x0000000106068819 */ /* 0x000fe20000010207 */
[----:B------:R-:W-:Y:S01]  /*0be0*/  @!P2 IMAD R7, R54, R11, R23 ;  /* 0x0000000b3607a224 */ /* 0x000fe200078e0217 */
[----:B------:R-:W-:Y:S02]  /*0bf0*/  SHF.R.S32.HI R29, RZ, 0x1f, R52 ;  /* 0x0000001fff1d7819 */ /* 0x000fe40000011434 */
[----:B------:R-:W-:-:S02]  /*0c00*/  ISETP.GE.U32.AND P4, PT, R52, UR18, PT ;  /* 0x0000001234007c0c */ /* 0x000fc4000bf86070 */
[----:B------:R-:W-:Y:S01]  /*0c10*/  @!P2 MOV R22, R62 ;  /* 0x0000003e0016a202 */ /* 0x000fe20000000f00 */
[----:B-1----:R-:W1:Y:S01]  /*0c20*/  @!P2 LDC.64 R12, c[0x0][0x228] ;  /* 0x00008a00ff0cab82 */ /* 0x002e620000000a00 */
[----:B------:R-:W-:Y:S02]  /*0c30*/  @!P2 MOV R23, R65 ;  /* 0x000000410017a202 */ /* 0x000fe40000000f00 */
[----:B------:R-:W-:Y:S01]  /*0c40*/  ISETP.GE.AND.EX P4, PT, R29, UR19, PT, P4 ;  /* 0x000000131d007c0c */ /* 0x000fe2000bf86340 */
[----:B------:R-:W-:-:S04]  /*0c50*/  @!P2 IMAD.WIDE.U32 R22, R54, R10, R22 ;  /* 0x0000000a3616a225 */ /* 0x000fc800078e0016 */
[----:B------:R-:W2:Y:S01]  /*0c60*/  @!P3 LDC.64 R10, c[0x0][0x288] ;  /* 0x0000a200ff0abb82 */ /* 0x000ea20000000a00 */
[----:B------:R-:W-:Y:S02]  /*0c70*/  ISETP.GT.U32.OR P4, PT, R59, 0x29f, P4 ;  /* 0x0000029f3b00780c */ /* 0x000fe40002784470 */
[C---:B----4-:R-:W-:Y:S02]  /*0c80*/  @!P0 IADD3 R18, P6, R5.reuse, R18, RZ ;  /* 0x0000001205128210 */ /* 0x050fe40007fde0ff */
[----:B0-----:R-:W-:Y:S02]  /*0c90*/  @!P0 IADD3 R16, P5, R5, R16, RZ ;  /* 0x0000001005108210 */ /* 0x001fe40007fbe0ff */
[----:B------:R-:W-:Y:S01]  /*0ca0*/  @!P0 IADD3.X R19, R6, R19, RZ, P6, !PT ;  /* 0x0000001306138210 */ /* 0x000fe200037fe4ff */
[----:B------:R-:W0:Y:S01]  /*0cb0*/  @!P3 LDC.64 R20, c[0x0][0x228] ;  /* 0x00008a00ff14bb82 */ /* 0x000e220000000a00 */
[----:B------:R-:W-:Y:S02]  /*0cc0*/  SHF.R.S32.HI R5, RZ, 0x1f, R51 ;  /* 0x0000001fff057819 */ /* 0x000fe40000011433 */
[----:B------:R-:W-:-:S02]  /*0cd0*/  ISETP.GE.U32.AND P6, PT, R51, UR18, PT ;  /* 0x0000001233007c0c */ /* 0x000fc4000bfc6070 */
[----:B------:R-:W-:Y:S02]  /*0ce0*/  CS2R R40, SRZ ;  /* 0x0000000000287805 */ /* 0x000fe4000001ff00 */
[----:B------:R-:W-:Y:S01]  /*0cf0*/  @!P0 IADD3.X R17, R6, R17, RZ, P5, !PT ;  /* 0x0000001106118210 */ /* 0x000fe20002ffe4ff */
[----:B------:R-:W5:Y:S01]  /*0d00*/  @!P0 LDG.E R46, desc[UR14][R18.64] ;  /* 0x0000000e122e8981 */ /* 0x000f62000c1e1900 */
[----:B------:R-:W-:Y:S02]  /*0d10*/  ISETP.GE.AND.EX P5, PT, R5, UR19, PT, P6 ;  /* 0x0000001305007c0c */ /* 0x000fe4000bfa6360 */
[----:B------:R-:W-:Y:S01]  /*0d20*/  @!P2 IADD3 R23, R23, R7, RZ ;  /* 0x000000071717a210 */ /* 0x000fe20007ffe0ff */
[----:B------:R4:W5:Y:S01]  /*0d30*/  @!P0 LDG.E R43, desc[UR14][R16.64] ;  /* 0x0000000e102b8981 */ /* 0x000962000c1e1900 */
[----:B------:R-:W0:Y:S01]  /*0d40*/  @!P4 LDC.64 R6, c[0x0][0x288] ;  /* 0x0000a200ff06cb82 */ /* 0x000e220000000a00 */
[----:B------:R-:W-:Y:S02]  /*0d50*/  ISETP.GT.U32.OR P5, PT, R59, 0x29f, P5 ;  /* 0x0000029f3b00780c */ /* 0x000fe40002fa4470 */
[----:B------:R-:W-:-:S02]  /*0d60*/  @!P2 SHF.L.U32 R33, R22, 0x1, RZ ;  /* 0x000000011621a819 */ /* 0x000fc400000006ff */
[----:B------:R-:W-:Y:S01]  /*0d70*/  @!P2 SHF.L.U64.HI R24, R22, 0x1, R23 ;  /* 0x000000011618a819 */ /* 0x000fe20000010217 */
[----:B--2---:R-:W-:Y:S01]  /*0d80*/  @!P3 IMAD R28, R31, R10, RZ ;  /* 0x0000000a1f1cb224 */ /* 0x004fe200078e02ff */
[----:B------:R-:W-:Y:S01]  /*0d90*/  @!P2 IADD3 R26, P6, R33, R8, RZ ;  /* 0x00000008211aa210 */ /* 0x000fe20007fde0ff */
[----:B------:R-:W2:Y:S01]  /*0da0*/  @!P3 LDC.64 R22, c[0x0][0x230] ;  /* 0x00008c00ff16bb82 */ /* 0x000ea20000000a00 */
[----:B----4-:R-:W-:Y:S02]  /*0db0*/  @!P3 MOV R16, R62 ;  /* 0x0000003e0010b202 */ /* 0x010fe40000000f00 */
[----:B------:R-:W-:Y:S01]  /*0dc0*/  @!P3 MOV R17, R65 ;  /* 0x000000410011b202 */ /* 0x000fe20000000f00 */
[C---:B------:R-:W-:Y:S01]  /*0dd0*/  @!P3 IMAD R31, R53.reuse, R11, R28 ;  /* 0x0000000b351fb224 */ /* 0x040fe200078e021c */
[----:B------:R-:W-:Y:S01]  /*0de0*/  @!P2 IADD3.X R27, R24, R9, RZ, P6, !PT ;  /* 0x00000009181ba210 */ /* 0x000fe200037fe4ff */
[----:B------:R-:W-:Y:S02]  /*0df0*/  @!P3 IMAD.WIDE.U32 R10, R53, R10, R16 ;  /* 0x0000000a350ab225 */ /* 0x000fe400078e0010 */
[----:B------:R-:W4:Y:S01]  /*0e00*/  @!P5 LDC.64 R8, c[0x0][0x288] ;  /* 0x0000a200ff08db82 */ /* 0x000f220000000a00 */
[----:B-1----:R-:W-:Y:S01]  /*0e10*/  @!P2 IADD3 R12, P0, R33, R12, RZ ;  /* 0x0000000c210ca210 */ /* 0x002fe20007f1e0ff */
[----:B------:R1:W5:Y:S01]  /*0e20*/  @!P2 LDG.E R41, desc[UR14][R26.64] ;  /* 0x0000000e1a29a981 */ /* 0x000362000c1e1900 */
[----:B------:R-:W-:-:S02]  /*0e30*/  @!P3 IADD3 R11, R11, R31, RZ ;  /* 0x0000001f0b0bb210 */ /* 0x000fc40007ffe0ff */
[----:B------:R-:W-:Y:S01]  /*0e40*/  @!P2 IADD3.X R13, R24, R13, RZ, P0, !PT ;  /* 0x0000000d180da210 */ /* 0x000fe200007fe4ff */
[----:B0-----:R-:W-:Y:S01]  /*0e50*/  @!P4 IMAD R29, R29, R6, RZ ;  /* 0x000000061d1dc224 */ /* 0x001fe200078e02ff */
[C---:B------:R-:W-:Y:S01]  /*0e60*/  @!P3 SHF.L.U64.HI R24, R10.reuse, 0x1, R11 ;  /* 0x000000010a18b819 */ /* 0x040fe2000001020b */
[----:B------:R-:W0:Y:S01]  /*0e70*/  @!P4 LDC.64 R18, c[0x0][0x230] ;  /* 0x00008c00ff12cb82 */ /* 0x000e220000000a00 */
[----:B------:R-:W-:Y:S02]  /*0e80*/  @!P4 MOV R11, R65 ;  /* 0x00000041000bc202 */ /* 0x000fe40000000f00 */
[----:B-1----:R-:W-:Y:S01]  /*0e90*/  @!P3 SHF.L.U32 R27, R10, 0x1, RZ ;  /* 0x000000010a1bb819 */ /* 0x002fe200000006ff */
[----:B------:R1:W5:Y:S01]  /*0ea0*/  @!P2 LDG.E R40, desc[UR14][R12.64] ;  /* 0x0000000e0c28a981 */ /* 0x000362000c1e1900 */
[----:B------:R-:W-:Y:S01]  /*0eb0*/  @!P4 MOV R10, R62 ;  /* 0x0000003e000ac202 */ /* 0x000fe20000000f00 */
[C---:B------:R-:W-:Y:S02]  /*0ec0*/  @!P4 IMAD R29, R52.reuse, R7, R29 ;  /* 0x00000007341dc224 */ /* 0x040fe400078e021d */
[----:B------:R-:W0:Y:S02]  /*0ed0*/  @!P4 LDC.64 R16, c[0x0][0x228] ;  /* 0x00008a00ff10cb82 */ /* 0x000e240000000a00 */
[----:B------:R-:W-:Y:S01]  /*0ee0*/  @!P4 IMAD.WIDE.U32 R6, R52, R6, R10 ;  /* 0x000000063406c225 */ /* 0x000fe200078e000a */
[----:B--2---:R-:W-:-:S05]  /*0ef0*/  @!P3 IADD3 R22, P0, R27, R22, RZ ;  /* 0x000000161b16b210 */ /* 0x004fca0007f1e0ff */
[----:B------:R-:W2:Y:S01]  /*0f00*/  @!P5 LDC.64 R10, c[0x0][0x230] ;  /* 0x00008c00ff0adb82 */ /* 0x000ea20000000a00 */
[----:B------:R-:W-:Y:S02]  /*0f10*/  @!P3 IADD3 R20, P2, R27, R20, RZ ;  /* 0x000000141b14b210 */ /* 0x000fe40007f5e0ff */
[----:B------:R-:W-:-:S05]  /*0f20*/  @!P4 IADD3 R7, R7, R29, RZ ;  /* 0x0000001d0707c210 */ /* 0x000fca0007ffe0ff */
[----:B-1----:R-:W1:Y:S01]  /*0f30*/  @!P5 LDC.64 R12, c[0x0][0x228] ;  /* 0x00008a00ff0cdb82 */ /* 0x002e620000000a00 */
[C---:B------:R-:W-:Y:S02]  /*0f40*/  @!P3 IADD3.X R23, R24.reuse, R23, RZ, P0, !PT ;  /* 0x000000171817b210 */ /* 0x040fe400007fe4ff */
[----:B------:R-:W-:Y:S01]  /*0f50*/  @!P3 IADD3.X R21, R24, R21, RZ, P2, !PT ;  /* 0x000000151815b210 */ /* 0x000fe200017fe4ff */
[----:B----4-:R-:W-:Y:S01]  /*0f60*/  @!P5 IMAD R26, R5, R8, RZ ;  /* 0x00000008051ad224 */ /* 0x010fe200078e02ff */
[C---:B------:R-:W-:Y:S01]  /*0f70*/  @!P4 SHF.L.U32 R27, R6.reuse, 0x1, RZ ;  /* 0x00000001061bc819 */ /* 0x040fe200000006ff */
[----:B------:R-:W5:Y:S01]  /*0f80*/  @!P3 LDG.E R42, desc[UR14][R22.64] ;  /* 0x0000000e162ab981 */ /* 0x000f62000c1e1900 */
[----:B------:R-:W-:Y:S02]  /*0f90*/  @!P4 SHF.L.U64.HI R24, R6, 0x1, R7 ;  /* 0x000000010618c819 */ /* 0x000fe40000010207 */
[----:B------:R-:W-:Y:S02]  /*0fa0*/  @!P5 MOV R6, R62 ;  /* 0x0000003e0006d202 */ /* 0x000fe40000000f00 */
[----:B------:R-:W-:Y:S01]  /*0fb0*/  @!P5 MOV R7, R65 ;  /* 0x000000410007d202 */ /* 0x000fe20000000f00 */
[----:B------:R-:W-:Y:S01]  /*0fc0*/  HFMA2.MMA R5, -RZ, RZ, 0, 0 ;  /* 0x00000000ff057435 */ /* 0x000fe200000001ff */
[----:B------:R-:W-:-:S02]  /*0fd0*/  @!P5 IMAD R29, R51, R9, R26 ;  /* 0x00000009331dd224 */ /* 0x000fc400078e021a */
[----:B------:R-:W-:Y:S01]  /*0fe0*/  @!P5 IMAD.WIDE.U32 R8, R51, R8, R6 ;  /* 0x000000083308d225 */ /* 0x000fe200078e0006 */
[----:B0-----:R-:W-:Y:S02]  /*0ff0*/  @!P4 IADD3 R18, P0, R27, R18, RZ ;  /* 0x000000121b12c210 */ /* 0x001fe40007f1e0ff */
[----:B------:R-:W-:-:S04]  /*1000*/  @!P5 SHF.L.U32 R7, R8, 0x1, RZ ;  /* 0x000000010807d819 */ /* 0x000fc800000006ff */
[----:B------:R-:W5:Y:S01]  /*1010*/  @!P3 LDG.E R5, desc[UR14][R20.64] ;  /* 0x0000000e1405b981 */ /* 0x000f62000c1e1900 */
[C---:B------:R-:W-:Y:S02]  /*1020*/  @!P4 IADD3.X R19, R24.reuse, R19, RZ, P0, !PT ;  /* 0x000000131813c210 */ /* 0x040fe400007fe4ff */
[C---:B--2---:R-:W-:Y:S02]  /*1030*/  @!P5 IADD3 R10, P2, R7.reuse, R10, RZ ;  /* 0x0000000a070ad210 */ /* 0x044fe40007f5e0ff */
[----:B-1----:R-:W-:Y:S01]  /*1040*/  @!P5 IADD3 R12, P3, R7, R12, RZ ;  /* 0x0000000c070cd210 */ /* 0x002fe20007f7e0ff */
[----:B------:R-:W-:Y:S01]  /*1050*/  HFMA2.MMA R7, -RZ, RZ, 0, 0 ;  /* 0x00000000ff077435 */ /* 0x000fe200000001ff */
[----:B------:R-:W-:Y:S02]  /*1060*/  @!P4 IADD3 R16, P0, R27, R16, RZ ;  /* 0x000000101b10c210 */ /* 0x000fe40007f1e0ff */
[----:B------:R-:W-:Y:S02]  /*1070*/  MOV R6, RZ ;  /* 0x000000ff00067202 */ /* 0x000fe40000000f00 */
[----:B------:R-:W-:-:S04]  /*1080*/  @!P4 IADD3.X R17, R24, R17, RZ, P0, !PT ;  /* 0x000000111811c210 */ /* 0x000fc800007fe4ff */
[----:B------:R-:W5:Y:S04]  /*1090*/  @!P4 LDG.E R6, desc[UR14][R18.64] ;  /* 0x0000000e1206c981 */ /* 0x000f68000c1e1900 */
[----:B------:R-:W5:Y:S01]  /*10a0*/  @!P4 LDG.E R7, desc[UR14][R16.64] ;  /* 0x0000000e1007c981 */ /* 0x000f62000c1e1900 */
[----:B------:R-:W-:-:S04]  /*10b0*/  @!P5 IADD3 R9, R9, R29, RZ ;  /* 0x0000001d0909d210 */ /* 0x000fc80007ffe0ff */
[----:B------:R-:W-:-:S04]  /*10c0*/  @!P5 SHF.L.U64.HI R8, R8, 0x1, R9 ;  /* 0x000000010808d819 */ /* 0x000fc80000010209 */
[C---:B------:R-:W-:Y:S02]  /*10d0*/  @!P5 IADD3.X R11, R8.reuse, R11, RZ, P2, !PT ;  /* 0x0000000b080bd210 */ /* 0x040fe400017fe4ff */
[----:B------:R-:W-:Y:S02]  /*10e0*/  @!P5 IADD3.X R13, R8, R13, RZ, P3, !PT ;  /* 0x0000000d080dd210 */ /* 0x000fe40001ffe4ff */
[----:B------:R-:W-:Y:S01]  /*10f0*/  CS2R R8, SRZ ;  /* 0x0000000000087805 */ /* 0x000fe2000001ff00 */
[----:B------:R-:W-:Y:S01]  /*1100*/  UMOV UR18, 0x3f800000 ;  /* 0x3f80000000127882 */ /* 0x000fe20000000000 */
[----:B------:R-:W-:Y:S04]  /*1110*/  BSSY B0, `(.L_x_44) ;  /* 0x000001c000007945 */ /* 0x000fe80003800000 */
[----:B------:R0:W5:Y:S04]  /*1120*/  @!P5 LDG.E R8, desc[UR14][R10.64] ;  /* 0x0000000e0a08d981 */ /* 0x000168000c1e1900 */
[----:B------:R1:W5:Y:S01]  /*1130*/  @!P5 LDG.E R9, desc[UR14][R12.64] ;  /* 0x0000000e0c09d981 */ /* 0x000362000c1e1900 */
[----:B0-----:R-:W-:-:S02]  /*1140*/  CS2R R10, SRZ ;  /* 0x00000000000a7805 */ /* 0x001fc4000001ff00 */
[----:B-1----:R-:W-:Y:S02]  /*1150*/  CS2R R12, SRZ ;  /* 0x00000000000c7805 */ /* 0x002fe4000001ff00 */
[----:B---3--:R-:W-:-:S13]  /*1160*/  R2UR UR13, R14 ;  /* 0x000000000e0d72ca */ /* 0x008fda00000e0000 */
[----:B------:R-:W-:-:S05]  /*1170*/  MOV R14, UR13 ;  /* 0x0000000d000e7c02 */ /* 0x000fca0008000f00 */
[----:B------:R-:W-:-:S05]  /*1180*/  FFMA.FTZ R15, -R14, UR13, R15 ;  /* 0x0000000d0e0f7c23 */ /* 0x000fca000801010f */
[----:B------:R-:W-:-:S13]  /*1190*/  FSETP.GTU.FTZ.AND P0, PT, R15, RZ, PT ;  /* 0x000000ff0f00720b */ /* 0x000fda0003f1c000 */
[----:B------:R-:W-:Y:S01]  /*11a0*/  VOTEU.ANY UP0, P0 ;  /* 0x00000000003f7886 */ /* 0x000fe20000000100 */
[----:B------:R-:W-:-:S04]  /*11b0*/  PLOP3.LUT P0, PT, PT, PT, UP0, 0x80, 0x0 ;  /* 0x000000000000781c */ /* 0x000fc80003f0f008 */
[----:B------:R-:W-:-:S09]  /*11c0*/  @UP0 ULDC UR11, c[0x0][0x250] ;  /* 0x00009400000b0ab9 */ /* 0x000fd20000000800 */
[----:B------:R-:W-:-:S06]  /*11d0*/  @P0 FADD.FTZ R14, R15, UR11 ;  /* 0x0000000b0f0e0e21 */ /* 0x000fcc0008010000 */
[----:B------:R-:W0:Y:S02]  /*11e0*/  @P0 MUFU.RSQ R14, R14 ;  /* 0x0000000e000e0308 */ /* 0x000e240000001400 */
[----:B0-----:R-:W-:Y:S02]  /*11f0*/  @P0 R2UR UR11, R14 ;  /* 0x000000000e0b02ca */ /* 0x001fe400000e0000 */
[----:B------:R-:W-:-:S11]  /*1200*/  ISETP.GT.U32.AND P0, PT, R59, 0x29f, PT ;  /* 0x0000029f3b00780c */ /* 0x000fd60003f04070 */
[----:B------:R-:W-:Y:S02]  /*1210*/  @UP0 UMOV UR18, UR11 ;  /* 0x0000000b00120c82 */ /* 0x000fe40008000000 */
[----:B------:R-:W-:Y:S05]  /*1220*/  @P0 BRA `(.L_x_45) ;  /* 0x0000000000280947 */ /* 0x000fea0003800000 */
        /* <DEDUP_REMOVED lines=10> */
.L_x_45:
[----:B------:R-:W-:Y:S05]  /*12d0*/  BSYNC B0 ;  /* 0x0000000000007941 */ /* 0x000fea0003800000 */
.L_x_44:
[----:B------:R-:W-:Y:S02]  /*12e0*/  ISETP.NE.AND P5, PT, RZ, UR17, PT ;  /* 0x00000011ff007c0c */ /* 0x000fe4000bfa5270 */
[C---:B0----5:R-:W-:Y:S02]  /*12f0*/  PRMT R14, R49.reuse, 0x7632, R14 ;  /* 0x00007632310e7816 */ /* 0x061fe4000000000e */
[----:B------:R-:W-:Y:S02]  /*1300*/  SHF.L.U32 R15, R49, 0x10, RZ ;  /* 0x00000010310f7819 */ /* 0x000fe400000006ff */
[----:B------:R-:W-:Y:S02]  /*1310*/  SHF.L.U32 R20, R50, 0x10, RZ ;  /* 0x0000001032147819 */ /* 0x000fe400000006ff */
[----:B------:R-:W-:Y:S01]  /*1320*/  SHF.L.U32 R14, R14, 0x10, RZ ;  /* 0x000000100e0e7819 */ /* 0x000fe200000006ff */
[----:B------:R-:W-:Y:S01]  /*1330*/  FADD.FTZ R15, R15, -UR13 ;  /* 0x8000000d0f0f7e21 */ /* 0x000fe20008010000 */
[----:B------:R-:W-:Y:S01]  /*1340*/  PRMT R17, R50, 0x7632, R17 ;  /* 0x0000763232117816 */ /* 0x000fe20000000011 */
[----:B------:R-:W-:Y:S01]  /*1350*/  FADD.FTZ R22, R20, -UR13 ;  /* 0x8000000d14167e21 */ /* 0x000fe20008010000 */
[----:B------:R-:W-:Y:S01]  /*1360*/  PRMT R21, R47, 0x7632, R21 ;  /* 0x000076322f157816 */ /* 0x000fe20000000015 */
[----:B------:R-:W-:Y:S01]  /*1370*/  FADD.FTZ R14, R14, -UR13 ;  /* 0x8000000d0e0e7e21 */ /* 0x000fe20008010000 */
[----:B------:R-:W-:-:S02]  /*1380*/  PRMT R18, R48, 0x7632, R18 ;  /* 0x0000763230127816 */ /* 0x000fc40000000012 */
[----:B------:R-:W-:Y:S01]  /*1390*/  SHF.L.U32 R30, R17, 0x10, RZ ;  /* 0x00000010111e7819 */ /* 0x000fe200000006ff */
[----:B------:R-:W-:Y:S01]  /*13a0*/  FMUL.FTZ R17, R15, UR18 ;  /* 0x000000120f117c20 */ /* 0x000fe20008410000 */
[----:B------:R-:W-:Y:S01]  /*13b0*/  SHF.L.U32 R20, R21, 0x10, RZ ;  /* 0x0000001015147819 */ /* 0x000fe200000006ff */
[----:B------:R-:W-:Y:S01]  /*13c0*/  FMUL.FTZ R21, R22, UR18 ;  /* 0x0000001216157c20 */ /* 0x000fe20008410000 */
[----:B------:R-:W-:Y:S01]  /*13d0*/  SHF.L.U32 R16, R48, 0x10, RZ ;  /* 0x0000001030107819 */ /* 0x000fe200000006ff */
[----:B------:R-:W-:Y:S01]  /*13e0*/  FMUL.FTZ R14, R14, UR18 ;  /* 0x000000120e0e7c20 */ /* 0x000fe20008410000 */
        /* <DEDUP_REMOVED lines=21> */
.L_x_46:
[----:B------:R-:W-:Y:S01]  /*1540*/  FMUL.FTZ R15, R16, R10 ;  /* 0x0000000a100f7220 */ /* 0x000fe20000410000 */
[----:B------:R-:W-:Y:S01]  /*1550*/  FADD.FTZ R22, R30, -UR13 ;  /* 0x8000000d1e167e21 */ /* 0x000fe20008010000 */
[C---:B------:R-:W-:Y:S01]  /*1560*/  FFMA.FTZ R36, R17.reuse, R16, RZ ;  /* 0x0000001011247223 */ /* 0x040fe200000100ff */
[----:B------:R-:W-:Y:S01]  /*1570*/  FMUL.FTZ R23, R18, R11 ;  /* 0x0000000b12177220 */ /* 0x000fe20000410000 */
[----:B------:R-:W-:Y:S01]  /*1580*/  FFMA.FTZ R17, R17, R15, RZ ;  /* 0x0000000f11117223 */ /* 0x000fe200000100ff */
[----:B------:R-:W-:Y:S01]  /*1590*/  FADD.FTZ R24, RZ, R15 ;  /* 0x0000000fff187221 */ /* 0x000fe20000010000 */
[----:B------:R-:W-:Y:S01]  /*15a0*/  FMUL.FTZ R22, R22, UR18 ;  /* 0x0000001216167c20 */ /* 0x000fe20008410000 */
        /* <DEDUP_REMOVED lines=19> */
.L_x_47:
[----:B------:R-:W-:Y:S01]  /*16e0*/  FADD.FTZ R16, RZ, R16 ;  /* 0x00000010ff107221 */ /* 0x000fe20000010000 */
[----:B------:R-:W-:Y:S01]  /*16f0*/  FFMA.FTZ R26, R14, R23, R17 ;  /* 0x000000170e1a7223 */ /* 0x000fe20000010011 */
[----:B------:R-:W-:Y:S01]  /*1700*/  FADD.FTZ R25, R23, R24 ;  /* 0x0000001817197221 */ /* 0x000fe20000010000 */
[----:B------:R-:W-:Y:S01]  /*1710*/  FFMA.FTZ R17, R21, R19, R36 ;  /* 0x0000001315117223 */ /* 0x000fe20000010024 */
[----:B------:R-:W-:Y:S01]  /*1720*/  FMUL.FTZ R24, R19, R10 ;  /* 0x0000000a13187220 */ /* 0x000fe20000410000 */
[----:B------:R-:W-:Y:S01]  /*1730*/  FADD.FTZ R15, R16, R19 ;  /* 0x00000013100f7221 */ /* 0x000fe20000010000 */
[----:B------:R-:W-:Y:S01]  /*1740*/  FFMA.FTZ R19, R14, R18, RZ ;  /* 0x000000120e137223 */ /* 0x000fe200000100ff */
[----:B------:R-:W-:Y:S01]  /*1750*/  FADD.FTZ R23, RZ, R18 ;  /* 0x00000012ff177221 */ /* 0x000fe20000010000 */
[----:B------:R-:W-:Y:S01]  /*1760*/  PRMT R16, R45, 0x7632, R16 ;  /* 0x000076322d107816 */ /* 0x000fe20000000010 */
[----:B------:R-:W-:Y:S01]  /*1770*/  FFMA.FTZ R21, R21, R24, R26 ;  /* 0x0000001815157223 */ /* 0x000fe2000001001a */
[----:B------:R-:W-:Y:S01]  /*1780*/  FFMA.FTZ R19, R22, R20, R19 ;  /* 0x0000001416137223 */ /* 0x000fe20000010013 */
[----:B------:R-:W-:Y:S01]  /*1790*/  FADD.FTZ R14, R23, R20 ;  /* 0x00000014170e7221 */ /* 0x000fe20000010000 */
[----:B------:R-:W-:Y:S01]  /*17a0*/  FMUL.FTZ R20, R20, R11 ;  /* 0x0000000b14147220 */ /* 0x000fe20000410000 */
[----:B------:R-:W-:Y:S01]  /*17b0*/  SHF.L.U32 R18, R45, 0x10, RZ ;  /* 0x000000102d127819 */ /* 0x000fe200000006ff */
[----:B------:R-:W-:Y:S01]  /*17c0*/  FADD.FTZ R23, R25, R24 ;  /* 0x0000001819177221 */ /* 0x000fe20000010000 */
[----:B------:R-:W-:Y:S01]  /*17d0*/  SHF.L.U32 R16, R16, 0x10, RZ ;  /* 0x0000001010107819 */ /* 0x000fe200000006ff */
[--C-:B------:R-:W-:Y:S01]  /*17e0*/  FFMA.FTZ R30, R22, R20, R21.reuse ;  /* 0x00000014161e7223 */ /* 0x100fe20000010015 */
[----:B------:R-:W-:Y:S01]  /*17f0*/  PRMT R21, R44, 0x7632, R21 ;  /* 0x000076322c157816 */ /* 0x000fe20000000015 */
[----:B------:R-:W-:Y:S01]  /*1800*/  FADD.FTZ R18, R18, -UR13 ;  /* 0x8000000d12127e21 */ /* 0x000fe20008010000 */
[----:B------:R-:W-:Y:S01]  /*1810*/  SHF.L.U32 R24, R44, 0x10, RZ ;  /* 0x000000102c187819 */ /* 0x000fe200000006ff */
[----:B------:R-:W-:Y:S01]  /*1820*/  FADD.FTZ R22, R16, -UR13 ;  /* 0x8000000d10167e21 */ /* 0x000fe20008010000 */
[----:B------:R-:W-:Y:S01]  /*1830*/  SHF.L.U32 R16, R21, 0x10, RZ ;  /* 0x0000001015107819 */ /* 0x000fe200000006ff */
[----:B------:R-:W-:-:S02]  /*1840*/  FMUL.FTZ R31, R18, UR18 ;  /* 0x00000012121f7c20 */ /* 0x000fc40008410000 */
        /* <DEDUP_REMOVED lines=20> */
.L_x_48:
[----:B------:R-:W-:Y:S01]  /*1990*/  FMUL.FTZ R21, R24, R10 ;  /* 0x0000000a18157220 */ /* 0x000fe20000410000 */
[----:B------:R-:W-:Y:S01]  /*19a0*/  FADD.FTZ R22, R20, R23 ;  /* 0x0000001714167221 */ /* 0x000fe20000010000 */
[--C-:B------:R-:W-:Y:S01]  /*19b0*/  FFMA.FTZ R18, R31, R24, R17.reuse ;  /* 0x000000181f127223 */ /* 0x100fe20000010011 */
[----:B------:R-:W-:Y:S01]  /*19c0*/  PRMT R17, R46, 0x7632, R17 ;  /* 0x000076322e117816 */ /* 0x000fe20000000011 */
[----:B------:R-:W-:Y:S01]  /*19d0*/  FADD.FTZ R15, R15, R24 ;  /* 0x000000180f0f7221 */ /* 0x000fe20000010000 */
[----:B------:R-:W-:Y:S01]  /*19e0*/  FFMA.FTZ R20, R31, R21, R30 ;  /* 0x000000151f147223 */ /* 0x000fe2000001001e */
[----:B------:R-:W-:Y:S01]  /*19f0*/  FADD.FTZ R24, R22, R21 ;  /* 0x0000001516187221 */ /* 0x000fe20000010000 */
[----:B------:R-:W-:Y:S01]  /*1a00*/  FMUL.FTZ R23, R16, R11 ;  /* 0x0000000b10177220 */ /* 0x000fe20000410000 */
[----:B------:R-:W-:Y:S02]  /*1a10*/  SHF.L.U32 R21, R46, 0x10, RZ ;  /* 0x000000102e157819 */ /* 0x000fe400000006ff */
[----:B------:R-:W-:Y:S01]  /*1a20*/  SHF.L.U32 R22, R17, 0x10, RZ ;  /* 0x0000001011167819 */ /* 0x000fe200000006ff */
[C-C-:B------:R-:W-:Y:S01]  /*1a30*/  FFMA.FTZ R34, R32.reuse, R23, R20.reuse ;  /* 0x0000001720227223 */ /* 0x140fe20000010014 */
[----:B------:R-:W-:Y:S01]  /*1a40*/  PRMT R20, R43, 0x7632, R20 ;  /* 0x000076322b147816 */ /* 0x000fe20000000014 */
[----:B------:R-:W-:Y:S01]  /*1a50*/  FADD.FTZ R21, R21, -UR13 ;  /* 0x8000000d15157e21 */ /* 0x000fe20008010000 */
[----:B------:R-:W-:Y:S01]  /*1a60*/  FFMA.FTZ R17, R32, R16, R19 ;  /* 0x0000001020117223 */ /* 0x000fe20000010013 */
[----:B------:R-:W-:Y:S01]  /*1a70*/  FADD.FTZ R22, R22, -UR13 ;  /* 0x8000000d16167e21 */ /* 0x000fe20008010000 */
[----:B------:R-:W-:Y:S01]  /*1a80*/  SHF.L.U32 R19, R43, 0x10, RZ ;  /* 0x000000102b137819 */ /* 0x000fe200000006ff */
[----:B------:R-:W-:Y:S01]  /*1a90*/  FMUL.FTZ R21, R21, UR18 ;  /* 0x0000001215157c20 */ /* 0x000fe20008410000 */
[----:B------:R-:W-:Y:S01]  /*1aa0*/  SHF.L.U32 R20, R20, 0x10, RZ ;  /* 0x0000001014147819 */ /* 0x000fe200000006ff */
        /* <DEDUP_REMOVED lines=20> */
.L_x_49:
[----:B------:R-:W-:Y:S01]  /*1bf0*/  FADD.FTZ R25, R23, R24 ;  /* 0x0000001817197221 */ /* 0x000fe20000010000 */
[----:B------:R-:W-:Y:S01]  /*1c00*/  PRMT R23, R41, 0x7632, R23 ;  /* 0x0000763229177816 */ /* 0x000fe20000000017 */
[----:B------:R-:W-:Y:S01]  /*1c10*/  FMUL.FTZ R28, R19, R10 ;  /* 0x0000000a131c7220 */ /* 0x000fe20000410000 */
[----:B------:R-:W-:Y:S01]  /*1c20*/  SHF.L.U32 R24, R41, 0x10, RZ ;  /* 0x0000001029187819 */ /* 0x000fe200000006ff */
[----:B------:R-:W-:Y:S01]  /*1c30*/  FMUL.FTZ R31, R20, R11 ;  /* 0x0000000b141f7220 */ /* 0x000fe20000410000 */
[----:B------:R-:W-:Y:S01]  /*1c40*/  SHF.L.U32 R23, R23, 0x10, RZ ;  /* 0x0000001017177819 */ /* 0x000fe200000006ff */
[----:B------:R-:W-:Y:S01]  /*1c50*/  FFMA.FTZ R27, R21, R28, R34 ;  /* 0x0000001c151b7223 */ /* 0x000fe20000010022 */
[----:B------:R-:W-:Y:S01]  /*1c60*/  PRMT R26, R40, 0x7632, R26 ;  /* 0x00007632281a7816 */ /* 0x000fe2000000001a */
[----:B------:R-:W-:Y:S01]  /*1c70*/  FADD.FTZ R30, R24, -UR13 ;  /* 0x8000000d181e7e21 */ /* 0x000fe20008010000 */
[----:B------:R-:W-:Y:S01]  /*1c80*/  FADD.FTZ R28, R25, R28 ;  /* 0x0000001c191c7221 */ /* 0x000fe20000010000 */
[----:B------:R-:W-:Y:S01]  /*1c90*/  FADD.FTZ R32, R23, -UR13 ;  /* 0x8000000d17207e21 */ /* 0x000fe20008010000 */
[----:B------:R-:W-:Y:S01]  /*1ca0*/  SHF.L.U32 R24, R26, 0x10, RZ ;  /* 0x000000101a187819 */ /* 0x000fe200000006ff */
[----:B------:R-:W-:Y:S01]  /*1cb0*/  FMUL.FTZ R23, R30, UR18 ;  /* 0x000000121e177c20 */ /* 0x000fe20008410000 */
[----:B------:R-:W-:Y:S01]  /*1cc0*/  SHF.L.U32 R25, R40, 0x10, RZ ;  /* 0x0000001028197819 */ /* 0x000fe200000006ff */
[----:B------:R-:W-:Y:S01]  /*1cd0*/  FMUL.FTZ R26, R32, UR18 ;  /* 0x00000012201a7c20 */ /* 0x000fe20008410000 */
[----:B------:R-:W-:Y:S01]  /*1ce0*/  PRMT R29, R42, 0x7632, R29 ;  /* 0x000076322a1d7816 */ /* 0x000fe2000000001d */
        /* <DEDUP_REMOVED lines=19> */
.L_x_50:
[----:B------:R-:W-:Y:S01]  /*1e20*/  FFMA.FTZ R30, R22, R31, R27 ;  /* 0x0000001f161e7223 */ /* 0x000fe2000001001b */
[----:B------:R-:W-:Y:S01]  /*1e30*/  FMUL.FTZ R32, R25, R10 ;  /* 0x0000000a19207220 */ /* 0x000fe20000410000 */
[----:B------:R-:W-:Y:S01]  /*1e40*/  SHF.L.U32 R27, R42, 0x10, RZ ;  /* 0x000000102a1b7819 */ /* 0x000fe200000006ff */
[----:B------:R-:W-:Y:S01]  /*1e50*/  FADD.FTZ R33, R31, R28 ;  /* 0x0000001c1f217221 */ /* 0x000fe20000010000 */
        /* <DEDUP_REMOVED lines=9> */
[----:B------:R-:W-:Y:S01]  /*1ef0*/  FMUL.FTZ R33, R24, R11 ;  /* 0x0000000b18217220 */ /* 0x000fe20000410000 */
        /* <DEDUP_REMOVED lines=13> */
[----:B-1----:R-:W-:Y:S01]  /*1fd0*/  FMUL.FTZ R27, R27, R38 ;  /* 0x000000261b1b7220 */ /* 0x002fe20000410000 */
[----:B------:R-:W-:Y:S01]  /*1fe0*/  FADD.FTZ R67, -R38, 1 ;  /* 0x3f80000026437421 */ /* 0x000fe20000010100 */
[----:B------:R-:W-:-:S03]  /*1ff0*/  FADD.FTZ R38, -R61, 1 ;  /* 0x3f8000003d267421 */ /* 0x000fc60000010100 */
[----:B------:R-:W-:Y:S01]  /*2000*/  FFMA.FTZ R34, R34, R67, 1 ;  /* 0x3f80000022227423 */ /* 0x000fe20000010043 */
[----:B------:R-:W-:-:S03]  /*2010*/  FFMA.FTZ R35, R35, R38, 1 ;  /* 0x3f80000023237423 */ /* 0x000fc60000010026 */
[----:B------:R-:W-:Y:S01]  /*2020*/  FMUL.FTZ R27, R27, R34 ;  /* 0x000000221b1b7220 */ /* 0x000fe20000410000 */
[----:B------:R-:W-:-:S07]  /*2030*/  FMUL.FTZ R28, R28, R35 ;  /* 0x000000231c1c7220 */ /* 0x000fce0000410000 */
.L_x_51:
[----:B------:R-:W-:Y:S01]  /*2040*/  FFMA.FTZ R36, R26, R33, R31 ;  /* 0x000000211a247223 */ /* 0x000fe2000001001f */
[----:B------:R-:W-:Y:S01]  /*2050*/  FMUL.FTZ R34, R27, R10 ;  /* 0x0000000a1b227220 */ /* 0x000fe20000410000 */
[--C-:B------:R-:W-:Y:S01]  /*2060*/  FADD.FTZ R33, R33, R32.reuse ;  /* 0x0000002021217221 */ /* 0x100fe20000010000 */
        /* <DEDUP_REMOVED lines=8> */
[----:B------:R-:W-:Y:S01]  /*20f0*/  PRMT R34, R7, 0x7632, R34 ;  /* 0x0000763207227816 */ /* 0x000fe20000000022 */
[----:B------:R-:W-:Y:S01]  /*2100*/  FADD.FTZ R33, R33, -UR13 ;  /* 0x8000000d21217e21 */ /* 0x000fe20008010000 */
[----:B------:R-:W-:Y:S01]  /*2110*/  FADD.FTZ R37, R32, -UR13 ;  /* 0x8000000d20257e21 */ /* 0x000fe20008010000 */
[----:B------:R-:W-:-:S02]  /*2120*/  SHF.L.U32 R31, R7, 0x10, RZ ;  /* 0x00000010071f7819 */ /* 0x000fc400000006ff */
[----:B------:R-:W-:Y:S01]  /*2130*/  SHF.L.U32 R32, R34, 0x10, RZ ;  /* 0x0000001022207819 */ /* 0x000fe200000006ff */
[----:B------:R-:W-:Y:S01]  /*2140*/  FMUL.FTZ R33, R33, UR18 ;  /* 0x0000001221217c20 */ /* 0x000fe20008410000 */
        /* <DEDUP_REMOVED lines=15> */
[----:B-1----:R-:W-:Y:S01]  /*2240*/  FMUL.FTZ R32, R32, R69 ;  /* 0x0000004520207220 */ /* 0x002fe20000410000 */
[----:B------:R-:W-:Y:S02]  /*2250*/  FADD.FTZ R69, -R69, 1 ;  /* 0x3f80000045457421 */ /* 0x000fe40000010100 */
[----:B------:R-:W-:Y:S02]  /*2260*/  FMUL.FTZ R31, R31, R66 ;  /* 0x000000421f1f7220 */ /* 0x000fe40000410000 */
[----:B------:R-:W-:-:S04]  /*2270*/  FFMA.FTZ R69, R38, R69, 1 ;  /* 0x3f80000026457423 */ /* 0x000fc80000010045 */
[----:B------:R-:W-:-:S07]  /*2280*/  FMUL.FTZ R32, R32, R69 ;  /* 0x0000004520207220 */ /* 0x000fce0000410000 */
.L_x_52:
[----:B------:R-:W-:-:S04]  /*2290*/  FMUL.FTZ R38, R31, R10 ;  /* 0x0000000a1f267220 */ /* 0x000fc80000410000 */
[----:B------:R-:W-:Y:S01]  /*22a0*/  FFMA.FTZ R37, R33, R38, R36 ;  /* 0x0000002621257223 */ /* 0x000fe20000010024 */
[----:B------:R-:W-:Y:S01]  /*22b0*/  FMUL.FTZ R36, R32, R11 ;  /* 0x0000000b20247220 */ /* 0x000fe20000410000 */
[----:B------:R-:W-:Y:S01]  /*22c0*/  FADD.FTZ R39, R35, R38 ;  /* 0x0000002623277221 */ /* 0x000fe20000010000 */
[----:B------:R-:W-:Y:S01]  /*22d0*/  FADD.FTZ R35, R14, R16 ;  /* 0x000000100e237221 */ /* 0x000fe20000010000 */
[----:B------:R-:W-:Y:S01]  /*22e0*/  PRMT R14, R8, 0x7632, R14 ;  /* 0x00007632080e7816 */ /* 0x000fe2000000000e */
[----:B------:R-:W-:Y:S01]  /*22f0*/  FFMA.FTZ R16, R34, R36, R37 ;  /* 0x0000002422107223 */ /* 0x000fe20000010025 */
[----:B------:R-:W-:Y:S01]  /*2300*/  SHF.L.U32 R37, R8, 0x10, RZ ;  /* 0x0000001008257819 */ /* 0x000fe200000006ff */
[----:B------:R-:W-:Y:S01]  /*2310*/  FADD.FTZ R36, R36, R39 ;  /* 0x0000002724247221 */ /* 0x000fe20000010000 */
[----:B------:R-:W-:-:S03]  /*2320*/  SHF.L.U32 R14, R14, 0x10, RZ ;  /* 0x000000100e0e7819 */ /* 0x000fc600000006ff */
[----:B------:R-:W-:Y:S01]  /*2330*/  FADD.FTZ R39, R37, -UR13 ;  /* 0x8000000d25277e21 */ /* 0x000fe20008010000 */
[----:B------:R-:W-:Y:S01]  /*2340*/  PRMT R37, R9, 0x7632, R37 ;  /* 0x0000763209257816 */ /* 0x000fe20000000025 */
[----:B------:R-:W-:Y:S02]  /*2350*/  FADD.FTZ R38, R14, -UR13 ;  /* 0x8000000d0e267e21 */ /* 0x000fe40008010000 */
[----:B------:R-:W-:Y:S01]  /*2360*/  FMUL.FTZ R39, R39, UR18 ;  /* 0x0000001227277c20 */ /* 0x000fe20008410000 */
[----:B------:R-:W-:Y:S01]  /*2370*/  SHF.L.U32 R14, R37, 0x10, RZ ;  /* 0x00000010250e7819 */ /* 0x000fe200000006ff */
[----:B------:R-:W-:Y:S01]  /*2380*/  FMUL.FTZ R38, R38, UR18 ;  /* 0x0000001226267c20 */ /* 0x000fe20008410000 */
[----:B------:R-:W-:Y:S01]  /*2390*/  SHF.L.U32 R37, R9, 0x10, RZ ;  /* 0x0000001009257819 */ /* 0x000fe200000006ff */
[----:B------:R-:W-:Y:S06]  /*23a0*/  @!P5 BRA `(.L_x_53) ;  /* 0x000000000048d947 */ /* 0x000fec0003800000 */
[----:B------:R-:W-:-:S04]  /*23b0*/  FFMA.FTZ R61, R39, R10, R12 ;  /* 0x0000000a273d7223 */ /* 0x000fc8000001000c */
[----:B------:R-:W-:-:S06]  /*23c0*/  FMUL.FTZ R66, R61, -1.4426950216293334961 ;  /* 0xbfb8aa3b3d427820 */ /* 0x000fcc0000410000 */
[----:B------:R-:W0:Y:S02]  /*23d0*/  MUFU.EX2 R66, R66 ;  /* 0x0000004200427308 */ /* 0x000e240000000800 */
[----:B0-----:R-:W-:-:S06]  /*23e0*/  FADD.FTZ R67, R66, 1 ;  /* 0x3f80000042437421 */ /* 0x001fcc0000010000 */
[----:B------:R-:W0:Y:S02]  /*23f0*/  MUFU.RCP R68, R67 ;  /* 0x0000004300447308 */ /* 0x000e240000001000 */
[----:B0-----:R-:W-:Y:S01]  /*2400*/  FMUL.FTZ R37, R37, R68 ;  /* 0x0000004425257220 */ /* 0x001fe20000410000 */
[----:B------:R-:W-:-:S04]  /*2410*/  FADD.FTZ R68, -R68, 1 ;  /* 0x3f80000044447421 */ /* 0x000fc80000010100 */
[----:B------:R-:W-:Y:S01]  /*2420*/  FFMA.FTZ R68, R61, R68, 1 ;  /* 0x3f8000003d447423 */ /* 0x000fe20000010044 */
[----:B------:R-:W-:-:S03]  /*2430*/  FFMA.FTZ R61, R38, R11, R13 ;  /* 0x0000000b263d7223 */ /* 0x000fc6000001000d */
[----:B------:R-:W-:Y:S01]  /*2440*/  FMUL.FTZ R37, R37, R68 ;  /* 0x0000004425257220 */ /* 0x000fe20000410000 */
[----:B------:R-:W-:-:S06]  /*2450*/  FMUL.FTZ R68, R61, -1.4426950216293334961 ;  /* 0xbfb8aa3b3d447820 */ /* 0x000fcc0000410000 */
[----:B------:R-:W0:Y:S02]  /*2460*/  MUFU.EX2 R68, R68 ;  /* 0x0000004400447308 */ /* 0x000e240000000800 */
[----:B0-----:R-:W-:-:S06]  /*2470*/  FADD.FTZ R69, R68, 1 ;  /* 0x3f80000044457421 */ /* 0x001fcc0000010000 */
[----:B------:R-:W0:Y:S02]  /*2480*/  MUFU.RCP R69, R69 ;  /* 0x0000004500457308 */ /* 0x000e240000001000 */
[----:B0-----:R-:W-:Y:S01]  /*2490*/  FADD.FTZ R66, -R69, 1 ;  /* 0x3f80000045427421 */ /* 0x001fe20000010100 */
[----:B------:R-:W-:-:S03]  /*24a0*/  FMUL.FTZ R14, R14, R69 ;  /* 0x000000450e0e7220 */ /* 0x000fc60000410000 */
[----:B------:R-:W-:-:S04]  /*24b0*/  FFMA.FTZ R61, R61, R66, 1 ;  /* 0x3f8000003d3d7423 */ /* 0x000fc80000010042 */
[----:B------:R-:W-:-:S07]  /*24c0*/  FMUL.FTZ R14, R14, R61 ;  /* 0x0000003d0e0e7220 */ /* 0x000fce0000410000 */
.L_x_53:
[----:B------:R-:W-:Y:S01]  /*24d0*/  FMUL.FTZ R61, R37, R10 ;  /* 0x0000000a253d7220 */ /* 0x000fe20000410000 */
[----:B------:R-:W-:Y:S01]  /*24e0*/  FMUL.FTZ R66, R14, R11 ;  /* 0x0000000b0e427220 */ /* 0x000fe20000410000 */
[----:B------:R-:W-:Y:S01]  /*24f0*/  ISETP.GT.AND P0, PT, R0, 0x1e, PT ;  /* 0x0000001e0000780c */ /* 0x000fe20003f04270 */
[----:B------:R-:W-:Y:S01]  /*2500*/  FFMA.FTZ R18, R21, R19, R18 ;  /* 0x0000001315127223 */ /* 0x000fe20000010012 */
[----:B------:R-:W-:Y:S01]  /*2510*/  FFMA.FTZ R67, R39, R61, R16 ;  /* 0x0000003d27437223 */ /* 0x000fe20000010010 */
[----:B------:R-:W-:Y:S01]  /*2520*/  FADD.FTZ R61, R36, R61 ;  /* 0x0000003d243d7221 */ /* 0x000fe20000010000 */
[----:B------:R-:W-:Y:S01]  /*2530*/  FADD.FTZ R16, R15, R19 ;  /* 0x000000130f107221 */ /* 0x000fe20000010000 */
[----:B------:R-:W0:Y:S01]  /*2540*/  S2UR UR19, SR_CgaCtaId ;  /* 0x00000000001379c3 */ /* 0x000e220000008800 */
[----:B------:R-:W-:Y:S01]  /*2550*/  FFMA.FTZ R36, R38, R66, R67 ;  /* 0x0000004226247223 */ /* 0x000fe20000010043 */
[----:B------:R-:W-:Y:S01]  /*2560*/  FADD.FTZ R66, R66, R61 ;  /* 0x0000003d42427221 */ /* 0x000fe20000010000 */
[----:B------:R-:W-:Y:S01]  /*2570*/  FFMA.FTZ R17, R22, R20, R17 ;  /* 0x0000001416117223 */ /* 0x000fe20000010011 */
[----:B------:R-:W-:Y:S01]  /*2580*/  FADD.FTZ R35, R35, R20 ;  /* 0x0000001423237221 */ /* 0x000fe20000010000 */
[----:B------:R-:W-:Y:S01]  /*2590*/  FFMA.FTZ R18, R23, R25, R18 ;  /* 0x0000001917127223 */ /* 0x000fe20000010012 */
[----:B------:R-:W1:Y:S01]  /*25a0*/  SHFL.DOWN PT, R61, R36, 0x1, 0x1f ;  /* 0x08201f00243d7f89 */ /* 0x000e6200000e0000 */
[----:B------:R-:W-:Y:S01]  /*25b0*/  FADD.FTZ R16, R16, R25 ;  /* 0x0000001910107221 */ /* 0x000fe20000010000 */
[----:B------:R-:W-:Y:S01]  /*25c0*/  FFMA.FTZ R17, R26, R24, R17 ;  /* 0x000000181a117223 */ /* 0x000fe20000010011 */
[----:B------:R-:W-:Y:S01]  /*25d0*/  FADD.FTZ R35, R35, R24 ;  /* 0x0000001823237221 */ /* 0x000fe20000010000 */
[----:B------:R-:W2:Y:S01]  /*25e0*/  SHFL.DOWN PT, R67, R66, 0x1, 0x1f ;  /* 0x08201f0042437f89 */ /* 0x000ea200000e0000 */
[----:B------:R-:W-:Y:S01]  /*25f0*/  UMOV UR12, 0x400 ;  /* 0x00000400000c7882 */ /* 0x000fe20000000000 */
[----:B------:R-:W-:Y:S01]  /*2600*/  FFMA.FTZ R18, R29, R27, R18 ;  /* 0x0000001b1d127223 */ /* 0x000fe20000010012 */
[----:B------:R-:W-:Y:S01]  /*2610*/  UIADD3 UR11, UR12, 0xd0, URZ ;  /* 0x000000d00c0b7890 */ /* 0x000fe2000fffe03f */
[----:B------:R-:W-:Y:S01]  /*2620*/  FADD.FTZ R16, R16, R27 ;  /* 0x0000001b10107221 */ /* 0x000fe20000010000 */
[----:B------:R-:W-:Y:S01]  /*2630*/  FFMA.FTZ R17, R30, R28, R17 ;  /* 0x0000001c1e117223 */ /* 0x000fe20000010011 */
[----:B------:R-:W-:Y:S01]  /*2640*/  FADD.FTZ R35, R35, R28 ;  /* 0x0000001c23237221 */ /* 0x000fe20000010000 */
[----:B------:R-:W-:Y:S01]  /*2650*/  FFMA.FTZ R20, R33, R31, R18 ;  /* 0x0000001f21147223 */ /* 0x000fe20000010012 */
[----:B------:R-:W-:Y:S01]  /*2660*/  ISETP.NE.AND P2, PT, R59, RZ, PT ;  /* 0x000000ff3b00720c */ /* 0x000fe20003f45270 */
[----:B------:R-:W-:Y:S01]  /*2670*/  FADD.FTZ R18, R16, R31 ;  /* 0x0000001f10127221 */ /* 0x000fe20000010000 */
[----:B------:R-:W-:Y:S01]  /*2680*/  FFMA.FTZ R17, R34, R32, R17 ;  /* 0x0000002022117223 */ /* 0x000fe20000010011 */
[----:B------:R-:W-:Y:S01]  /*2690*/  FADD.FTZ R35, R35, R32 ;  /* 0x0000002023237221 */ /* 0x000fe20000010000 */
[----:B------:R-:W-:Y:S01]  /*26a0*/  FFMA.FTZ R16, R39, R37, R20 ;  /* 0x0000002527107223 */ /* 0x000fe20000010014 */
[----:B------:R-:W-:Y:S01]  /*26b0*/  FADD.FTZ R18, R18, R37 ;  /* 0x0000002512127221 */ /* 0x000fe20000010000 */
[----:B0-----:R-:W-:Y:S01]  /*26c0*/  ULEA UR11, UR19, UR11, 0x18 ;  /* 0x0000000b130b7291 */ /* 0x001fe2000f8ec03f */
[----:B------:R-:W-:Y:S01]  /*26d0*/  FFMA.FTZ R17, R38, R14, R17 ;  /* 0x0000000e26117223 */ /* 0x000fe20000010011 */
[----:B------:R-:W-:Y:S01]  /*26e0*/  BSSY B0, `(.L_x_54) ;  /* 0x0000054000007945 */ /* 0x000fe20003800000 */
[----:B------:R-:W-:Y:S01]  /*26f0*/  ISETP.GT.U32.AND P3, PT, R59, 0x29, PT ;  /* 0x000000293b00780c */ /* 0x000fe20003f64070 */
[----:B-1----:R-:W-:Y:S01]  /*2700*/  @!P0 FADD.FTZ R36, R36, R61 ;  /* 0x0000003d24248221 */ /* 0x002fe20000010000 */
[----:B--2---:R-:W-:-:S04]  /*2710*/  @!P0 FADD.FTZ R66, R66, R67 ;  /* 0x0000004342428221 */ /* 0x004fc80000010000 */
        /* <DEDUP_REMOVED lines=14> */
[----:B------:R-:W-:Y:S01]  /*2800*/  LEA R61, R59, UR11, 0x4 ;  /* 0x0000000b3b3d7c11 */ /* 0x000fe2000f8e20ff */
[----:B-1----:R-:W-:-:S03]  /*2810*/  @!P0 FADD.FTZ R66, R66, R67 ;  /* 0x0000004342428221 */ /* 0x002fc60000010000 */
[----:B------:R-:W0:Y:S01]  /*2820*/  SHFL.DOWN PT, R15, R36, 0x10, 0x1f ;  /* 0x0a001f00240f7f89 */ /* 0x000e2200000e0000 */
[----:B------:R-:W-:-:S03]  /*2830*/  ISETP.GT.AND P0, PT, R0, 0xf, PT ;  /* 0x0000000f0000780c */ /* 0x000fc60003f04270 */
[----:B------:R-:W1:Y:S10]  /*2840*/  SHFL.DOWN PT, R19, R66, 0x10, 0x1f ;  /* 0x0a001f0042137f89 */ /* 0x000e7400000e0000 */
[----:B0-----:R-:W-:Y:S01]  /*2850*/  @!P0 FADD.FTZ R36, R36, R15 ;  /* 0x0000000f24248221 */ /* 0x001fe20000010000 */
[----:B-1----:R-:W-:Y:S01]  /*2860*/  @!P0 FADD.FTZ R66, R66, R19 ;  /* 0x0000001342428221 */ /* 0x002fe20000010000 */
[----:B------:R-:W-:Y:S01]  /*2870*/  ISETP.NE.AND P0, PT, R0, RZ, PT ;  /* 0x000000ff0000720c */ /* 0x000fe20003f05270 */
[----:B------:R-:W-:-:S02]  /*2880*/  FADD.FTZ R19, R35, R14 ;  /* 0x0000000e23137221 */ /* 0x000fc40000010000 */
[----:B------:R-:W-:Y:S02]  /*2890*/  MOV R14, R36 ;  /* 0x00000024000e7202 */ /* 0x000fe40000000f00 */
[----:B------:R-:W-:Y:S01]  /*28a0*/  MOV R15, R66 ;  /* 0x00000042000f7202 */ /* 0x000fe20000000f00 */
[----:B------:R0:W-:Y:S07]  /*28b0*/  STS.128 [R61], R16 ;  /* 0x000000103d007388 */ /* 0x0001ee0000000c00 */
[----:B------:R0:W-:Y:S01]  /*28c0*/  @!P0 STS.64 [R2+0x18], R14 ;  /* 0x0000180e02008388 */ /* 0x0001e20000000a00 */
[----:B------:R-:W-:Y:S06]  /*28d0*/  BAR.SYNC.DEFER_BLOCKING 0x0 ;  /* 0x0000000000007b1d */ /* 0x000fec0000010000 */
[----:B------:R-:W-:Y:S05]  /*28e0*/  @P2 BRA `(.L_x_55) ;  /* 0x0000000000cc2947 */ /* 0x000fea0003800000 */
[----:B------:R-:W-:-:S09]  /*28f0*/  ULEA UR11, UR19, UR12, 0x18 ;  /* 0x0000000c130b7291 */ /* 0x000fd2000f8ec03f */
[----:B------:R-:W1:Y:S04]  /*2900*/  LDS.128 R20, [UR11+0x20] ;  /* 0x0000200bff147984 */ /* 0x000e680008000c00 */
[----:B------:R-:W2:Y:S04]  /*2910*/  LDS.128 R24, [UR11+0x30] ;  /* 0x0000300bff187984 */ /* 0x000ea80008000c00 */
[----:B------:R-:W3:Y:S04]  /*2920*/  LDS.128 R28, [UR11+0x40] ;  /* 0x0000400bff1c7984 */ /* 0x000ee80008000c00 */
[----:B------:R-:W4:Y:S04]  /*2930*/  LDS.128 R32, [UR11+0x50] ;  /* 0x0000500bff207984 */ /* 0x000f280008000c00 */
[----:B------:R-:W5:Y:S01]  /*2940*/  LDS.128 R36, [UR11+0x60] ;  /* 0x0000600bff247984 */ /* 0x000f620008000c00 */
[----:B-1----:R-:W-:Y:S01]  /*2950*/  FADD.FTZ R67, R14, R20 ;  /* 0x000000140e437221 */ /* 0x002fe20000010000 */
[----:B0-----:R-:W-:-:S03]  /*2960*/  FADD.FTZ R14, R15, R21 ;  /* 0x000000150f0e7221 */ /* 0x001fc60000010000 */
[----:B------:R-:W-:Y:S01]  /*2970*/  FADD.FTZ R67, R67, R22 ;  /* 0x0000001643437221 */ /* 0x000fe20000010000 */
[----:B------:R-:W-:Y:S02]  /*2980*/  FADD.FTZ R14, R14, R23 ;  /* 0x000000170e0e7221 */ /* 0x000fe40000010000 */
[----:B------:R-:W0:Y:S01]  /*2990*/  LDS.128 R20, [UR11+0x70] ;  /* 0x0000700bff147984 */ /* 0x000e220008000c00 */
[----:B--2---:R-:W-:Y:S01]  /*29a0*/  FADD.FTZ R67, R67, R24 ;  /* 0x0000001843437221 */ /* 0x004fe20000010000 */
[----:B------:R-:W-:-:S03]  /*29b0*/  FADD.FTZ R14, R14, R25 ;  /* 0x000000190e0e7221 */ /* 0x000fc60000010000 */
[----:B------:R-:W-:Y:S01]  /*29c0*/  FADD.FTZ R67, R67, R26 ;  /* 0x0000001a43437221 */ /* 0x000fe20000010000 */
[----:B------:R-:W-:Y:S02]  /*29d0*/  FADD.FTZ R14, R14, R27 ;  /* 0x0000001b0e0e7221 */ /* 0x000fe40000010000 */
[----:B------:R-:W1:Y:S01]  /*29e0*/  LDS.128 R24, [UR11+0x80] ;  /* 0x0000800bff187984 */ /* 0x000e620008000c00 */
[----:B---3--:R-:W-:Y:S01]  /*29f0*/  FADD.FTZ R67, R67, R28 ;  /* 0x0000001c43437221 */ /* 0x008fe20000010000 */
[----:B------:R-:W-:-:S03]  /*2a00*/  FADD.FTZ R14, R14, R29 ;  /* 0x0000001d0e0e7221 */ /* 0x000fc60000010000 */
[----:B------:R-:W-:Y:S01]  /*2a10*/  FADD.FTZ R67, R67, R30 ;  /* 0x0000001e43437221 */ /* 0x000fe20000010000 */
[----:B------:R-:W-:Y:S02]  /*2a20*/  FADD.FTZ R14, R14, R31 ;  /* 0x0000001f0e0e7221 */ /* 0x000fe40000010000 */
[----:B------:R-:W2:Y:S01]  /*2a30*/  LDS.128 R28, [UR11+0x90] ;  /* 0x0000900bff1c7984 */ /* 0x000ea20008000c00 */
[----:B----4-:R-:W-:Y:S01]  /*2a40*/  FADD.FTZ R67, R67, R32 ;  /* 0x0000002043437221 */ /* 0x010fe20000010000 */
[----:B------:R-:W-:-:S03]  /*2a50*/  FADD.FTZ R14, R14, R33 ;  /* 0x000000210e0e7221 */ /* 0x000fc60000010000 */
[----:B------:R-:W-:Y:S01]  /*2a60*/  FADD.FTZ R67, R67, R34 ;  /* 0x0000002243437221 */ /* 0x000fe20000010000 */
[----:B------:R-:W-:Y:S02]  /*2a70*/  FADD.FTZ R14, R14, R35 ;  /* 0x000000230e0e7221 */ /* 0x000fe40000010000 */
[----:B------:R-:W3:Y:S01]  /*2a80*/  LDS.128 R32, [UR11+0xa0] ;  /* 0x0000a00bff207984 */ /* 0x000ee20008000c00 */
[----:B-----5:R-:W-:Y:S01]  /*2a90*/  FADD.FTZ R67, R67, R36 ;  /* 0x0000002443437221 */ /* 0x020fe20000010000 */
[----:B------:R-:W-:-:S03]  /*2aa0*/  FADD.FTZ R14, R14, R37 ;  /* 0x000000250e0e7221 */ /* 0x000fc60000010000 */
[----:B------:R-:W-:Y:S01]  /*2ab0*/  FADD.FTZ R67, R67, R38 ;  /* 0x0000002643437221 */ /* 0x000fe20000010000 */
[----:B------:R-:W-:Y:S02]  /*2ac0*/  FADD.FTZ R14, R14, R39 ;  /* 0x000000270e0e7221 */ /* 0x000fe40000010000 */
[----:B------:R-:W4:Y:S01]  /*2ad0*/  LDS.128 R36, [UR11+0xb0] ;  /* 0x0000b00bff247984 */ /* 0x000f220008000c00 */
        /* <DEDUP_REMOVED lines=8> */
[----:B--2---:R-:W-:Y:S01]  /*2b60*/  FADD.FTZ R67, R67, R28 ;  /* 0x0000001c43437221 */ /* 0x004fe20000010000 */
[----:B------:R-:W-:-:S03]  /*2b70*/  FADD.FTZ R14, R14, R29 ;  /* 0x0000001d0e0e7221 */ /* 0x000fc60000010000 */
[----:B------:R-:W-:Y:S01]  /*2b80*/  FADD.FTZ R67, R67, R30 ;  /* 0x0000001e43437221 */ /* 0x000fe20000010000 */
[----:B------:R-:W-:-:S03]  /*2b90*/  FADD.FTZ R14, R14, R31 ;  /* 0x0000001f0e0e7221 */ /* 0x000fc60000010000 */
[----:B---3--:R-:W-:Y:S01]  /*2ba0*/  FADD.FTZ R67, R67, R32 ;  /* 0x0000002043437221 */ /* 0x008fe20000010000 */
[----:B------:R-:W-:-:S03]  /*2bb0*/  FADD.FTZ R14, R14, R33 ;  /* 0x000000210e0e7221 */ /* 0x000fc60000010000 */
[----:B------:R-:W-:Y:S01]  /*2bc0*/  FADD.FTZ R67, R67, R34 ;  /* 0x0000002243437221 */ /* 0x000fe20000010000 */
[----:B------:R-:W-:-:S03]  /*2bd0*/  FADD.FTZ R14, R14, R35 ;  /* 0x000000230e0e7221 */ /* 0x000fc60000010000 */
[----:B----4-:R-:W-:Y:S01]  /*2be0*/  FADD.FTZ R67, R67, R36 ;  /* 0x0000002443437221 */ /* 0x010fe20000010000 */
[----:B------:R-:W-:-:S03]  /*2bf0*/  FADD.FTZ R20, R14, R37 ;  /* 0x000000250e147221 */ /* 0x000fc60000010000 */
[----:B------:R-:W-:Y:S01]  /*2c00*/  FADD.FTZ R14, R67, R38 ;  /* 0x00000026430e7221 */ /* 0x000fe20000010000 */
[----:B------:R-:W-:-:S07]  /*2c10*/  FADD.FTZ R15, R20, R39 ;  /* 0x00000027140f7221 */ /* 0x000fce0000010000 */
.L_x_55:
[----:B------:R-:W-:Y:S05]  /*2c20*/  BSYNC B0 ;  /* 0x0000000000007941 */ /* 0x000fea0003800000 */
.L_x_54:
[----:B------:R-:W-:Y:S06]  /*2c30*/  BAR.SYNC.DEFER_BLOCKING 0x0 ;  /* 0x0000000000007b1d */ /* 0x000fec0000010000 */
[----:B------:R-:W-:Y:S04]  /*2c40*/  BSSY B0, `(.L_x_56) ;  /* 0x000004d000007945 */ /* 0x000fe80003800000 */
[----:B------:R-:W-:Y:S05]  /*2c50*/  @P3 BRA `(.L_x_57) ;  /* 0x00000004002c3947 */ /* 0x000fea0003800000 */
[----:B------:R-:W1:Y:S04]  /*2c60*/  LDS.128 R24, [R61+0x2a0] ;  /* 0x0002a0003d187984 */ /* 0x000e680000000c00 */
[----:B------:R-:W2:Y:S04]  /*2c70*/  LDS.128 R36, [R61+0x540] ;  /* 0x000540003d247984 */ /* 0x000ea80000000c00 */
[----:B------:R-:W3:Y:S04]  /*2c80*/  LDS.128 R28, [R61+0x7e0] ;  /* 0x0007e0003d1c7984 */ /* 0x000ee80000000c00 */
[----:B------:R-:W4:Y:S04]  /*2c90*/  LDS.128 R32, [R61+0xa80] ;  /* 0x000a80003d207984 */ /* 0x000f280000000c00 */
[----:B------:R-:W5:Y:S01]  /*2ca0*/  LDS.128 R20, [R61+0xd20] ;  /* 0x000d20003d147984 */ /* 0x000f620000000c00 */
[----:B-1----:R-:W-:Y:S01]  /*2cb0*/  FADD.FTZ R67, R16, R24 ;  /* 0x0000001810437221 */ /* 0x002fe20000010000 */
[----:B0-----:R-:W-:Y:S01]  /*2cc0*/  FADD.FTZ R16, R17, R25 ;  /* 0x0000001911107221 */ /* 0x001fe20000010000 */
[----:B------:R-:W-:Y:S01]  /*2cd0*/  FADD.FTZ R17, R18, R26 ;  /* 0x0000001a12117221 */ /* 0x000fe20000010000 */
[----:B------:R-:W-:Y:S01]  /*2ce0*/  FADD.FTZ R18, R19, R27 ;  /* 0x0000001b13127221 */ /* 0x000fe20000010000 */
[----:B--2---:R-:W-:Y:S01]  /*2cf0*/  FADD.FTZ R67, R67, R36 ;  /* 0x0000002443437221 */ /* 0x004fe20000010000 */
[----:B------:R-:W-:Y:S01]  /*2d00*/  FADD.FTZ R16, R16, R37 ;  /* 0x0000002510107221 */ /* 0x000fe20000010000 */
[----:B------:R-:W-:Y:S01]  /*2d10*/  FADD.FTZ R17, R17, R38 ;  /* 0x0000002611117221 */ /* 0x000fe20000010000 */
[----:B------:R-:W-:Y:S01]  /*2d20*/  FADD.FTZ R18, R18, R39 ;  /* 0x0000002712127221 */ /* 0x000fe20000010000 */
[----:B------:R-:W0:Y:S01]  /*2d30*/  LDS.128 R24, [R61+0xfc0] ;  /* 0x000fc0003d187984 */ /* 0x000e220000000c00 */
[----:B---3--:R-:W-:Y:S01]  /*2d40*/  FADD.FTZ R67, R67, R28 ;  /* 0x0000001c43437221 */ /* 0x008fe20000010000 */
[----:B------:R-:W-:Y:S01]  /*2d50*/  FADD.FTZ R16, R16, R29 ;  /* 0x0000001d10107221 */ /* 0x000fe20000010000 */
[----:B------:R-:W-:Y:S01]  /*2d60*/  FADD.FTZ R17, R17, R30 ;  /* 0x0000001e11117221 */ /* 0x000fe20000010000 */
[----:B------:R-:W-:Y:S01]  /*2d70*/  FADD.FTZ R36, R18, R31 ;  /* 0x0000001f12247221 */ /* 0x000fe20000010000 */
[----:B----4-:R-:W-:Y:S01]  /*2d80*/  FADD.FTZ R67, R67, R32 ;  /* 0x0000002043437221 */ /* 0x010fe20000010000 */
[----:B------:R-:W1:Y:S01]  /*2d90*/  LDS.128 R28, [R61+0x1260] ;  /* 0x001260003d1c7984 */ /* 0x000e620000000c00 */
[----:B------:R-:W-:Y:S01]  /*2da0*/  FADD.FTZ R32, R16, R33 ;  /* 0x0000002110207221 */ /* 0x000fe20000010000 */
[----:B------:R-:W-:Y:S01]  /*2db0*/  FADD.FTZ R33, R17, R34 ;  /* 0x0000002211217221 */ /* 0x000fe20000010000 */
[----:B------:R-:W-:Y:S01]  /*2dc0*/  FADD.FTZ R66, R36, R35 ;  /* 0x0000002324427221 */ /* 0x000fe20000010000 */
[----:B------:R-:W2:Y:S01]  /*2dd0*/  LDS.128 R16, [R61+0x1500] ;  /* 0x001500003d107984 */ /* 0x000ea20000000c00 */
[----:B-----5:R-:W-:Y:S01]  /*2de0*/  FADD.FTZ R67, R67, R20 ;  /* 0x0000001443437221 */ /* 0x020fe20000010000 */
[----:B------:R-:W-:Y:S01]  /*2df0*/  FADD.FTZ R20, R32, R21 ;  /* 0x0000001520147221 */ /* 0x000fe20000010000 */
[----:B------:R-:W-:Y:S01]  /*2e00*/  FADD.FTZ R21, R33, R22 ;  /* 0x0000001621157221 */ /* 0x000fe20000010000 */
[----:B------:R-:W3:Y:S01]  /*2e10*/  LDS.128 R36, [R61+0x17a0] ;  /* 0x0017a0003d247984 */ /* 0x000ee20000000c00 */
[----:B------:R-:W-:-:S03]  /*2e20*/  FADD.FTZ R66, R66, R23 ;  /* 0x0000001742427221 */ /* 0x000fc60000010000 */
[----:B------:R-:W4:Y:S01]  /*2e30*/  LDS.128 R32, [R61+0x1a40] ;  /* 0x001a40003d207984 */ /* 0x000f220000000c00 */
[----:B0-----:R-:W-:Y:S01]  /*2e40*/  FADD.FTZ R20, R20, R25 ;  /* 0x0000001914147221 */ /* 0x001fe20000010000 */
[----:B------:R-:W-:Y:S01]  /*2e50*/  FADD.FTZ R67, R67, R24 ;  /* 0x0000001843437221 */ /* 0x000fe20000010000 */
[----:B------:R-:W-:Y:S01]  /*2e60*/  FADD.FTZ R21, R21, R26 ;  /* 0x0000001a15157221 */ /* 0x000fe20000010000 */
[----:B------:R-:W-:Y:S01]  /*2e70*/  FADD.FTZ R66, R66, R27 ;  /* 0x0000001b42427221 */ /* 0x000fe20000010000 */
[----:B-1----:R-:W-:Y:S01]  /*2e80*/  FADD.FTZ R20, R20, R29 ;  /* 0x0000001d14147221 */ /* 0x002fe20000010000 */
[----:B------:R-:W-:Y:S01]  /*2e90*/  FADD.FTZ R67, R67, R28 ;  /* 0x0000001c43437221 */ /* 0x000fe20000010000 */
[----:B------:R-:W-:Y:S01]  /*2ea0*/  FADD.FTZ R25, R21, R30 ;  /* 0x0000001e15197221 */ /* 0x000fe20000010000 */
[----:B------:R-:W-:Y:S01]  /*2eb0*/  FADD.FTZ R66, R66, R31 ;  /* 0x0000001f42427221 */ /* 0x000fe20000010000 */
[----:B--2---:R-:W-:Y:S01]  /*2ec0*/  FADD.FTZ R24, R20, R17 ;  /* 0x0000001114187221 */ /* 0x004fe20000010000 */
[----:B------:R-:W-:Y:S01]  /*2ed0*/  FADD.FTZ R67, R67, R16 ;  /* 0x0000001043437221 */ /* 0x000fe20000010000 */
[----:B------:R-:W0:Y:S01]  /*2ee0*/  LDS.128 R20, [R61+0x1ce0] ;  /* 0x001ce0003d147984 */ /* 0x000e220000000c00 */
[----:B------:R-:W-:Y:S01]  /*2ef0*/  FADD.FTZ R25, R25, R18 ;  /* 0x0000001219197221 */ /* 0x000fe20000010000 */
[----:B------:R-:W-:Y:S01]  /*2f00*/  FADD.FTZ R66, R66, R19 ;  /* 0x0000001342427221 */ /* 0x000fe20000010000 */
[----:B---3--:R-:W-:Y:S01]  /*2f10*/  FADD.FTZ R67, R67, R36 ;  /* 0x0000002443437221 */ /* 0x008fe20000010000 */
[----:B------:R-:W1:Y:S01]  /*2f20*/  LDS.128 R16, [R61+0x1f80] ;  /* 0x001f80003d107984 */ /* 0x000e620000000c00 */
[----:B------:R-:W-:Y:S01]  /*2f30*/  FADD.FTZ R28, R24, R37 ;  /* 0x00000025181c7221 */ /* 0x000fe20000010000 */
[----:B------:R-:W-:Y:S01]  /*2f40*/  FADD.FTZ R69, R25, R38 ;  /* 0x0000002619457221 */ /* 0x000fe20000010000 */
[----:B----4-:R-:W-:Y:S01]  /*2f50*/  FADD.FTZ R67, R67, R32 ;  /* 0x0000002043437221 */ /* 0x010fe20000010000 */
[----:B------:R-:W2:Y:S01]  /*2f60*/  LDS.128 R24, [R61+0x2220] ;  /* 0x002220003d187984 */ /* 0x000ea20000000c00 */
[----:B------:R-:W-:Y:S01]  /*2f70*/  FADD.FTZ R32, R28, R33 ;  /* 0x000000211c207221 */ /* 0x000fe20000010000 */
[----:B------:R-:W-:Y:S01]  /*2f80*/  FADD.FTZ R66, R66, R39 ;  /* 0x0000002742427221 */ /* 0x000fe20000010000 */
[----:B------:R-:W-:Y:S01]  /*2f90*/  FADD.FTZ R69, R69, R34 ;  /* 0x0000002245457221 */ /* 0x000fe20000010000 */
[----:B------:R-:W3:Y:S02]  /*2fa0*/  LDS.128 R28, [R61+0x24c0] ;  /* 0x0024c0003d1c7984 */ /* 0x000ee40000000c00 */
[----:B------:R-:W-:-:S02]  /*2fb0*/  FADD.FTZ R66, R66, R35 ;  /* 0x0000002342427221 */ /* 0x000fc40000010000 */
        /* <DEDUP_REMOVED lines=17> */
[----:B----4-:R-:W-:Y:S01]  /*30d0*/  FADD.FTZ R16, R67, R36 ;  /* 0x0000002443107221 */ /* 0x010fe20000010000 */
[----:B------:R-:W-:Y:S01]  /*30e0*/  FADD.FTZ R17, R32, R37 ;  /* 0x0000002520117221 */ /* 0x000fe20000010000 */
[----:B------:R-:W-:Y:S01]  /*30f0*/  FADD.FTZ R18, R69, R38 ;  /* 0x0000002645127221 */ /* 0x000fe20000010000 */
[----:B------:R-:W-:-:S07]  /*3100*/  FADD.FTZ R19, R66, R39 ;  /* 0x0000002742137221 */ /* 0x000fce0000010000 */
.L_x_57:
[----:B------:R-:W-:Y:S05]  /*3110*/  BSYNC B0 ;  /* 0x0000000000007941 */ /* 0x000fea0003800000 */
.L_x_56:
        /* <DEDUP_REMOVED lines=9> */
[----:B------:R-:W-:Y:S01]  /*31b0*/  MOV R29, UR7 ;  /* 0x00000007001d7c02 */ /* 0x000fe20008000f00 */
[----:B------:R2:W-:Y:S01]  /*31c0*/  REDG.E.ADD.F32.FTZ.RN.STRONG.GPU desc[UR14][R22.64], R16 ;  /* 0x00000010160079a6 */ /* 0x0005e2000c10f38e */
[----:B------:R-:W-:Y:S02]  /*31d0*/  MOV R25, UR9 ;  /* 0x0000000900197c02 */ /* 0x000fe40008000f00 */
[-C--:B------:R-:W-:Y:S02]  /*31e0*/  LEA R28, P3, R29, R22.reuse, 0x2 ;  /* 0x000000161d1c7211 */ /* 0x080fe400078610ff */
[----:B------:R-:W-:Y:S02]  /*31f0*/  LEA R24, P6, R25, R22, 0x2 ;  /* 0x0000001619187211 */ /* 0x000fe400078c10ff */
[C---:B------:R-:W-:Y:S02]  /*3200*/  IADD3.X R29, R23.reuse, UR8, RZ, P3, !PT ;  /* 0x00000008171d7c10 */ /* 0x040fe40009ffe4ff */
[----:B------:R-:W-:-:S03]  /*3210*/  IADD3.X R25, R23, UR10, RZ, P6, !PT ;  /* 0x0000000a17197c10 */ /* 0x000fc6000b7fe4ff */
[----:B------:R2:W-:Y:S01]  /*3220*/  REDG.E.ADD.F32.FTZ.RN.STRONG.GPU desc[UR14][R28.64], R17 ;  /* 0x000000111c0079a6 */ /* 0x0005e2000c10f38e */
[----:B-1----:R-:W-:-:S04]  /*3230*/  LEA R26, P4, R20, R22, 0x2 ;  /* 0x00000016141a7211 */ /* 0x002fc800078810ff */
[----:B------:R-:W-:-:S05]  /*3240*/  LEA.HI.X R27, R20, R23, R21, 0x2, P4 ;  /* 0x00000017141b7211 */ /* 0x000fca00020f1415 */
[----:B------:R2:W-:Y:S04]  /*3250*/  REDG.E.ADD.F32.FTZ.RN.STRONG.GPU desc[UR14][R26.64], R18 ;  /* 0x000000121a0079a6 */ /* 0x0005e8000c10f38e */
[----:B------:R2:W-:Y:S02]  /*3260*/  REDG.E.ADD.F32.FTZ.RN.STRONG.GPU desc[UR14][R24.64], R19 ;  /* 0x00000013180079a6 */ /* 0x0005e4000c10f38e */
.L_x_59:
[----:B------:R-:W-:Y:S05]  /*3270*/  BSYNC B0 ;  /* 0x0000000000007941 */ /* 0x000fea0003800000 */
.L_x_58:
[----:B------:R-:W-:Y:S02]  /*3280*/  PRMT R34, R47, 0x7632, R34 ;  /* 0x000076322f227816 */ /* 0x000fe40000000022 */
[----:B------:R-:W-:Y:S02]  /*3290*/  PRMT R33, R45, 0x7632, R33 ;  /* 0x000076322d217816 */ /* 0x000fe40000000021 */
[----:B------:R-:W-:Y:S02]  /*32a0*/  PRMT R32, R44, 0x7632, R32 ;  /* 0x000076322c207816 */ /* 0x000fe40000000020 */
[----:B------:R-:W-:Y:S02]  /*32b0*/  PRMT R31, R46, 0x7632, R31 ;  /* 0x000076322e1f7816 */ /* 0x000fe4000000001f */
[----:B------:R-:W-:Y:S02]  /*32c0*/  PRMT R30, R43, 0x7632, R30 ;  /* 0x000076322b1e7816 */ /* 0x000fe4000000001e */
[----:B--2---:R-:W-:-:S02]  /*32d0*/  PRMT R29, R41, 0x7632, R29 ;  /* 0x00007632291d7816 */ /* 0x004fc4000000001d */
[----:B------:R-:W-:Y:S02]  /*32e0*/  PRMT R28, R40, 0x7632, R28 ;  /* 0x00007632281c7816 */ /* 0x000fe4000000001c */
[----:B------:R-:W-:Y:S02]  /*32f0*/  PRMT R27, R42, 0x7632, R27 ;  /* 0x000076322a1b7816 */ /* 0x000fe4000000001b */
        /* <DEDUP_REMOVED lines=8> */
[----:B------:R-:W-:-:S06]  /*3380*/  ULOP3.LUT UR11, UR4, 0x1, URZ, 0xc0, !UPT ;  /* 0x00000001040b7892 */ /* 0x000fcc000f8ec03f */
[----:B0-----:R-:W0:Y:S08]  /*3390*/  LDC.64 R16, c[0x0][0x258] ;  /* 0x00009600ff107b82 */ /* 0x001e300000000a00 */
[----:B------:R-:W3:Y:S01]  /*33a0*/  LDC.64 R66, c[0x0][0x260] ;  /* 0x00009800ff427b82 */ /* 0x000ee20000000a00 */
[----:B-1----:R-:W-:-:S04]  /*33b0*/  IMAD R18, R37, UR11, RZ ;  /* 0x0000000b25127c24 */ /* 0x002fc8000f8e02ff */
[C---:B------:R-:W-:Y:S01]  /*33c0*/  IMAD R20, R18.reuse, R35, RZ ;  /* 0x0000002312147224 */ /* 0x040fe200078e02ff */
[----:B--2---:R-:W-:-:S04]  /*33d0*/  IADD3 R19, R18, R36, RZ ;  /* 0x0000002412137210 */ /* 0x004fc80007ffe0ff */
[----:B------:R-:W-:Y:S01]  /*33e0*/  SHF.L.U32 R21, R20, 0x1, RZ ;  /* 0x0000000114157819 */ /* 0x000fe200000006ff */
[----:B0-----:R-:W-:-:S04]  /*33f0*/  IMAD.WIDE.U32 R16, R19, 0x4, R16 ;  /* 0x0000000413107825 */ /* 0x001fc800078e0010 */
[----:B---3--:R-:W-:Y:S01]  /*3400*/  IMAD.WIDE R66, R21, 0x4, R66 ;  /* 0x0000000415427825 */ /* 0x008fe200078e0242 */
[----:B------:R-:W-:Y:S06]  /*3410*/  @P2 BRA `(.L_x_61) ;  /* 0x0000000000682947 */ /* 0x000fec0003800000 */
[----:B------:R-:W0:Y:S01]  /*3420*/  S2R R0, SR_LANEID ;  /* 0x0000000000007919 */ /* 0x000e220000000000 */
[----:B------:R-:W-:Y:S01]  /*3430*/  VOTEU.ANY UR12, UPT, PT ;  /* 0x00000000000c7886 */ /* 0x000fe200038e0100 */
[----:B------:R-:W-:Y:S01]  /*3440*/  ULOP3.LUT UP0, URZ, UR4, 0x2, URZ, 0xc0, !UPT ;  /* 0x00000002043f7892 */ /* 0x000fe2000f80c03f */
[----:B------:R-:W-:Y:S01]  /*3450*/  IMAD R19, R37, UR16, R36 ;  /* 0x0000001025137c24 */ /* 0x000fe2000f8e0224 */
[----:B------:R-:W-:Y:S01]  /*3460*/  UFLO.U32 UR19, UR12 ;  /* 0x0000000c001372bd */ /* 0x000fe200080e0000 */
[----:B------:R-:W-:Y:S01]  /*3470*/  UMOV UR11, 0x1 ;  /* 0x00000001000b7882 */ /* 0x000fe20000000000 */
[----:B------:R-:W-:Y:S01]  /*3480*/  UPOPC UR12, UR12 ;  /* 0x0000000c000c72bf */ /* 0x000fe20008000000 */
[----:B------:R-:W-:Y:S01]  /*3490*/  IMAD.WIDE.U32 R18, R19, 0x8, R66 ;  /* 0x0000000813127825 */ /* 0x000fe200078e0042 */
[----:B------:R-:W-:-:S04]  /*34a0*/  USEL UR11, UR11, 0xffffffff, !UP0 ;  /* 0xffffffff0b0b7887 */ /* 0x000fc8000c000000 */
[----:B------:R-:W-:Y:S01]  /*34b0*/  UIMAD UR11, UR11, UR12, URZ ;  /* 0x0000000c0b0b72a4 */ /* 0x000fe2000f8e023f */
[----:B------:R1:W-:Y:S05]  /*34c0*/  STG.E.64 desc[UR14][R18.64], R14 ;  /* 0x0000000e12007986 */ /* 0x0003ea000c101b0e */
[----:B------:R-:W-:Y:S02]  /*34d0*/  MOV R39, UR11 ;  /* 0x0000000b00277c02 */ /* 0x000fe40008000f00 */
[----:B0-----:R-:W-:-:S13]  /*34e0*/  ISETP.EQ.U32.AND P0, PT, R0, UR19, PT ;  /* 0x0000001300007c0c */ /* 0x001fda000bf02070 */
[----:B------:R-:W-:Y:S06]  /*34f0*/  @P0 MEMBAR.ALL.GPU ;  /* 0x0000000000000992 */ /* 0x000fec000000a000 */
[----:B------:R-:W-:-:S00]  /*3500*/  @P0 ERRBAR ;  /* 0x00000000000009ab */ /* 0x000fc00000000000 */
[----:B------:R-:W-:Y:S06]  /*3510*/  @P0 CGAERRBAR ;  /* 0x00000000000005ab */ /* 0x000fec0000000000 */
[----:B------:R1:W-:Y:S01]  /*3520*/  @P0 REDG.E.ADD.S32.STRONG.GPU desc[UR14][R16.64], R39 ;  /* 0x000000271000098e */ /* 0x0003e2000c10e38e */
[----:B------:R-:W-:-:S04]  /*3530*/  PLOP3.LUT P0, PT, PT, PT, UP0, 0x80, 0x0 ;  /* 0x000000000000781c */ /* 0x000fc80003f0f008 */
[----:B------:R-:W-:-:S04]  /*3540*/  SEL R21, R35, RZ, !P0 ;  /* 0x000000ff23157207 */ /* 0x000fc80004000000 */
[----:B------:R-:W-:-:S13]  /*3550*/  ISETP.NE.AND P0, PT, R21, -0x1, PT ;  /* 0xffffffff1500780c */ /* 0x000fda0003f05270 */
[----:B-1----:R-:W-:Y:S05]  /*3560*/  @!P0 BRA `(.L_x_61) ;  /* 0x0000000000148947 */ /* 0x002fea0003800000 */
.L_x_62:
[----:B------:R-:W2:Y:S04]  /*3570*/  LDG.E.STRONG.GPU R18, desc[UR14][R16.64] ;  /* 0x0000000e10127981 */ /* 0x000ea8000c1ef900 */
[----:B--2---:R-:W-:Y:S01]  /*3580*/  CCTL.IVALL ;  /* 0x00000000ff00798f */ /* 0x004fe20002000000 */
[----:B------:R-:W-:Y:S05]  /*3590*/  YIELD ;  /* 0x0000000000007946 */ /* 0x000fea0003800000 */
[----:B------:R-:W-:-:S13]  /*35a0*/  ISETP.NE.AND P0, PT, R18, R21, PT ;  /* 0x000000151200720c */ /* 0x000fda0003f05270 */
[----:B------:R-:W-:Y:S05]  /*35b0*/  @P0 BRA `(.L_x_62) ;  /* 0xfffffffc00ec0947 */ /* 0x000fea000383ffff */
.L_x_61:
[----:B------:R-:W-:Y:S01]  /*35c0*/  ISETP.NE.AND P0, PT, R35, RZ, PT ;  /* 0x000000ff2300720c */ /* 0x000fe20003f05270 */
[----:B------:R-:W-:Y:S05]  /*35d0*/  WARPSYNC.ALL ;  /* 0x0000000000007948 */ /* 0x000fea0003800000 */
[----:B------:R-:W-:Y:S07]  /*35e0*/  BAR.SYNC.DEFER_BLOCKING 0x0 ;  /* 0x0000000000007b1d */ /* 0x000fee0000010000 */
[----:B------:R-:W-:Y:S05]  /*35f0*/  @!P0 BRA `(.L_x_60) ;  /* 0x0000000c00e88947 */ /* 0x000fea0003800000 */
[----:B------:R-:W-:Y:S01]  /*3600*/  IADD3 R16, R35, -0x1, RZ ;  /* 0xffffffff23107810 */ /* 0x000fe20007ffe0ff */
        /* <DEDUP_REMOVED lines=12> */
.L_x_66:
[----:B------:R-:W-:-:S13]  /*36d0*/  ISETP.EQ.OR P3, PT, R39, UR16, P2 ;  /* 0x0000001027007c0c */ /* 0x000fda0009762670 */
[----:B------:R-:W-:-:S04]  /*36e0*/  @!P3 IMAD R17, R37, R39, R36 ;  /* 0x000000272511b224 */ /* 0x000fc800078e0224 */
[----:B------:R-:W-:-:S06]  /*36f0*/  @!P3 IMAD.WIDE.U32 R16, R17, 0x8, R66 ;  /* 0x000000081110b825 */ /* 0x000fcc00078e0042 */
[----:B------:R-:W2:Y:S01]  /*3700*/  @!P3 LDG.E.64 R16, desc[UR14][R16.64] ;  /* 0x0000000e1010b981 */ /* 0x000ea2000c1e1b00 */
[C---:B------:R-:W-:Y:S02]  /*3710*/  IADD3 R19, R39.reuse, 0x1, RZ ;  /* 0x0000000127137810 */ /* 0x040fe40007ffe0ff */
[C---:B------:R-:W-:Y:S02]  /*3720*/  IADD3 R21, R39.reuse, 0x2, RZ ;  /* 0x0000000227157810 */ /* 0x040fe40007ffe0ff */
[----:B------:R-:W-:Y:S02]  /*3730*/  IADD3 R20, R39, 0x3, RZ ;  /* 0x0000000327147810 */ /* 0x000fe40007ffe0ff */
[----:B------:R-:W-:Y:S02]  /*3740*/  ISETP.EQ.OR P4, PT, R21, UR16, P2 ;  /* 0x0000001015007c0c */ /* 0x000fe40009782670 */
[----:B------:R-:W-:-:S11]  /*3750*/  ISETP.EQ.OR P6, PT, R20, UR16, P2 ;  /* 0x0000001014007c0c */ /* 0x000fd600097c2670 */
[----:B------:R-:W-:Y:S02]  /*3760*/  @!P4 IMAD R21, R37, R21, R36 ;  /* 0x000000152515c224 */ /* 0x000fe400078e0224 */
[----:B--2---:R-:W-:Y:S01]  /*3770*/  @!P3 FADD.FTZ R14, R14, R16 ;  /* 0x000000100e0eb221 */ /* 0x004fe20000010000 */
        /* <DEDUP_REMOVED lines=17> */
[----:B------:R-:W-:-:S03]  /*3890*/  ISETP.EQ.OR P4, PT, R16, UR16, P2 ;  /* 0x0000001010007c0c */ /* 0x000fc60009782670 */
[----:B----4-:R-:W-:Y:S01]  /*38a0*/  @!P6 FADD.FTZ R15, R15, R21 ;  /* 0x000000150f0fe221 */ /* 0x010fe20000010000 */
[----:B------:R-:W-:Y:S01]  /*38b0*/  IADD3 R21, R39, 0x6, RZ ;  /* 0x0000000627157810 */ /* 0x000fe20007ffe0ff */
[----:B------:R-:W-:-:S05]  /*38c0*/  @!P6 FADD.FTZ R14, R14, R20 ;  /* 0x000000140e0ee221 */ /* 0x000fca0000010000 */
[--C-:B------:R-:W-:Y:S01]  /*38d0*/  @!P3 IMAD R17, R37, R61, R36.reuse ;  /* 0x0000003d2511b224 */ /* 0x100fe200078e0224 */
[----:B------:R-:W-:Y:S02]  /*38e0*/  ISETP.EQ.OR P6, PT, R21, UR16, P2 ;  /* 0x0000001015007c0c */ /* 0x000fe400097c2670 */
[----:B------:R-:W-:Y:S02]  /*38f0*/  @!P4 IMAD R19, R37, R16, R36 ;  /* 0x000000102513c224 */ /* 0x000fe400078e0224 */
[----:B------:R-:W-:-:S04]  /*3900*/  @!P3 IMAD.WIDE.U32 R16, R17, 0x8, R66 ;  /* 0x000000081110b825 */ /* 0x000fc800078e0042 */
[----:B------:R-:W-:Y:S02]  /*3910*/  @!P4 IMAD.WIDE.U32 R18, R19, 0x8, R66 ;  /* 0x000000081312c825 */ /* 0x000fe400078e0042 */
[----:B------:R-:W2:Y:S03]  /*3920*/  @!P3 LDG.E.64 R16, desc[UR14][R16.64] ;  /* 0x0000000e1010b981 */ /* 0x000ea6000c1e1b00 */
[----:B------:R-:W-:Y:S01]  /*3930*/  @!P6 IMAD R21, R37, R21, R36 ;  /* 0x000000152515e224 */ /* 0x000fe200078e0224 */
[----:B------:R-:W3:Y:S03]  /*3940*/  @!P4 LDG.E.64 R18, desc[UR14][R18.64] ;  /* 0x0000000e1212c981 */ /* 0x000ee6000c1e1b00 */
        /* <DEDUP_REMOVED lines=11> */
[----:B------:R-:W-:-:S06]  /*3a00*/  IADD3 R21, R39, 0x9, RZ ;  /* 0x0000000927157810 */ /* 0x000fcc0007ffe0ff */
[----:B------:R-:W-:Y:S02]  /*3a10*/  @!P3 IMAD R17, R37, R61, R36 ;  /* 0x0000003d2511b224 */ /* 0x000fe400078e0224 */
[----:B------:R-:W-:Y:S01]  /*3a20*/  @!P6 FADD.FTZ R14, R14, R20 ;  /* 0x000000140e0ee221 */ /* 0x000fe20000010000 */
[----:B------:R-:W-:Y:S01]  /*3a30*/  ISETP.EQ.OR P6, PT, R21, UR16, P2 ;  /* 0x0000001015007c0c */ /* 0x000fe200097c2670 */
[----:B------:R-:W-:Y:S02]  /*3a40*/  @!P4 IMAD R19, R37, R16, R36 ;  /* 0x000000102513c224 */ /* 0x000fe400078e0224 */
[----:B------:R-:W-:-:S04]  /*3a50*/  @!P3 IMAD.WIDE.U32 R16, R17, 0x8, R66 ;  /* 0x000000081110b825 */ /* 0x000fc800078e0042 */
[----:B------:R-:W-:Y:S02]  /*3a60*/  @!P4 IMAD.WIDE.U32 R18, R19, 0x8, R66 ;  /* 0x000000081312c825 */ /* 0x000fe400078e0042 */
[----:B------:R-:W2:Y:S04]  /*3a70*/  @!P3 LDG.E.64 R16, desc[UR14][R16.64] ;  /* 0x0000000e1010b981 */ /* 0x000ea8000c1e1b00 */
[----:B------:R-:W3:Y:S01]  /*3a80*/  @!P4 LDG.E.64 R18, desc[UR14][R18.64] ;  /* 0x0000000e1212c981 */ /* 0x000ee2000c1e1b00 */
[----:B------:R-:W-:-:S04]  /*3a90*/  @!P6 IMAD R21, R37, R21, R36 ;  /* 0x000000152515e224 */ /* 0x000fc800078e0224 */
        /* <DEDUP_REMOVED lines=10> */
[----:B----4-:R-:W-:-:S07]  /*3b40*/  @!P6 FADD.FTZ R15, R15, R21 ;  /* 0x000000150f0fe221 */ /* 0x010fce0000010000 */
[--C-:B------:R-:W-:Y:S01]  /*3b50*/  @!P3 IMAD R17, R37, R61, R36.reuse ;  /* 0x0000003d2511b224 */ /* 0x100fe200078e0224 */
[----:B------:R-:W-:Y:S02]  /*3b60*/  IADD3 R21, R39, 0xc, RZ ;  /* 0x0000000c27157810 */ /* 0x000fe40007ffe0ff */
[----:B------:R-:W-:Y:S02]  /*3b70*/  @!P4 IMAD R19, R37, R16, R36 ;  /* 0x000000102513c224 */ /* 0x000fe400078e0224 */
[----:B------:R-:W-:-:S04]  /*3b80*/  @!P3 IMAD.WIDE.U32 R16, R17, 0x8, R66 ;  /* 0x000000081110b825 */ /* 0x000fc800078e0042 */
[----:B------:R-:W-:Y:S01]  /*3b90*/  @!P6 FADD.FTZ R14, R14, R20 ;  /* 0x000000140e0ee221 */ /* 0x000fe20000010000 */
[----:B------:R-:W-:Y:S01]  /*3ba0*/  ISETP.EQ.OR P6, PT, R21, UR16, P2 ;  /* 0x0000001015007c0c */ /* 0x000fe200097c2670 */
[----:B------:R-:W-:Y:S01]  /*3bb0*/  @!P4 IMAD.WIDE.U32 R18, R19, 0x8, R66 ;  /* 0x000000081312c825 */ /* 0x000fe200078e0042 */
[----:B------:R-:W2:Y:S05]  /*3bc0*/  @!P3 LDG.E.64 R16, desc[UR14][R16.64] ;  /* 0x0000000e1010b981 */ /* 0x000eaa000c1e1b00 */
[----:B------:R-:W3:Y:S06]  /*3bd0*/  @!P4 LDG.E.64 R18, desc[UR14][R18.64] ;  /* 0x0000000e1212c981 */ /* 0x000eec000c1e1b00 */
[----:B------:R-:W-:-:S04]  /*3be0*/  @!P6 IMAD R21, R37, R21, R36 ;  /* 0x000000152515e224 */ /* 0x000fc800078e0224 */
        /* <DEDUP_REMOVED lines=9> */
[----:B------:R-:W-:-:S11]  /*3c80*/  ISETP.EQ.OR P3, PT, R68, UR16, P2 ;  /* 0x0000001044007c0c */ /* 0x000fd60009762670 */
[--C-:B------:R-:W-:Y:S02]  /*3c90*/  @!P4 IMAD R17, R37, R61, R36.reuse ;  /* 0x0000003d2511c224 */ /* 0x100fe400078e0224 */
[----:B----4-:R-:W-:Y:S01]  /*3ca0*/  @!P6 FADD.FTZ R15, R15, R21 ;  /* 0x000000150f0fe221 */ /* 0x010fe20000010000 */
[----:B------:R-:W-:Y:S01]  /*3cb0*/  IADD3 R21, R39, 0xf, RZ ;  /* 0x0000000f27157810 */ /* 0x000fe20007ffe0ff */
        /* <DEDUP_REMOVED lines=20> */
.L_x_65:
[----:B------:R-:W-:-:S13]  /*3e00*/  ISETP.GT.AND P3, PT, R38, 0x4, PT ;  /* 0x000000042600780c */ /* 0x000fda0003f64270 */
[----:B------:R-:W-:Y:S05]  /*3e10*/  @!P3 BRA `(.L_x_67) ;  /* 0x0000000000ecb947 */ /* 0x000fea0003800000 */
[C---:B------:R-:W-:Y:S02]  /*3e20*/  ISETP.EQ.OR P0, PT, R39.reuse, UR16, P2 ;  /* 0x0000001027007c0c */ /* 0x040fe40009702670 */
[----:B------:R-:W-:-:S04]  /*3e30*/  IADD3 R21, R39, 0x1, RZ ;  /* 0x0000000127157810 */ /* 0x000fc80007ffe0ff */
[----:B------:R-:W-:-:S07]  /*3e40*/  ISETP.EQ.OR P3, PT, R21, UR16, P2 ;  /* 0x0000001015007c0c */ /* 0x000fce0009762670 */
[----:B------:R-:W-:-:S04]  /*3e50*/  @!P0 IMAD R17, R39, R37, R36 ;  /* 0x0000002527118224 */ /* 0x000fc800078e0224 */
[----:B------:R-:W-:-:S06]  /*3e60*/  @!P0 IMAD.WIDE.U32 R16, R17, 0x8, R66 ;  /* 0x0000000811108825 */ /* 0x000fcc00078e0042 */
[----:B------:R-:W2:Y:S01]  /*3e70*/  @!P0 LDG.E.64 R16, desc[UR14][R16.64] ;  /* 0x0000000e10108981 */ /* 0x000ea2000c1e1b00 */
[----:B------:R-:W-:-:S04]  /*3e80*/  @!P3 IMAD R21, R37, R21, R36 ;  /* 0x000000152515b224 */ /* 0x000fc800078e0224 */
[----:B------:R-:W-:-:S06]  /*3e90*/  @!P3 IMAD.WIDE.U32 R20, R21, 0x8, R66 ;  /* 0x000000081514b825 */ /* 0x000fcc00078e0042 */
[----:B------:R-:W3:Y:S01]  /*3ea0*/  @!P3 LDG.E.64 R20, desc[UR14][R20.64] ;  /* 0x0000000e1414b981 */ /* 0x000ee2000c1e1b00 */
[C---:B------:R-:W-:Y:S02]  /*3eb0*/  IADD3 R19, R39.reuse, 0x2, RZ ;  /* 0x0000000227137810 */ /* 0x040fe40007ffe0ff */
[----:B------:R-:W-:Y:S02]  /*3ec0*/  IADD3 R61, R39, 0x3, RZ ;  /* 0x00000003273d7810 */ /* 0x000fe40007ffe0ff */
[----:B------:R-:W-:Y:S02]  /*3ed0*/  ISETP.EQ.OR P4, PT, R19, UR16, P2 ;  /* 0x0000001013007c0c */ /* 0x000fe40009782670 */
[----:B------:R-:W-:Y:S02]  /*3ee0*/  ISETP.EQ.OR P6, PT, R61, UR16, P2 ;  /* 0x000000103d007c0c */ /* 0x000fe400097c2670 */
[----:B------:R-:W-:-:S09]  /*3ef0*/  IADD3 R39, R39, 0x4, RZ ;  /* 0x0000000427277810 */ /* 0x000fd20007ffe0ff */
[----:B------:R-:W-:-:S04]  /*3f00*/  @!P4 IMAD R19, R37, R19, R36 ;  /* 0x000000132513c224 */ /* 0x000fc800078e0224 */
[----:B------:R-:W-:-:S06]  /*3f10*/  @!P4 IMAD.WIDE.U32 R18, R19, 0x8, R66 ;  /* 0x000000081312c825 */ /* 0x000fcc00078e0042 */
[----:B------:R-:W4:Y:S01]  /*3f20*/  @!P4 LDG.E.64 R18, desc[UR14][R18.64] ;  /* 0x0000000e1212c981 */ /* 0x000f22000c1e1b00 */
[----:B--2---:R-:W-:Y:S01]  /*3f30*/  @!P0 FADD.FTZ R15, R15, R17 ;  /* 0x000000110f0f8221 */ /* 0x004fe20000010000 */
[----:B------:R-:W-:Y:S02]  /*3f40*/  @!P6 IMAD R17, R37, R61, R36 ;  /* 0x0000003d2511e224 */ /* 0x000fe400078e0224 */
[----:B------:R-:W-:Y:S01]  /*3f50*/  @!P0 FADD.FTZ R14, R14, R16 ;  /* 0x000000100e0e8221 */ /* 0x000fe20000010000 */
[----:B------:R-:W-:Y:S01]  /*3f60*/  ISETP.EQ.OR P0, PT, R39, UR16, P2 ;  /* 0x0000001027007c0c */ /* 0x000fe20009702670 */
[----:B------:R-:W-:-:S06]  /*3f70*/  @!P6 IMAD.WIDE.U32 R16, R17, 0x8, R66 ;  /* 0x000000081110e825 */ /* 0x000fcc00078e0042 */
[----:B------:R-:W2:Y:S01]  /*3f80*/  @!P6 LDG.E.64 R16, desc[UR14][R16.64] ;  /* 0x0000000e1010e981 */ /* 0x000ea2000c1e1b00 */
[----:B---3--:R-:W-:Y:S01]  /*3f90*/  @!P3 FADD.FTZ R15, R15, R21 ;  /* 0x000000150f0fb221 */ /* 0x008fe20000010000 */
[----:B------:R-:W-:-:S04]  /*3fa0*/  @!P3 FADD.FTZ R14, R14, R20 ;  /* 0x000000140e0eb221 */ /* 0x000fc80000010000 */
[----:B------:R-:W-:-:S04]  /*3fb0*/  @!P0 IMAD R21, R37, R39, R36 ;  /* 0x0000002725158224 */ /* 0x000fc800078e0224 */
[----:B------:R-:W-:-:S06]  /*3fc0*/  @!P0 IMAD.WIDE.U32 R20, R21, 0x8, R66 ;  /* 0x0000000815148825 */ /* 0x000fcc00078e0042 */
[----:B------:R-:W3:Y:S01]  /*3fd0*/  @!P0 LDG.E.64 R20, desc[UR14][R20.64] ;  /* 0x0000000e14148981 */ /* 0x000ee2000c1e1b00 */
[C---:B------:R-:W-:Y:S01]  /*3fe0*/  IADD3 R61, R39.reuse, 0x3, RZ ;  /* 0x00000003273d7810 */ /* 0x040fe20007ffe0ff */
[----:B----4-:R-:W-:Y:S01]  /*3ff0*/  @!P4 FADD.FTZ R14, R14, R18 ;  /* 0x000000120e0ec221 */ /* 0x010fe20000010000 */
[----:B------:R-:W-:Y:S01]  /*4000*/  IADD3 R18, R39, 0x1, RZ ;  /* 0x0000000127127810 */ /* 0x000fe20007ffe0ff */
[----:B------:R-:W-:Y:S01]  /*4010*/  @!P4 FADD.FTZ R15, R15, R19 ;  /* 0x000000130f0fc221 */ /* 0x000fe20000010000 */
[----:B------:R-:W-:Y:S02]  /*4020*/  IADD3 R19, R39, 0x2, RZ ;  /* 0x0000000227137810 */ /* 0x000fe40007ffe0ff */
[----:B------:R-:W-:Y:S02]  /*4030*/  ISETP.EQ.OR P4, PT, R18, UR16, P2 ;  /* 0x0000001012007c0c */ /* 0x000fe40009782670 */
[----:B------:R-:W-:Y:S01]  /*4040*/  ISETP.EQ.OR P3, PT, R61, UR16, P2 ;  /* 0x000000103d007c0c */ /* 0x000fe20009762670 */
[----:B--2---:R-:W-:Y:S01]  /*4050*/  @!P6 FADD.FTZ R14, R14, R16 ;  /* 0x000000100e0ee221 */ /* 0x004fe20000010000 */
[----:B------:R-:W-:Y:S01]  /*4060*/  @!P6 FADD.FTZ R15, R15, R17 ;  /* 0x000000110f0fe221 */ /* 0x000fe20000010000 */
[----:B------:R-:W-:-:S08]  /*4070*/  ISETP.EQ.OR P6, PT, R19, UR16, P2 ;  /* 0x0000001013007c0c */ /* 0x000fd000097c2670 */
[----:B------:R-:W-:-:S04]  /*4080*/  @!P4 IMAD R17, R37, R18, R36 ;  /* 0x000000122511c224 */ /* 0x000fc800078e0224 */
[----:B------:R-:W-:-:S06]  /*4090*/  @!P4 IMAD.WIDE.U32 R16, R17, 0x8, R66 ;  /* 0x000000081110c825 */ /* 0x000fcc00078e0042 */
[----:B------:R-:W2:Y:S01]  /*40a0*/  @!P4 LDG.E.64 R16, desc[UR14][R16.64] ;  /* 0x0000000e1010c981 */ /* 0x000ea2000c1e1b00 */
[--C-:B------:R-:W-:Y:S02]  /*40b0*/  @!P6 IMAD R19, R37, R19, R36.reuse ;  /* 0x000000132513e224 */ /* 0x100fe400078e0224 */
[----:B---3--:R-:W-:Y:S01]  /*40c0*/  @!P0 FADD.FTZ R15, R15, R21 ;  /* 0x000000150f0f8221 */ /* 0x008fe20000010000 */
[----:B------:R-:W-:Y:S02]  /*40d0*/  @!P3 IMAD R21, R37, R61, R36 ;  /* 0x0000003d2515b224 */ /* 0x000fe400078e0224 */
[----:B------:R-:W-:-:S04]  /*40e0*/  @!P6 IMAD.WIDE.U32 R18, R19, 0x8, R66 ;  /* 0x000000081312e825 */ /* 0x000fc800078e0042 */
[----:B------:R-:W-:Y:S01]  /*40f0*/  @!P0 FADD.FTZ R14, R14, R20 ;  /* 0x000000140e0e8221 */ /* 0x000fe20000010000 */
[----:B------:R-:W-:Y:S01]  /*4100*/  @!P3 IMAD.WIDE.U32 R20, R21, 0x8, R66 ;  /* 0x000000081514b825 */ /* 0x000fe200078e0042 */
[----:B------:R-:W3:Y:S05]  /*4110*/  @!P6 LDG.E.64 R18, desc[UR14][R18.64] ;  /* 0x0000000e1212e981 */ /* 0x000eea000c1e1b00 */
[----:B------:R-:W4:Y:S01]  /*4120*/  @!P3 LDG.E.64 R20, desc[UR14][R20.64] ;  /* 0x0000000e1414b981 */ /* 0x000f22000c1e1b00 */
[----:B------:R-:W-:Y:S02]  /*4130*/  IADD3 R38, R38, -0x4, RZ ;  /* 0xfffffffc26267810 */ /* 0x000fe40007ffe0ff */
[----:B------:R-:W-:-:S02]  /*4140*/  PLOP3.LUT P0, PT, PT, PT, PT, 0x8, 0x0 ;  /* 0x000000000000781c */ /* 0x000fc40003f0e170 */
[----:B------:R-:W-:Y:S02]  /*4150*/  IADD3 R38, R38, -0x4, RZ ;  /* 0xfffffffc26267810 */ /* 0x000fe40007ffe0ff */
[----:B------:R-:W-:Y:S01]  /*4160*/  IADD3 R39, R39, 0x4, RZ ;  /* 0x0000000427277810 */ /* 0x000fe20007ffe0ff */
[----:B--2---:R-:W-:Y:S01]  /*4170*/  @!P4 FADD.FTZ R14, R14, R16 ;  /* 0x000000100e0ec221 */ /* 0x004fe20000010000 */
[----:B------:R-:W-:-:S03]  /*4180*/  @!P4 FADD.FTZ R15, R15, R17 ;  /* 0x000000110f0fc221 */ /* 0x000fc60000010000 */
[----:B---3--:R-:W-:Y:S01]  /*4190*/  @!P6 FADD.FTZ R14, R14, R18 ;  /* 0x000000120e0ee221 */ /* 0x008fe20000010000 */
[----:B------:R-:W-:-:S03]  /*41a0*/  @!P6 FADD.FTZ R15, R15, R19 ;  /* 0x000000130f0fe221 */ /* 0x000fc60000010000 */
[----:B----4-:R-:W-:Y:S01]  /*41b0*/  @!P3 FADD.FTZ R14, R14, R20 ;  /* 0x000000140e0eb221 */ /* 0x010fe20000010000 */
[----:B------:R-:W-:-:S07]  /*41c0*/  @!P3 FADD.FTZ R15, R15, R21 ;  /* 0x000000150f0fb221 */ /* 0x000fce0000010000 */
.L_x_67:
[----:B------:R-:W-:-:S13]  /*41d0*/  ISETP.NE.OR P0, PT, R38, RZ, P0 ;  /* 0x000000ff2600720c */ /* 0x000fda0000705670 */
[----:B------:R-:W-:Y:S05]  /*41e0*/  @!P0 BRA `(.L_x_63) ;  /* 0x00000000007c8947 */ /* 0x000fea0003800000 */
.L_x_64:
[----:B------:R-:W-:-:S13]  /*41f0*/  ISETP.EQ.OR P3, PT, R39, UR16, P2 ;  /* 0x0000001027007c0c */ /* 0x000fda0009762670 */
[----:B------:R-:W-:-:S04]  /*4200*/  @!P3 IMAD R21, R37, R39, R36 ;  /* 0x000000272515b224 */ /* 0x000fc800078e0224 */
[----:B------:R-:W-:-:S06]  /*4210*/  @!P3 IMAD.WIDE.U32 R20, R21, 0x8, R66 ;  /* 0x000000081514b825 */ /* 0x000fcc00078e0042 */
[----:B------:R-:W2:Y:S01]  /*4220*/  @!P3 LDG.E.64 R20, desc[UR14][R20.64] ;  /* 0x0000000e1414b981 */ /* 0x000ea2000c1e1b00 */
        /* <DEDUP_REMOVED lines=10> */
[----:B------:R-:W3:Y:S02]  /*42d0*/  @!P4 LDG.E.64 R18, desc[UR14][R18.64] ;  /* 0x0000000e1212c981 */ /* 0x000ee4000c1e1b00 */
[----:B------:R-:W-:Y:S02]  /*42e0*/  @!P0 IMAD R61, R37, R61, R36 ;  /* 0x0000003d253d8224 */ /* 0x000fe400078e0224 */
[----:B------:R-:W4:Y:S01]  /*42f0*/  @!P6 LDG.E.64 R16, desc[UR14][R16.64] ;  /* 0x0000000e1010e981 */ /* 0x000f22000c1e1b00 */
[----:B--2---:R-:W-:Y:S01]  /*4300*/  @!P3 FADD.FTZ R14, R14, R20 ;  /* 0x000000140e0eb221 */ /* 0x004fe20000010000 */
[----:B------:R-:W-:Y:S01]  /*4310*/  @!P3 FADD.FTZ R15, R15, R21 ;  /* 0x000000150f0fb221 */ /* 0x000fe20000010000 */
[----:B------:R-:W-:-:S06]  /*4320*/  @!P0 IMAD.WIDE.U32 R20, R61, 0x8, R66 ;  /* 0x000000083d148825 */ /* 0x000fcc00078e0042 */
[----:B------:R-:W2:Y:S01]  /*4330*/  @!P0 LDG.E.64 R20, desc[UR14][R20.64] ;  /* 0x0000000e14148981 */ /* 0x000ea2000c1e1b00 */
[----:B------:R-:W-:-:S04]  /*4340*/  IADD3 R38, R38, -0x4, RZ ;  /* 0xfffffffc26267810 */ /* 0x000fc80007ffe0ff */
[----:B------:R-:W-:Y:S02]  /*4350*/  ISETP.NE.AND P3, PT, R38, RZ, PT ;  /* 0x000000ff2600720c */ /* 0x000fe40003f65270 */
[----:B------:R-:W-:Y:S01]  /*4360*/  IADD3 R39, R39, 0x4, RZ ;  /* 0x0000000427277810 */ /* 0x000fe20007ffe0ff */
[----:B---3--:R-:W-:Y:S01]  /*4370*/  @!P4 FADD.FTZ R14, R14, R18 ;  /* 0x000000120e0ec221 */ /* 0x008fe20000010000 */
[----:B------:R-:W-:-:S03]  /*4380*/  @!P4 FADD.FTZ R15, R15, R19 ;  /* 0x000000130f0fc221 */ /* 0x000fc60000010000 */
[----:B----4-:R-:W-:Y:S01]  /*4390*/  @!P6 FADD.FTZ R14, R14, R16 ;  /* 0x000000100e0ee221 */ /* 0x010fe20000010000 */
[----:B------:R-:W-:-:S03]  /*43a0*/  @!P6 FADD.FTZ R15, R15, R17 ;  /* 0x000000110f0fe221 */ /* 0x000fc60000010000 */
[----:B--2---:R-:W-:Y:S01]  /*43b0*/  @!P0 FADD.FTZ R14, R14, R20 ;  /* 0x000000140e0e8221 */ /* 0x004fe20000010000 */
[----:B------:R-:W-:Y:S01]  /*43c0*/  @!P0 FADD.FTZ R15, R15, R21 ;  /* 0x000000150f0f8221 */ /* 0x000fe20000010000 */
[----:B------:R-:W-:Y:S06]  /*43d0*/  @P3 BRA `(.L_x_64) ;  /* 0xfffffffc00843947 */ /* 0x000fec000383ffff */
.L_x_63:
        /* <DEDUP_REMOVED lines=8> */
[----:B------:R-:W2:Y:S02]  /*4460*/  LDG.E.64 R16, desc[UR14][R16.64] ;  /* 0x0000000e10107981 */ /* 0x000ea4000c1e1b00 */
[----:B--2---:R-:W-:Y:S01]  /*4470*/  FADD.FTZ R14, R14, R16 ;  /* 0x000000100e0e7221 */ /* 0x004fe20000010000 */
[----:B------:R-:W-:-:S07]  /*4480*/  FADD.FTZ R15, R15, R17 ;  /* 0x000000110f0f7221 */ /* 0x000fce0000010000 */
.L_x_69:
[----:B------:R-:W-:Y:S05]  /*4490*/  BSYNC B0 ;  /* 0x0000000000007941 */ /* 0x000fea0003800000 */
.L_x_68:
        /* <DEDUP_REMOVED lines=10> */
[----:B------:R-:W2:Y:S04]  /*4540*/  @!P3 LDG.E.64 R16, desc[UR14][R16.64] ;  /* 0x0000000e1010b981 */ /* 0x000ea8000c1e1b00 */
[----:B------:R-:W3:Y:S01]  /*4550*/  @!P0 LDG.E.64 R18, desc[UR14][R18.64] ;  /* 0x0000000e12128981 */ /* 0x000ee2000c1e1b00 */
[----:B--2---:R-:W-:Y:S01]  /*4560*/  @!P3 FADD.FTZ R14, R14, R16 ;  /* 0x000000100e0eb221 */ /* 0x004fe20000010000 */
[----:B------:R-:W-:-:S03]  /*4570*/  @!P3 FADD.FTZ R15, R15, R17 ;  /* 0x000000110f0fb221 */ /* 0x000fc60000010000 */
[----:B---3--:R-:W-:Y:S01]  /*4580*/  @!P0 FADD.FTZ R14, R14, R18 ;  /* 0x000000120e0e8221 */ /* 0x008fe20000010000 */
[----:B------:R-:W-:-:S07]  /*4590*/  @!P0 FADD.FTZ R15, R15, R19 ;  /* 0x000000130f0f8221 */ /* 0x000fce0000010000 */
.L_x_60:
[----:B------:R-:W1:Y:S01]  /*45a0*/  S2UR UR12, SR_CgaCtaId ;  /* 0x00000000000c79c3 */ /* 0x000e620000008800 */
[----:B------:R-:W-:Y:S01]  /*45b0*/  UMOV UR11, 0x400 ;  /* 0x00000400000b7882 */ /* 0x000fe20000000000 */
[C---:B------:R-:W-:Y:S01]  /*45c0*/  PRMT R21, R49.reuse, 0x7632, R21 ;  /* 0x0000763231157816 */ /* 0x040fe20000000015 */
[----:B------:R-:W-:Y:S01]  /*45d0*/  ULDC.64 UR22, c[0x0][0x290] ;  /* 0x0000a40000167ab9 */ /* 0x000fe20000000a00 */
[----:B------:R-:W-:Y:S02]  /*45e0*/  SHF.L.U32 R49, R49, 0x10, RZ ;  /* 0x0000001031317819 */ /* 0x000fe400000006ff */
[----:B------:R-:W-:Y:S02]  /*45f0*/  SHF.R.S32.HI R20, RZ, 0x1f, R57 ;  /* 0x0000001fff147819 */ /* 0x000fe40000011439 */
[----:B------:R-:W-:Y:S01]  /*4600*/  ISETP.GE.U32.AND P0, PT, R57, UR22, PT ;  /* 0x0000001639007c0c */ /* 0x000fe2000bf06070 */
[----:B------:R-:W-:Y:S01]  /*4610*/  FADD.FTZ R49, R49, -UR13 ;  /* 0x8000000d31317e21 */ /* 0x000fe20008010000 */
[----:B------:R-:W-:-:S02]  /*4620*/  SHF.L.U32 R50, R50, 0x10, RZ ;  /* 0x0000001032327819 */ /* 0x000fc400000006ff */
[----:B------:R-:W-:Y:S01]  /*4630*/  ISETP.GE.AND.EX P0, PT, R20, UR23, PT, P0 ;  /* 0x0000001714007c0c */ /* 0x000fe2000bf06300 */
[----:B0-----:R-:W-:Y:S01]  /*4640*/  FMUL.FTZ R61, R49, UR18 ;  /* 0x00000012313d7c20 */ /* 0x001fe20008410000 */
[----:B-1----:R-:W-:-:S09]  /*4650*/  ULEA UR11, UR12, UR11, 0x18 ;  /* 0x0000000b0c0b7291 */ /* 0x002fd2000f8ec03f */
[----:B------:R0:W-:Y:S01]  /*4660*/  @!P2 STS.64 [UR11+0xc8], R14 ;  /* 0x0000c80eff00a988 */ /* 0x0001e20008000a0b */
[----:B------:R-:W-:Y:S01]  /*4670*/  BAR.SYNC.DEFER_BLOCKING 0x0 ;  /* 0x0000000000007b1d */ /* 0x000fe20000010000 */
[----:B0-----:R-:W-:Y:S02]  /*4680*/  SHF.L.U32 R14, R21, 0x10, RZ ;  /* 0x00000010150e7819 */ /* 0x001fe400000006ff */
[----:B------:R-:W-:-:S03]  /*4690*/  SHF.L.U32 R15, R48, 0x10, RZ ;  /* 0x00000010300f7819 */ /* 0x000fc600000006ff */
[----:B------:R-:W-:Y:S01]  /*46a0*/  FADD.FTZ R14, R14, -UR13 ;  /* 0x8000000d0e0e7e21 */ /* 0x000fe20008010000 */
[----:B------:R-:W0:Y:S01]  /*46b0*/  LDS.64 R16, [UR11+0xc8] ;  /* 0x0000c80bff107984 */ /* 0x000e220008000a00 */
[----:B------:R-:W-:Y:S02]  /*46c0*/  ULDC UR11, c[0x0][0x2bc] ;  /* 0x0000af00000b7ab9 */ /* 0x000fe40000000800 */
[----:B0-----:R-:W-:Y:S01]  /*46d0*/  FMUL.FTZ R18, R16, UR11 ;  /* 0x0000000b10127c20 */ /* 0x001fe20008410000 */
[----:B------:R-:W-:Y:S01]  /*46e0*/  PRMT R16, R48, 0x7632, R16 ;  /* 0x0000763230107816 */ /* 0x000fe20000000010 */
[----:B------:R-:W-:Y:S01]  /*46f0*/  FMUL.FTZ R19, R17, UR11 ;  /* 0x0000000b11137c20 */ /* 0x000fe20008410000 */
[----:B------:R-:W-:Y:S02]  /*4700*/  FMUL.FTZ R48, R14, UR18 ;  /* 0x000000120e307c20 */ /* 0x000fe40008410000 */
        /* <DEDUP_REMOVED lines=20> */
.L_x_70:
[----:B------:R-:W-:Y:S04]  /*4850*/  BSSY B0, `(.L_x_71) ;  /* 0x0000014000007945 */ /* 0x000fe80003800000 */
[----:B------:R-:W-:Y:S05]  /*4860*/  @!P1 BRA `(.L_x_72) ;  /* 0x0000000000489947 */ /* 0x000fea0003800000 */
[C-C-:B------:R-:W-:Y:S01]  /*4870*/  FFMA.FTZ R14, R18.reuse, R61, R19.reuse ;  /* 0x0000003d120e7223 */ /* 0x140fe20000010013 */
[----:B------:R-:W-:Y:S01]  /*4880*/  ULDC.64 UR20, c[0x0][0x288] ;  /* 0x0000a20000147ab9 */ /* 0x000fe20000000a00 */
[----:B------:R-:W-:Y:S01]  /*4890*/  FFMA.FTZ R21, R18, R48, R19 ;  /* 0x0000003012157223 */ /* 0x000fe20000010013 */
[----:B------:R-:W-:Y:S02]  /*48a0*/  IMAD R35, R3, UR20, RZ ;  /* 0x0000001403237c24 */ /* 0x000fe4000f8e02ff */
[----:B------:R-:W-:Y:S01]  /*48b0*/  FFMA.FTZ R17, R15, R10, -R14 ;  /* 0x0000000a0f117223 */ /* 0x000fe2000001080e */
[----:B------:R-:W-:Y:S01]  /*48c0*/  MOV R14, R62 ;  /* 0x0000003e000e7202 */ /* 0x000fe20000000f00 */
[----:B------:R-:W-:Y:S01]  /*48d0*/  FFMA.FTZ R21, R16, R11, -R21 ;  /* 0x0000000b10157223 */ /* 0x000fe20000010815 */
[----:B------:R-:W-:Y:S01]  /*48e0*/  MOV R15, R65 ;  /* 0x00000041000f7202 */ /* 0x000fe20000000f00 */
[C---:B------:R-:W-:Y:S02]  /*48f0*/  IMAD R35, R58.reuse, UR21, R35 ;  /* 0x000000153a237c24 */ /* 0x040fe4000f8e0223 */
[----:B------:R-:W-:Y:S01]  /*4900*/  FMUL.FTZ R36, R17, UR18 ;  /* 0x0000001211247c20 */ /* 0x000fe20008410000 */
[----:B------:R-:W-:Y:S01]  /*4910*/  FMUL.FTZ R21, R21, UR18 ;  /* 0x0000001215157c20 */ /* 0x000fe20008410000 */
[----:B------:R-:W-:Y:S01]  /*4920*/  IMAD.WIDE.U32 R14, R58, UR20, R14 ;  /* 0x000000143a0e7c25 */ /* 0x000fe2000f8e000e */
[----:B------:R-:W-:-:S03]  /*4930*/  ULDC.64 UR20, c[0x0][0x210] ;  /* 0x0000840000147ab9 */ /* 0x000fc60000000a00 */
[----:B------:R-:W-:Y:S02]  /*4940*/  F2FP.BF16.F32.PACK_AB R21, R21, R36 ;  /* 0x000000241515723e */ /* 0x000fe400000010ff */
[----:B------:R-:W-:Y:S02]  /*4950*/  LEA R16, P2, R14, UR20, 0x1 ;  /* 0x000000140e107c11 */ /* 0x000fe4000f8408ff */
[----:B------:R-:W-:-:S04]  /*4960*/  IADD3 R35, R15, R35, RZ ;  /* 0x000000230f237210 */ /* 0x000fc80007ffe0ff */
[----:B------:R-:W-:-:S05]  /*4970*/  LEA.HI.X R17, R14, UR21, R35, 0x1, P2 ;  /* 0x000000150e117c11 */ /* 0x000fca00090f0c23 */
[----:B------:R0:W-:Y:S02]  /*4980*/  STG.E desc[UR14][R16.64], R21 ;  /* 0x0000001510007986 */ /* 0x0001e4000c10190e */
.L_x_72:
[----:B------:R-:W-:Y:S05]  /*4990*/  BSYNC B0 ;  /* 0x0000000000007941 */ /* 0x000fea0003800000 */
.L_x_71:
[----:B------:R-:W-:Y:S01]  /*49a0*/  SHF.L.U32 R4, R4, 0x10, RZ ;  /* 0x0000001004047819 */ /* 0x000fe200000006ff */
[----:B------:R-:W-:Y:S01]  /*49b0*/  FADD.FTZ R50, R50, -UR13 ;  /* 0x8000000d32327e21 */ /* 0x000fe20008010000 */
[----:B------:R-:W-:Y:S02]  /*49c0*/  ISETP.GE.U32.AND P2, PT, R56, UR22, PT ;  /* 0x0000001638007c0c */ /* 0x000fe4000bf46070 */
[----:B------:R-:W-:Y:S01]  /*49d0*/  ISETP.GT.U32.OR P0, PT, R59, 0x29f, P0 ;  /* 0x0000029f3b00780c */ /* 0x000fe20000704470 */
[----:B------:R-:W-:Y:S01]  /*49e0*/  FADD.FTZ R14, R4, -UR13 ;  /* 0x8000000d040e7e21 */ /* 0x000fe20008010000 */
[----:B------:R-:W-:Y:S01]  /*49f0*/  SHF.L.U32 R47, R47, 0x10, RZ ;  /* 0x000000102f2f7819 */ /* 0x000fe200000006ff */
[----:B------:R-:W-:Y:S01]  /*4a00*/  FMUL.FTZ R39, R50, UR18 ;  /* 0x0000001232277c20 */ /* 0x000fe20008410000 */
[----:B------:R-:W-:Y:S01]  /*4a10*/  SHF.L.U32 R34, R34, 0x10, RZ ;  /* 0x0000001022227819 */ /* 0x000fe200000006ff */
[----:B------:R-:W-:Y:S01]  /*4a20*/  FMUL.FTZ R48, R14, UR18 ;  /* 0x000000120e307c20 */ /* 0x000fe20008410000 */
[----:B------:R-:W-:Y:S01]  /*4a30*/  SHF.R.S32.HI R4, RZ, 0x1f, R56 ;  /* 0x0000001fff047819 */ /* 0x000fe20000011438 */
[----:B------:R-:W-:Y:S06]  /*4a40*/  @!P5 BRA `(.L_x_73) ;  /* 0x000000000048d947 */ /* 0x000fec0003800000 */
[----:B------:R-:W-:Y:S01]  /*4a50*/  FFMA.FTZ R15, R48, R11, R13 ;  /* 0x0000000b300f7223 */ /* 0x000fe2000001000d */
[----:B------:R-:W-:-:S03]  /*4a60*/  FFMA.FTZ R14, R39, R10, R12 ;  /* 0x0000000a270e7223 */ /* 0x000fc6000001000c */
[----:B0-----:R-:W-:Y:S01]  /*4a70*/  FMUL.FTZ R21, R15, -1.4426950216293334961 ;  /* 0xbfb8aa3b0f157820 */ /* 0x001fe20000410000 */
        /* <DEDUP_REMOVED lines=15> */
.L_x_73:
[----:B------:R-:W-:Y:S04]  /*4b70*/  BSSY B0, `(.L_x_74) ;  /* 0x0000014000007945 */ /* 0x000fe80003800000 */
[----:B------:R-:W-:Y:S05]  /*4b80*/  @P0 BRA `(.L_x_75) ;  /* 0x0000000000480947 */ /* 0x000fea0003800000 */
[C-C-:B------:R-:W-:Y:S01]  /*4b90*/  FFMA.FTZ R14, R18.reuse, R39, R19.reuse ;  /* 0x00000027120e7223 */ /* 0x140fe20000010013 */
[----:B------:R-:W-:Y:S01]  /*4ba0*/  FFMA.FTZ R15, R18, R48, R19 ;  /* 0x00000030120f7223 */ /* 0x000fe20000010013 */
[----:B------:R-:W-:Y:S02]  /*4bb0*/  ULDC.64 UR20, c[0x0][0x288] ;  /* 0x0000a20000147ab9 */ /* 0x000fe40000000a00 */
[----:B0-----:R-:W-:Y:S02]  /*4bc0*/  IMAD R16, R20, UR20, RZ ;  /* 0x0000001414107c24 */ /* 0x001fe4000f8e02ff */
[----:B------:R-:W-:Y:S01]  /*4bd0*/  FFMA.FTZ R47, R47, R10, -R14 ;  /* 0x0000000a2f2f7223 */ /* 0x000fe2000001080e */
[----:B------:R-:W-:Y:S01]  /*4be0*/  FFMA.FTZ R20, R34, R11, -R15 ;  /* 0x0000000b22147223 */ /* 0x000fe2000001080f */
[----:B------:R-:W-:Y:S01]  /*4bf0*/  MOV R14, R62 ;  /* 0x0000003e000e7202 */ /* 0x000fe20000000f00 */
[----:B------:R-:W-:Y:S01]  /*4c00*/  IMAD R17, R57, UR21, R16 ;  /* 0x0000001539117c24 */ /* 0x000fe2000f8e0210 */
[----:B------:R-:W-:Y:S01]  /*4c10*/  MOV R15, R65 ;  /* 0x00000041000f7202 */ /* 0x000fe20000000f00 */
[----:B------:R-:W-:Y:S01]  /*4c20*/  FMUL.FTZ R47, R47, UR18 ;  /* 0x000000122f2f7c20 */ /* 0x000fe20008410000 */
[----:B------:R-:W-:Y:S01]  /*4c30*/  FMUL.FTZ R20, R20, UR18 ;  /* 0x0000001214147c20 */ /* 0x000fe20008410000 */
[----:B------:R-:W-:Y:S01]  /*4c40*/  IMAD.WIDE.U32 R14, R57, UR20, R14 ;  /* 0x00000014390e7c25 */ /* 0x000fe2000f8e000e */
[----:B------:R-:W-:-:S02]  /*4c50*/  ULDC.64 UR20, c[0x0][0x210] ;  /* 0x0000840000147ab9 */ /* 0x000fc40000000a00 */
[----:B------:R-:W-:Y:S02]  /*4c60*/  LEA R16, P0, R14, UR20, 0x1 ;  /* 0x000000140e107c11 */ /* 0x000fe4000f8008ff */
[----:B------:R-:W-:Y:S02]  /*4c70*/  IADD3 R17, R15, R17, RZ ;  /* 0x000000110f117210 */ /* 0x000fe40007ffe0ff */
[----:B------:R-:W-:Y:S02]  /*4c80*/  F2FP.BF16.F32.PACK_AB R15, R20, R47 ;  /* 0x0000002f140f723e */ /* 0x000fe400000010ff */
[----:B------:R-:W-:-:S05]  /*4c90*/  LEA.HI.X R17, R14, UR21, R17, 0x1, P0 ;  /* 0x000000150e117c11 */ /* 0x000fca00080f0c11 */
[----:B------:R1:W-:Y:S02]  /*4ca0*/  STG.E desc[UR14][R16.64], R15 ;  /* 0x0000000f10007986 */ /* 0x0003e4000c10190e */
.L_x_75:
[----:B------:R-:W-:Y:S05]  /*4cb0*/  BSYNC B0 ;  /* 0x0000000000007941 */ /* 0x000fea0003800000 */
.L_x_74:
[----:B------:R-:W-:Y:S02]  /*4cc0*/  SHF.L.U32 R45, R45, 0x10, RZ ;  /* 0x000000102d2d7819 */ /* 0x000fe400000006ff */
[----:B------:R-:W-:Y:S02]  /*4cd0*/  SHF.L.U32 R33, R33, 0x10, RZ ;  /* 0x0000001021217819 */ /* 0x000fe400000006ff */
[----:B------:R-:W-:Y:S01]  /*4ce0*/  SHF.R.S32.HI R20, RZ, 0x1f, R55 ;  /* 0x0000001fff147819 */ /* 0x000fe20000011437 */
[----:B------:R-:W-:Y:S01]  /*4cf0*/  FADD.FTZ R45, R45, -UR13 ;  /* 0x8000000d2d2d7e21 */ /* 0x000fe20008010000 */
[----:B------:R-:W-:Y:S01]  /*4d00*/  ISETP.GE.U32.AND P0, PT, R55, UR22, PT ;  /* 0x0000001637007c0c */ /* 0x000fe2000bf06070 */
[----:B------:R-:W-:Y:S01]  /*4d10*/  FADD.FTZ R33, R33, -UR13 ;  /* 0x8000000d21217e21 */ /* 0x000fe20008010000 */
[----:B------:R-:W-:Y:S01]  /*4d20*/  ISETP.GE.AND.EX P2, PT, R4, UR23, PT, P2 ;  /* 0x0000001704007c0c */ /* 0x000fe2000bf46320 */
[----:B------:R-:W-:Y:S01]  /*4d30*/  FMUL.FTZ R45, R45, UR18 ;  /* 0x000000122d2d7c20 */ /* 0x000fe20008410000 */
[----:B------:R-:W-:Y:S01]  /*4d40*/  ISETP.GE.AND.EX P0, PT, R20, UR23, PT, P0 ;  /* 0x0000001714007c0c */ /* 0x000fe2000bf06300 */
[----:B------:R-:W-:Y:S01]  /*4d50*/  FMUL.FTZ R36, R33, UR18 ;  /* 0x0000001221247c20 */ /* 0x000fe20008410000 */
[----:B------:R-:W-:-:S02]  /*4d60*/  ISETP.GT.U32.OR P2, PT, R59, 0x29f, P2 ;  /* 0x0000029f3b00780c */ /* 0x000fc40001744470 */
[----:B-1----:R-:W-:Y:S02]  /*4d70*/  SHF.L.U32 R15, R44, 0x10, RZ ;  /* 0x000000102c0f7819 */ /* 0x002fe400000006ff */
[----:B------:R-:W-:Y:S02]  /*4d80*/  SHF.L.U32 R32, R32, 0x10, RZ ;  /* 0x0000001020207819 */ /* 0x000fe400000006ff */
[----:B------:R-:W-:Y:S01]  /*4d90*/  SHF.L.U32 R46, R46, 0x10, RZ ;  /* 0x000000102e2e7819 */ /* 0x000fe200000006ff */
[----:B------:R-:W-:Y:S06]  /*4da0*/  @!P5 BRA `(.L_x_76) ;  /* 0x000000000048d947 */ /* 0x000fec0003800000 */
[----:B0-----:R-:W-:Y:S01]  /*4db0*/  FFMA.FTZ R16, R36, R11, R13 ;  /* 0x0000000b24107223 */ /* 0x001fe2000001000d */
        /* <DEDUP_REMOVED lines=17> */
.L_x_76:
[----:B------:R-:W-:Y:S04]  /*4ed0*/  BSSY B0, `(.L_x_77) ;  /* 0x0000014000007945 */ /* 0x000fe80003800000 */
[----:B------:R-:W-:Y:S05]  /*4ee0*/  @P2 BRA `(.L_x_78) ;  /* 0x0000000000482947 */ /* 0x000fea0003800000 */
[C-C-:B------:R-:W-:Y:S01]  /*4ef0*/  FFMA.FTZ R14, R18.reuse, R45, R19.reuse ;  /* 0x0000002d120e7223 */ /* 0x140fe20000010013 */
[----:B------:R-:W-:Y:S01]  /*4f00*/  ULDC.64 UR20, c[0x0][0x288] ;  /* 0x0000a20000147ab9 */ /* 0x000fe20000000a00 */
[----:B0-----:R-:W-:Y:S01]  /*4f10*/  FFMA.FTZ R17, R18, R36, R19 ;  /* 0x0000002412117223 */ /* 0x001fe20000010013 */
[----:B------:R-:W-:Y:S02]  /*4f20*/  IMAD R21, R4, UR20, RZ ;  /* 0x0000001404157c24 */ /* 0x000fe4000f8e02ff */
[----:B------:R-:W-:Y:S01]  /*4f30*/  FFMA.FTZ R16, R15, R10, -R14 ;  /* 0x0000000a0f107223 */ /* 0x000fe2000001080e */
[----:B------:R-:W-:Y:S01]  /*4f40*/  MOV R14, R62 ;  /* 0x0000003e000e7202 */ /* 0x000fe20000000f00 */
[----:B------:R-:W-:Y:S01]  /*4f50*/  FFMA.FTZ R4, R32, R11, -R17 ;  /* 0x0000000b20047223 */ /* 0x000fe20000010811 */
[----:B------:R-:W-:Y:S01]  /*4f60*/  MOV R15, R65 ;  /* 0x00000041000f7202 */ /* 0x000fe20000000f00 */
[----:B------:R-:W-:Y:S02]  /*4f70*/  IMAD R17, R56, UR21, R21 ;  /* 0x0000001538117c24 */ /* 0x000fe4000f8e0215 */
        /* <DEDUP_REMOVED lines=9> */
.L_x_78:
[----:B------:R-:W-:Y:S05]  /*5010*/  BSYNC B0 ;  /* 0x0000000000007941 */ /* 0x000fea0003800000 */
.L_x_77:
[----:B------:R-:W-:Y:S01]  /*5020*/  SHF.L.U32 R31, R31, 0x10, RZ ;  /* 0x000000101f1f7819 */ /* 0x000fe200000006ff */
[----:B------:R-:W-:Y:S01]  /*5030*/  FADD.FTZ R46, R46, -UR13 ;  /* 0x8000000d2e2e7e21 */ /* 0x000fe20008010000 */
[----:B------:R-:W-:Y:S02]  /*5040*/  SHF.L.U32 R43, R43, 0x10, RZ ;  /* 0x000000102b2b7819 */ /* 0x000fe400000006ff */
[----:B------:R-:W-:Y:S01]  /*5050*/  ISETP.GT.U32.OR P0, PT, R59, 0x29f, P0 ;  /* 0x0000029f3b00780c */ /* 0x000fe20000704470 */
[----:B------:R-:W-:Y:S01]  /*5060*/  FADD.FTZ R31, R31, -UR13 ;  /* 0x8000000d1f1f7e21 */ /* 0x000fe20008010000 */
[----:B------:R-:W-:Y:S01]  /*5070*/  SHF.L.U32 R30, R30, 0x10, RZ ;  /* 0x000000101e1e7819 */ /* 0x000fe200000006ff */
[----:B------:R-:W-:Y:S01]  /*5080*/  FMUL.FTZ R37, R46, UR18 ;  /* 0x000000122e257c20 */ /* 0x000fe20008410000 */
[----:B0-----:R-:W-:Y:S01]  /*5090*/  SHF.R.S32.HI R21, RZ, 0x1f, R54 ;  /* 0x0000001fff157819 */ /* 0x001fe20000011436 */
[----:B------:R-:W-:Y:S01]  /*50a0*/  FMUL.FTZ R36, R31, UR18 ;  /* 0x000000121f247c20 */ /* 0x000fe20008410000 */
[----:B------:R-:W-:Y:S01]  /*50b0*/  SHF.R.S32.HI R4, RZ, 0x1f, R53 ;  /* 0x0000001fff047819 */ /* 0x000fe20000011435 */
[----:B------:R-:W-:Y:S06]  /*50c0*/  @!P5 BRA `(.L_x_79) ;  /* 0x000000000048d947 */ /* 0x000fec0003800000 */
[----:B-1----:R-:W-:Y:S01]  /*50d0*/  FFMA.FTZ R15, R36, R11, R13 ;  /* 0x0000000b240f7223 */ /* 0x002fe2000001000d */
        /* <DEDUP_REMOVED lines=17> */
.L_x_79:
[----:B------:R-:W-:Y:S04]  /*51f0*/  BSSY B0, `(.L_x_80) ;  /* 0x0000014000007945 */ /* 0x000fe80003800000 */
[----:B------:R-:W-:Y:S05]  /*5200*/  @P0 BRA `(.L_x_81) ;  /* 0x0000000000480947 */ /* 0x000fea0003800000 */
[C-C-:B------:R-:W-:Y:S01]  /*5210*/  FFMA.FTZ R14, R18.reuse, R37, R19.reuse ;  /* 0x00000025120e7223 */ /* 0x140fe20000010013 */
[----:B-1----:R-:W-:Y:S01]  /*5220*/  FFMA.FTZ R15, R18, R36, R19 ;  /* 0x00000024120f7223 */ /* 0x002fe20000010013 */
[----:B------:R-:W-:Y:S02]  /*5230*/  ULDC.64 UR20, c[0x0][0x288] ;  /* 0x0000a20000147ab9 */ /* 0x000fe40000000a00 */
[----:B------:R-:W-:Y:S02]  /*5240*/  IMAD R16, R20, UR20, RZ ;  /* 0x0000001414107c24 */ /* 0x000fe4000f8e02ff */
        /* <DEDUP_REMOVED lines=14> */
.L_x_81:
[----:B------:R-:W-:Y:S05]  /*5330*/  BSYNC B0 ;  /* 0x0000000000007941 */ /* 0x000fea0003800000 */
.L_x_80:
[----:B------:R-:W-:Y:S02]  /*5340*/  SHF.L.U32 R41, R41, 0x10, RZ ;  /* 0x0000001029297819 */ /* 0x000fe400000006ff */
[----:B------:R-:W-:Y:S02]  /*5350*/  SHF.L.U32 R29, R29, 0x10, RZ ;  /* 0x000000101d1d7819 */ /* 0x000fe400000006ff */
[----:B------:R-:W-:Y:S01]  /*5360*/  ISETP.GE.U32.AND P0, PT, R54, UR22, PT ;  /* 0x0000001636007c0c */ /* 0x000fe2000bf06070 */
[----:B------:R-:W-:Y:S01]  /*5370*/  FADD.FTZ R41, R41, -UR13 ;  /* 0x8000000d29297e21 */ /* 0x000fe20008010000 */
[----:B------:R-:W-:Y:S01]  /*5380*/  ISETP.GE.U32.AND P2, PT, R53, UR22, PT ;  /* 0x0000001635007c0c */ /* 0x000fe2000bf46070 */
[----:B------:R-:W-:Y:S01]  /*5390*/  FADD.FTZ R29, R29, -UR13 ;  /* 0x8000000d1d1d7e21 */ /* 0x000fe20008010000 */
[----:B01----:R-:W-:Y:S01]  /*53a0*/  SHF.R.S32.HI R15, RZ, 0x1f, R52 ;  /* 0x0000001fff0f7819 */ /* 0x003fe20000011434 */
[----:B------:R-:W-:Y:S01]  /*53b0*/  FMUL.FTZ R41, R41, UR18 ;  /* 0x0000001229297c20 */ /* 0x000fe20008410000 */
[----:B------:R-:W-:Y:S01]  /*53c0*/  SHF.R.S32.HI R14, RZ, 0x1f, R51 ;  /* 0x0000001fff0e7819 */ /* 0x000fe20000011433 */
[----:B------:R-:W-:Y:S01]  /*53d0*/  FMUL.FTZ R34, R29, UR18 ;  /* 0x000000121d227c20 */ /* 0x000fe20008410000 */
[----:B------:R-:W-:-:S02]  /*53e0*/  ISETP.GE.U32.AND P4, PT, R52, UR22, PT ;  /* 0x0000001634007c0c */ /* 0x000fc4000bf86070 */
[----:B------:R-:W-:Y:S02]  /*53f0*/  ISETP.GE.U32.AND P3, PT, R51, UR22, PT ;  /* 0x0000001633007c0c */ /* 0x000fe4000bf66070 */
[----:B------:R-:W-:Y:S02]  /*5400*/  ISETP.GE.AND.EX P0, PT, R21, UR23, PT, P0 ;  /* 0x0000001715007c0c */ /* 0x000fe4000bf06300 */
[----:B------:R-:W-:Y:S02]  /*5410*/  ISETP.GE.AND.EX P2, PT, R4, UR23, PT, P2 ;  /* 0x0000001704007c0c */ /* 0x000fe4000bf46320 */
[----:B------:R-:W-:Y:S02]  /*5420*/  ISETP.GE.AND.EX P4, PT, R15, UR23, PT, P4 ;  /* 0x000000170f007c0c */ /* 0x000fe4000bf86340 */
[----:B------:R-:W-:Y:S02]  /*5430*/  ISETP.GE.AND.EX P3, PT, R14, UR23, PT, P3 ;  /* 0x000000170e007c0c */ /* 0x000fe4000bf66330 */
[----:B------:R-:W-:-:S02]  /*5440*/  SHF.L.U32 R17, R40, 0x10, RZ ;  /* 0x0000001028117819 */ /* 0x000fc400000006ff */
[C---:B------:R-:W-:Y:S02]  /*5450*/  ISETP.GT.U32.OR P0, PT, R59.reuse, 0x29f, P0 ;  /* 0x0000029f3b00780c */ /* 0x040fe40000704470 */
[----:B------:R-:W-:Y:S02]  /*5460*/  ISETP.GT.U32.OR P2, PT, R59, 0x29f, P2 ;  /* 0x0000029f3b00780c */ /* 0x000fe40001744470 */
[----:B------:R-:W-:Y:S02]  /*5470*/  SHF.L.U32 R28, R28, 0x10, RZ ;  /* 0x000000101c1c7819 */ /* 0x000fe400000006ff */
        /* <DEDUP_REMOVED lines=21> */
.L_x_82:
[----:B------:R-:W-:Y:S04]  /*55d0*/  BSSY B0, `(.L_x_83) ;  /* 0x0000014000007945 */ /* 0x000fe80003800000 */
[----:B------:R-:W-:Y:S05]  /*55e0*/  @P0 BRA `(.L_x_84) ;  /* 0x0000000000480947 */ /* 0x000fea0003800000 */
        /* <DEDUP_REMOVED lines=18> */
.L_x_84:
[----:B------:R-:W-:Y:S05]  /*5710*/  BSYNC B0 ;  /* 0x0000000000007941 */ /* 0x000fea0003800000 */
.L_x_83:
[----:B------:R-:W-:Y:S01]  /*5720*/  FADD.FTZ R42, R42, -UR13 ;  /* 0x8000000d2a2a7e21 */ /* 0x000fe20008010000 */
[----:B------:R-:W-:Y:S01]  /*5730*/  FADD.FTZ R27, R27, -UR13 ;  /* 0x8000000d1b1b7e21 */ /* 0x000fe20008010000 */
[----:B------:R-:W-:Y:S02]  /*5740*/  SHF.L.U32 R5, R5, 0x10, RZ ;  /* 0x0000001005057819 */ /* 0x000fe400000006ff */
[----:B------:R-:W-:Y:S01]  /*5750*/  SHF.L.U32 R26, R26, 0x10, RZ ;  /* 0x000000101a1a7819 */ /* 0x000fe200000006ff */
[----:B------:R-:W-:Y:S01]  /*5760*/  FMUL.FTZ R33, R42, UR18 ;  /* 0x000000122a217c20 */ /* 0x000fe20008410000 */
[----:B------:R-:W-:Y:S01]  /*5770*/  FMUL.FTZ R32, R27, UR18 ;  /* 0x000000121b207c20 */ /* 0x000fe20008410000 */
        /* <DEDUP_REMOVED lines=19> */
.L_x_85:
        /* <DEDUP_REMOVED lines=10> */
[----:B------:R-:W-:Y:S02]  /*5950*/  FMUL.FTZ R21, R20, UR18 ;  /* 0x0000001214157c20 */ /* 0x000fe40008410000 */
[----:B------:R-:W-:Y:S01]  /*5960*/  FMUL.FTZ R20, R26, UR18 ;  /* 0x000000121a147c20 */ /* 0x000fe20008410000 */
[----:B------:R-:W-:-:S04]  /*5970*/  IMAD.WIDE.U32 R16, R53, UR20, R4 ;  /* 0x0000001435107c25 */ /* 0x000fc8000f8e0004 */
[----:B------:R-:W-:Y:S01]  /*5980*/  IMAD R5, R53, UR21, R28 ;  /* 0x0000001535057c24 */ /* 0x000fe2000f8e021c */
[----:B------:R-:W-:Y:S02]  /*5990*/  ULDC.64 UR20, c[0x0][0x210] ;  /* 0x0000840000147ab9 */ /* 0x000fe40000000a00 */
[----:B------:R-:W-:Y:S02]  /*59a0*/  LEA R4, P0, R16, UR20, 0x1 ;  /* 0x0000001410047c11 */ /* 0x000fe4000f8008ff */
[----:B------:R-:W-:Y:S02]  /*59b0*/  IADD3 R5, R17, R5, RZ ;  /* 0x0000000511057210 */ /* 0x000fe40007ffe0ff */
[----:B------:R-:W-:Y:S02]  /*59c0*/  F2FP.BF16.F32.PACK_AB R17, R20, R21 ;  /* 0x000000151411723e */ /* 0x000fe400000010ff */
[----:B------:R-:W-:-:S05]  /*59d0*/  LEA.HI.X R5, R16, UR21, R5, 0x1, P0 ;  /* 0x0000001510057c11 */ /* 0x000fca00080f0c05 */
[----:B------:R1:W-:Y:S02]  /*59e0*/  STG.E desc[UR14][R4.64], R17 ;  /* 0x0000001104007986 */ /* 0x0003e4000c10190e */
.L_x_87:
[----:B------:R-:W-:Y:S05]  /*59f0*/  BSYNC B0 ;  /* 0x0000000000007941 */ /* 0x000fea0003800000 */
.L_x_86:
[----:B------:R-:W-:Y:S02]  /*5a00*/  SHF.L.U32 R6, R6, 0x10, RZ ;  /* 0x0000001006067819 */ /* 0x000fe400000006ff */
[----:B------:R-:W-:Y:S02]  /*5a10*/  SHF.L.U32 R25, R25, 0x10, RZ ;  /* 0x0000001019197819 */ /* 0x000fe400000006ff */
[----:B------:R-:W-:Y:S01]  /*5a20*/  SHF.L.U32 R7, R7, 0x10, RZ ;  /* 0x0000001007077819 */ /* 0x000fe200000006ff */
[----:B------:R-:W-:Y:S01]  /*5a30*/  FADD.FTZ R6, R6, -UR13 ;  /* 0x8000000d06067e21 */ /* 0x000fe20008010000 */
[----:B------:R-:W-:Y:S01]  /*5a40*/  ISETP.GT.U32.OR P4, PT, R59, 0x29f, P4 ;  /* 0x0000029f3b00780c */ /* 0x000fe20002784470 */
[----:B------:R-:W-:Y:S01]  /*5a50*/  FADD.FTZ R25, R25, -UR13 ;  /* 0x8000000d19197e21 */ /* 0x000fe20008010000 */
[----:B------:R-:W-:Y:S01]  /*5a60*/  ISETP.GT.U32.OR P3, PT, R59, 0x29f, P3 ;  /* 0x0000029f3b00780c */ /* 0x000fe20001f64470 */
[----:B------:R-:W-:Y:S01]  /*5a70*/  FMUL.FTZ R27, R6, UR18 ;  /* 0x00000012061b7c20 */ /* 0x000fe20008410000 */
[----:B------:R-:W-:Y:S01]  /*5a80*/  SHF.L.U32 R24, R24, 0x10, RZ ;  /* 0x0000001018187819 */ /* 0x000fe200000006ff */
[----:B------:R-:W-:Y:S01]  /*5a90*/  FMUL.FTZ R26, R25, UR18 ;  /* 0x00000012191a7c20 */ /* 0x000fe20008410000 */
[----:B------:R-:W-:-:S02]  /*5aa0*/  SHF.L.U32 R28, R8, 0x10, RZ ;  /* 0x00000010081c7819 */ /* 0x000fc400000006ff */
[----:B------:R-:W-:Y:S01]  /*5ab0*/  SHF.L.U32 R23, R23, 0x10, RZ ;  /* 0x0000001017177819 */ /* 0x000fe200000006ff */
[----:B------:R-:W-:Y:S06]  /*5ac0*/  @!P5 BRA `(.L_x_88) ;  /* 0x000000000048d947 */ /* 0x000fec0003800000 */
[----:B-1----:R-:W-:Y:S01]  /*5ad0*/  FFMA.FTZ R4, R27, R10, R12 ;  /* 0x0000000a1b047223 */ /* 0x002fe2000001000c */
[----:B------:R-:W-:-:S03]  /*5ae0*/  FFMA.FTZ R5, R26, R11, R13 ;  /* 0x0000000b1a057223 */ /* 0x000fc6000001000d */
[----:B------:R-:W-:Y:S01]  /*5af0*/  FMUL.FTZ R6, R4, -1.4426950216293334961 ;  /* 0xbfb8aa3b04067820 */ /* 0x000fe20000410000 */
[----:B------:R-:W-:-:S05]  /*5b00*/  FMUL.FTZ R16, R5, -1.4426950216293334961 ;  /* 0xbfb8aa3b05107820 */ /* 0x000fca0000410000 */
[----:B------:R-:W1:Y:S08]  /*5b10*/  MUFU.EX2 R6, R6 ;  /* 0x0000000600067308 */ /* 0x000e700000000800 */
[----:B------:R-:W0:Y:S01]  /*5b20*/  MUFU.EX2 R16, R16 ;  /* 0x0000001000107308 */ /* 0x000e220000000800 */
[----:B-1----:R-:W-:-:S07]  /*5b30*/  FADD.FTZ R8, R6, 1 ;  /* 0x3f80000006087421 */ /* 0x002fce0000010000 */
[----:B------:R-:W1:Y:S01]  /*5b40*/  MUFU.RCP R8, R8 ;  /* 0x0000000800087308 */ /* 0x000e620000001000 */
[----:B0-----:R-:W-:-:S07]  /*5b50*/  FADD.FTZ R17, R16, 1 ;  /* 0x3f80000010117421 */ /* 0x001fce0000010000 */
[----:B------:R-:W0:Y:S01]  /*5b60*/  MUFU.RCP R17, R17 ;  /* 0x0000001100117308 */ /* 0x000e220000001000 */
[----:B-1----:R-:W-:Y:S01]  /*5b70*/  FADD.FTZ R21, -R8, 1 ;  /* 0x3f80000008157421 */ /* 0x002fe20000010100 */
[----:B------:R-:W-:-:S03]  /*5b80*/  FMUL.FTZ R7, R7, R8 ;  /* 0x0000000807077220 */ /* 0x000fc60000410000 */
[----:B------:R-:W-:Y:S01]  /*5b90*/  FFMA.FTZ R4, R4, R21, 1 ;  /* 0x3f80000004047423 */ /* 0x000fe20000010015 */
[----:B0-----:R-:W-:Y:S01]  /*5ba0*/  FADD.FTZ R20, -R17, 1 ;  /* 0x3f80000011147421 */ /* 0x001fe20000010100 */
[----:B------:R-:W-:Y:S02]  /*5bb0*/  FMUL.FTZ R24, R24, R17 ;  /* 0x0000001118187220 */ /* 0x000fe40000410000 */
[----:B------:R-:W-:Y:S01]  /*5bc0*/  FMUL.FTZ R7, R7, R4 ;  /* 0x0000000407077220 */ /* 0x000fe20000410000 */
[----:B------:R-:W-:-:S04]  /*5bd0*/  FFMA.FTZ R5, R5, R20, 1 ;  /* 0x3f80000005057423 */ /* 0x000fc80000010014 */
[----:B------:R-:W-:-:S07]  /*5be0*/  FMUL.FTZ R24, R24, R5 ;  /* 0x0000000518187220 */ /* 0x000fce0000410000 */
.L_x_88:
[----:B------:R-:W-:Y:S04]  /*5bf0*/  BSSY B0, `(.L_x_89) ;  /* 0x0000014000007945 */ /* 0x000fe80003800000 */
[----:B------:R-:W-:Y:S05]  /*5c00*/  @P4 BRA `(.L_x_90) ;  /* 0x0000000000484947 */ /* 0x000fea0003800000 */
[C-C-:B-1----:R-:W-:Y:S01]  /*5c10*/  FFMA.FTZ R4, R18.reuse, R27, R19.reuse ;  /* 0x0000001b12047223 */ /* 0x142fe20000010013 */
[----:B------:R-:W-:Y:S01]  /*5c20*/  FFMA.FTZ R5, R18, R26, R19 ;  /* 0x0000001a12057223 */ /* 0x000fe20000010013 */
[----:B------:R-:W-:Y:S02]  /*5c30*/  ULDC.64 UR20, c[0x0][0x288] ;  /* 0x0000a20000147ab9 */ /* 0x000fe40000000a00 */
[----:B------:R-:W-:Y:S01]  /*5c40*/  FFMA.FTZ R8, R7, R10, -R4 ;  /* 0x0000000a07087223 */ /* 0x000fe20000010804 */
[----:B------:R-:W-:Y:S01]  /*5c50*/  FFMA.FTZ R24, R24, R11, -R5 ;  /* 0x0000000b18187223 */ /* 0x000fe20000010805 */
[----:B------:R-:W-:Y:S01]  /*5c60*/  MOV R4, R62 ;  /* 0x0000003e00047202 */ /* 0x000fe20000000f00 */
[----:B------:R-:W-:Y:S01]  /*5c70*/  IMAD R15, R15, UR20, RZ ;  /* 0x000000140f0f7c24 */ /* 0x000fe2000f8e02ff */
[----:B------:R-:W-:-:S03]  /*5c80*/  MOV R5, R65 ;  /* 0x0000004100057202 */ /* 0x000fc60000000f00 */
[----:B------:R-:W-:-:S04]  /*5c90*/  IMAD.WIDE.U32 R6, R52, UR20, R4 ;  /* 0x0000001434067c25 */ /* 0x000fc8000f8e0004 */
[----:B------:R-:W-:Y:S01]  /*5ca0*/  IMAD R5, R52, UR21, R15 ;  /* 0x0000001534057c24 */ /* 0x000fe2000f8e020f */
[----:B------:R-:W-:Y:S01]  /*5cb0*/  ULDC.64 UR20, c[0x0][0x210] ;  /* 0x0000840000147ab9 */ /* 0x000fe20000000a00 */
[----:B------:R-:W-:Y:S01]  /*5cc0*/  FMUL.FTZ R15, R8, UR18 ;  /* 0x00000012080f7c20 */ /* 0x000fe20008410000 */
[----:B------:R-:W-:Y:S01]  /*5cd0*/  FMUL.FTZ R8, R24, UR18 ;  /* 0x0000001218087c20 */ /* 0x000fe20008410000 */
[----:B------:R-:W-:Y:S02]  /*5ce0*/  LEA R4, P0, R6, UR20, 0x1 ;  /* 0x0000001406047c11 */ /* 0x000fe4000f8008ff */
[----:B------:R-:W-:Y:S02]  /*5cf0*/  IADD3 R5, R7, R5, RZ ;  /* 0x0000000507057210 */ /* 0x000fe40007ffe0ff */
[----:B------:R-:W-:Y:S02]  /*5d00*/  F2FP.BF16.F32.PACK_AB R7, R8, R15 ;  /* 0x0000000f0807723e */ /* 0x000fe400000010ff */
[----:B------:R-:W-:-:S05]  /*5d10*/  LEA.HI.X R5, R6, UR21, R5, 0x1, P0 ;  /* 0x0000001506057c11 */ /* 0x000fca00080f0c05 */
[----:B------:R2:W-:Y:S02]  /*5d20*/  STG.E desc[UR14][R4.64], R7 ;  /* 0x0000000704007986 */ /* 0x0005e4000c10190e */
.L_x_90:
[----:B------:R-:W-:Y:S05]  /*5d30*/  BSYNC B0 ;  /* 0x0000000000007941 */ /* 0x000fea0003800000 */
.L_x_89:
[----:B------:R-:W-:Y:S01]  /*5d40*/  FADD.FTZ R28, R28, -UR13 ;  /* 0x8000000d1c1c7e21 */ /* 0x000fe20008010000 */
[----:B------:R-:W-:Y:S01]  /*5d50*/  FADD.FTZ R23, R23, -UR13 ;  /* 0x8000000d17177e21 */ /* 0x000fe20008010000 */
[----:B------:R-:W-:Y:S02]  /*5d60*/  SHF.L.U32 R9, R9, 0x10, RZ ;  /* 0x0000001009097819 */ /* 0x000fe400000006ff */
[----:B------:R-:W-:Y:S01]  /*5d70*/  SHF.L.U32 R22, R22, 0x10, RZ ;  /* 0x0000001016167819 */ /* 0x000fe200000006ff */
[----:B0-----:R-:W-:Y:S01]  /*5d80*/  FMUL.FTZ R21, R28, UR18 ;  /* 0x000000121c157c20 */ /* 0x001fe20008410000 */
[----:B------:R-:W-:Y:S01]  /*5d90*/  FMUL.FTZ R20, R23, UR18 ;  /* 0x0000001217147c20 */ /* 0x000fe20008410000 */
[----:B------:R-:W-:Y:S06]  /*5da0*/  @!P5 BRA `(.L_x_91) ;  /* 0x000000000048d947 */ /* 0x000fec0003800000 */
[----:B------:R-:W-:Y:S01]  /*5db0*/  FFMA.FTZ R12, R21, R10, R12 ;  /* 0x0000000a150c7223 */ /* 0x000fe2000001000c */
[----:B------:R-:W-:-:S03]  /*5dc0*/  FFMA.FTZ R13, R20, R11, R13 ;  /* 0x0000000b140d7223 */ /* 0x000fc6000001000d */
[----:B-12---:R-:W-:Y:S01]  /*5dd0*/  FMUL.FTZ R4, R12, -1.4426950216293334961 ;  /* 0xbfb8aa3b0c047820 */ /* 0x006fe20000410000 */
        /* <DEDUP_REMOVED lines=15> */
.L_x_91:
[----:B------:R-:W-:Y:S04]  /*5ed0*/  BSSY B0, `(.L_x_92) ;  /* 0x0000013000007945 */ /* 0x000fe80003800000 */
[----:B------:R-:W-:Y:S05]  /*5ee0*/  @P3 BRA `(.L_x_93) ;  /* 0x0000000000443947 */ /* 0x000fea0003800000 */
[----:B------:R-:W-:Y:S01]  /*5ef0*/  ULDC.64 UR12, c[0x0][0x288] ;  /* 0x0000a200000c7ab9 */ /* 0x000fe20000000a00 */
[C-C-:B-12---:R-:W-:Y:S01]  /*5f00*/  FFMA.FTZ R4, R18.reuse, R21, R19.reuse ;  /* 0x0000001512047223 */ /* 0x146fe20000010013 */
[----:B------:R-:W-:Y:S01]  /*5f10*/  MOV R63, R65 ;  /* 0x00000041003f7202 */ /* 0x000fe20000000f00 */
[----:B------:R-:W-:Y:S01]  /*5f20*/  FFMA.FTZ R19, R18, R20, R19 ;  /* 0x0000001412137223 */ /* 0x000fe20000010013 */
[----:B------:R-:W-:Y:S02]  /*5f30*/  IMAD R14, R14, UR12, RZ ;  /* 0x0000000c0e0e7c24 */ /* 0x000fe4000f8e02ff */
[----:B------:R-:W-:Y:S01]  /*5f40*/  FFMA.FTZ R4, R9, R10, -R4 ;  /* 0x0000000a09047223 */ /* 0x000fe20000010804 */
[----:B------:R-:W-:Y:S01]  /*5f50*/  FFMA.FTZ R19, R22, R11, -R19 ;  /* 0x0000000b16137223 */ /* 0x000fe20000010813 */
[----:B------:R-:W-:-:S04]  /*5f60*/  IMAD.WIDE.U32 R62, R51, UR12, R62 ;  /* 0x0000000c333e7c25 */ /* 0x000fc8000f8e003e */
[----:B------:R-:W-:Y:S01]  /*5f70*/  FMUL.FTZ R7, R4, UR18 ;  /* 0x0000001204077c20 */ /* 0x000fe20008410000 */
[----:B------:R-:W-:Y:S01]  /*5f80*/  FMUL.FTZ R6, R19, UR18 ;  /* 0x0000001213067c20 */ /* 0x000fe20008410000 */
[----:B------:R-:W-:Y:S01]  /*5f90*/  IMAD R5, R51, UR13, R14 ;  /* 0x0000000d33057c24 */ /* 0x000fe2000f8e020e */
[----:B------:R-:W-:Y:S02]  /*5fa0*/  ULDC.64 UR12, c[0x0][0x210] ;  /* 0x00008400000c7ab9 */ /* 0x000fe40000000a00 */
[----:B------:R-:W-:Y:S02]  /*5fb0*/  LEA R4, P0, R62, UR12, 0x1 ;  /* 0x0000000c3e047c11 */ /* 0x000fe4000f8008ff */
[----:B------:R-:W-:Y:S02]  /*5fc0*/  IADD3 R5, R63, R5, RZ ;  /* 0x000000053f057210 */ /* 0x000fe40007ffe0ff */
[----:B------:R-:W-:Y:S02]  /*5fd0*/  F2FP.BF16.F32.PACK_AB R7, R6, R7 ;  /* 0x000000070607723e */ /* 0x000fe400000010ff */
[----:B------:R-:W-:-:S05]  /*5fe0*/  LEA.HI.X R5, R62, UR13, R5, 0x1, P0 ;  /* 0x0000000d3e057c11 */ /* 0x000fca00080f0c05 */
[----:B------:R0:W-:Y:S02]  /*5ff0*/  STG.E desc[UR14][R4.64], R7 ;  /* 0x0000000704007986 */ /* 0x0001e4000c10190e */
.L_x_93:
[----:B------:R-:W-:Y:S05]  /*6000*/  BSYNC B0 ;  /* 0x0000000000007941 */ /* 0x000fea0003800000 */
.L_x_92:
[----:B------:R-:W-:Y:S01]  /*6010*/  ULDC UR11, c[0x0][0x10] ;  /* 0x00000400000b7ab9 */ /* 0x000fe20000000800 */
[----:B------:R-:W-:Y:S02]  /*6020*/  UIADD3 UR4, UR4, 0x1, URZ ;  /* 0x0000000104047890 */ /* 0x000fe4000fffe03f */
[----:B------:R-:W-:-:S04]  /*6030*/  UIADD3 UR6, UR11, UR6, URZ ;  /* 0x000000060b067290 */ /* 0x000fc8000fffe03f */
[----:B------:R-:W-:-:S06]  /*6040*/  UISETP.GE.AND UP0, UPT, UR6, UR5, UPT ;  /* 0x000000050600728c */ /* 0x000fcc000bf06270 */
[----:B------:R-:W-:-:S13]  /*6050*/  PLOP3.LUT P0, PT, PT, PT, UP0, 0x80, 0x0 ;  /* 0x000000000000781c */ /* 0x000fda0003f0f008 */
[----:B------:R-:W-:Y:S05]  /*6060*/  @!P0 BRA `(.L_x_94) ;  /* 0xffffffa000bc8947 */ /* 0x000fea000383ffff */
.L_x_43:
[----:B012---:R-:W0:Y:S01]  /*6070*/  LDC R4, c[0x0][0xc] ;  /* 0x00000300ff047b82 */ /* 0x007e220000000800 */
        /* <DEDUP_REMOVED lines=18> */
.L_x_96:
[----:B------:R-:W-:Y:S05]  /*61a0*/  BSYNC B0 ;  /* 0x0000000000007941 */ /* 0x000fea0003800000 */
.L_x_95:
        /* <DEDUP_REMOVED lines=11> */
.L_x_98:
[----:B------:R-:W2:Y:S04]  /*6260*/  LDG.E.STRONG.GPU R5, desc[UR14][R2.64] ;  /* 0x0000000e02057981 */ /* 0x000ea8000c1ef900 */
[----:B--2---:R-:W-:Y:S01]  /*6270*/  CCTL.IVALL ;  /* 0x00000000ff00798f */ /* 0x004fe20002000000 */
[----:B------:R-:W-:Y:S05]  /*6280*/  YIELD ;  /* 0x0000000000007946 */ /* 0x000fea0003800000 */
[----:B------:R-:W-:-:S13]  /*6290*/  ISETP.NE.AND P0, PT, R5, R0, PT ;  /* 0x000000000500720c */ /* 0x000fda0003f05270 */
[----:B------:R-:W-:Y:S05]  /*62a0*/  @P0 BRA `(.L_x_98) ;  /* 0xfffffffc00ec0947 */ /* 0x000fea000383ffff */
.L_x_97:
[----:B------:R-:W-:Y:S05]  /*62b0*/  WARPSYNC.ALL ;  /* 0x0000000000007948 */ /* 0x000fea0003800000 */
[----:B------:R-:W0:Y:S08]  /*62c0*/  LDC.64 R22, c[0x0][0x288] ;  /* 0x0000a200ff167b82 */ /* 0x000e300000000a00 */
[----:B------:R-:W-:Y:S01]  /*62d0*/  BAR.SYNC.DEFER_BLOCKING 0x0 ;  /* 0x0000000000007b1d */ /* 0x000fe20000010000 */
[----:B0-----:R-:W-:-:S04]  /*62e0*/  LEA.HI R0, P0, R23, R22, RZ, 0x1 ;  /* 0x0000001617007211 */ /* 0x001fc800078108ff */
[----:B------:R-:W-:-:S04]  /*62f0*/  IADD3.X R3, RZ, R23, RZ, P0, !PT ;  /* 0x00000017ff037210 */ /* 0x000fc800007fe4ff */
[----:B------:R-:W-:Y:S02]  /*6300*/  SHF.R.S64 R24, R0, 0x1, R3 ;  /* 0x0000000100187819 */ /* 0x000fe40000001003 */
        /* <DEDUP_REMOVED lines=18> */
.L_x_99:
        /* <DEDUP_REMOVED lines=23> */
.L_x_100:
        /* <DEDUP_REMOVED lines=14> */
.L_x_5115:


//--------------------- .text._Z35group_norm_nhwc_bwd_one_pass_kernelI11Bf16IOFp32WLi256ELi84ELi672EEv26Group_norm_nhwc_bwd_params --------------------------
	.section	.text._Z35group_norm_nhwc_bwd_one_pass_kernelI11Bf16IOFp32WLi256ELi84ELi672EEv26Group_norm_nhwc_bwd_params,"ax",@progbits
	.align	128
        .global         _Z35group_norm_nhwc_bwd_one_pass_kernelI11Bf16IOFp32WLi256ELi84ELi672EEv26Group_norm_nhwc_bwd_params
        .type           _Z35group_norm_nhwc_bwd_one_pass_kernelI11Bf16IOFp32WLi256ELi84ELi672EEv26Group_norm_nhwc_bwd_params,@function
        .size           _Z35group_norm_nhwc_bwd_one_pass_kernelI11Bf16IOFp32WLi256ELi84ELi672EEv26Group_norm_nhwc_bwd_params,(.L_x_5116 - _Z35group_norm_nhwc_bwd_one_pass_kernelI11Bf16IOFp32WLi256ELi84ELi672EEv26Group_norm_nhwc_bwd_params)
        .other          _Z35group_norm_nhwc_bwd_one_pass_kernelI11Bf16IOFp32WLi256ELi84ELi672EEv26Group_norm_nhwc_bwd_params,@"STO_CUDA_ENTRY STV_DEFAULT"
_Z35group_norm_nhwc_bwd_one_pass_kernelI11Bf16IOFp32WLi256ELi84ELi672EEv26Group_norm_nhwc_bwd_params:
.text._Z35group_norm_nhwc_bwd_one_pass_kernelI11Bf16IOFp32WLi256ELi84ELi672EEv26Group_norm_nhwc_bwd_params:
[----:B------:R-:W0:Y:S08]  /*0000*/  LDC R1, c[0x0][0x28] ;  /* 0x00000a00ff017b82 */ /* 0x000e300000000800 */
[----:B------:R-:W1:Y:S01]  /*0010*/  S2UR UR6, SR_CTAID.Y ;  /* 0x00000000000679c3 */ /* 0x000e620000002600 */
[----:B------:R-:W-:Y:S01]  /*0020*/  ULDC UR5, c[0x0][0x2a0] ;  /* 0x0000a80000057ab9 */ /* 0x000fe20000000800 */
[----:B------:R-:W-:Y:S01]  /*0030*/  ULDC UR4, c[0x0][0x270] ;  /* 0x00009c0000047ab9 */ /* 0x000fe20000000800 */
[----:B------:R-:W2:Y:S01]  /*0040*/  S2R R0, SR_TID.X ;  /* 0x0000000000007919 */ /* 0x000ea20000002100 */
[----:B------:R-:W-:Y:S01]  /*0050*/  UIMAD UR5, UR5, UR4, URZ ;  /* 0x00000004050572a4 */ /* 0x000fe2000f8e023f */
[----:B0-----:R-:W-:Y:S01]  /*0060*/  IADD3 R1, R1, -0x8, RZ ;  /* 0xfffffff801017810 */ /* 0x001fe20007ffe0ff */
[----:B------:R-:W-:-:S02]  /*0070*/  ULDC.64 UR14, c[0x0][0x208] ;  /* 0x00008200000e7ab9 */ /* 0x000fc40000000a00 */
[----:B-1----:R-:W-:-:S06]  /*0080*/  UISETP.GE.AND UP0, UPT, UR6, UR5, UPT ;  /* 0x000000050600728c */ /* 0x002fcc000bf06270 */
[----:B------:R-:W-:-:S13]  /*0090*/  PLOP3.LUT P0, PT, PT, PT, UP0, 0x80, 0x0 ;  /* 0x000000000000781c */ /* 0x000fda0003f0f008 */
[----:B--2---:R-:W-:Y:S05]  /*00a0*/  @P0 BRA `(.L_x_101) ;  /* 0x0000009800e80947 */ /* 0x004fea0003800000 */
[----:B------:R-:W0:Y:S01]  /*00b0*/  S2UR UR16, SR_CTAID.X ;  /* 0x00000000001079c3 */ /* 0x000e220000002500 */
[--C-:B------:R-:W-:Y:S01]  /*00c0*/  SHF.R.U32.HI R2, RZ, 0x1, R0.reuse ;  /* 0x00000001ff027819 */ /* 0x100fe20000011600 */
[----:B------:R-:W-:Y:S01]  /*00d0*/  UMOV UR4, 0x400 ;  /* 0x0000040000047882 */ /* 0x000fe20000000000 */
[----:B------:R-:W-:Y:S01]  /*00e0*/  ULDC.64 UR18, c[0x0][0x290] ;  /* 0x0000a40000127ab9 */ /* 0x000fe20000000a00 */
[----:B------:R-:W-:Y:S01]  /*00f0*/  ULDC.64 UR12, c[0x0][0x288] ;  /* 0x0000a200000c7ab9 */ /* 0x000fe20000000a00 */
[----:B------:R-:W-:Y:S01]  /*0100*/  ULDC.U8 UR17, c[0x0][0x2a4] ;  /* 0x0000a90000117ab9 */ /* 0x000fe20000000000 */
[----:B------:R-:W-:Y:S01]  /*0110*/  IMAD.WIDE.U32 R2, R2, 0x30c30c31, RZ ;  /* 0x30c30c3102027825 */ /* 0x000fe200078e00ff */
[----:B------:R-:W-:Y:S01]  /*0120*/  UIMAD.WIDE.U32 UR8, UR12, 0x3, URZ ;  /* 0x000000030c0878a5 */ /* 0x000fe2000f8e003f */
[----:B------:R-:W0:Y:S01]  /*0130*/  LDC R5, c[0x0][0x2ac] ;  /* 0x0000ab00ff057b82 */ /* 0x000e220000000800 */
[----:B------:R-:W-:Y:S02]  /*0140*/  UIMAD UR10, UR13, 0x3, URZ ;  /* 0x000000030d0a78a4 */ /* 0x000fe4000f8e023f */
[----:B------:R-:W-:Y:S01]  /*0150*/  SHF.R.U32.HI R2, RZ, 0x2, R3 ;  /* 0x00000002ff027819 */ /* 0x000fe20000011603 */
[----:B------:R-:W-:Y:S01]  /*0160*/  ULEA.HI UR11, UP0, UR13, UR12, URZ, 0x1 ;  /* 0x0000000c0d0b7291 */ /* 0x000fe2000f81083f */
[----:B------:R-:W-:Y:S01]  /*0170*/  SHF.R.S32.HI R3, RZ, 0x1f, R0 ;  /* 0x0000001fff037819 */ /* 0x000fe20000011400 */
[----:B------:R-:W-:-:S02]  /*0180*/  UIADD3 UR10, UR9, UR10, URZ ;  /* 0x0000000a090a7290 */ /* 0x000fc4000fffe03f */
[----:B------:R-:W1:Y:S01]  /*0190*/  S2UR UR7, SR_CgaCtaId ;  /* 0x00000000000779c3 */ /* 0x000e620000008800 */
[----:B------:R-:W-:Y:S01]  /*01a0*/  LEA.HI R3, R3, R0, RZ, 0x5 ;  /* 0x0000000003037211 */ /* 0x000fe200078f28ff */
[----:B------:R-:W-:Y:S02]  /*01b0*/  UIADD3.X UR12, URZ, UR13, URZ, UP0, !UPT ;  /* 0x0000000d3f0c7290 */ /* 0x000fe400087fe43f */
[----:B------:R-:W-:Y:S01]  /*01c0*/  ULEA.HI UR8, UP0, UR10, UR8, URZ, 0x1 ;  /* 0x000000080a087291 */ /* 0x000fe2000f81083f */
[----:B------:R-:W-:Y:S01]  /*01d0*/  SHF.R.S32.HI R3, RZ, 0x5, R3 ;  /* 0x00000005ff037819 */ /* 0x000fe20000011403 */
[----:B------:R-:W-:Y:S02]  /*01e0*/  USHF.R.S32.HI UR9, URZ, 0x1, UR12 ;  /* 0x000000013f097899 */ /* 0x000fe4000801140c */
[----:B------:R-:W-:-:S04]  /*01f0*/  UIADD3.X UR10, URZ, UR10, URZ, UP0, !UPT ;  /* 0x0000000a3f0a7290 */ /* 0x000fc800087fe43f */
[----:B------:R-:W-:Y:S02]  /*0200*/  USHF.R.S64 UR8, UR8, 0x1, UR10 ;  /* 0x0000000108087899 */ /* 0x000fe4000800100a */
[----:B------:R-:W-:Y:S01]  /*0210*/  USHF.R.S32.HI UR10, URZ, 0x1, UR10 ;  /* 0x000000013f0a7899 */ /* 0x000fe2000801140a */
[----:B0-----:R-:W-:-:S03]  /*0220*/  IMAD R2, R5, UR16, R2 ;  /* 0x0000001005027c24 */ /* 0x001fc6000f8e0202 */
[----:B------:R-:W-:Y:S02]  /*0230*/  USHF.L.U64.HI UR10, UR8, 0x2, UR10 ;  /* 0x00000002080a7899 */ /* 0x000fe4000801020a */
[C---:B------:R-:W-:Y:S02]  /*0240*/  ISETP.GE.U32.AND P1, PT, R2.reuse, UR18, PT ;  /* 0x0000001202007c0c */ /* 0x040fe4000bf26070 */
[----:B------:R-:W-:Y:S01]  /*0250*/  SHF.R.S32.HI R4, RZ, 0x1f, R2 ;  /* 0x0000001fff047819 */ /* 0x000fe20000011402 */
[----:B-1----:R-:W-:Y:S01]  /*0260*/  ULEA UR4, UR7, UR4, 0x18 ;  /* 0x0000000407047291 */ /* 0x002fe2000f8ec03f */
[----:B------:R-:W-:Y:S01]  /*0270*/  IADD3 R75, R2, 0x30, RZ ;  /* 0x00000030024b7810 */ /* 0x000fe20007ffe0ff */
[----:B------:R-:W-:Y:S01]  /*0280*/  USHF.R.S64 UR7, UR11, 0x1, UR12 ;  /* 0x000000010b077899 */ /* 0x000fe2000800100c */
[----:B------:R-:W-:Y:S02]  /*0290*/  ISETP.GE.AND.EX P1, PT, R4, UR19, PT, P1 ;  /* 0x0000001304007c0c */ /* 0x000fe4000bf26310 */
[C---:B------:R-:W-:Y:S01]  /*02a0*/  IADD3 R74, R2.reuse, 0x40, RZ ;  /* 0x00000040024a7810 */ /* 0x040fe20007ffe0ff */
[----:B------:R-:W-:Y:S01]  /*02b0*/  USHF.L.U64.HI UR9, UR7, 0x2, UR9 ;  /* 0x0000000207097899 */ /* 0x000fe20008010209 */
[----:B------:R-:W-:Y:S01]  /*02c0*/  LEA R4, R3, UR4, 0x3 ;  /* 0x0000000403047c11 */ /* 0x000fe2000f8e18ff */
[----:B------:R-:W-:Y:S01]  /*02d0*/  UMOV UR4, URZ ;  /* 0x0000003f00047c82 */ /* 0x000fe20008000000 */
[----:B------:R-:W-:-:S02]  /*02e0*/  IADD3 R3, R2, 0x10, RZ ;  /* 0x0000001002037810 */ /* 0x000fc40007ffe0ff */
[----:B------:R-:W-:Y:S01]  /*02f0*/  ISETP.LT.U32.AND P1, PT, R0, 0x2a0, !P1 ;  /* 0x000002a00000780c */ /* 0x000fe20004f21070 */
[----:B------:R0:W-:Y:S01]  /*0300*/  STL [R1], R4 ;  /* 0x0000000401007387 */ /* 0x0001e20000100800 */
[C---:B------:R-:W-:Y:S02]  /*0310*/  IADD3 R3, R2.reuse, 0x20, RZ ;  /* 0x0000002002037810 */ /* 0x040fe40007ffe0ff */
[C---:B------:R-:W-:Y:S02]  /*0320*/  IADD3 R73, R2.reuse, 0x50, RZ ;  /* 0x0000005002497810 */ /* 0x040fe40007ffe0ff */
[----:B------:R-:W-:-:S07]  /*0330*/  IADD3 R72, R2, 0x60, RZ ;  /* 0x0000006002487810 */ /* 0x000fce0007ffe0ff */
.L_x_184:
[----:B------:R-:W1:Y:S01]  /*0340*/  LDC R8, c[0x0][0x2a0] ;  /* 0x0000a800ff087b82 */ /* 0x000e620000000800 */
[----:B------:R-:W2:Y:S01]  /*0350*/  S2R R10, SR_TID.X ;  /* 0x00000000000a7919 */ /* 0x000ea20000002100 */
[----:B------:R-:W-:Y:S01]  /*0360*/  ISETP.LE.AND P5, PT, RZ, UR6, PT ;  /* 0x00000006ff007c0c */ /* 0x000fe2000bfa3270 */
[----:B------:R-:W-:Y:S01]  /*0370*/  ULDC.64 UR18, c[0x0][0x290] ;  /* 0x0000a40000127ab9 */ /* 0x000fe20000000a00 */
[----:B------:R-:W-:Y:S01]  /*0380*/  SHF.R.S32.HI R17, RZ, 0x1f, R72 ;  /* 0x0000001fff117819 */ /* 0x000fe20000011448 */
[----:B------:R-:W-:Y:S01]  /*0390*/  ULDC.64 UR12, c[0x0][0x298] ;  /* 0x0000a600000c7ab9 */ /* 0x000fe20000000a00 */
[----:B------:R-:W-:Y:S02]  /*03a0*/  IADD3 R33, R2, 0xb0, RZ ;  /* 0x000000b002217810 */ /* 0x000fe40007ffe0ff */
[----:B------:R-:W-:Y:S01]  /*03b0*/  SHF.R.S32.HI R11, RZ, 0x1f, R2 ;  /* 0x0000001fff0b7819 */ /* 0x000fe20000011402 */
[----:B------:R-:W3:Y:S01]  /*03c0*/  @P1 LDC.64 R20, c[0x0][0x230] ;  /* 0x00008c00ff141b82 */ /* 0x000ee20000000a00 */
[----:B------:R-:W-:-:S02]  /*03d0*/  SHF.R.S32.HI R25, RZ, 0x1f, R33 ;  /* 0x0000001fff197819 */ /* 0x000fc40000011421 */
[----:B------:R-:W-:-:S04]  /*03e0*/  IADD3 R22, R2, 0x80, RZ ;  /* 0x0000008002167810 */ /* 0x000fc80007ffe0ff */
[----:B------:R-:W-:Y:S01]  /*03f0*/  SHF.R.S32.HI R35, RZ, 0x1f, R22 ;  /* 0x0000001fff237819 */ /* 0x000fe20000011416 */
[----:B------:R-:W4:Y:S01]  /*0400*/  @P1 LDC.64 R30, c[0x0][0x228] ;  /* 0x00008a00ff1e1b82 */ /* 0x000f220000000a00 */
[----:B-1----:R-:W-:-:S04]  /*0410*/  IABS R7, R8 ;  /* 0x0000000800077213 */ /* 0x002fc80000000000 */
[----:B0-----:R-:W1:Y:S08]  /*0420*/  I2F.RP R3, R7 ;  /* 0x0000000700037306 */ /* 0x001e700000209400 */
[----:B-1----:R-:W0:Y:S02]  /*0430*/  MUFU.RCP R3, R3 ;  /* 0x0000000300037308 */ /* 0x002e240000001000 */
[----:B0-----:R-:W-:-:S06]  /*0440*/  IADD3 R4, R3, 0xffffffe, RZ ;  /* 0x0ffffffe03047810 */ /* 0x001fcc0007ffe0ff */
[----:B------:R0:W1:Y:S02]  /*0450*/  F2I.FTZ.U32.TRUNC.NTZ R5, R4 ;  /* 0x0000000400057305 */ /* 0x000064000021f000 */
[----:B0-----:R-:W-:Y:S01]  /*0460*/  HFMA2.MMA R4, -RZ, RZ, 0, 0 ;  /* 0x00000000ff047435 */ /* 0x001fe200000001ff */
[----:B-1----:R-:W-:-:S05]  /*0470*/  IADD3 R6, RZ, -R5, RZ ;  /* 0x80000005ff067210 */ /* 0x002fca0007ffe0ff */
[----:B------:R-:W-:Y:S01]  /*0480*/  IMAD R9, R6, R7, RZ ;  /* 0x0000000706097224 */ /* 0x000fe200078e02ff */
[----:B------:R-:W-:-:S03]  /*0490*/  IABS R6, UR6 ;  /* 0x0000000600067c13 */ /* 0x000fc60008000000 */
[----:B------:R-:W-:Y:S01]  /*04a0*/  IMAD.HI.U32 R5, R5, R9, R4 ;  /* 0x0000000905057227 */ /* 0x000fe200078e0004 */
[----:B--2---:R-:W-:-:S05]  /*04b0*/  SHF.R.U32.HI R4, RZ, 0x1, R10 ;  /* 0x00000001ff047819 */ /* 0x004fca000001160a */
[----:B------:R-:W-:-:S05]  /*04c0*/  IMAD.HI.U32 R3, R5, R6, RZ ;  /* 0x0000000605037227 */ /* 0x000fca00078e00ff */
[----:B------:R-:W-:-:S05]  /*04d0*/  IADD3 R5, -R3, RZ, RZ ;  /* 0x000000ff03057210 */ /* 0x000fca0007ffe1ff */
[C---:B------:R-:W-:Y:S02]  /*04e0*/  IMAD R6, R7.reuse, R5, R6 ;  /* 0x0000000507067224 */ /* 0x040fe400078e0206 */
[----:B------:R-:W-:Y:S01]  /*04f0*/  IMAD.WIDE.U32 R4, R4, 0x30c30c31, RZ ;  /* 0x30c30c3104047825 */ /* 0x000fe200078e00ff */
[----:B------:R-:W-:Y:S02]  /*0500*/  LOP3.LUT R4, R8, UR6, RZ, 0x3c, !PT ;  /* 0x0000000608047c12 */ /* 0x000fe4000f8e3cff */
[----:B------:R-:W-:Y:S02]  /*0510*/  ISETP.GT.U32.AND P3, PT, R7, R6, PT ;  /* 0x000000060700720c */ /* 0x000fe40003f64070 */
[----:B------:R-:W-:Y:S02]  /*0520*/  SHF.R.U32.HI R9, RZ, 0x2, R5 ;  /* 0x00000002ff097819 */ /* 0x000fe40000011605 */
[----:B------:R-:W-:Y:S02]  /*0530*/  ISETP.GE.AND P2, PT, R4, RZ, PT ;  /* 0x000000ff0400720c */ /* 0x000fe40003f46270 */
[----:B------:R-:W-:Y:S01]  /*0540*/  LOP3.LUT R4, RZ, R8, RZ, 0x33, !PT ;  /* 0x00000008ff047212 */ /* 0x000fe200078e33ff */
[----:B------:R-:W-:-:S05]  /*0550*/  IMAD R34, R9, -0x2a, R10 ;  /* 0xffffffd609227824 */ /* 0x000fca00078e020a */
[----:B------:R-:W-:Y:S02]  /*0560*/  SHF.L.U32 R34, R34, 0x1, RZ ;  /* 0x0000000122227819 */ /* 0x000fe400000006ff */
[-C--:B------:R-:W-:Y:S02]  /*0570*/  @!P3 IADD3 R6, R6, -R7.reuse, RZ ;  /* 0x800000070606b210 */ /* 0x080fe40007ffe0ff */
[----:B------:R-:W-:Y:S02]  /*0580*/  @!P3 IADD3 R3, R3, 0x1, RZ ;  /* 0x000000010303b810 */ /* 0x000fe40007ffe0ff */
[CC--:B------:R-:W-:Y:S02]  /*0590*/  ISETP.GE.U32.AND P4, PT, R6.reuse, R7.reuse, PT ;  /* 0x000000070600720c */ /* 0x0c0fe40003f86070 */
[----:B------:R-:W-:Y:S02]  /*05a0*/  ISETP.GT.U32.AND P0, PT, R7, R6, PT ;  /* 0x000000060700720c */ /* 0x000fe40003f04070 */
[----:B------:R-:W-:-:S02]  /*05b0*/  IADD3 R5, R6, -R7, RZ ;  /* 0x8000000706057210 */ /* 0x000fc40007ffe0ff */
[----:B------:R-:W-:Y:S02]  /*05c0*/  ISETP.NE.AND P3, PT, R8, RZ, PT ;  /* 0x000000ff0800720c */ /* 0x000fe40003f65270 */
[----:B------:R-:W-:Y:S01]  /*05d0*/  SEL R5, R5, R6, !P0 ;  /* 0x0000000605057207 */ /* 0x000fe20004000000 */
[----:B------:R-:W0:Y:S01]  /*05e0*/  @P1 LDC.64 R8, c[0x0][0x288] ;  /* 0x0000a200ff081b82 */ /* 0x000e220000000a00 */
[----:B------:R-:W-:Y:S02]  /*05f0*/  ISETP.GE.U32.AND P0, PT, R72, UR18, PT ;  /* 0x0000001248007c0c */ /* 0x000fe4000bf06070 */
[----:B------:R-:W-:Y:S02]  /*0600*/  @!P5 IADD3 R5, -R5, RZ, RZ ;  /* 0x000000ff0505d210 */ /* 0x000fe40007ffe1ff */
[----:B------:R-:W-:Y:S02]  /*0610*/  @P4 IADD3 R3, R3, 0x1, RZ ;  /* 0x0000000103034810 */ /* 0x000fe40007ffe0ff */
[----:B------:R-:W-:-:S02]  /*0620*/  ISETP.GE.AND.EX P0, PT, R17, UR19, PT, P0 ;  /* 0x0000001311007c0c */ /* 0x000fc4000bf06300 */
[----:B------:R-:W-:Y:S02]  /*0630*/  SEL R62, R4, R5, !P3 ;  /* 0x00000005043e7207 */ /* 0x000fe40005800000 */
[----:B------:R-:W-:Y:S02]  /*0640*/  @!P2 IADD3 R3, -R3, RZ, RZ ;  /* 0x000000ff0303a210 */ /* 0x000fe40007ffe1ff */
[----:B------:R-:W-:Y:S01]  /*0650*/  ISETP.GT.U32.OR P0, PT, R0, 0x29f, P0 ;  /* 0x0000029f0000780c */ /* 0x000fe20000704470 */
[----:B------:R-:W-:Y:S01]  /*0660*/  IMAD R10, R62, 0x54, RZ ;  /* 0x000000543e0a7824 */ /* 0x000fe200078e02ff */
[----:B------:R-:W-:Y:S02]  /*0670*/  SEL R3, R4, R3, !P3 ;  /* 0x0000000304037207 */ /* 0x000fe40005800000 */
[----:B------:R-:W-:Y:S02]  /*0680*/  ISETP.GE.U32.AND P4, PT, R33, UR18, PT ;  /* 0x0000001221007c0c */ /* 0x000fe4000bf86070 */
[----:B------:R-:W-:-:S02]  /*0690*/  SHF.R.S32.HI R5, RZ, 0x1f, R34 ;  /* 0x0000001fff057819 */ /* 0x000fc40000011422 */
[----:B------:R-:W-:Y:S02]  /*06a0*/  IADD3 R12, P2, R34, R10, RZ ;  /* 0x0000000a220c7210 */ /* 0x000fe40007f5e0ff */
[----:B------:R-:W-:Y:S02]  /*06b0*/  SHF.R.S32.HI R4, RZ, 0x1f, R3 ;  /* 0x0000001fff047819 */ /* 0x000fe40000011403 */
[----:B------:R-:W-:Y:S01]  /*06c0*/  ISETP.GE.AND.EX P4, PT, R25, UR19, PT, P4 ;  /* 0x0000001319007c0c */ /* 0x000fe2000bf86340 */
[----:B------:R-:W1:Y:S01]  /*06d0*/  @!P0 LDC.64 R6, c[0x0][0x288] ;  /* 0x0000a200ff068b82 */ /* 0x000e620000000a00 */
[----:B------:R-:W-:Y:S01]  /*06e0*/  LEA.HI.X.SX32 R13, R10, R5, 0x1, P2 ;  /* 0x000000050a0d7211 */ /* 0x000fe200010f0eff */
[----:B------:R-:W-:Y:S01]  /*06f0*/  IMAD R4, R4, UR12, RZ ;  /* 0x0000000c04047c24 */ /* 0x000fe2000f8e02ff */
[----:B------:R-:W-:Y:S02]  /*0700*/  ISETP.GT.U32.OR P4, PT, R0, 0x29f, P4 ;  /* 0x0000029f0000780c */ /* 0x000fe40002784470 */
[----:B------:R-:W-:Y:S01]  /*0710*/  ISETP.GE.U32.AND P2, PT, R22, UR18, PT ;  /* 0x0000001216007c0c */ /* 0x000fe2000bf46070 */
[----:B------:R-:W-:-:S02]  /*0720*/  IMAD R15, R3, UR13, R4 ;  /* 0x0000000d030f7c24 */ /* 0x000fc4000f8e0204 */
[----:B------:R-:W-:Y:S01]  /*0730*/  IMAD.WIDE.U32 R12, R3, UR12, R12 ;  /* 0x0000000c030c7c25 */ /* 0x000fe2000f8e000c */
[----:B------:R-:W2:Y:S01]  /*0740*/  @!P0 LDC.64 R18, c[0x0][0x230] ;  /* 0x00008c00ff128b82 */ /* 0x000ea20000000a00 */
[----:B------:R-:W-:Y:S02]  /*0750*/  ISETP.GE.AND.EX P2, PT, R35, UR19, PT, P2 ;  /* 0x0000001323007c0c */ /* 0x000fe4000bf46320 */
[----:B------:R-:W-:Y:S01]  /*0760*/  CS2R R54, SRZ ;  /* 0x0000000000367805 */ /* 0x000fe2000001ff00 */
[----:B0-----:R-:W-:Y:S01]  /*0770*/  @P1 IMAD R3, R11, R8, RZ ;  /* 0x000000080b031224 */ /* 0x001fe200078e02ff */
[----:B------:R-:W-:Y:S02]  /*0780*/  IADD3 R15, R13, R15, RZ ;  /* 0x0000000f0d0f7210 */ /* 0x000fe40007ffe0ff */
[----:B------:R-:W-:Y:S02]  /*0790*/  CS2R R50, SRZ ;  /* 0x0000000000327805 */ /* 0x000fe4000001ff00 */
[----:B------:R-:W-:Y:S01]  /*07a0*/  @P1 MOV R14, R12 ;  /* 0x0000000c000e1202 */ /* 0x000fe20000000f00 */
[C---:B------:R-:W-:Y:S01]  /*07b0*/  @P1 IMAD R3, R2.reuse, R9, R3 ;  /* 0x0000000902031224 */ /* 0x040fe200078e0203 */
[----:B------:R-:W0:Y:S01]  /*07c0*/  @!P4 LDC.64 R4, c[0x0][0x288] ;  /* 0x0000a200ff04cb82 */ /* 0x000e220000000a00 */
[----:B------:R-:W-:-:S02]  /*07d0*/  IADD3 R11, R2, 0x70, RZ ;  /* 0x00000070020b7810 */ /* 0x000fc40007ffe0ff */
[----:B------:R-:W-:Y:S01]  /*07e0*/  CS2R R48, SRZ ;  /* 0x0000000000307805 */ /* 0x000fe2000001ff00 */
[----:B------:R-:W-:Y:S01]  /*07f0*/  @P1 IMAD.WIDE.U32 R8, R2, R8, R14 ;  /* 0x0000000802081225 */ /* 0x000fe200078e000e */
[----:B------:R-:W-:Y:S02]  /*0800*/  ISETP.GT.U32.OR P2, PT, R0, 0x29f, P2 ;  /* 0x0000029f0000780c */ /* 0x000fe40001744470 */
[----:B------:R-:W-:Y:S02]  /*0810*/  CS2R R52, SRZ ;  /* 0x0000000000347805 */ /* 0x000fe4000001ff00 */
[----:B------:R-:W-:Y:S01]  /*0820*/  ISETP.GE.U32.AND P3, PT, R11, UR18, PT ;  /* 0x000000120b007c0c */ /* 0x000fe2000bf66070 */
[----:B-1----:R-:W-:Y:S01]  /*0830*/  @!P0 IMAD R17, R17, R6, RZ ;  /* 0x0000000611118224 */ /* 0x002fe200078e02ff */
[----:B------:R-:W-:Y:S02]  /*0840*/  @P1 IADD3 R9, R9, R3, RZ ;  /* 0x0000000309091210 */ /* 0x000fe40007ffe0ff */
[----:B------:R-:W-:Y:S01]  /*0850*/  IADD3 R45, R2, 0x10, RZ ;  /* 0x00000010022d7810 */ /* 0x000fe20007ffe0ff */
[----:B------:R-:W-:Y:S01]  /*0860*/  @!P0 IMAD R7, R72, R7, R17 ;  /* 0x0000000748078224 */ /* 0x000fe200078e0211 */
[C---:B------:R-:W-:Y:S01]  /*0870*/  @P1 SHF.L.U32 R3, R8.reuse, 0x1, RZ ;  /* 0x0000000108031819 */ /* 0x040fe200000006ff */
[----:B------:R-:W1:Y:S01]  /*0880*/  @!P0 LDC.64 R16, c[0x0][0x228] ;  /* 0x00008a00ff108b82 */ /* 0x000e620000000a00 */
[----:B------:R-:W-:-:S02]  /*0890*/  @P1 SHF.L.U64.HI R26, R8, 0x1, R9 ;  /* 0x00000001081a1819 */ /* 0x000fc40000010209 */
[----:B------:R-:W-:Y:S02]  /*08a0*/  CS2R R46, SRZ ;  /* 0x00000000002e7805 */ /* 0x000fe4000001ff00 */
[----:B------:R-:W-:Y:S01]  /*08b0*/  @!P0 MOV R8, R12 ;  /* 0x0000000c00088202 */ /* 0x000fe20000000f00 */
[----:B------:R-:W-:Y:S01]  /*08c0*/  ULDC.64 UR12, c[0x0][0x248] ;  /* 0x00009200000c7ab9 */ /* 0x000fe20000000a00 */
[----:B------:R-:W-:Y:S02]  /*08d0*/  @!P0 MOV R9, R15 ;  /* 0x0000000f00098202 */ /* 0x000fe40000000f00 */
[----:B------:R-:W-:Y:S02]  /*08e0*/  SHF.R.S32.HI R23, RZ, 0x1f, R11 ;  /* 0x0000001fff177819 */ /* 0x000fe4000001140b */
[----:B---3--:R-:W-:Y:S01]  /*08f0*/  @P1 IADD3 R20, P5, R3, R20, RZ ;  /* 0x0000001403141210 */ /* 0x008fe20007fbe0ff */
[----:B------:R-:W-:Y:S01]  /*0900*/  @!P0 IMAD.WIDE.U32 R8, R72, R6, R8 ;  /* 0x0000000648088225 */ /* 0x000fe200078e0008 */
[----:B------:R-:W-:-:S02]  /*0910*/  ISETP.GE.AND.EX P3, PT, R23, UR19, PT, P3 ;  /* 0x0000001317007c0c */ /* 0x000fc4000bf66330 */
[----:B----4-:R-:W-:Y:S01]  /*0920*/  @P1 IADD3 R30, P6, R3, R30, RZ ;  /* 0x0000001e031e1210 */ /* 0x010fe20007fde0ff */
[----:B0-----:R-:W-:Y:S01]  /*0930*/  @!P4 IMAD R24, R25, R4, RZ ;  /* 0x000000041918c224 */ /* 0x001fe200078e02ff */
[----:B------:R-:W-:Y:S02]  /*0940*/  @!P0 IADD3 R3, R9, R7, RZ ;  /* 0x0000000709038210 */ /* 0x000fe40007ffe0ff */
[----:B------:R-:W-:Y:S01]  /*0950*/  ISETP.GT.U32.OR P3, PT, R0, 0x29f, P3 ;  /* 0x0000029f0000780c */ /* 0x000fe20001f64470 */
[----:B------:R-:W0:Y:S01]  /*0960*/  @!P4 LDC.64 R6, c[0x0][0x230] ;  /* 0x00008c00ff06cb82 */ /* 0x000e220000000a00 */
[----:B------:R-:W-:Y:S01]  /*0970*/  @!P4 IMAD R27, R33, R5, R24 ;  /* 0x00000005211bc224 */ /* 0x000fe200078e0218 */
[----:B------:R-:W-:Y:S02]  /*0980*/  @!P4 MOV R24, R12 ;  /* 0x0000000c0018c202 */ /* 0x000fe40000000f00 */
[----:B------:R-:W-:Y:S02]  /*0990*/  @!P4 MOV R25, R15 ;  /* 0x0000000f0019c202 */ /* 0x000fe40000000f00 */
[----:B------:R-:W-:-:S02]  /*09a0*/  @!P0 SHF.L.U32 R29, R8, 0x1, RZ ;  /* 0x00000001081d8819 */ /* 0x000fc400000006ff */
[----:B------:R-:W-:Y:S01]  /*09b0*/  @!P0 SHF.L.U64.HI R32, R8, 0x1, R3 ;  /* 0x0000000108208819 */ /* 0x000fe20000010203 */
[----:B------:R-:W-:Y:S01]  /*09c0*/  @!P4 IMAD.WIDE.U32 R24, R33, R4, R24 ;  /* 0x000000042118c225 */ /* 0x000fe200078e0018 */
[----:B------:R-:W3:Y:S01]  /*09d0*/  @!P4 LDC.64 R8, c[0x0][0x228] ;  /* 0x00008a00ff08cb82 */ /* 0x000ee20000000a00 */
[----:B------:R-:W-:Y:S01]  /*09e0*/  @P1 IADD3.X R21, R26, R21, RZ, P5, !PT ;  /* 0x000000151a151210 */ /* 0x000fe20002ffe4ff */
[----:B------:R-:W-:Y:S01]  /*09f0*/  HFMA2.MMA R3, -RZ, RZ, 0, 0 ;  /* 0x00000000ff037435 */ /* 0x000fe200000001ff */
[----:B--2---:R-:W-:Y:S02]  /*0a00*/  @!P0 IADD3 R18, P5, R29, R18, RZ ;  /* 0x000000121d128210 */ /* 0x004fe40007fbe0ff */
[----:B------:R-:W-:Y:S02]  /*0a10*/  @!P4 IADD3 R27, R25, R27, RZ ;  /* 0x0000001b191bc210 */ /* 0x000fe40007ffe0ff */
[----:B------:R-:W-:Y:S01]  /*0a20*/  @!P4 SHF.L.U32 R25, R24, 0x1, RZ ;  /* 0x000000011819c819 */ /* 0x000fe200000006ff */
[----:B------:R-:W2:Y:S01]  /*0a30*/  @!P3 LDC.64 R4, c[0x0][0x288] ;  /* 0x0000a200ff04bb82 */ /* 0x000ea20000000a00 */
[----:B------:R-:W-:-:S02]  /*0a40*/  @P1 IADD3.X R31, R26, R31, RZ, P6, !PT ;  /* 0x0000001f1a1f1210 */ /* 0x000fc400037fe4ff */
[----:B------:R-:W-:Y:S02]  /*0a50*/  @!P0 IADD3.X R19, R32, R19, RZ, P5, !PT ;  /* 0x0000001320138210 */ /* 0x000fe40002ffe4ff */
[----:B-1----:R-:W-:Y:S02]  /*0a60*/  @!P0 IADD3 R26, P5, R29, R16, RZ ;  /* 0x000000101d1a8210 */ /* 0x002fe40007fbe0ff */
[----:B------:R-:W-:Y:S01]  /*0a70*/  @!P4 SHF.L.U64.HI R24, R24, 0x1, R27 ;  /* 0x000000011818c819 */ /* 0x000fe2000001021b */
[----:B------:R1:W5:Y:S01]  /*0a80*/  @!P0 LDG.E R3, desc[UR14][R18.64] ;  /* 0x0000000e12038981 */ /* 0x000362000c1e1900 */
[----:B0-----:R-:W-:Y:S02]  /*0a90*/  @!P4 IADD3 R28, P6, R25, R6, RZ ;  /* 0x00000006191cc210 */ /* 0x001fe40007fde0ff */
[----:B------:R-:W-:Y:S02]  /*0aa0*/  @!P0 IADD3.X R27, R32, R17, RZ, P5, !PT ;  /* 0x00000011201b8210 */ /* 0x000fe40002ffe4ff */
[----:B------:R-:W-:-:S02]  /*0ab0*/  @!P4 IADD3.X R29, R24, R7, RZ, P6, !PT ;  /* 0x00000007181dc210 */ /* 0x000fc400037fe4ff */
[----:B------:R-:W0:Y:S01]  /*0ac0*/  @!P2 LDC.64 R6, c[0x0][0x288] ;  /* 0x0000a200ff06ab82 */ /* 0x000e220000000a00 */
[----:B------:R4:W5:Y:S01]  /*0ad0*/  @!P0 LDG.E R55, desc[UR14][R26.64] ;  /* 0x0000000e1a378981 */ /* 0x000962000c1e1900 */
[----:B---3--:R-:W-:Y:S02]  /*0ae0*/  @!P4 IADD3 R16, P0, R25, R8, RZ ;  /* 0x000000081910c210 */ /* 0x008fe40007f1e0ff */
[----:B------:R-:W-:Y:S01]  /*0af0*/  IADD3 R25, R2, 0x90, RZ ;  /* 0x0000009002197810 */ /* 0x000fe20007ffe0ff */
[----:B------:R-:W5:Y:S03]  /*0b00*/  @!P4 LDG.E R51, desc[UR14][R28.64] ;  /* 0x0000000e1c33c981 */ /* 0x000f66000c1e1900 */
[----:B-1----:R-:W1:Y:S01]  /*0b10*/  @!P3 LDC.64 R18, c[0x0][0x230] ;  /* 0x00008c00ff12bb82 */ /* 0x002e620000000a00 */
[----:B--2---:R-:W-:Y:S01]  /*0b20*/  @!P3 IMAD R8, R23, R4, RZ ;  /* 0x000000041708b224 */ /* 0x004fe200078e02ff */
[----:B------:R-:W-:-:S02]  /*0b30*/  @!P4 IADD3.X R17, R24, R9, RZ, P0, !PT ;  /* 0x000000091811c210 */ /* 0x000fc400007fe4ff */
[----:B------:R-:W-:Y:S02]  /*0b40*/  ISETP.GE.U32.AND P0, PT, R25, UR18, PT ;  /* 0x0000001219007c0c */ /* 0x000fe4000bf06070 */
[----:B------:R-:W-:Y:S02]  /*0b50*/  SHF.R.S32.HI R33, RZ, 0x1f, R25 ;  /* 0x0000001fff217819 */ /* 0x000fe40000011419 */
[----:B----4-:R-:W-:Y:S02]  /*0b60*/  @!P3 MOV R26, R12 ;  /* 0x0000000c001ab202 */ /* 0x010fe40000000f00 */
[----:B------:R-:W-:Y:S01]  /*0b70*/  @!P3 MOV R27, R15 ;  /* 0x0000000f001bb202 */ /* 0x000fe20000000f00 */
[----:B------:R-:W-:Y:S01]  /*0b80*/  @!P3 IMAD R23, R11, R5, R8 ;  /* 0x000000050b17b224 */ /* 0x000fe200078e0208 */
[----:B------:R-:W-:Y:S01]  /*0b90*/  ISETP.GE.AND.EX P0, PT, R33, UR19, PT, P0 ;  /* 0x0000001321007c0c */ /* 0x000fe2000bf06300 */
[----:B------:R-:W2:Y:S01]  /*0ba0*/  @!P2 LDC.64 R8, c[0x0][0x230] ;  /* 0x00008c00ff08ab82 */ /* 0x000ea20000000a00 */
[----:B------:R-:W-:Y:S01]  /*0bb0*/  IADD3 R24, R2, 0xa0, RZ ;  /* 0x000000a002187810 */ /* 0x000fe20007ffe0ff */
[----:B------:R-:W-:Y:S01]  /*0bc0*/  @!P3 IMAD.WIDE.U32 R26, R11, R4, R26 ;  /* 0x000000040b1ab225 */ /* 0x000fe200078e001a */
[----:B------:R-:W-:Y:S01]  /*0bd0*/  ISETP.GT.U32.OR P0, PT, R0, 0x29f, P0 ;  /* 0x0000029f0000780c */ /* 0x000fe20000704470 */
[----:B------:R3:W5:Y:S04]  /*0be0*/  @!P4 LDG.E R49, desc[UR14][R16.64] ;  /* 0x0000000e1031c981 */ /* 0x000768000c1e1900 */
[----:B------:R-:W4:Y:S01]  /*0bf0*/  @!P3 LDC.64 R4, c[0x0][0x228] ;  /* 0x00008a00ff04bb82 */ /* 0x000f220000000a00 */
[----:B------:R-:W-:-:S02]  /*0c00*/  ISETP.GE.U32.AND P4, PT, R24, UR18, PT ;  /* 0x0000001218007c0c */ /* 0x000fc4000bf86070 */
[----:B------:R-:W-:Y:S01]  /*0c10*/  SHF.R.S32.HI R37, RZ, 0x1f, R24 ;  /* 0x0000001fff257819 */ /* 0x000fe20000011418 */
[----:B0-----:R-:W-:Y:S01]  /*0c20*/  @!P2 IMAD R35, R35, R6, RZ ;  /* 0x000000062323a224 */ /* 0x001fe200078e02ff */
[----:B------:R-:W-:Y:S02]  /*0c30*/  @!P3 IADD3 R11, R27, R23, RZ ;  /* 0x000000171b0bb210 */ /* 0x000fe40007ffe0ff */
[----:B---3--:R-:W-:Y:S02]  /*0c40*/  @!P2 MOV R16, R12 ;  /* 0x0000000c0010a202 */ /* 0x008fe40000000f00 */
[----:B------:R-:W-:Y:S02]  /*0c50*/  @!P2 MOV R17, R15 ;  /* 0x0000000f0011a202 */ /* 0x000fe40000000f00 */
[----:B------:R-:W-:Y:S02]  /*0c60*/  @!P3 SHF.L.U32 R29, R26, 0x1, RZ ;  /* 0x000000011a1db819 */ /* 0x000fe400000006ff */
[----:B------:R-:W-:Y:S01]  /*0c70*/  ISETP.GE.AND.EX P4, PT, R37, UR19, PT, P4 ;  /* 0x0000001325007c0c */ /* 0x000fe2000bf86340 */
[----:B------:R-:W-:Y:S01]  /*0c80*/  @!P2 IMAD R35, R22, R7, R35 ;  /* 0x000000071623a224 */ /* 0x000fe200078e0223 */
[----:B------:R-:W-:Y:S01]  /*0c90*/  @!P3 SHF.L.U64.HI R32, R26, 0x1, R11 ;  /* 0x000000011a20b819 */ /* 0x000fe2000001020b */
[----:B------:R-:W-:Y:S01]  /*0ca0*/  @!P2 IMAD.WIDE.U32 R22, R22, R6, R16 ;  /* 0x000000061616a225 */ /* 0x000fe200078e0010 */
[----:B-1----:R-:W-:Y:S01]  /*0cb0*/  @!P3 IADD3 R26, P5, R29, R18, RZ ;  /* 0x000000121d1ab210 */ /* 0x002fe20007fbe0ff */
[----:B------:R-:W0:Y:S01]  /*0cc0*/  @!P0 LDC.64 R6, c[0x0][0x288] ;  /* 0x0000a200ff068b82 */ /* 0x000e220000000a00 */
[----:B------:R-:W-:-:S02]  /*0cd0*/  ISETP.GT.U32.OR P4, PT, R0, 0x29f, P4 ;  /* 0x0000029f0000780c */ /* 0x000fc40002784470 */
[----:B------:R-:W-:Y:S02]  /*0ce0*/  @!P3 IADD3.X R27, R32, R19, RZ, P5, !PT ;  /* 0x00000013201bb210 */ /* 0x000fe40002ffe4ff */
[----:B------:R-:W-:Y:S02]  /*0cf0*/  @!P2 IADD3 R19, R23, R35, RZ ;  /* 0x000000231713a210 */ /* 0x000fe40007ffe0ff */
[C---:B------:R-:W-:Y:S01]  /*0d00*/  @!P2 SHF.L.U32 R41, R22.reuse, 0x1, RZ ;  /* 0x000000011629a819 */ /* 0x040fe200000006ff */
[----:B------:R-:W1:Y:S01]  /*0d10*/  @!P2 LDC.64 R16, c[0x0][0x228] ;  /* 0x00008a00ff10ab82 */ /* 0x000e620000000a00 */
[----:B------:R-:W-:Y:S02]  /*0d20*/  @!P2 SHF.L.U64.HI R36, R22, 0x1, R19 ;  /* 0x000000011624a819 */ /* 0x000fe40000010213 */
[----:B--2---:R-:W-:Y:S02]  /*0d30*/  @!P2 IADD3 R28, P6, R41, R8, RZ ;  /* 0x00000008291ca210 */ /* 0x004fe40007fde0ff */
[----:B----4-:R-:W-:Y:S01]  /*0d40*/  @!P3 IADD3 R18, P5, R29, R4, RZ ;  /* 0x000000041d12b210 */ /* 0x010fe20007fbe0ff */
[----:B------:R-:W-:Y:S01]  /*0d50*/  HFMA2.MMA R11, -RZ, RZ, 0, 0 ;  /* 0x00000000ff0b7435 */ /* 0x000fe200000001ff */
[----:B------:R-:W-:Y:S01]  /*0d60*/  @!P2 IADD3.X R29, R36, R9, RZ, P6, !PT ;  /* 0x00000009241da210 */ /* 0x000fe200037fe4ff */
[----:B------:R-:W2:Y:S01]  /*0d70*/  @!P0 LDC.64 R22, c[0x0][0x230] ;  /* 0x00008c00ff168b82 */ /* 0x000ea20000000a00 */
[----:B------:R-:W-:-:S02]  /*0d80*/  @!P3 IADD3.X R19, R32, R5, RZ, P5, !PT ;  /* 0x000000052013b210 */ /* 0x000fc40002ffe4ff */
[----:B------:R-:W-:-:S03]  /*0d90*/  IADD3 R35, R2, 0xc0, RZ ;  /* 0x000000c002237810 */ /* 0x000fc60007ffe0ff */
[----:B------:R3:W5:Y:S02]  /*0da0*/  @!P3 LDG.E R54, desc[UR14][R18.64] ;  /* 0x0000000e1236b981 */ /* 0x000764000c1e1900 */
[----:B------:R-:W4:Y:S01]  /*0db0*/  @!P4 LDC.64 R8, c[0x0][0x288] ;  /* 0x0000a200ff08cb82 */ /* 0x000f220000000a00 */
[----:B0-----:R-:W-:Y:S01]  /*0dc0*/  @!P0 IMAD R38, R33, R6, RZ ;  /* 0x0000000621268224 */ /* 0x001fe200078e02ff */
[----:B------:R1:W5:Y:S01]  /*0dd0*/  @!P3 LDG.E R11, desc[UR14][R26.64] ;  /* 0x0000000e1a0bb981 */ /* 0x000362000c1e1900 */
[----:B------:R-:W-:Y:S02]  /*0de0*/  ISETP.GE.U32.AND P3, PT, R35, UR18, PT ;  /* 0x0000001223007c0c */ /* 0x000fe4000bf66070 */
[----:B------:R-:W-:Y:S02]  /*0df0*/  SHF.R.S32.HI R39, RZ, 0x1f, R35 ;  /* 0x0000001fff277819 */ /* 0x000fe40000011423 */
[----:B---3--:R-:W-:Y:S02]  /*0e00*/  @!P0 MOV R18, R12 ;  /* 0x0000000c00128202 */ /* 0x008fe40000000f00 */
[----:B------:R-:W-:Y:S01]  /*0e10*/  @!P0 MOV R19, R15 ;  /* 0x0000000f00138202 */ /* 0x000fe20000000f00 */
[----:B------:R-:W-:Y:S01]  /*0e20*/  @!P0 IMAD R5, R25, R7, R38 ;  /* 0x0000000719058224 */ /* 0x000fe200078e0226 */
[----:B------:R-:W-:Y:S01]  /*0e30*/  ISETP.GE.AND.EX P3, PT, R39, UR19, PT, P3 ;  /* 0x0000001327007c0c */ /* 0x000fe2000bf66330 */
[----:B------:R-:W0:Y:S01]  /*0e40*/  @!P0 LDC.64 R32, c[0x0][0x228] ;  /* 0x00008a00ff208b82 */ /* 0x000e220000000a00 */
[----:B------:R-:W-:Y:S01]  /*0e50*/  @!P0 IMAD.WIDE.U32 R6, R25, R6, R18 ;  /* 0x0000000619068225 */ /* 0x000fe200078e0012 */
[----:B-1----:R-:W-:-:S02]  /*0e60*/  @!P2 IADD3 R26, P5, R41, R16, RZ ;  /* 0x00000010291aa210 */ /* 0x002fc40007fbe0ff */
[----:B------:R-:W-:Y:S02]  /*0e70*/  ISETP.GT.U32.OR P3, PT, R0, 0x29f, P3 ;  /* 0x0000029f0000780c */ /* 0x000fe40001f64470 */
[----:B------:R-:W-:Y:S02]  /*0e80*/  @!P0 IADD3 R7, R7, R5, RZ ;  /* 0x0000000507078210 */ /* 0x000fe40007ffe0ff */
[----:B------:R-:W1:Y:S01]  /*0e90*/  @!P4 LDC.64 R18, c[0x0][0x230] ;  /* 0x00008c00ff12cb82 */ /* 0x000e620000000a00 */
[----:B------:R-:W-:Y:S02]  /*0ea0*/  MOV R4, RZ ;  /* 0x000000ff00047202 */ /* 0x000fe40000000f00 */
[----:B------:R-:W-:Y:S01]  /*0eb0*/  @!P2 IADD3.X R27, R36, R17, RZ, P5, !PT ;  /* 0x00000011241ba210 */ /* 0x000fe20002ffe4ff */
[----:B----4-:R-:W-:Y:S01]  /*0ec0*/  @!P4 IMAD R37, R37, R8, RZ ;  /* 0x000000082525c224 */ /* 0x010fe200078e02ff */
[----:B------:R-:W-:Y:S02]  /*0ed0*/  @!P0 SHF.L.U32 R5, R6, 0x1, RZ ;  /* 0x0000000106058819 */ /* 0x000fe400000006ff */
[----:B------:R-:W-:Y:S01]  /*0ee0*/  @!P4 MOV R16, R12 ;  /* 0x0000000c0010c202 */ /* 0x000fe20000000f00 */
[----:B------:R2:W5:Y:S01]  /*0ef0*/  @!P2 LDG.E R4, desc[UR14][R28.64] ;  /* 0x0000000e1c04a981 */ /* 0x000562000c1e1900 */
[----:B------:R-:W-:-:S02]  /*0f00*/  @!P4 MOV R17, R15 ;  /* 0x0000000f0011c202 */ /* 0x000fc40000000f00 */
[----:B------:R-:W-:Y:S01]  /*0f10*/  @!P0 SHF.L.U64.HI R6, R6, 0x1, R7 ;  /* 0x0000000106068819 */ /* 0x000fe20000010207 */
[----:B------:R3:W5:Y:S01]  /*0f20*/  @!P2 LDG.E R53, desc[UR14][R26.64] ;  /* 0x0000000e1a35a981 */ /* 0x000762000c1e1900 */
[----:B------:R-:W-:Y:S01]  /*0f30*/  IADD3 R7, R2, 0xd0, RZ ;  /* 0x000000d002077810 */ /* 0x000fe20007ffe0ff */
[C---:B------:R-:W-:Y:S02]  /*0f40*/  @!P4 IMAD R41, R24.reuse, R9, R37 ;  /* 0x000000091829c224 */ /* 0x040fe400078e0225 */
[----:B------:R-:W-:Y:S01]  /*0f50*/  @!P4 IMAD.WIDE.U32 R24, R24, R8, R16 ;  /* 0x000000081818c225 */ /* 0x000fe200078e0010 */
[----:B------:R-:W-:Y:S01]  /*0f60*/  ISETP.GE.U32.AND P2, PT, R7, UR18, PT ;  /* 0x0000001207007c0c */ /* 0x000fe2000bf46070 */
[----:B------:R-:W4:Y:S01]  /*0f70*/  @!P4 LDC.64 R8, c[0x0][0x228] ;  /* 0x00008a00ff08cb82 */ /* 0x000f220000000a00 */
[----:B------:R-:W-:Y:S02]  /*0f80*/  SHF.R.S32.HI R37, RZ, 0x1f, R7 ;  /* 0x0000001fff257819 */ /* 0x000fe40000011407 */
[----:B--2---:R-:W-:-:S02]  /*0f90*/  @!P0 IADD3 R28, P6, R5, R22, RZ ;  /* 0x00000016051c8210 */ /* 0x004fc40007fde0ff */
[----:B------:R-:W-:-:S03]  /*0fa0*/  ISETP.GE.AND.EX P2, PT, R37, UR19, PT, P2 ;  /* 0x0000001325007c0c */ /* 0x000fc6000bf46320 */
[----:B------:R-:W2:Y:S01]  /*0fb0*/  @!P3 LDC.64 R16, c[0x0][0x288] ;  /* 0x0000a200ff10bb82 */ /* 0x000ea20000000a00 */
[----:B------:R-:W-:Y:S02]  /*0fc0*/  ISETP.GT.U32.OR P2, PT, R0, 0x29f, P2 ;  /* 0x0000029f0000780c */ /* 0x000fe40001744470 */
[----:B------:R-:W-:Y:S02]  /*0fd0*/  @!P0 IADD3.X R29, R6, R23, RZ, P6, !PT ;  /* 0x00000017061d8210 */ /* 0x000fe400037fe4ff */
[----:B------:R-:W-:Y:S02]  /*0fe0*/  @!P4 IADD3 R23, R25, R41, RZ ;  /* 0x000000291917c210 */ /* 0x000fe40007ffe0ff */
[----:B0-----:R-:W-:Y:S01]  /*0ff0*/  @!P0 IADD3 R32, P5, R5, R32, RZ ;  /* 0x0000002005208210 */ /* 0x001fe20007fbe0ff */
[----:B------:R-:W-:Y:S01]  /*1000*/  HFMA2.MMA R5, -RZ, RZ, 0, 0 ;  /* 0x00000000ff057435 */ /* 0x000fe200000001ff */
[C---:B------:R-:W-:Y:S02]  /*1010*/  @!P4 SHF.L.U32 R41, R24.reuse, 0x1, RZ ;  /* 0x000000011829c819 */ /* 0x040fe400000006ff */
[----:B------:R-:W-:-:S02]  /*1020*/  @!P4 SHF.L.U64.HI R36, R24, 0x1, R23 ;  /* 0x000000011824c819 */ /* 0x000fc40000010217 */
[----:B-1----:R-:W-:Y:S01]  /*1030*/  @!P4 IADD3 R18, P6, R41, R18, RZ ;  /* 0x000000122912c210 */ /* 0x002fe20007fde0ff */
[----:B------:R-:W0:Y:S01]  /*1040*/  @!P3 LDC.64 R22, c[0x0][0x230] ;  /* 0x00008c00ff16bb82 */ /* 0x000e220000000a00 */
[----:B------:R-:W-:Y:S02]  /*1050*/  @!P0 IADD3.X R33, R6, R33, RZ, P5, !PT ;  /* 0x0000002106218210 */ /* 0x000fe40002ffe4ff */
[----:B------:R-:W-:Y:S01]  /*1060*/  MOV R6, RZ ;  /* 0x000000ff00067202 */ /* 0x000fe20000000f00 */
[----:B------:R1:W5:Y:S01]  /*1070*/  @!P0 LDG.E R5, desc[UR14][R28.64] ;  /* 0x0000000e1c058981 */ /* 0x000362000c1e1900 */
[----:B------:R-:W-:-:S03]  /*1080*/  @!P4 IADD3.X R19, R36, R19, RZ, P6, !PT ;  /* 0x000000132413c210 */ /* 0x000fc600037fe4ff */
[----:B---3--:R-:W3:Y:S01]  /*1090*/  @!P2 LDC.64 R26, c[0x0][0x288] ;  /* 0x0000a200ff1aab82 */ /* 0x008ee20000000a00 */
[----:B------:R-:W5:Y:S01]  /*10a0*/  @!P0 LDG.E R52, desc[UR14][R32.64] ;  /* 0x0000000e20348981 */ /* 0x000f62000c1e1900 */
[----:B----4-:R-:W-:Y:S01]  /*10b0*/  @!P4 IADD3 R8, P0, R41, R8, RZ ;  /* 0x000000082908c210 */ /* 0x010fe20007f1e0ff */
[----:B--2---:R-:W-:Y:S02]  /*10c0*/  @!P3 IMAD R38, R39, R16, RZ ;  /* 0x000000102726b224 */ /* 0x004fe400078e02ff */
[----:B------:R2:W5:Y:S01]  /*10d0*/  @!P4 LDG.E R6, desc[UR14][R18.64] ;  /* 0x0000000e1206c981 */ /* 0x000562000c1e1900 */
[----:B-1----:R-:W-:Y:S02]  /*10e0*/  IADD3 R29, R2, 0xe0, RZ ;  /* 0x000000e0021d7810 */ /* 0x002fe40007ffe0ff */
[----:B------:R-:W1:Y:S01]  /*10f0*/  @!P3 LDC.64 R24, c[0x0][0x228] ;  /* 0x00008a00ff18bb82 */ /* 0x000e620000000a00 */
[----:B------:R-:W-:Y:S01]  /*1100*/  @!P4 IADD3.X R9, R36, R9, RZ, P0, !PT ;  /* 0x000000092409c210 */ /* 0x000fe200007fe4ff */
[----:B------:R-:W-:Y:S01]  /*1110*/  @!P3 IMAD R39, R35, R17, R38 ;  /* 0x000000112327b224 */ /* 0x000fe200078e0226 */
[----:B------:R-:W-:-:S02]  /*1120*/  ISETP.GE.U32.AND P0, PT, R29, UR18, PT ;  /* 0x000000121d007c0c */ /* 0x000fc4000bf06070 */
[----:B--2---:R-:W-:Y:S01]  /*1130*/  @!P3 MOV R18, R12 ;  /* 0x0000000c0012b202 */ /* 0x004fe20000000f00 */
[----:B------:R2:W5:Y:S01]  /*1140*/  @!P4 LDG.E R50, desc[UR14][R8.64] ;  /* 0x0000000e0832c981 */ /* 0x000562000c1e1900 */
[----:B------:R-:W-:Y:S02]  /*1150*/  @!P3 MOV R19, R15 ;  /* 0x0000000f0013b202 */ /* 0x000fe40000000f00 */
[----:B------:R-:W-:Y:S01]  /*1160*/  SHF.R.S32.HI R33, RZ, 0x1f, R29 ;  /* 0x0000001fff217819 */ /* 0x000fe2000001141d */
[----:B------:R-:W-:-:S03]  /*1170*/  @!P3 IMAD.WIDE.U32 R16, R35, R16, R18 ;  /* 0x000000102310b225 */ /* 0x000fc600078e0012 */
[----:B------:R-:W-:Y:S01]  /*1180*/  ISETP.GE.AND.EX P4, PT, R33, UR19, PT, P0 ;  /* 0x0000001321007c0c */ /* 0x000fe2000bf86300 */
[----:B------:R-:W4:Y:S01]  /*1190*/  @!P2 LDC.64 R18, c[0x0][0x228] ;  /* 0x00008a00ff12ab82 */ /* 0x000f220000000a00 */
[----:B------:R-:W-:Y:S02]  /*11a0*/  @!P3 IADD3 R17, R17, R39, RZ ;  /* 0x000000271111b210 */ /* 0x000fe40007ffe0ff */
[----:B------:R-:W-:Y:S02]  /*11b0*/  ISETP.GT.U32.OR P4, PT, R0, 0x29f, P4 ;  /* 0x0000029f0000780c */ /* 0x000fe40002784470 */
[C---:B------:R-:W-:Y:S02]  /*11c0*/  @!P3 SHF.L.U32 R35, R16.reuse, 0x1, RZ ;  /* 0x000000011023b819 */ /* 0x040fe400000006ff */
[----:B------:R-:W-:Y:S02]  /*11d0*/  @!P3 SHF.L.U64.HI R28, R16, 0x1, R17 ;  /* 0x00000001101cb819 */ /* 0x000fe40000010211 */
[----:B------:R-:W4:Y:S01]  /*11e0*/  @!P2 LDC.64 R16, c[0x0][0x230] ;  /* 0x00008c00ff10ab82 */ /* 0x000f220000000a00 */
[----:B0-----:R-:W-:Y:S01]  /*11f0*/  @!P3 IADD3 R22, P5, R35, R22, RZ ;  /* 0x000000162316b210 */ /* 0x001fe20007fbe0ff */
[----:B---3--:R-:W-:Y:S01]  /*1200*/  @!P2 IMAD R32, R37, R26, RZ ;  /* 0x0000001a2520a224 */ /* 0x008fe200078e02ff */
[----:B--2---:R-:W-:-:S02]  /*1210*/  @!P2 MOV R8, R12 ;  /* 0x0000000c0008a202 */ /* 0x004fc40000000f00 */
[----:B------:R-:W-:Y:S02]  /*1220*/  @!P2 MOV R9, R15 ;  /* 0x0000000f0009a202 */ /* 0x000fe40000000f00 */
[----:B------:R-:W-:Y:S02]  /*1230*/  SHF.R.S32.HI R56, RZ, 0x1f, R45 ;  /* 0x0000001fff387819 */ /* 0x000fe4000001142d */
[----:B------:R-:W-:Y:S02]  /*1240*/  ISETP.GE.U32.AND P6, PT, R45, UR18, PT ;  /* 0x000000122d007c0c */ /* 0x000fe4000bfc6070 */
[----:B-1----:R-:W-:Y:S01]  /*1250*/  @!P3 IADD3 R24, P0, R35, R24, RZ ;  /* 0x000000182318b210 */ /* 0x002fe20007f1e0ff */
[C---:B------:R-:W-:Y:S01]  /*1260*/  @!P2 IMAD R35, R7.reuse, R27, R32 ;  /* 0x0000001b0723a224 */ /* 0x040fe200078e0220 */
[----:B------:R-:W-:Y:S01]  /*1270*/  @!P3 IADD3.X R23, R28, R23, RZ, P5, !PT ;  /* 0x000000171c17b210 */ /* 0x000fe20002ffe4ff */
[----:B------:R-:W-:Y:S01]  /*1280*/  @!P2 IMAD.WIDE.U32 R26, R7, R26, R8 ;  /* 0x0000001a071aa225 */ /* 0x000fe200078e0008 */
[----:B------:R-:W-:Y:S01]  /*1290*/  ISETP.GE.AND.EX P5, PT, R56, UR19, PT, P6 ;  /* 0x0000001338007c0c */ /* 0x000fe2000bfa6360 */
[----:B------:R-:W0:Y:S01]  /*12a0*/  @!P4 LDC.64 R8, c[0x0][0x288] ;  /* 0x0000a200ff08cb82 */ /* 0x000e220000000a00 */
[----:B------:R-:W-:Y:S01]  /*12b0*/  IADD3 R44, R2, 0x20, RZ ;  /* 0x00000020022c7810 */ /* 0x000fe20007ffe0ff */
[----:B------:R-:W-:Y:S01]  /*12c0*/  HFMA2.MMA R7, -RZ, RZ, 0, 0 ;  /* 0x00000000ff077435 */ /* 0x000fe200000001ff */
[----:B------:R-:W-:-:S02]  /*12d0*/  ISETP.GT.U32.OR P5, PT, R0, 0x29f, P5 ;  /* 0x0000029f0000780c */ /* 0x000fc40002fa4470 */
[----:B------:R-:W-:Y:S02]  /*12e0*/  @!P3 IADD3.X R25, R28, R25, RZ, P0, !PT ;  /* 0x000000191c19b210 */ /* 0x000fe400007fe4ff */
[----:B------:R-:W-:Y:S02]  /*12f0*/  SHF.R.S32.HI R43, RZ, 0x1f, R44 ;  /* 0x0000001fff2b7819 */ /* 0x000fe4000001142c */
[----:B------:R-:W-:Y:S01]  /*1300*/  ISETP.GE.U32.AND P0, PT, R44, UR18, PT ;  /* 0x000000122c007c0c */ /* 0x000fe2000bf06070 */
[----:B------:R1:W5:Y:S01]  /*1310*/  @!P3 LDG.E R47, desc[UR14][R24.64] ;  /* 0x0000000e182fb981 */ /* 0x000362000c1e1900 */
[----:B------:R-:W-:Y:S02]  /*1320*/  @!P2 IADD3 R35, R27, R35, RZ ;  /* 0x000000231b23a210 */ /* 0x000fe40007ffe0ff */
[----:B------:R-:W-:Y:S01]  /*1330*/  @!P2 SHF.L.U32 R27, R26, 0x1, RZ ;  /* 0x000000011a1ba819 */ /* 0x000fe200000006ff */
[----:B------:R0:W5:Y:S01]  /*1340*/  @!P3 LDG.E R7, desc[UR14][R22.64] ;  /* 0x0000000e1607b981 */ /* 0x000162000c1e1900 */
[----:B------:R-:W-:-:S02]  /*1350*/  ISETP.GE.AND.EX P0, PT, R43, UR19, PT, P0 ;  /* 0x000000132b007c0c */ /* 0x000fc4000bf06300 */
[----:B------:R-:W-:Y:S02]  /*1360*/  MOV R42, RZ ;  /* 0x000000ff002a7202 */ /* 0x000fe40000000f00 */
[----:B------:R-:W-:Y:S01]  /*1370*/  @!P2 SHF.L.U64.HI R28, R26, 0x1, R35 ;  /* 0x000000011a1ca819 */ /* 0x000fe20000010223 */
[----:B-1----:R-:W1:Y:S01]  /*1380*/  @!P4 LDC.64 R24, c[0x0][0x228] ;  /* 0x00008a00ff18cb82 */ /* 0x002e620000000a00 */
[C---:B----4-:R-:W-:Y:S02]  /*1390*/  @!P2 IADD3 R16, P3, R27.reuse, R16, RZ ;  /* 0x000000101b10a210 */ /* 0x050fe40007f7e0ff */
[----:B------:R-:W-:Y:S01]  /*13a0*/  @!P2 IADD3 R18, P6, R27, R18, RZ ;  /* 0x000000121b12a210 */ /* 0x000fe20007fde0ff */
[----:B------:R2:W5:Y:S01]  /*13b0*/  @P1 LDG.E R42, desc[UR14][R20.64] ;  /* 0x0000000e142a1981 */ /* 0x000562000c1e1900 */
[----:B------:R-:W-:-:S03]  /*13c0*/  ISETP.GT.U32.OR P0, PT, R0, 0x29f, P0 ;  /* 0x0000029f0000780c */ /* 0x000fc60000704470 */
[----:B------:R-:W3:Y:S01]  /*13d0*/  @!P5 LDC.64 R26, c[0x0][0x288] ;  /* 0x0000a200ff1adb82 */ /* 0x000ee20000000a00 */
[C---:B------:R-:W-:Y:S02]  /*13e0*/  @!P2 IADD3.X R17, R28.reuse, R17, RZ, P3, !PT ;  /* 0x000000111c11a210 */ /* 0x040fe40001ffe4ff */
[----:B------:R-:W-:Y:S01]  /*13f0*/  @!P2 IADD3.X R19, R28, R19, RZ, P6, !PT ;  /* 0x000000131c13a210 */ /* 0x000fe200037fe4ff */
[----:B0-----:R-:W-:Y:S02]  /*1400*/  @!P4 IMAD R22, R33, R8, RZ ;  /* 0x000000082116c224 */ /* 0x001fe400078e02ff */
[----:B------:R0:W5:Y:S02]  /*1410*/  @!P2 LDG.E R48, desc[UR14][R16.64] ;  /* 0x0000000e1030a981 */ /* 0x000164000c1e1900 */
[----:B--2---:R-:W2:Y:S02]  /*1420*/  @!P4 LDC.64 R20, c[0x0][0x230] ;  /* 0x00008c00ff14cb82 */ /* 0x004ea40000000a00 */
[----:B------:R4:W5:Y:S01]  /*1430*/  @!P2 LDG.E R46, desc[UR14][R18.64] ;  /* 0x0000000e122ea981 */ /* 0x000962000c1e1900 */
[----:B------:R-:W-:Y:S01]  /*1440*/  @!P4 IMAD R33, R29, R9, R22 ;  /* 0x000000091d21c224 */ /* 0x000fe200078e0216 */
[----:B0-----:R-:W-:-:S04]  /*1450*/  @!P4 MOV R16, R12 ;  /* 0x0000000c0010c202 */ /* 0x001fc80000000f00 */
[----:B------:R-:W0:Y:S01]  /*1460*/  @!P5 LDC.64 R22, c[0x0][0x230] ;  /* 0x00008c00ff16db82 */ /* 0x000e220000000a00 */
[----:B------:R-:W-:-:S03]  /*1470*/  @!P4 MOV R17, R15 ;  /* 0x0000000f0011c202 */ /* 0x000fc60000000f00 */
[----:B------:R-:W-:-:S04]  /*1480*/  @!P4 IMAD.WIDE.U32 R8, R29, R8, R16 ;  /* 0x000000081d08c225 */ /* 0x000fc800078e0010 */
[----:B----4-:R-:W4:Y:S01]  /*1490*/  @!P0 LDC.64 R18, c[0x0][0x288] ;  /* 0x0000a200ff128b82 */ /* 0x010f220000000a00 */
[----:B------:R-:W-:Y:S01]  /*14a0*/  @!P4 IADD3 R9, R9, R33, RZ ;  /* 0x000000210909c210 */ /* 0x000fe20007ffe0ff */
[----:B---3--:R-:W-:Y:S01]  /*14b0*/  @!P5 IMAD R32, R56, R26, RZ ;  /* 0x0000001a3820d224 */ /* 0x008fe200078e02ff */
[----:B------:R-:W-:Y:S02]  /*14c0*/  SHF.R.S32.HI R40, RZ, 0x1f, R75 ;  /* 0x0000001fff287819 */ /* 0x000fe4000001144b */
[----:B------:R-:W-:-:S03]  /*14d0*/  ISETP.GE.U32.AND P2, PT, R75, UR18, PT ;  /* 0x000000124b007c0c */ /* 0x000fc6000bf46070 */
[----:B------:R-:W3:Y:S01]  /*14e0*/  @!P5 LDC.64 R16, c[0x0][0x228] ;  /* 0x00008a00ff10db82 */ /* 0x000ee20000000a00 */
[C---:B------:R-:W-:Y:S02]  /*14f0*/  @!P4 SHF.L.U32 R29, R8.reuse, 0x1, RZ ;  /* 0x00000001081dc819 */ /* 0x040fe400000006ff */
[----:B------:R-:W-:Y:S02]  /*1500*/  @!P4 SHF.L.U64.HI R28, R8, 0x1, R9 ;  /* 0x00000001081cc819 */ /* 0x000fe40000010209 */
[----:B------:R-:W-:Y:S02]  /*1510*/  @!P5 MOV R8, R12 ;  /* 0x0000000c0008d202 */ /* 0x000fe40000000f00 */
[----:B------:R-:W-:Y:S01]  /*1520*/  @!P5 MOV R9, R15 ;  /* 0x0000000f0009d202 */ /* 0x000fe20000000f00 */
[----:B------:R-:W-:Y:S01]  /*1530*/  @!P5 IMAD R33, R45, R27, R32 ;  /* 0x0000001b2d21d224 */ /* 0x000fe200078e0220 */
[----:B------:R-:W-:Y:S02]  /*1540*/  ISETP.GE.AND.EX P2, PT, R40, UR19, PT, P2 ;  /* 0x0000001328007c0c */ /* 0x000fe4000bf46320 */
[----:B--2---:R-:W-:Y:S01]  /*1550*/  @!P4 IADD3 R20, P3, R29, R20, RZ ;  /* 0x000000141d14c210 */ /* 0x004fe20007f7e0ff */
[----:B------:R-:W-:Y:S01]  /*1560*/  @!P5 IMAD.WIDE.U32 R26, R45, R26, R8 ;  /* 0x0000001a2d1ad225 */ /* 0x000fe200078e0008 */
[----:B------:R-:W-:-:S02]  /*1570*/  ISETP.GT.U32.OR P2, PT, R0, 0x29f, P2 ;  /* 0x0000029f0000780c */ /* 0x000fc40001744470 */
[----:B------:R-:W-:Y:S02]  /*1580*/  @!P4 IADD3.X R21, R28, R21, RZ, P3, !PT ;  /* 0x000000151c15c210 */ /* 0x000fe40001ffe4ff */
[----:B-1----:R-:W-:Y:S02]  /*1590*/  @!P4 IADD3 R24, P3, R29, R24, RZ ;  /* 0x000000181d18c210 */ /* 0x002fe40007f7e0ff */
[----:B------:R-:W-:Y:S02]  /*15a0*/  @!P5 IADD3 R27, R27, R33, RZ ;  /* 0x000000211b1bd210 */ /* 0x000fe40007ffe0ff */
[----:B------:R-:W-:Y:S01]  /*15b0*/  @!P5 SHF.L.U32 R9, R26, 0x1, RZ ;  /* 0x000000011a09d819 */ /* 0x000fe200000006ff */
[----:B----4-:R-:W-:Y:S01]  /*15c0*/  @!P0 IMAD R36, R43, R18, RZ ;  /* 0x000000122b248224 */ /* 0x010fe200078e02ff */
[----:B------:R-:W-:Y:S01]  /*15d0*/  HFMA2.MMA R8, -RZ, RZ, 0, 0 ;  /* 0x00000000ff087435 */ /* 0x000fe200000001ff */
[----:B------:R-:W-:Y:S01]  /*15e0*/  @!P4 IADD3.X R25, R28, R25, RZ, P3, !PT ;  /* 0x000000191c19c210 */ /* 0x000fe20001ffe4ff */
[----:B------:R-:W-:Y:S01]  /*15f0*/  HFMA2.MMA R43, -RZ, RZ, 0, 0 ;  /* 0x00000000ff2b7435 */ /* 0x000fe200000001ff */
[----:B------:R-:W-:Y:S01]  /*1600*/  @!P5 SHF.L.U64.HI R32, R26, 0x1, R27 ;  /* 0x000000011a20d819 */ /* 0x000fe2000001021b */
[----:B------:R-:W-:Y:S01]  /*1610*/  UIMAD.WIDE UR12, UR6, 0x8, UR12 ;  /* 0x00000008060c78a5 */ /* 0x000fe2000f8e020c */
[----:B0-----:R-:W-:Y:S01]  /*1620*/  @!P5 IADD3 R22, P3, R9, R22, RZ ;  /* 0x000000160916d210 */ /* 0x001fe20007f7e0ff */
[----:B------:R-:W0:Y:S03]  /*1630*/  @!P0 LDC.64 R26, c[0x0][0x230] ;  /* 0x00008c00ff1a8b82 */ /* 0x000e260000000a00 */
[----:B------:R-:W-:Y:S01]  /*1640*/  @!P5 IADD3.X R23, R32, R23, RZ, P3, !PT ;  /* 0x000000172017d210 */ /* 0x000fe20001ffe4ff */
[----:B------:R1:W5:Y:S01]  /*1650*/  @!P4 LDG.E R8, desc[UR14][R20.64] ;  /* 0x0000000e1408c981 */ /* 0x000362000c1e1900 */
[----:B------:R-:W-:-:S03]  /*1660*/  MOV R45, RZ ;  /* 0x000000ff002d7202 */ /* 0x000fc60000000f00 */
[----:B------:R-:W2:Y:S01]  /*1670*/  @!P2 LDC.64 R28, c[0x0][0x288] ;  /* 0x0000a200ff1cab82 */ /* 0x000ea20000000a00 */
[----:B------:R4:W5:Y:S01]  /*1680*/  @!P5 LDG.E R43, desc[UR14][R22.64] ;  /* 0x0000000e162bd981 */ /* 0x000962000c1e1900 */
[----:B------:R-:W-:-:S03]  /*1690*/  SHF.R.S32.HI R38, RZ, 0x1f, R74 ;  /* 0x0000001fff267819 */ /* 0x000fc6000001144a */
[----:B------:R3:W5:Y:S03]  /*16a0*/  @!P4 LDG.E R45, desc[UR14][R24.64] ;  /* 0x0000000e182dc981 */ /* 0x000766000c1e1900 */
[----:B-1----:R-:W1:Y:S01]  /*16b0*/  @!P0 LDC.64 R20, c[0x0][0x228] ;  /* 0x00008a00ff148b82 */ /* 0x002e620000000a00 */
[----:B----4-:R-:W-:Y:S02]  /*16c0*/  MOV R22, UR12 ;  /* 0x0000000c00167c02 */ /* 0x010fe40008000f00 */
[----:B------:R-:W-:Y:S02]  /*16d0*/  MOV R23, UR13 ;  /* 0x0000000d00177c02 */ /* 0x000fe40008000f00 */
[----:B---3--:R-:W-:Y:S02]  /*16e0*/  @!P0 MOV R24, R12 ;  /* 0x0000000c00188202 */ /* 0x008fe40000000f00 */
[----:B------:R-:W-:-:S02]  /*16f0*/  @!P0 MOV R25, R15 ;  /* 0x0000000f00198202 */ /* 0x000fc40000000f00 */
[----:B------:R-:W-:Y:S01]  /*1700*/  ISETP.GE.U32.AND P3, PT, R74, UR18, PT ;  /* 0x000000124a007c0c */ /* 0x000fe2000bf66070 */
[----:B------:R-:W3:Y:S01]  /*1710*/  LDG.E.64 R22, desc[UR14][R22.64] ;  /* 0x0000000e16167981 */ /* 0x000ee2000c1e1b00 */
[C---:B------:R-:W-:Y:S01]  /*1720*/  @!P0 IMAD R19, R44.reuse, R19, R36 ;  /* 0x000000132c138224 */ /* 0x040fe200078e0224 */
[----:B------:R-:W-:Y:S01]  /*1730*/  @!P5 IADD3 R16, P6, R9, R16, RZ ;  /* 0x000000100910d210 */ /* 0x000fe20007fde0ff */
[----:B------:R-:W-:Y:S01]  /*1740*/  @!P0 IMAD.WIDE.U32 R24, R44, R18, R24 ;  /* 0x000000122c188225 */ /* 0x000fe200078e0018 */
[----:B------:R-:W-:Y:S02]  /*1750*/  ISETP.GE.AND.EX P3, PT, R38, UR19, PT, P3 ;  /* 0x0000001326007c0c */ /* 0x000fe4000bf66330 */
[----:B------:R-:W-:Y:S02]  /*1760*/  CS2R R60, SRZ ;  /* 0x00000000003c7805 */ /* 0x000fe4000001ff00 */
[----:B------:R-:W-:Y:S02]  /*1770*/  @!P5 IADD3.X R17, R32, R17, RZ, P6, !PT ;  /* 0x000000112011d210 */ /* 0x000fe400037fe4ff */
[----:B------:R-:W-:-:S02]  /*1780*/  ISETP.GT.U32.OR P3, PT, R0, 0x29f, P3 ;  /* 0x0000029f0000780c */ /* 0x000fc40001f64470 */
[----:B------:R-:W-:Y:S01]  /*1790*/  @!P0 IADD3 R19, R25, R19, RZ ;  /* 0x0000001319138210 */ /* 0x000fe20007ffe0ff */
[----:B------:R4:W5:Y:S01]  /*17a0*/  @!P5 LDG.E R60, desc[UR14][R16.64] ;  /* 0x0000000e103cd981 */ /* 0x000962000c1e1900 */
[----:B------:R-:W-:Y:S02]  /*17b0*/  @!P0 SHF.L.U32 R9, R24, 0x1, RZ ;  /* 0x0000000118098819 */ /* 0x000fe400000006ff */
[----:B------:R-:W-:Y:S01]  /*17c0*/  SHF.R.S32.HI R39, RZ, 0x1f, R73 ;  /* 0x0000001fff277819 */ /* 0x000fe20000011449 */
[----:B--2---:R-:W-:Y:S01]  /*17d0*/  @!P2 IMAD R18, R40, R28, RZ ;  /* 0x0000001c2812a224 */ /* 0x004fe200078e02ff */
[----:B------:R-:W-:Y:S02]  /*17e0*/  ISETP.GE.U32.AND P6, PT, R73, UR18, PT ;  /* 0x0000001249007c0c */ /* 0x000fe4000bfc6070 */
[----:B------:R-:W-:Y:S02]  /*17f0*/  CS2R R58, SRZ ;  /* 0x00000000003a7805 */ /* 0x000fe4000001ff00 */
[----:B------:R-:W-:Y:S01]  /*1800*/  @!P0 SHF.L.U64.HI R32, R24, 0x1, R19 ;  /* 0x0000000118208819 */ /* 0x000fe20000010213 */
[----:B------:R-:W5:Y:S01]  /*1810*/  @P1 LDG.E R61, desc[UR14][R30.64] ;  /* 0x0000000e1e3d1981 */ /* 0x000f62000c1e1900 */
[----:B0-----:R-:W-:-:S02]  /*1820*/  @!P0 IADD3 R26, P4, R9, R26, RZ ;  /* 0x0000001a091a8210 */ /* 0x001fc40007f9e0ff */
[----:B----4-:R-:W-:Y:S02]  /*1830*/  @!P2 MOV R16, R12 ;  /* 0x0000000c0010a202 */ /* 0x010fe40000000f00 */
[----:B------:R-:W-:Y:S01]  /*1840*/  @!P2 MOV R17, R15 ;  /* 0x0000000f0011a202 */ /* 0x000fe20000000f00 */
[----:B------:R-:W-:Y:S01]  /*1850*/  @!P2 IMAD R33, R75, R29, R18 ;  /* 0x0000001d4b21a224 */ /* 0x000fe200078e0212 */
[----:B------:R-:W-:Y:S01]  /*1860*/  ISETP.GE.AND.EX P6, PT, R39, UR19, PT, P6 ;  /* 0x0000001327007c0c */ /* 0x000fe2000bfc6360 */
[----:B------:R-:W0:Y:S01]  /*1870*/  @!P3 LDC.64 R18, c[0x0][0x288] ;  /* 0x0000a200ff12bb82 */ /* 0x000e220000000a00 */
[----:B------:R-:W-:Y:S02]  /*1880*/  @!P0 IADD3.X R27, R32, R27, RZ, P4, !PT ;  /* 0x0000001b201b8210 */ /* 0x000fe400027fe4ff */
[----:B------:R-:W-:Y:S02]  /*1890*/  ISETP.GT.U32.OR P4, PT, R0, 0x29f, P6 ;  /* 0x0000029f0000780c */ /* 0x000fe40003784470 */
[----:B-1----:R-:W-:Y:S01]  /*18a0*/  @!P0 IADD3 R20, P5, R9, R20, RZ ;  /* 0x0000001409148210 */ /* 0x002fe20007fbe0ff */
[----:B------:R-:W-:Y:S01]  /*18b0*/  @!P2 IMAD.WIDE.U32 R28, R75, R28, R16 ;  /* 0x0000001c4b1ca225 */ /* 0x000fe200078e0010 */
[----:B------:R-:W-:Y:S01]  /*18c0*/  IADD3 R9, R2, 0xf0, RZ ;  /* 0x000000f002097810 */ /* 0x000fe20007ffe0ff */
[----:B------:R-:W1:Y:S03]  /*18d0*/  @!P2 LDC.64 R16, c[0x0][0x228] ;  /* 0x00008a00ff10ab82 */ /* 0x000e660000000a00 */
[----:B------:R-:W-:-:S02]  /*18e0*/  ISETP.GE.U32.AND P6, PT, R9, UR18, PT ;  /* 0x0000001209007c0c */ /* 0x000fc4000bfc6070 */
[----:B------:R-:W-:-:S03]  /*18f0*/  SHF.R.S32.HI R35, RZ, 0x1f, R9 ;  /* 0x0000001fff237819 */ /* 0x000fc60000011409 */
[----:B------:R-:W2:Y:S01]  /*1900*/  @!P2 LDC.64 R24, c[0x0][0x230] ;  /* 0x00008c00ff18ab82 */ /* 0x000ea20000000a00 */
[----:B------:R-:W-:Y:S02]  /*1910*/  @!P0 IADD3.X R21, R32, R21, RZ, P5, !PT ;  /* 0x0000001520158210 */ /* 0x000fe40002ffe4ff */
[----:B------:R-:W-:Y:S02]  /*1920*/  ISETP.GE.AND.EX P5, PT, R35, UR19, PT, P6 ;  /* 0x0000001323007c0c */ /* 0x000fe4000bfa6360 */
[----:B------:R-:W-:Y:S02]  /*1930*/  @!P2 IADD3 R29, R29, R33, RZ ;  /* 0x000000211d1da210 */ /* 0x000fe40007ffe0ff */
[----:B------:R-:W-:Y:S02]  /*1940*/  CS2R R40, SRZ ;  /* 0x0000000000287805 */ /* 0x000fe4000001ff00 */
[----:B------:R-:W-:Y:S01]  /*1950*/  ISETP.GT.U32.OR P5, PT, R0, 0x29f, P5 ;  /* 0x0000029f0000780c */ /* 0x000fe20002fa4470 */
[----:B------:R-:W4:Y:S01]  /*1960*/  @!P4 LDC.64 R32, c[0x0][0x288] ;  /* 0x0000a200ff20cb82 */ /* 0x000f220000000a00 */
[C---:B------:R-:W-:Y:S01]  /*1970*/  @!P2 SHF.L.U32 R37, R28.reuse, 0x1, RZ ;  /* 0x000000011c25a819 */ /* 0x040fe200000006ff */
[----:B------:R1:W5:Y:S01]  /*1980*/  @!P0 LDG.E R59, desc[UR14][R20.64] ;  /* 0x0000000e143b8981 */ /* 0x000362000c1e1900 */
[----:B------:R-:W-:Y:S01]  /*1990*/  @!P2 SHF.L.U64.HI R36, R28, 0x1, R29 ;  /* 0x000000011c24a819 */ /* 0x000fe2000001021d */
[----:B0-----:R-:W-:-:S02]  /*19a0*/  @!P3 IMAD R38, R38, R18, RZ ;  /* 0x000000122626b224 */ /* 0x001fc400078e02ff */
[----:B------:R0:W5:Y:S02]  /*19b0*/  @!P0 LDG.E R40, desc[UR14][R26.64] ;  /* 0x0000000e1a288981 */ /* 0x000164000c1e1900 */
[----:B------:R-:W4:Y:S01]  /*19c0*/  @!P3 LDC.64 R28, c[0x0][0x230] ;  /* 0x00008c00ff1cbb82 */ /* 0x000f220000000a00 */
[----:B-1----:R-:W-:Y:S02]  /*19d0*/  @!P2 IADD3 R16, P0, R37, R16, RZ ;  /* 0x000000102510a210 */ /* 0x002fe40007f1e0ff */
[----:B------:R-:W-:-:S05]  /*19e0*/  @!P3 MOV R20, R12 ;  /* 0x0000000c0014b202 */ /* 0x000fca0000000f00 */
[----:B------:R-:W1:Y:S01]  /*19f0*/  @!P3 LDC.64 R30, c[0x0][0x228] ;  /* 0x00008a00ff1ebb82 */ /* 0x000e620000000a00 */
[----:B------:R-:W-:Y:S02]  /*1a00*/  @!P3 MOV R21, R15 ;  /* 0x0000000f0015b202 */ /* 0x000fe40000000f00 */
[----:B--2---:R-:W-:Y:S01]  /*1a10*/  @!P2 IADD3 R24, P6, R37, R24, RZ ;  /* 0x000000182518a210 */ /* 0x004fe20007fde0ff */
[----:B------:R-:W-:-:S04]  /*1a20*/  @!P3 IMAD R37, R74, R19, R38 ;  /* 0x000000134a25b224 */ /* 0x000fc800078e0226 */
[----:B0-----:R-:W0:Y:S01]  /*1a30*/  @!P5 LDC.64 R26, c[0x0][0x288] ;  /* 0x0000a200ff1adb82 */ /* 0x001e220000000a00 */
[----:B------:R-:W-:Y:S01]  /*1a40*/  @!P3 IMAD.WIDE.U32 R18, R74, R18, R20 ;  /* 0x000000124a12b225 */ /* 0x000fe200078e0014 */
[C---:B------:R-:W-:Y:S02]  /*1a50*/  @!P2 IADD3.X R17, R36.reuse, R17, RZ, P0, !PT ;  /* 0x000000112411a210 */ /* 0x040fe400007fe4ff */
[----:B------:R-:W-:Y:S01]  /*1a60*/  @!P2 IADD3.X R25, R36, R25, RZ, P6, !PT ;  /* 0x000000192419a210 */ /* 0x000fe200037fe4ff */
[----:B----4-:R-:W-:Y:S01]  /*1a70*/  @!P4 IMAD R20, R39, R32, RZ ;  /* 0x000000202714c224 */ /* 0x010fe200078e02ff */
[----:B------:R-:W-:Y:S01]  /*1a80*/  @!P3 IADD3 R21, R19, R37, RZ ;  /* 0x000000251315b210 */ /* 0x000fe20007ffe0ff */
[----:B------:R2:W5:Y:S01]  /*1a90*/  @!P2 LDG.E R58, desc[UR14][R16.64] ;  /* 0x0000000e103aa981 */ /* 0x000562000c1e1900 */
[C---:B------:R-:W-:Y:S01]  /*1aa0*/  @!P3 SHF.L.U32 R19, R18.reuse, 0x1, RZ ;  /* 0x000000011213b819 */ /* 0x040fe200000006ff */
[----:B------:R-:W-:Y:S01]  /*1ab0*/  @!P4 IMAD R37, R73, R33, R20 ;  /* 0x000000214925c224 */ /* 0x000fe200078e0214 */
[----:B------:R-:W-:Y:S01]  /*1ac0*/  @!P3 SHF.L.U64.HI R36, R18, 0x1, R21 ;  /* 0x000000011224b819 */ /* 0x000fe20000010215 */
[----:B------:R4:W5:Y:S01]  /*1ad0*/  @!P2 LDG.E R41, desc[UR14][R24.64] ;  /* 0x0000000e1829a981 */ /* 0x000962000c1e1900 */
[----:B------:R-:W0:Y:S01]  /*1ae0*/  @!P5 LDC.64 R20, c[0x0][0x228] ;  /* 0x00008a00ff14db82 */ /* 0x000e220000000a00 */
[----:B--2---:R-:W-:-:S02]  /*1af0*/  @!P4 MOV R16, R12 ;  /* 0x0000000c0010c202 */ /* 0x004fc40000000f00 */
[----:B------:R-:W-:-:S05]  /*1b00*/  @!P4 MOV R17, R15 ;  /* 0x0000000f0011c202 */ /* 0x000fca0000000f00 */
[----:B----4-:R-:W2:Y:S01]  /*1b10*/  @!P4 LDC.64 R24, c[0x0][0x230] ;  /* 0x00008c00ff18cb82 */ /* 0x010ea20000000a00 */
[----:B------:R-:W-:Y:S01]  /*1b20*/  @!P4 IMAD.WIDE.U32 R32, R73, R32, R16 ;  /* 0x000000204920c225 */ /* 0x000fe200078e0010 */
[C---:B------:R-:W-:Y:S02]  /*1b30*/  @!P3 IADD3 R28, P0, R19.reuse, R28, RZ ;  /* 0x0000001c131cb210 */ /* 0x040fe40007f1e0ff */
[----:B-1----:R-:W-:Y:S02]  /*1b40*/  @!P3 IADD3 R30, P2, R19, R30, RZ ;  /* 0x0000001e131eb210 */ /* 0x002fe40007f5e0ff */
[----:B------:R-:W-:Y:S01]  /*1b50*/  @!P4 IADD3 R37, R33, R37, RZ ;  /* 0x000000252125c210 */ /* 0x000fe20007ffe0ff */
[----:B0-----:R-:W-:Y:S01]  /*1b60*/  @!P5 IMAD R38, R35, R26, RZ ;  /* 0x0000001a2326d224 */ /* 0x001fe200078e02ff */
[----:B------:R-:W-:Y:S02]  /*1b70*/  @!P3 IADD3.X R29, R36, R29, RZ, P0, !PT ;  /* 0x0000001d241db210 */ /* 0x000fe400007fe4ff */
[----:B------:R-:W-:-:S02]  /*1b80*/  CS2R R56, SRZ ;  /* 0x0000000000387805 */ /* 0x000fc4000001ff00 */
[----:B------:R-:W-:Y:S01]  /*1b90*/  @!P3 IADD3.X R31, R36, R31, RZ, P2, !PT ;  /* 0x0000001f241fb210 */ /* 0x000fe200017fe4ff */
[----:B------:R-:W0:Y:S01]  /*1ba0*/  @!P4 LDC.64 R16, c[0x0][0x228] ;  /* 0x00008a00ff10cb82 */ /* 0x000e220000000a00 */
[C---:B------:R-:W-:Y:S02]  /*1bb0*/  @!P4 SHF.L.U32 R36, R32.reuse, 0x1, RZ ;  /* 0x000000012024c819 */ /* 0x040fe400000006ff */
[----:B------:R-:W-:Y:S01]  /*1bc0*/  @!P4 SHF.L.U64.HI R35, R32, 0x1, R37 ;  /* 0x000000012023c819 */ /* 0x000fe20000010225 */
[----:B------:R-:W5:Y:S01]  /*1bd0*/  @!P3 LDG.E R57, desc[UR14][R30.64] ;  /* 0x0000000e1e39b981 */ /* 0x000f62000c1e1900 */
[----:B------:R-:W-:Y:S02]  /*1be0*/  @!P5 MOV R32, R12 ;  /* 0x0000000c0020d202 */ /* 0x000fe40000000f00 */
[----:B------:R-:W-:Y:S01]  /*1bf0*/  @!P5 MOV R33, R15 ;  /* 0x0000000f0021d202 */ /* 0x000fe20000000f00 */
[----:B------:R-:W-:Y:S01]  /*1c00*/  @!P5 IMAD R37, R9, R27, R38 ;  /* 0x0000001b0925d224 */ /* 0x000fe200078e0226 */
[----:B------:R-:W-:-:S02]  /*1c10*/  CS2R R38, SRZ ;  /* 0x0000000000267805 */ /* 0x000fc4000001ff00 */
[----:B------:R-:W-:Y:S01]  /*1c20*/  MOV R44, RZ ;  /* 0x000000ff002c7202 */ /* 0x000fe20000000f00 */
[----:B------:R-:W1:Y:S01]  /*1c30*/  @!P5 LDC.64 R18, c[0x0][0x230] ;  /* 0x00008c00ff12db82 */ /* 0x000e620000000a00 */
[----:B------:R-:W-:Y:S01]  /*1c40*/  @!P5 IMAD.WIDE.U32 R26, R9, R26, R32 ;  /* 0x0000001a091ad225 */ /* 0x000fe200078e0020 */
[----:B--2---:R-:W-:Y:S01]  /*1c50*/  @!P4 IADD3 R24, P0, R36, R24, RZ ;  /* 0x000000182418c210 */ /* 0x004fe20007f1e0ff */
[----:B------:R-:W5:Y:S03]  /*1c60*/  @!P3 LDG.E R38, desc[UR14][R28.64] ;  /* 0x0000000e1c26b981 */ /* 0x000f66000c1e1900 */
[----:B------:R-:W-:Y:S02]  /*1c70*/  @!P5 IADD3 R27, R27, R37, RZ ;  /* 0x000000251b1bd210 */ /* 0x000fe40007ffe0ff */
[C---:B------:R-:W-:Y:S02]  /*1c80*/  @!P5 SHF.L.U32 R9, R26.reuse, 0x1, RZ ;  /* 0x000000011a09d819 */ /* 0x040fe400000006ff */
[----:B------:R-:W-:-:S02]  /*1c90*/  @!P5 SHF.L.U64.HI R26, R26, 0x1, R27 ;  /* 0x000000011a1ad819 */ /* 0x000fc4000001021b */
[----:B------:R-:W-:Y:S02]  /*1ca0*/  @!P5 IADD3 R20, P3, R9, R20, RZ ;  /* 0x000000140914d210 */ /* 0x000fe40007f7e0ff */
[----:B------:R-:W-:Y:S02]  /*1cb0*/  @!P4 IADD3.X R25, R35, R25, RZ, P0, !PT ;  /* 0x000000192319c210 */ /* 0x000fe400007fe4ff */
[----:B------:R-:W-:-:S03]  /*1cc0*/  @!P5 IADD3.X R21, R26, R21, RZ, P3, !PT ;  /* 0x000000151a15d210 */ /* 0x000fc60001ffe4ff */
[----:B------:R-:W5:Y:S04]  /*1cd0*/  @!P4 LDG.E R39, desc[UR14][R24.64] ;  /* 0x0000000e1827c981 */ /* 0x000f68000c1e1900 */
[----:B------:R-:W5:Y:S01]  /*1ce0*/  @!P5 LDG.E R44, desc[UR14][R20.64] ;  /* 0x0000000e142cd981 */ /* 0x000f62000c1e1900 */
[----:B0-----:R-:W-:-:S04]  /*1cf0*/  @!P4 IADD3 R16, P0, R36, R16, RZ ;  /* 0x000000102410c210 */ /* 0x001fc80007f1e0ff */
[----:B------:R-:W-:Y:S02]  /*1d00*/  @!P4 IADD3.X R17, R35, R17, RZ, P0, !PT ;  /* 0x000000112311c210 */ /* 0x000fe400007fe4ff */
[----:B-1----:R-:W-:Y:S01]  /*1d10*/  @!P5 IADD3 R18, P2, R9, R18, RZ ;  /* 0x000000120912d210 */ /* 0x002fe20007f5e0ff */
[----:B------:R-:W-:Y:S01]  /*1d20*/  HFMA2.MMA R9, -RZ, RZ, 0, 0 ;  /* 0x00000000ff097435 */ /* 0x000fe200000001ff */
[----:B------:R-:W-:Y:S01]  /*1d30*/  UMOV UR18, 0x3f800000 ;  /* 0x3f80000000127882 */ /* 0x000fe20000000000 */
[----:B------:R-:W-:Y:S01]  /*1d40*/  BSSY B0, `(.L_x_102) ;  /* 0x000001d000007945 */ /* 0x000fe20003800000 */
[----:B------:R-:W-:Y:S01]  /*1d50*/  @!P5 IADD3.X R19, R26, R19, RZ, P2, !PT ;  /* 0x000000131a13d210 */ /* 0x000fe200017fe4ff */
[----:B------:R0:W5:Y:S06]  /*1d60*/  @!P4 LDG.E R56, desc[UR14][R16.64] ;  /* 0x0000000e1038c981 */ /* 0x00016c000c1e1900 */
        /* <DEDUP_REMOVED lines=26> */
.L_x_103:
[----:B------:R-:W-:Y:S05]  /*1f10*/  BSYNC B0 ;  /* 0x0000000000007941 */ /* 0x000fea0003800000 */
.L_x_102:
[----:B------:R-:W-:Y:S02]  /*1f20*/  ISETP.NE.AND P5, PT, RZ, UR17, PT ;  /* 0x00000011ff007c0c */ /* 0x000fe4000bfa5270 */
[C---:B-----5:R-:W-:Y:S02]  /*1f30*/  PRMT R10, R42.reuse, 0x7632, R10 ;  /* 0x000076322a0a7816 */ /* 0x060fe4000000000a */
[----:B0-----:R-:W-:Y:S02]  /*1f40*/  SHF.L.U32 R20, R42, 0x10, RZ ;  /* 0x000000102a147819 */ /* 0x001fe400000006ff */
[----:B------:R-:W-:Y:S02]  /*1f50*/  SHF.L.U32 R21, R43, 0x10, RZ ;  /* 0x000000102b157819 */ /* 0x000fe400000006ff */
[----:B------:R-:W-:Y:S01]  /*1f60*/  SHF.L.U32 R10, R10, 0x10, RZ ;  /* 0x000000100a0a7819 */ /* 0x000fe200000006ff */
[----:B------:R-:W-:Y:S01]  /*1f70*/  FADD.FTZ R20, R20, -UR13 ;  /* 0x8000000d14147e21 */ /* 0x000fe20008010000 */
[----:B------:R-:W-:Y:S01]  /*1f80*/  PRMT R23, R61, 0x7632, R23 ;  /* 0x000076323d177816 */ /* 0x000fe20000000017 */
[----:B------:R-:W-:Y:S01]  /*1f90*/  FADD.FTZ R25, R21, -UR13 ;  /* 0x8000000d15197e21 */ /* 0x000fe20008010000 */
[----:B------:R-:W-:Y:S01]  /*1fa0*/  PRMT R26, R43, 0x7632, R26 ;  /* 0x000076322b1a7816 */ /* 0x000fe2000000001a */
[----:B------:R-:W-:Y:S01]  /*1fb0*/  FADD.FTZ R10, R10, -UR13 ;  /* 0x8000000d0a0a7e21 */ /* 0x000fe20008010000 */
[----:B------:R-:W-:Y:S01]  /*1fc0*/  PRMT R22, R60, 0x7632, R22 ;  /* 0x000076323c167816 */ /* 0x000fe20000000016 */
[----:B------:R-:W-:Y:S01]  /*1fd0*/  FMUL.FTZ R21, R20, UR18 ;  /* 0x0000001214157c20 */ /* 0x000fe20008410000 */
[----:B------:R-:W-:Y:S01]  /*1fe0*/  SHF.L.U32 R27, R61, 0x10, RZ ;  /* 0x000000103d1b7819 */ /* 0x000fe200000006ff */
[----:B------:R-:W-:Y:S01]  /*1ff0*/  FMUL.FTZ R25, R25, UR18 ;  /* 0x0000001219197c20 */ /* 0x000fe20008410000 */
[----:B------:R-:W-:Y:S01]  /*2000*/  SHF.L.U32 R24, R60, 0x10, RZ ;  /* 0x000000103c187819 */ /* 0x000fe200000006ff */
[----:B------:R-:W-:Y:S01]  /*2010*/  FMUL.FTZ R10, R10, UR18 ;  /* 0x000000120a0a7c20 */ /* 0x000fe20008410000 */
[----:B------:R-:W-:-:S02]  /*2020*/  SHF.L.U32 R23, R23, 0x10, RZ ;  /* 0x0000001017177819 */ /* 0x000fc400000006ff */
        /* <DEDUP_REMOVED lines=21> */
.L_x_104:
[----:B------:R-:W-:Y:S01]  /*2180*/  FMUL.FTZ R20, R27, R16 ;  /* 0x000000101b147220 */ /* 0x000fe20000410000 */
[----:B------:R-:W-:Y:S01]  /*2190*/  FADD.FTZ R26, R26, -UR13 ;  /* 0x8000000d1a1a7e21 */ /* 0x000fe20008010000 */
[----:B------:R-:W-:Y:S01]  /*21a0*/  FFMA.FTZ R28, R21, R27, RZ ;  /* 0x0000001b151c7223 */ /* 0x000fe200000100ff */
        /* <DEDUP_REMOVED lines=23> */
.L_x_105:
[----:B------:R-:W-:Y:S01]  /*2320*/  FFMA.FTZ R30, R10, R29, R21 ;  /* 0x0000001d0a1e7223 */ /* 0x000fe20000010015 */
[----:B------:R-:W-:Y:S01]  /*2330*/  FADD.FTZ R29, R29, R20 ;  /* 0x000000141d1d7221 */ /* 0x000fe20000010000 */
[----:B------:R-:W-:Y:S01]  /*2340*/  FADD.FTZ R27, RZ, R27 ;  /* 0x0000001bff1b7221 */ /* 0x000fe20000010000 */
[----:B------:R-:W-:Y:S01]  /*2350*/  FFMA.FTZ R20, R25, R24, R28 ;  /* 0x0000001819147223 */ /* 0x000fe2000001001c */
[----:B------:R-:W-:Y:S01]  /*2360*/  FMUL.FTZ R28, R24, R16 ;  /* 0x00000010181c7220 */ /* 0x000fe20000410000 */
[----:B------:R-:W-:Y:S01]  /*2370*/  FFMA.FTZ R21, R10, R23, RZ ;  /* 0x000000170a157223 */ /* 0x000fe200000100ff */
[----:B------:R-:W-:Y:S01]  /*2380*/  FADD.FTZ R23, RZ, R23 ;  /* 0x00000017ff177221 */ /* 0x000fe20000010000 */
[----:B------:R-:W-:Y:S01]  /*2390*/  PRMT R10, R40, 0x7632, R10 ;  /* 0x00007632280a7816 */ /* 0x000fe2000000000a */
[----:B------:R-:W-:Y:S01]  /*23a0*/  FADD.FTZ R24, R27, R24 ;  /* 0x000000181b187221 */ /* 0x000fe20000010000 */
[----:B------:R-:W-:Y:S01]  /*23b0*/  FFMA.FTZ R27, R25, R28, R30 ;  /* 0x0000001c191b7223 */ /* 0x000fe2000001001e */
[----:B------:R-:W-:Y:S01]  /*23c0*/  FFMA.FTZ R21, R26, R22, R21 ;  /* 0x000000161a157223 */ /* 0x000fe20000010015 */
[----:B------:R-:W-:Y:S01]  /*23d0*/  FADD.FTZ R23, R23, R22 ;  /* 0x0000001617177221 */ /* 0x000fe20000010000 */
[----:B------:R-:W-:Y:S01]  /*23e0*/  FMUL.FTZ R25, R22, R17 ;  /* 0x0000001116197220 */ /* 0x000fe20000410000 */
[----:B------:R-:W-:-:S02]  /*23f0*/  SHF.L.U32 R22, R40, 0x10, RZ ;  /* 0x0000001028167819 */ /* 0x000fc400000006ff */
[----:B------:R-:W-:Y:S01]  /*2400*/  SHF.L.U32 R30, R10, 0x10, RZ ;  /* 0x000000100a1e7819 */ /* 0x000fe200000006ff */
[--C-:B------:R-:W-:Y:S01]  /*2410*/  FADD.FTZ R10, R29, R28.reuse ;  /* 0x0000001c1d0a7221 */ /* 0x100fe20000010000 */
        /* <DEDUP_REMOVED lines=27> */
.L_x_106:
[----:B------:R-:W-:Y:S01]  /*25d0*/  FMUL.FTZ R31, R27, R16 ;  /* 0x000000101b1f7220 */ /* 0x000fe20000410000 */
[----:B------:R-:W-:Y:S01]  /*25e0*/  FADD.FTZ R30, R25, R10 ;  /* 0x0000000a191e7221 */ /* 0x000fe20000010000 */
[----:B------:R-:W-:Y:S01]  /*25f0*/  FADD.FTZ R10, R24, R27 ;  /* 0x0000001b180a7221 */ /* 0x000fe20000010000 */
[----:B------:R-:W-:Y:S01]  /*2600*/  PRMT R24, R41, 0x7632, R24 ;  /* 0x0000763229187816 */ /* 0x000fe20000000018 */
[C---:B------:R-:W-:Y:S01]  /*2610*/  FFMA.FTZ R20, R29.reuse, R27, R20 ;  /* 0x0000001b1d147223 */ /* 0x040fe20000010014 */
[----:B------:R-:W-:Y:S01]  /*2620*/  FFMA.FTZ R29, R29, R31, R26 ;  /* 0x0000001f1d1d7223 */ /* 0x000fe2000001001a */
[----:B------:R-:W-:Y:S01]  /*2630*/  FMUL.FTZ R25, R22, R17 ;  /* 0x0000001116197220 */ /* 0x000fe20000410000 */
[----:B------:R-:W-:Y:S01]  /*2640*/  SHF.L.U32 R26, R41, 0x10, RZ ;  /* 0x00000010291a7819 */ /* 0x000fe200000006ff */
[----:B------:R-:W-:Y:S01]  /*2650*/  FFMA.FTZ R21, R28, R22, R21 ;  /* 0x000000161c157223 */ /* 0x000fe20000010015 */
[----:B------:R-:W-:Y:S01]  /*2660*/  SHF.L.U32 R24, R24, 0x10, RZ ;  /* 0x0000001018187819 */ /* 0x000fe200000006ff */
[--C-:B------:R-:W-:Y:S01]  /*2670*/  FFMA.FTZ R28, R28, R25, R29.reuse ;  /* 0x000000191c1c7223 */ /* 0x100fe2000001001d */
[----:B------:R-:W-:Y:S01]  /*2680*/  FADD.FTZ R23, R23, R22 ;  /* 0x0000001617177221 */ /* 0x000fe20000010000 */
[----:B------:R-:W-:Y:S01]  /*2690*/  PRMT R29, R58, 0x7632, R29 ;  /* 0x000076323a1d7816 */ /* 0x000fe2000000001d */
[----:B------:R-:W-:Y:S01]  /*26a0*/  FADD.FTZ R22, R30, R31 ;  /* 0x0000001f1e167221 */ /* 0x000fe20000010000 */
[----:B------:R-:W-:Y:S01]  /*26b0*/  FADD.FTZ R26, R26, -UR13 ;  /* 0x8000000d1a1a7e21 */ /* 0x000fe20008010000 */
[----:B------:R-:W-:Y:S01]  /*26c0*/  FADD.FTZ R30, R24, -UR13 ;  /* 0x8000000d181e7e21 */ /* 0x000fe20008010000 */
[----:B------:R-:W-:-:S02]  /*26d0*/  SHF.L.U32 R24, R29, 0x10, RZ ;  /* 0x000000101d187819 */ /* 0x000fc400000006ff */
        /* <DEDUP_REMOVED lines=22> */
.L_x_107:
[--C-:B------:R-:W-:Y:S01]  /*2840*/  FADD.FTZ R30, R25, R22.reuse ;  /* 0x00000016191e7221 */ /* 0x100fe20000010000 */
[----:B------:R-:W-:Y:S01]  /*2850*/  FMUL.FTZ R31, R27, R16 ;  /* 0x000000101b1f7220 */ /* 0x000fe20000410000 */
[----:B------:R-:W-:Y:S01]  /*2860*/  PRMT R22, R38, 0x7632, R22 ;  /* 0x0000763226167816 */ /* 0x000fe20000000016 */
[----:B------:R-:W-:Y:S01]  /*2870*/  FADD.FTZ R10, R10, R27 ;  /* 0x0000001b0a0a7221 */ /* 0x000fe20000010000 */
[----:B------:R-:W-:Y:S01]  /*2880*/  FFMA.FTZ R20, R29, R27, R20 ;  /* 0x0000001b1d147223 */ /* 0x000fe20000010014 */
[----:B------:R-:W-:Y:S01]  /*2890*/  FADD.FTZ R23, R23, R24 ;  /* 0x0000001817177221 */ /* 0x000fe20000010000 */
[----:B------:R-:W-:Y:S01]  /*28a0*/  FFMA.FTZ R21, R26, R24, R21 ;  /* 0x000000181a157223 */ /* 0x000fe20000010015 */
[----:B------:R-:W-:Y:S01]  /*28b0*/  FMUL.FTZ R25, R24, R17 ;  /* 0x0000001118197220 */ /* 0x000fe20000410000 */
[--C-:B------:R-:W-:Y:S01]  /*28c0*/  FFMA.FTZ R29, R29, R31, R28.reuse ;  /* 0x0000001f1d1d7223 */ /* 0x100fe2000001001c */
[----:B------:R-:W-:Y:S02]  /*28d0*/  SHF.L.U32 R24, R38, 0x10, RZ ;  /* 0x0000001026187819 */ /* 0x000fe400000006ff */
[----:B------:R-:W-:Y:S01]  /*28e0*/  SHF.L.U32 R27, R22, 0x10, RZ ;  /* 0x00000010161b7819 */ /* 0x000fe200000006ff */
[----:B------:R-:W-:Y:S01]  /*28f0*/  FADD.FTZ R22, R30, R31 ;  /* 0x0000001f1e167221 */ /* 0x000fe20000010000 */
[----:B------:R-:W-:Y:S01]  /*2900*/  FFMA.FTZ R26, R26, R25, R29 ;  /* 0x000000191a1a7223 */ /* 0x000fe2000001001d */
        /* <DEDUP_REMOVED lines=26> */
.L_x_108:
[----:B------:R-:W-:Y:S01]  /*2ab0*/  FMUL.FTZ R31, R27, R16 ;  /* 0x000000101b1f7220 */ /* 0x000fe20000410000 */
[--C-:B------:R-:W-:Y:S01]  /*2ac0*/  FADD.FTZ R30, R25, R22.reuse ;  /* 0x00000016191e7221 */ /* 0x100fe20000010000 */
[----:B------:R-:W-:Y:S01]  /*2ad0*/  PRMT R22, R39, 0x7632, R22 ;  /* 0x0000763227167816 */ /* 0x000fe20000000016 */
[C---:B------:R-:W-:Y:S01]  /*2ae0*/  FFMA.FTZ R20, R29.reuse, R27, R20 ;  /* 0x0000001b1d147223 */ /* 0x040fe20000010014 */
[----:B------:R-:W-:Y:S01]  /*2af0*/  FFMA.FTZ R29, R29, R31, R26 ;  /* 0x0000001f1d1d7223 */ /* 0x000fe2000001001a */
[----:B------:R-:W-:Y:S01]  /*2b00*/  FADD.FTZ R23, R23, R24 ;  /* 0x0000001817177221 */ /* 0x000fe20000010000 */
[----:B------:R-:W-:Y:S01]  /*2b10*/  FFMA.FTZ R21, R28, R24, R21 ;  /* 0x000000181c157223 */ /* 0x000fe20000010015 */
[----:B------:R-:W-:Y:S01]  /*2b20*/  FMUL.FTZ R25, R24, R17 ;  /* 0x0000001118197220 */ /* 0x000fe20000410000 */
[----:B------:R-:W-:Y:S01]  /*2b30*/  SHF.L.U32 R24, R39, 0x10, RZ ;  /* 0x0000001027187819 */ /* 0x000fe200000006ff */
[----:B------:R-:W-:Y:S01]  /*2b40*/  FADD.FTZ R10, R10, R27 ;  /* 0x0000001b0a0a7221 */ /* 0x000fe20000010000 */
[----:B------:R-:W-:Y:S01]  /*2b50*/  SHF.L.U32 R26, R22, 0x10, RZ ;  /* 0x00000010161a7819 */ /* 0x000fe200000006ff */
[----:B------:R-:W-:Y:S01]  /*2b60*/  FFMA.FTZ R28, R28, R25, R29 ;  /* 0x000000191c1c7223 */ /* 0x000fe2000001001d */
[----:B------:R-:W-:Y:S01]  /*2b70*/  FADD.FTZ R22, R30, R31 ;  /* 0x0000001f1e167221 */ /* 0x000fe20000010000 */
        /* <DEDUP_REMOVED lines=26> */
.L_x_109:
        /* <DEDUP_REMOVED lines=39> */
.L_x_110:
        /* <DEDUP_REMOVED lines=39> */
.L_x_111:
        /* <DEDUP_REMOVED lines=39> */
.L_x_112:
        /* <DEDUP_REMOVED lines=39> */
.L_x_113:
[----:B------:R-:W-:Y:S01]  /*36e0*/  FADD.FTZ R26, R10, R27 ;  /* 0x0000001b0a1a7221 */ /* 0x000fe20000010000 */
[----:B------:R-:W-:Y:S01]  /*36f0*/  FADD.FTZ R10, R23, R24 ;  /* 0x00000018170a7221 */ /* 0x000fe20000010000 */
[----:B------:R-:W-:Y:S01]  /*3700*/  FMUL.FTZ R31, R27, R16 ;  /* 0x000000101b1f7220 */ /* 0x000fe20000410000 */
[----:B------:R-:W-:Y:S01]  /*3710*/  PRMT R23, R6, 0x7632, R23 ;  /* 0x0000763206177816 */ /* 0x000fe20000000017 */
[----:B------:R-:W-:Y:S01]  /*3720*/  FADD.FTZ R32, R25, R22 ;  /* 0x0000001619207221 */ /* 0x000fe20000010000 */
[C---:B------:R-:W-:Y:S01]  /*3730*/  FFMA.FTZ R27, R29.reuse, R27, R20 ;  /* 0x0000001b1d1b7223 */ /* 0x040fe20000010014 */
[----:B------:R-:W-:Y:S01]  /*3740*/  FMUL.FTZ R22, R24, R17 ;  /* 0x0000001118167220 */ /* 0x000fe20000410000 */
[----:B------:R-:W-:Y:S01]  /*3750*/  FFMA.FTZ R20, R30, R24, R21 ;  /* 0x000000181e147223 */ /* 0x000fe20000010015 */
[----:B------:R-:W-:Y:S01]  /*3760*/  FFMA.FTZ R29, R29, R31, R28 ;  /* 0x0000001f1d1d7223 */ /* 0x000fe2000001001c */
        /* <DEDUP_REMOVED lines=10> */
[----:B------:R-:W-:Y:S01]  /*3810*/  PRMT R22, R51, 0x7632, R22 ;  /* 0x0000763233167816 */ /* 0x000fe20000000016 */
[----:B------:R-:W-:Y:S01]  /*3820*/  FMUL.FTZ R25, R28, UR18 ;  /* 0x000000121c197c20 */ /* 0x000fe20008410000 */
        /* <DEDUP_REMOVED lines=20> */
.L_x_114:
[----:B------:R-:W-:Y:S01]  /*3970*/  FMUL.FTZ R31, R23, R16 ;  /* 0x00000010171f7220 */ /* 0x000fe20000410000 */
[----:B------:R-:W-:Y:S01]  /*3980*/  FADD.FTZ R26, R26, R23 ;  /* 0x000000171a1a7221 */ /* 0x000fe20000010000 */
[----:B------:R-:W-:Y:S01]  /*3990*/  FFMA.FTZ R27, R29, R23, R27 ;  /* 0x000000171d1b7223 */ /* 0x000fe2000001001b */
[----:B------:R-:W-:Y:S01]  /*39a0*/  SHF.L.U32 R23, R51, 0x10, RZ ;  /* 0x0000001033177819 */ /* 0x000fe200000006ff */
[----:B------:R-:W-:Y:S01]  /*39b0*/  FFMA.FTZ R32, R29, R31, R30 ;  /* 0x0000001f1d207223 */ /* 0x000fe2000001001e */
[----:B------:R-:W-:Y:S01]  /*39c0*/  SHF.L.U32 R22, R22, 0x10, RZ ;  /* 0x0000001016167819 */ /* 0x000fe200000006ff */
[----:B------:R-:W-:Y:S01]  /*39d0*/  FADD.FTZ R21, R21, R31 ;  /* 0x0000001f15157221 */ /* 0x000fe20000010000 */
[----:B------:R-:W-:Y:S01]  /*39e0*/  PRMT R29, R49, 0x7632, R29 ;  /* 0x00007632311d7816 */ /* 0x000fe2000000001d */
[----:B------:R-:W-:Y:S01]  /*39f0*/  FADD.FTZ R23, R23, -UR13 ;  /* 0x8000000d17177e21 */ /* 0x000fe20008010000 */
[----:B------:R-:W-:Y:S01]  /*3a00*/  SHF.L.U32 R28, R49, 0x10, RZ ;  /* 0x00000010311c7819 */ /* 0x000fe200000006ff */
[----:B------:R-:W-:Y:S01]  /*3a10*/  FADD.FTZ R31, R22, -UR13 ;  /* 0x8000000d161f7e21 */ /* 0x000fe20008010000 */
[----:B------:R-:W-:Y:S01]  /*3a20*/  SHF.L.U32 R29, R29, 0x10, RZ ;  /* 0x000000101d1d7819 */ /* 0x000fe200000006ff */
[----:B------:R-:W-:Y:S01]  /*3a30*/  FMUL.FTZ R30, R23, UR18 ;  /* 0x00000012171e7c20 */ /* 0x000fe20008410000 */
        /* <DEDUP_REMOVED lines=16> */
[----:B-1----:R-:W-:Y:S01]  /*3b40*/  FMUL.FTZ R29, R29, R64 ;  /* 0x000000401d1d7220 */ /* 0x002fe20000410000 */
[----:B------:R-:W-:Y:S02]  /*3b50*/  FADD.FTZ R64, -R64, 1 ;  /* 0x3f80000040407421 */ /* 0x000fe40000010100 */
[----:B------:R-:W-:Y:S02]  /*3b60*/  FMUL.FTZ R28, R28, R23 ;  /* 0x000000171c1c7220 */ /* 0x000fe40000410000 */
[----:B------:R-:W-:-:S04]  /*3b70*/  FFMA.FTZ R64, R33, R64, 1 ;  /* 0x3f80000021407423 */ /* 0x000fc80000010040 */
[----:B------:R-:W-:-:S07]  /*3b80*/  FMUL.FTZ R29, R29, R64 ;  /* 0x000000401d1d7220 */ /* 0x000fce0000410000 */
.L_x_115:
[--C-:B------:R-:W-:Y:S01]  /*3b90*/  FADD.FTZ R36, R22, R21.reuse ;  /* 0x0000001516247221 */ /* 0x100fe20000010000 */
[----:B------:R-:W-:Y:S01]  /*3ba0*/  PRMT R21, R7, 0x7632, R21 ;  /* 0x0000763207157816 */ /* 0x000fe20000000015 */
[----:B------:R-:W-:Y:S01]  /*3bb0*/  FFMA.FTZ R33, R25, R22, R32 ;  /* 0x0000001619217223 */ /* 0x000fe20000010020 */
[----:B------:R-:W-:Y:S01]  /*3bc0*/  SHF.L.U32 R22, R7, 0x10, RZ ;  /* 0x0000001007167819 */ /* 0x000fe200000006ff */
[----:B------:R-:W-:Y:S01]  /*3bd0*/  FMUL.FTZ R23, R28, R16 ;  /* 0x000000101c177220 */ /* 0x000fe20000410000 */
[----:B------:R-:W-:Y:S02]  /*3be0*/  SHF.L.U32 R21, R21, 0x10, RZ ;  /* 0x0000001015157819 */ /* 0x000fe400000006ff */
[C---:B------:R-:W-:Y:S01]  /*3bf0*/  SHF.L.U32 R32, R47.reuse, 0x10, RZ ;  /* 0x000000102f207819 */ /* 0x040fe200000006ff */
[--C-:B------:R-:W-:Y:S01]  /*3c00*/  FFMA.FTZ R64, R30, R23, R33.reuse ;  /* 0x000000171e407223 */ /* 0x100fe20000010021 */
[----:B------:R-:W-:Y:S01]  /*3c10*/  FADD.FTZ R22, R22, -UR13 ;  /* 0x8000000d16167e21 */ /* 0x000fe20008010000 */
[----:B------:R-:W-:Y:S01]  /*3c20*/  PRMT R33, R47, 0x7632, R33 ;  /* 0x000076322f217816 */ /* 0x000fe20000000021 */
[----:B------:R-:W-:Y:S01]  /*3c30*/  FADD.FTZ R21, R21, -UR13 ;  /* 0x8000000d15157e21 */ /* 0x000fe20008010000 */
[----:B------:R-:W-:Y:S01]  /*3c40*/  FADD.FTZ R36, R36, R23 ;  /* 0x0000001724247221 */ /* 0x000fe20000010000 */
[----:B------:R-:W-:Y:S01]  /*3c50*/  FMUL.FTZ R34, R22, UR18 ;  /* 0x0000001216227c20 */ /* 0x000fe20008410000 */
[----:B------:R-:W-:Y:S01]  /*3c60*/  PRMT R66, R48, 0x7632, R66 ;  /* 0x0000763230427816 */ /* 0x000fe20000000042 */
[----:B------:R-:W-:Y:S01]  /*3c70*/  FMUL.FTZ R22, R29, R17 ;  /* 0x000000111d167220 */ /* 0x000fe20000410000 */
[----:B------:R-:W-:Y:S01]  /*3c80*/  SHF.L.U32 R33, R33, 0x10, RZ ;  /* 0x0000001021217819 */ /* 0x000fe200000006ff */
[----:B------:R-:W-:Y:S01]  /*3c90*/  FMUL.FTZ R35, R21, UR18 ;  /* 0x0000001215237c20 */ /* 0x000fe20008410000 */
[----:B------:R-:W-:Y:S06]  /*3ca0*/  @!P5 BRA `(.L_x_116) ;  /* 0x000000000048d947 */ /* 0x000fec0003800000 */
[----:B------:R-:W-:-:S04]  /*3cb0*/  FFMA.FTZ R21, R34, R16, R18 ;  /* 0x0000001022157223 */ /* 0x000fc80000010012 */
[----:B------:R-:W-:-:S06]  /*3cc0*/  FMUL.FTZ R37, R21, -1.4426950216293334961 ;  /* 0xbfb8aa3b15257820 */ /* 0x000fcc0000410000 */
[----:B------:R-:W0:Y:S02]  /*3cd0*/  MUFU.EX2 R37, R37 ;  /* 0x0000002500257308 */ /* 0x000e240000000800 */
[----:B0-----:R-:W-:-:S06]  /*3ce0*/  FADD.FTZ R23, R37, 1 ;  /* 0x3f80000025177421 */ /* 0x001fcc0000010000 */
[----:B------:R-:W0:Y:S02]  /*3cf0*/  MUFU.RCP R23, R23 ;  /* 0x0000001700177308 */ /* 0x000e240000001000 */
[----:B0-----:R-:W-:Y:S01]  /*3d00*/  FADD.FTZ R68, -R23, 1 ;  /* 0x3f80000017447421 */ /* 0x001fe20000010100 */
[----:B------:R-:W-:-:S03]  /*3d10*/  FMUL.FTZ R32, R32, R23 ;  /* 0x0000001720207220 */ /* 0x000fc60000410000 */
[----:B------:R-:W-:-:S04]  /*3d20*/  FFMA.FTZ R21, R21, R68, 1 ;  /* 0x3f80000015157423 */ /* 0x000fc80000010044 */
[----:B------:R-:W-:Y:S01]  /*3d30*/  FMUL.FTZ R32, R32, R21 ;  /* 0x0000001520207220 */ /* 0x000fe20000410000 */
        /* <DEDUP_REMOVED lines=9> */
.L_x_116:
[----:B------:R-:W-:Y:S01]  /*3dd0*/  SHF.L.U32 R65, R48, 0x10, RZ ;  /* 0x0000001030417819 */ /* 0x000fe200000006ff */
[----:B------:R-:W-:Y:S01]  /*3de0*/  FFMA.FTZ R21, R31, R22, R64 ;  /* 0x000000161f157223 */ /* 0x000fe20000010040 */
[----:B------:R-:W-:Y:S01]  /*3df0*/  SHF.L.U32 R66, R66, 0x10, RZ ;  /* 0x0000001042427819 */ /* 0x000fe200000006ff */
[----:B------:R-:W-:Y:S01]  /*3e00*/  FMUL.FTZ R23, R32, R16 ;  /* 0x0000001020177220 */ /* 0x000fe20000410000 */
[----:B------:R-:W-:Y:S01]  /*3e10*/  FADD.FTZ R36, R22, R36 ;  /* 0x0000002416247221 */ /* 0x000fe20000010000 */
[----:B------:R-:W-:Y:S01]  /*3e20*/  PRMT R64, R46, 0x7632, R64 ;  /* 0x000076322e407816 */ /* 0x000fe20000000040 */
[----:B------:R-:W-:Y:S01]  /*3e30*/  FADD.FTZ R65, R65, -UR13 ;  /* 0x8000000d41417e21 */ /* 0x000fe20008010000 */
[----:B------:R-:W-:Y:S01]  /*3e40*/  FADD.FTZ R66, R66, -UR13 ;  /* 0x8000000d42427e21 */ /* 0x000fe20008010000 */
[----:B------:R-:W-:Y:S01]  /*3e50*/  FFMA.FTZ R21, R34, R23, R21 ;  /* 0x0000001722157223 */ /* 0x000fe20000010015 */
[----:B------:R-:W-:Y:S01]  /*3e60*/  FADD.FTZ R36, R36, R23 ;  /* 0x0000001724247221 */ /* 0x000fe20000010000 */
[----:B------:R-:W-:Y:S01]  /*3e70*/  SHF.L.U32 R63, R46, 0x10, RZ ;  /* 0x000000102e3f7819 */ /* 0x000fe200000006ff */
[----:B------:R-:W-:Y:S01]  /*3e80*/  FMUL.FTZ R65, R65, UR18 ;  /* 0x0000001241417c20 */ /* 0x000fe20008410000 */
[----:B------:R-:W-:Y:S01]  /*3e90*/  SHF.L.U32 R64, R64, 0x10, RZ ;  /* 0x0000001040407819 */ /* 0x000fe200000006ff */
[----:B------:R-:W-:Y:S01]  /*3ea0*/  FMUL.FTZ R22, R33, R17 ;  /* 0x0000001121167220 */ /* 0x000fe20000410000 */
[----:B------:R-:W-:Y:S01]  /*3eb0*/  FMUL.FTZ R66, R66, UR18 ;  /* 0x0000001242427c20 */ /* 0x000fe20008410000 */
        /* <DEDUP_REMOVED lines=15> */
[----:B0-----:R-:W-:Y:S01]  /*3fb0*/  FMUL.FTZ R64, R64, R37 ;  /* 0x0000002540407220 */ /* 0x001fe20000410000 */
[----:B------:R-:W-:-:S04]  /*3fc0*/  FADD.FTZ R37, -R37, 1 ;  /* 0x3f80000025257421 */ /* 0x000fc80000010100 */
[----:B------:R-:W-:-:S04]  /*3fd0*/  FFMA.FTZ R37, R23, R37, 1 ;  /* 0x3f80000017257423 */ /* 0x000fc80000010025 */
[----:B------:R-:W-:-:S07]  /*3fe0*/  FMUL.FTZ R64, R64, R37 ;  /* 0x0000002540407220 */ /* 0x000fce0000410000 */
.L_x_117:
[C---:B------:R-:W-:Y:S01]  /*3ff0*/  PRMT R70, R8.reuse, 0x7632, R70 ;  /* 0x0000763208467816 */ /* 0x040fe20000000046 */
[----:B------:R-:W-:Y:S01]  /*4000*/  FFMA.FTZ R21, R35, R22, R21 ;  /* 0x0000001623157223 */ /* 0x000fe20000010015 */
[----:B------:R-:W-:Y:S01]  /*4010*/  FMUL.FTZ R23, R63, R16 ;  /* 0x000000103f177220 */ /* 0x000fe20000410000 */
[----:B------:R-:W-:Y:S01]  /*4020*/  SHF.L.U32 R69, R8, 0x10, RZ ;  /* 0x0000001008457819 */ /* 0x000fe200000006ff */
[----:B------:R-:W-:Y:S01]  /*4030*/  FADD.FTZ R36, R22, R36 ;  /* 0x0000002416247221 */ /* 0x000fe20000010000 */
[----:B------:R-:W-:Y:S01]  /*4040*/  SHF.L.U32 R70, R70, 0x10, RZ ;  /* 0x0000001046467819 */ /* 0x000fe200000006ff */
[----:B------:R-:W-:Y:S01]  /*4050*/  FMUL.FTZ R22, R64, R17 ;  /* 0x0000001140167220 */ /* 0x000fe20000410000 */
[----:B------:R-:W-:Y:S01]  /*4060*/  FFMA.FTZ R21, R65, R23, R21 ;  /* 0x0000001741157223 */ /* 0x000fe20000010015 */
        /* <DEDUP_REMOVED lines=29> */
.L_x_118:
[----:B------:R-:W-:Y:S01]  /*4240*/  FMUL.FTZ R23, R67, R16 ;  /* 0x0000001043177220 */ /* 0x000fe20000410000 */
[----:B------:R-:W-:Y:S01]  /*4250*/  FMUL.FTZ R37, R68, R17 ;  /* 0x0000001144257220 */ /* 0x000fe20000410000 */
[----:B------:R-:W-:Y:S02]  /*4260*/  SHF.L.U32 R71, R9, 0x10, RZ ;  /* 0x0000001009477819 */ /* 0x000fe400000006ff */
[----:B------:R-:W-:Y:S01]  /*4270*/  FFMA.FTZ R21, R69, R23, R21 ;  /* 0x0000001745157223 */ /* 0x000fe20000010015 */
[--C-:B------:R-:W-:Y:S01]  /*4280*/  FADD.FTZ R22, R22, R23.reuse ;  /* 0x0000001716167221 */ /* 0x100fe20000010000 */
[----:B------:R-:W-:Y:S01]  /*4290*/  PRMT R23, R44, 0x7632, R23 ;  /* 0x000076322c177816 */ /* 0x000fe20000000017 */
[----:B------:R-:W-:Y:S01]  /*42a0*/  FADD.FTZ R71, R71, -UR13 ;  /* 0x8000000d47477e21 */ /* 0x000fe20008010000 */
[--C-:B------:R-:W-:Y:S01]  /*42b0*/  FFMA.FTZ R36, R70, R37, R21.reuse ;  /* 0x0000002546247223 */ /* 0x100fe20000010015 */
[----:B------:R-:W-:Y:S01]  /*42c0*/  PRMT R21, R9, 0x7632, R21 ;  /* 0x0000763209157816 */ /* 0x000fe20000000015 */
[----:B------:R-:W-:Y:S01]  /*42d0*/  FADD.FTZ R37, R37, R22 ;  /* 0x0000001625257221 */ /* 0x000fe20000010000 */
[----:B------:R-:W-:Y:S01]  /*42e0*/  SHF.L.U32 R23, R23, 0x10, RZ ;  /* 0x0000001017177819 */ /* 0x000fe200000006ff */
[----:B------:R-:W-:Y:S01]  /*42f0*/  FMUL.FTZ R71, R71, UR18 ;  /* 0x0000001247477c20 */ /* 0x000fe20008410000 */
[----:B------:R-:W-:-:S02]  /*4300*/  SHF.L.U32 R21, R21, 0x10, RZ ;  /* 0x0000001015157819 */ /* 0x000fc400000006ff */
[----:B------:R-:W-:-:S03]  /*4310*/  SHF.L.U32 R22, R44, 0x10, RZ ;  /* 0x000000102c167819 */ /* 0x000fc600000006ff */
[----:B------:R-:W-:-:S04]  /*4320*/  FADD.FTZ R21, R21, -UR13 ;  /* 0x8000000d15157e21 */ /* 0x000fc80008010000 */
        /* <DEDUP_REMOVED lines=20> */
.L_x_119:
[----:B------:R0:W-:Y:S01]  /*4470*/  STL [R1+0x4], R2 ;  /* 0x0000040201007387 */ /* 0x0001e20000100800 */
[----:B------:R-:W-:-:S04]  /*4480*/  FMUL.FTZ R76, R22, R16 ;  /* 0x00000010164c7220 */ /* 0x000fc80000410000 */
[----:B------:R-:W-:Y:S01]  /*4490*/  FFMA.FTZ R36, R71, R76, R36 ;  /* 0x0000004c47247223 */ /* 0x000fe20000010024 */
[----:B------:R-:W-:Y:S01]  /*44a0*/  FADD.FTZ R37, R37, R76 ;  /* 0x0000004c25257221 */ /* 0x000fe20000010000 */
[----:B------:R-:W-:Y:S01]  /*44b0*/  FMUL.FTZ R76, R23, R17 ;  /* 0x00000011174c7220 */ /* 0x000fe20000410000 */
[----:B0-----:R-:W0:Y:S03]  /*44c0*/  S2R R2, SR_LANEID ;  /* 0x0000000000027919 */ /* 0x001e260000000000 */
[----:B------:R-:W-:Y:S01]  /*44d0*/  FFMA.FTZ R36, R21, R76, R36 ;  /* 0x0000004c15247223 */ /* 0x000fe20000010024 */
[----:B------:R-:W-:-:S04]  /*44e0*/  FADD.FTZ R37, R76, R37 ;  /* 0x000000254c257221 */ /* 0x000fc80000010000 */
[----:B------:R-:W1:Y:S04]  /*44f0*/  SHFL.DOWN PT, R76, R36, 0x1, 0x1f ;  /* 0x08201f00244c7f89 */ /* 0x000e6800000e0000 */
[----:B------:R-:W2:Y:S01]  /*4500*/  SHFL.DOWN PT, R77, R37, 0x1, 0x1f ;  /* 0x08201f00254d7f89 */ /* 0x000ea200000e0000 */
[----:B0-----:R-:W-:-:S13]  /*4510*/  ISETP.GT.AND P0, PT, R2, 0x1e, PT ;  /* 0x0000001e0200780c */ /* 0x001fda0003f04270 */
[----:B-1----:R-:W-:Y:S01]  /*4520*/  @!P0 FADD.FTZ R36, R36, R76 ;  /* 0x0000004c24248221 */ /* 0x002fe20000010000 */
[----:B--2---:R-:W-:Y:S01]  /*4530*/  @!P0 FADD.FTZ R37, R37, R77 ;  /* 0x0000004d25258221 */ /* 0x004fe20000010000 */
[----:B------:R-:W-:-:S03]  /*4540*/  ISETP.GT.AND P0, PT, R2, 0x1d, PT ;  /* 0x0000001d0200780c */ /* 0x000fc60003f04270 */
[----:B------:R-:W0:Y:S04]  /*4550*/  SHFL.DOWN PT, R76, R36, 0x2, 0x1f ;  /* 0x08401f00244c7f89 */ /* 0x000e2800000e0000 */
[----:B------:R-:W1:Y:S06]  /*4560*/  SHFL.DOWN PT, R77, R37, 0x2, 0x1f ;  /* 0x08401f00254d7f89 */ /* 0x000e6c00000e0000 */
        /* <DEDUP_REMOVED lines=9> */
[----:B------:R1:W5:Y:S04]  /*4600*/  LDL.LU R2, [R1+0x4] ;  /* 0x0000040001027983 */ /* 0x0003680000300800 */
[----:B------:R-:W2:Y:S06]  /*4610*/  SHFL.DOWN PT, R77, R37, 0x8, 0x1f ;  /* 0x09001f00254d7f89 */ /* 0x000eac00000e0000 */
[----:B0-----:R-:W-:-:S02]  /*4620*/  @!P0 FADD.FTZ R36, R36, R76 ;  /* 0x0000004c24248221 */ /* 0x001fc40000010000 */
[----:B------:R-:W3:Y:S01]  /*4630*/  LDL R76, [R1] ;  /* 0x00000000014c7983 */ /* 0x000ee20000100800 */
[----:B--2---:R-:W-:Y:S02]  /*4640*/  @!P0 FADD.FTZ R37, R37, R77 ;  /* 0x0000004d25258221 */ /* 0x004fe40000010000 */
[----:B------:R-:W0:Y:S01]  /*4650*/  S2R R77, SR_LANEID ;  /* 0x00000000004d7919 */ /* 0x000e220000000000 */
[----:B------:R-:W-:Y:S01]  /*4660*/  FFMA.FTZ R20, R25, R24, R20 ;  /* 0x0000001819147223 */ /* 0x000fe20000010014 */
[----:B------:R-:W-:Y:S02]  /*4670*/  FADD.FTZ R10, R10, R24 ;  /* 0x000000180a0a7221 */ /* 0x000fe40000010000 */
[----:B------:R-:W2:Y:S01]  /*4680*/  SHFL.DOWN PT, R24, R36, 0x10, 0x1f ;  /* 0x0a001f0024187f89 */ /* 0x000ea200000e0000 */
[----:B------:R-:W4:Y:S03]  /*4690*/  S2UR UR19, SR_CgaCtaId ;  /* 0x00000000001379c3 */ /* 0x000f260000008800 */
[----:B------:R-:W1:Y:S01]  /*46a0*/  SHFL.DOWN PT, R25, R37, 0x10, 0x1f ;  /* 0x0a001f0025197f89 */ /* 0x000e6200000e0000 */
[----:B------:R-:W-:Y:S01]  /*46b0*/  FFMA.FTZ R27, R30, R28, R27 ;  /* 0x0000001c1e1b7223 */ /* 0x000fe2000001001b */
[----:B------:R-:W-:Y:S01]  /*46c0*/  FFMA.FTZ R20, R31, R29, R20 ;  /* 0x0000001d1f147223 */ /* 0x000fe20000010014 */
[----:B------:R-:W-:Y:S01]  /*46d0*/  FADD.FTZ R26, R26, R28 ;  /* 0x0000001c1a1a7221 */ /* 0x000fe20000010000 */
[----:B------:R-:W-:Y:S01]  /*46e0*/  FADD.FTZ R10, R10, R29 ;  /* 0x0000001d0a0a7221 */ /* 0x000fe20000010000 */
[----:B------:R-:W-:Y:S01]  /*46f0*/  FFMA.FTZ R27, R34, R32, R27 ;  /* 0x00000020221b7223 */ /* 0x000fe2000001001b */
[----:B------:R-:W-:Y:S01]  /*4700*/  FFMA.FTZ R20, R35, R33, R20 ;  /* 0x0000002123147223 */ /* 0x000fe20000010014 */
[----:B------:R-:W-:Y:S01]  /*4710*/  FADD.FTZ R26, R26, R32 ;  /* 0x000000201a1a7221 */ /* 0x000fe20000010000 */
[----:B------:R-:W-:Y:S01]  /*4720*/  FADD.FTZ R33, R10, R33 ;  /* 0x000000210a217221 */ /* 0x000fe20000010000 */
[----:B------:R-:W-:Y:S01]  /*4730*/  UMOV UR12, 0x400 ;  /* 0x00000400000c7882 */ /* 0x000fe20000000000 */
[----:B------:R-:W-:Y:S01]  /*4740*/  FFMA.FTZ R10, R65, R63, R27 ;  /* 0x0000003f410a7223 */ /* 0x000fe2000001001b */
[----:B------:R-:W-:Y:S01]  /*4750*/  UIADD3 UR11, UR12, 0xd0, URZ ;  /* 0x000000d00c0b7890 */ /* 0x000fe2000fffe03f */
[----:B------:R-:W-:Y:S01]  /*4760*/  FFMA.FTZ R27, R66, R64, R20 ;  /* 0x00000040421b7223 */ /* 0x000fe20000010014 */
[----:B0-----:R-:W-:Y:S01]  /*4770*/  ISETP.GT.AND P0, PT, R77, 0xf, PT ;  /* 0x0000000f4d00780c */ /* 0x001fe20003f04270 */
[----:B------:R-:W-:Y:S01]  /*4780*/  FADD.FTZ R26, R26, R63 ;  /* 0x0000003f1a1a7221 */ /* 0x000fe20000010000 */
[----:B------:R-:W-:Y:S01]  /*4790*/  FADD.FTZ R33, R33, R64 ;  /* 0x0000004021217221 */ /* 0x000fe20000010000 */
[----:B----4-:R-:W-:Y:S01]  /*47a0*/  ULEA UR11, UR19, UR11, 0x18 ;  /* 0x0000000b130b7291 */ /* 0x010fe2000f8ec03f */
[----:B------:R-:W-:Y:S01]  /*47b0*/  FFMA.FTZ R10, R69, R67, R10 ;  /* 0x00000043450a7223 */ /* 0x000fe2000001000a */
[----:B------:R-:W-:Y:S01]  /*47c0*/  FFMA.FTZ R70, R70, R68, R27 ;  /* 0x0000004446467223 */ /* 0x000fe2000001001b */
[----:B------:R-:W-:Y:S01]  /*47d0*/  ISETP.NE.AND P2, PT, R0, RZ, PT ;  /* 0x000000ff0000720c */ /* 0x000fe20003f45270 */
[----:B------:R-:W-:Y:S01]  /*47e0*/  FADD.FTZ R67, R26, R67 ;  /* 0x000000431a437221 */ /* 0x000fe20000010000 */
[----:B------:R-:W-:-:S05]  /*47f0*/  FADD.FTZ R68, R33, R68 ;  /* 0x0000004421447221 */ /* 0x000fca0000010000 */
[----:B--2---:R-:W-:Y:S01]  /*4800*/  @!P0 FADD.FTZ R36, R36, R24 ;  /* 0x0000001824248221 */ /* 0x004fe20000010000 */
[----:B-1----:R-:W-:Y:S01]  /*4810*/  @!P0 FADD.FTZ R37, R37, R25 ;  /* 0x0000001925258221 */ /* 0x002fe20000010000 */
[----:B------:R-:W-:Y:S01]  /*4820*/  ISETP.NE.AND P0, PT, R77, RZ, PT ;  /* 0x000000ff4d00720c */ /* 0x000fe20003f05270 */
[----:B------:R-:W-:Y:S01]  /*4830*/  FFMA.FTZ R20, R71, R22, R10 ;  /* 0x0000001647147223 */ /* 0x000fe2000001000a */
[----:B------:R-:W-:Y:S01]  /*4840*/  FFMA.FTZ R21, R21, R23, R70 ;  /* 0x0000001715157223 */ /* 0x000fe20000010046 */
[----:B------:R-:W-:Y:S01]  /*4850*/  FADD.FTZ R22, R67, R22 ;  /* 0x0000001643167221 */ /* 0x000fe20000010000 */
[----:B------:R-:W-:Y:S01]  /*4860*/  FADD.FTZ R23, R68, R23 ;  /* 0x0000001744177221 */ /* 0x000fe20000010000 */
[C---:B------:R-:W-:Y:S01]  /*4870*/  LEA R10, R0.reuse, UR11, 0x4 ;  /* 0x0000000b000a7c11 */ /* 0x040fe2000f8e20ff */
[----:B------:R-:W-:Y:S04]  /*4880*/  BSSY B0, `(.L_x_120) ;  /* 0x0000039000007945 */ /* 0x000fe80003800000 */
[----:B------:R0:W-:Y:S01]  /*4890*/  STS.128 [R10], R20 ;  /* 0x000000140a007388 */ /* 0x0001e20000000c00 */
[----:B------:R-:W-:-:S03]  /*48a0*/  ISETP.GT.U32.AND P3, PT, R0, 0x29, PT ;  /* 0x000000290000780c */ /* 0x000fc60003f64070 */
[----:B---3--:R0:W-:Y:S01]  /*48b0*/  @!P0 STS.64 [R76+0x18], R36 ;  /* 0x000018244c008388 */ /* 0x0081e20000000a00 */
[----:B------:R-:W-:Y:S06]  /*48c0*/  BAR.SYNC.DEFER_BLOCKING 0x0 ;  /* 0x0000000000007b1d */ /* 0x000fec0000010000 */
[----:B------:R-:W-:Y:S05]  /*48d0*/  @P2 BRA `(.L_x_121) ;  /* 0x0000000000cc2947 */ /* 0x000fea0003800000 */
[----:B------:R-:W-:-:S09]  /*48e0*/  ULEA UR11, UR19, UR12, 0x18 ;  /* 0x0000000c130b7291 */ /* 0x000fd2000f8ec03f */
[----:B------:R-:W1:Y:S04]  /*48f0*/  LDS.128 R28, [UR11+0x20] ;  /* 0x0000200bff1c7984 */ /* 0x000e680008000c00 */
[----:B------:R-:W2:Y:S04]  /*4900*/  LDS.128 R32, [UR11+0x30] ;  /* 0x0000300bff207984 */ /* 0x000ea80008000c00 */
[----:B------:R-:W3:Y:S01]  /*4910*/  LDS.128 R24, [UR11+0x40] ;  /* 0x0000400bff187984 */ /* 0x000ee20008000c00 */
[----:B-1----:R-:W-:Y:S01]  /*4920*/  FADD.FTZ R63, R36, R28 ;  /* 0x0000001c243f7221 */ /* 0x002fe20000010000 */
[----:B------:R-:W-:-:S03]  /*4930*/  FADD.FTZ R28, R37, R29 ;  /* 0x0000001d251c7221 */ /* 0x000fc60000010000 */
[----:B------:R-:W-:Y:S01]  /*4940*/  FADD.FTZ R63, R63, R30 ;  /* 0x0000001e3f3f7221 */ /* 0x000fe20000010000 */
[----:B0-----:R-:W-:Y:S02]  /*4950*/  FADD.FTZ R36, R28, R31 ;  /* 0x0000001f1c247221 */ /* 0x001fe40000010000 */
        /* <DEDUP_REMOVED lines=11> */
[----:B0-----:R-:W-:Y:S01]  /*4a10*/  FADD.FTZ R63, R63, R28 ;  /* 0x0000001c3f3f7221 */ /* 0x001fe20000010000 */
[----:B------:R-:W-:-:S03]  /*4a20*/  FADD.FTZ R36, R36, R29 ;  /* 0x0000001d24247221 */ /* 0x000fc60000010000 */
[----:B------:R-:W-:Y:S01]  /*4a30*/  FADD.FTZ R63, R63, R30 ;  /* 0x0000001e3f3f7221 */ /* 0x000fe20000010000 */
[----:B------:R-:W-:Y:S02]  /*4a40*/  FADD.FTZ R36, R36, R31 ;  /* 0x0000001f24247221 */ /* 0x000fe40000010000 */
[----:B------:R-:W0:Y:S01]  /*4a50*/  LDS.128 R28, [UR11+0x80] ;  /* 0x0000800bff1c7984 */ /* 0x000e220008000c00 */
        /* <DEDUP_REMOVED lines=23> */
[----:B0-----:R-:W-:Y:S01]  /*4bd0*/  FADD.FTZ R63, R63, R28 ;  /* 0x0000001c3f3f7221 */ /* 0x001fe20000010000 */
[----:B------:R-:W-:-:S03]  /*4be0*/  FADD.FTZ R24, R36, R29 ;  /* 0x0000001d24187221 */ /* 0x000fc60000010000 */
[----:B------:R-:W-:Y:S01]  /*4bf0*/  FADD.FTZ R36, R63, R30 ;  /* 0x0000001e3f247221 */ /* 0x000fe20000010000 */
[----:B------:R-:W-:-:S07]  /*4c00*/  FADD.FTZ R37, R24, R31 ;  /* 0x0000001f18257221 */ /* 0x000fce0000010000 */
.L_x_121:
[----:B------:R-:W-:Y:S05]  /*4c10*/  BSYNC B0 ;  /* 0x0000000000007941 */ /* 0x000fea0003800000 */
.L_x_120:
[----:B------:R-:W-:Y:S06]  /*4c20*/  BAR.SYNC.DEFER_BLOCKING 0x0 ;  /* 0x0000000000007b1d */ /* 0x000fec0000010000 */
[----:B------:R-:W-:Y:S04]  /*4c30*/  BSSY B0, `(.L_x_122) ;  /* 0x000004d000007945 */ /* 0x000fe80003800000 */
[----:B------:R-:W-:Y:S05]  /*4c40*/  @P3 BRA `(.L_x_123) ;  /* 0x00000004002c3947 */ /* 0x000fea0003800000 */
[----:B------:R-:W1:Y:S04]  /*4c50*/  LDS.128 R24, [R10+0x2a0] ;  /* 0x0002a0000a187984 */ /* 0x000e680000000c00 */
[----:B------:R-:W2:Y:S04]  /*4c60*/  LDS.128 R28, [R10+0x540] ;  /* 0x000540000a1c7984 */ /* 0x000ea80000000c00 */
[----:B------:R-:W3:Y:S01]  /*4c70*/  LDS.128 R32, [R10+0x7e0] ;  /* 0x0007e0000a207984 */ /* 0x000ee20000000c00 */
[----:B-1----:R-:W-:Y:S01]  /*4c80*/  FADD.FTZ R63, R20, R24 ;  /* 0x00000018143f7221 */ /* 0x002fe20000010000 */
[----:B------:R-:W-:Y:S01]  /*4c90*/  FADD.FTZ R24, R21, R25 ;  /* 0x0000001915187221 */ /* 0x000fe20000010000 */
[----:B------:R-:W-:Y:S01]  /*4ca0*/  FADD.FTZ R25, R22, R26 ;  /* 0x0000001a16197221 */ /* 0x000fe20000010000 */
[----:B------:R-:W-:Y:S01]  /*4cb0*/  FADD.FTZ R26, R23, R27 ;  /* 0x0000001b171a7221 */ /* 0x000fe20000010000 */
[----:B--2---:R-:W-:Y:S01]  /*4cc0*/  FADD.FTZ R63, R63, R28 ;  /* 0x0000001c3f3f7221 */ /* 0x004fe20000010000 */
[----:B------:R-:W-:Y:S01]  /*4cd0*/  FADD.FTZ R24, R24, R29 ;  /* 0x0000001d18187221 */ /* 0x000fe20000010000 */
[----:B0-----:R-:W0:Y:S01]  /*4ce0*/  LDS.128 R20, [R10+0xa80] ;  /* 0x000a80000a147984 */ /* 0x001e220000000c00 */
[----:B------:R-:W-:Y:S01]  /*4cf0*/  FADD.FTZ R29, R25, R30 ;  /* 0x0000001e191d7221 */ /* 0x000fe20000010000 */
[----:B------:R-:W-:Y:S01]  /*4d00*/  FADD.FTZ R28, R26, R31 ;  /* 0x0000001f1a1c7221 */ /* 0x000fe20000010000 */
[----:B---3--:R-:W-:Y:S01]  /*4d10*/  FADD.FTZ R63, R63, R32 ;  /* 0x000000203f3f7221 */ /* 0x008fe20000010000 */
[----:B------:R-:W-:Y:S01]  /*4d20*/  FADD.FTZ R32, R24, R33 ;  /* 0x0000002118207221 */ /* 0x000fe20000010000 */
[----:B------:R-:W-:Y:S01]  /*4d30*/  FADD.FTZ R33, R29, R34 ;  /* 0x000000221d217221 */ /* 0x000fe20000010000 */
[----:B------:R-:W1:Y:S01]  /*4d40*/  LDS.128 R24, [R10+0xd20] ;  /* 0x000d20000a187984 */ /* 0x000e620000000c00 */
[----:B------:R-:W-:-:S03]  /*4d50*/  FADD.FTZ R34, R28, R35 ;  /* 0x000000231c227221 */ /* 0x000fc60000010000 */
[----:B------:R-:W2:Y:S01]  /*4d60*/  LDS.128 R28, [R10+0xfc0] ;  /* 0x000fc0000a1c7984 */ /* 0x000ea20000000c00 */
[----:B0-----:R-:W-:Y:S01]  /*4d70*/  FADD.FTZ R63, R63, R20 ;  /* 0x000000143f3f7221 */ /* 0x001fe20000010000 */
[----:B------:R-:W-:Y:S01]  /*4d80*/  FADD.FTZ R32, R32, R21 ;  /* 0x0000001520207221 */ /* 0x000fe20000010000 */
[----:B------:R-:W-:Y:S01]  /*4d90*/  FADD.FTZ R33, R33, R22 ;  /* 0x0000001621217221 */ /* 0x000fe20000010000 */
[----:B------:R-:W-:Y:S02]  /*4da0*/  FADD.FTZ R34, R34, R23 ;  /* 0x0000001722227221 */ /* 0x000fe40000010000 */
[----:B------:R-:W0:Y:S01]  /*4db0*/  LDS.128 R20, [R10+0x1260] ;  /* 0x001260000a147984 */ /* 0x000e220000000c00 */
[----:B-1----:R-:W-:Y:S01]  /*4dc0*/  FADD.FTZ R63, R63, R24 ;  /* 0x000000183f3f7221 */ /* 0x002fe20000010000 */
[----:B------:R-:W-:Y:S01]  /*4dd0*/  FADD.FTZ R32, R32, R25 ;  /* 0x0000001920207221 */ /* 0x000fe20000010000 */
[----:B------:R-:W-:Y:S01]  /*4de0*/  FADD.FTZ R33, R33, R26 ;  /* 0x0000001a21217221 */ /* 0x000fe20000010000 */
[----:B------:R-:W-:Y:S01]  /*4df0*/  FADD.FTZ R34, R34, R27 ;  /* 0x0000001b22227221 */ /* 0x000fe20000010000 */
[----:B--2---:R-:W-:Y:S01]  /*4e00*/  FADD.FTZ R63, R63, R28 ;  /* 0x0000001c3f3f7221 */ /* 0x004fe20000010000 */
[----:B------:R-:W1:Y:S01]  /*4e10*/  LDS.128 R24, [R10+0x1500] ;  /* 0x001500000a187984 */ /* 0x000e620000000c00 */
[----:B------:R-:W-:Y:S01]  /*4e20*/  FADD.FTZ R32, R32, R29 ;  /* 0x0000001d20207221 */ /* 0x000fe20000010000 */
[----:B------:R-:W-:Y:S01]  /*4e30*/  FADD.FTZ R33, R33, R30 ;  /* 0x0000001e21217221 */ /* 0x000fe20000010000 */
[----:B------:R-:W-:-:S02]  /*4e40*/  FADD.FTZ R34, R34, R31 ;  /* 0x0000001f22227221 */ /* 0x000fc40000010000 */
        /* <DEDUP_REMOVED lines=9> */
[----:B------:R-:W-:-:S02]  /*4ee0*/  FADD.FTZ R34, R34, R27 ;  /* 0x0000001b22227221 */ /* 0x000fc40000010000 */
[----:B------:R-:W1:Y:S01]  /*4ef0*/  LDS.128 R24, [R10+0x1ce0] ;  /* 0x001ce0000a187984 */ /* 0x000e620000000c00 */
[----:B--2---:R-:W-:Y:S01]  /*4f00*/  FADD.FTZ R63, R63, R28 ;  /* 0x0000001c3f3f7221 */ /* 0x004fe20000010000 */
[----:B------:R-:W-:Y:S01]  /*4f10*/  FADD.FTZ R32, R32, R29 ;  /* 0x0000001d20207221 */ /* 0x000fe20000010000 */
[----:B------:R-:W-:Y:S01]  /*4f20*/  FADD.FTZ R33, R33, R30 ;  /* 0x0000001e21217221 */ /* 0x000fe20000010000 */
[----:B------:R-:W-:Y:S02]  /*4f30*/  FADD.FTZ R34, R34, R31 ;  /* 0x0000001f22227221 */ /* 0x000fe40000010000 */
[----:B------:R-:W2:Y:S01]  /*4f40*/  LDS.128 R28, [R10+0x1f80] ;  /* 0x001f80000a1c7984 */ /* 0x000ea20000000c00 */
[----:B0-----:R-:W-:Y:S01]  /*4f50*/  FADD.FTZ R63, R63, R20 ;  /* 0x000000143f3f7221 */ /* 0x001fe20000010000 */
[----:B------:R-:W-:Y:S01]  /*4f60*/  FADD.FTZ R32, R32, R21 ;  /* 0x0000001520207221 */ /* 0x000fe20000010000 */
[----:B------:R-:W-:Y:S01]  /*4f70*/  FADD.FTZ R33, R33, R22 ;  /* 0x0000001621217221 */ /* 0x000fe20000010000 */
[----:B------:R-:W-:-:S02]  /*4f80*/  FADD.FTZ R34, R34, R23 ;  /* 0x0000001722227221 */ /* 0x000fc40000010000 */
[----:B------:R-:W0:Y:S01]  /*4f90*/  LDS.128 R20, [R10+0x2220] ;  /* 0x002220000a147984 */ /* 0x000e220000000c00 */
        /* <DEDUP_REMOVED lines=8> */
[----:B------:R-:W-:-:S02]  /*5020*/  FADD.FTZ R34, R34, R31 ;  /* 0x0000001f22227221 */ /* 0x000fc40000010000 */
[----:B------:R-:W2:Y:S01]  /*5030*/  LDS.128 R28, [R10+0x2760] ;  /* 0x002760000a1c7984 */ /* 0x000ea20000000c00 */
        /* <DEDUP_REMOVED lines=11> */
[----:B------:R-:W-:-:S07]  /*50f0*/  FADD.FTZ R23, R34, R31 ;  /* 0x0000001f22177221 */ /* 0x000fce0000010000 */
.L_x_123:
[----:B------:R-:W-:Y:S05]  /*5100*/  BSYNC B0 ;  /* 0x0000000000007941 */ /* 0x000fea0003800000 */
.L_x_122:
[----:B0-----:R-:W0:Y:S01]  /*5110*/  LDC R10, c[0x0][0xc] ;  /* 0x00000300ff0a7b82 */ /* 0x001e220000000800 */
[----:B------:R-:W-:Y:S01]  /*5120*/  IMAD R25, R62, 0x2a, R0 ;  /* 0x0000002a3e197824 */ /* 0x000fe200078e0200 */
[----:B------:R-:W-:Y:S01]  /*5130*/  BSSY B0, `(.L_x_124) ;  /* 0x0000013000007945 */ /* 0x000fe20003800000 */
[----:B------:R-:W-:-:S05]  /*5140*/  PRMT R71, R42, 0x7632, R71 ;  /* 0x000076322a477816 */ /* 0x000fca0000000047 */
[----:B------:R-:W1:Y:S01]  /*5150*/  LDC.64 R30, c[0x0][0x268] ;  /* 0x00009a00ff1e7b82 */ /* 0x000e620000000a00 */
[----:B0-----:R-:W-:Y:S01]  /*5160*/  ISETP.GE.U32.AND P0, PT, R10, 0x2, PT ;  /* 0x000000020a00780c */ /* 0x001fe20003f06070 */
[----:B-1----:R-:W-:Y:S01]  /*5170*/  IMAD.WIDE R30, R25, 0x4, R30 ;  /* 0x00000004191e7825 */ /* 0x002fe200078e021e */
[----:B------:R-:W-:Y:S11]  /*5180*/  @P3 BRA `(.L_x_125) ;  /* 0x0000000000343947 */ /* 0x000ff60003800000 */
[----:B------:R-:W0:Y:S01]  /*5190*/  LDC.64 R28, c[0x0][0x288] ;  /* 0x0000a200ff1c7b82 */ /* 0x000e220000000a00 */
[----:B------:R-:W-:Y:S01]  /*51a0*/  MOV R27, UR7 ;  /* 0x00000007001b7c02 */ /* 0x000fe20008000f00 */
[----:B------:R1:W-:Y:S01]  /*51b0*/  REDG.E.ADD.F32.FTZ.RN.STRONG.GPU desc[UR14][R30.64], R20 ;  /* 0x000000141e0079a6 */ /* 0x0003e2000c10f38e */
[----:B------:R-:W-:Y:S02]  /*51c0*/  MOV R25, UR8 ;  /* 0x0000000800197c02 */ /* 0x000fe40008000f00 */
[----:B------:R-:W-:-:S04]  /*51d0*/  LEA R26, P3, R27, R30, 0x2 ;  /* 0x0000001e1b1a7211 */ /* 0x000fc800078610ff */
[----:B------:R-:W-:-:S05]  /*51e0*/  IADD3.X R27, R31, UR9, RZ, P3, !PT ;  /* 0x000000091f1b7c10 */ /* 0x000fca0009ffe4ff */
[----:B------:R2:W-:Y:S01]  /*51f0*/  REDG.E.ADD.F32.FTZ.RN.STRONG.GPU desc[UR14][R26.64], R21 ;  /* 0x000000151a0079a6 */ /* 0x0005e2000c10f38e */
[CC--:B0-----:R-:W-:Y:S02]  /*5200*/  LEA R24, P4, R28.reuse, R30.reuse, 0x2 ;  /* 0x0000001e1c187211 */ /* 0x0c1fe400078810ff */
[----:B-1----:R-:W-:Y:S02]  /*5210*/  LEA R30, P6, R25, R30, 0x2 ;  /* 0x0000001e191e7211 */ /* 0x002fe400078c10ff */
[----:B------:R-:W-:Y:S02]  /*5220*/  LEA.HI.X R25, R28, R31, R29, 0x2, P4 ;  /* 0x0000001f1c197211 */ /* 0x000fe400020f141d */
[----:B------:R-:W-:-:S03]  /*5230*/  IADD3.X R31, R31, UR10, RZ, P6, !PT ;  /* 0x0000000a1f1f7c10 */ /* 0x000fc6000b7fe4ff */
[----:B------:R2:W-:Y:S04]  /*5240*/  REDG.E.ADD.F32.FTZ.RN.STRONG.GPU desc[UR14][R24.64], R22 ;  /* 0x00000016180079a6 */ /* 0x0005e8000c10f38e */
[----:B------:R2:W-:Y:S02]  /*5250*/  REDG.E.ADD.F32.FTZ.RN.STRONG.GPU desc[UR14][R30.64], R23 ;  /* 0x000000171e0079a6 */ /* 0x0005e4000c10f38e */
.L_x_125:
[----:B------:R-:W-:Y:S05]  /*5260*/  BSYNC B0 ;  /* 0x0000000000007941 */ /* 0x000fea0003800000 */
.L_x_124:
[----:B------:R-:W-:Y:S02]  /*5270*/  PRMT R35, R61, 0x7632, R35 ;  /* 0x000076323d237816 */ /* 0x000fe40000000023 */
[----:B------:R-:W-:Y:S02]  /*5280*/  PRMT R66, R43, 0x7632, R66 ;  /* 0x000076322b427816 */ /* 0x000fe40000000042 */
[----:B------:R-:W-:Y:S02]  /*5290*/  PRMT R65, R60, 0x7632, R65 ;  /* 0x000076323c417816 */ /* 0x000fe40000000041 */
[----:B------:R-:W-:Y:S02]  /*52a0*/  PRMT R64, R40, 0x7632, R64 ;  /* 0x0000763228407816 */ /* 0x000fe40000000040 */
[----:B------:R-:W-:Y:S02]  /*52b0*/  PRMT R70, R59, 0x7632, R70 ;  /* 0x000076323b467816 */ /* 0x000fe40000000046 */
[----:B------:R-:W-:-:S02]  /*52c0*/  PRMT R69, R41, 0x7632, R69 ;  /* 0x0000763229457816 */ /* 0x000fc40000000045 */
[----:B------:R-:W-:Y:S02]  /*52d0*/  PRMT R68, R58, 0x7632, R68 ;  /* 0x000076323a447816 */ /* 0x000fe40000000044 */
[----:B------:R-:W-:Y:S02]  /*52e0*/  PRMT R67, R38, 0x7632, R67 ;  /* 0x0000763226437816 */ /* 0x000fe40000000043 */
[----:B------:R-:W-:Y:S02]  /*52f0*/  PRMT R63, R57, 0x7632, R63 ;  /* 0x00007632393f7816 */ /* 0x000fe4000000003f */
[----:B------:R-:W-:Y:S02]  /*5300*/  PRMT R62, R39, 0x7632, R62 ;  /* 0x00007632273e7816 */ /* 0x000fe4000000003e */
[----:B------:R-:W-:Y:S01]  /*5310*/  PRMT R34, R56, 0x7632, R34 ;  /* 0x0000763238227816 */ /* 0x000fe20000000022 */
[----:B------:R-:W-:Y:S06]  /*5320*/  @!P0 BRA `(.L_x_126) ;  /* 0x0000001000908947 */ /* 0x000fec0003800000 */
[----:B------:R-:W0:Y:S01]  /*5330*/  S2R R20, SR_CTAID.Y ;  /* 0x0000000000147919 */ /* 0x000e220000002600 */
[----:B--2---:R-:W1:Y:S01]  /*5340*/  LDC R21, c[0x0][0x10] ;  /* 0x00000400ff157b82 */ /* 0x004e620000000800 */
[----:B------:R-:W-:-:S07]  /*5350*/  ULOP3.LUT UR11, UR4, 0x1, URZ, 0xc0, !UPT ;  /* 0x00000001040b7892 */ /* 0x000fce000f8ec03f */
[----:B------:R-:W2:Y:S08]  /*5360*/  LDC.64 R22, c[0x0][0x258] ;  /* 0x00009600ff167b82 */ /* 0x000eb00000000a00 */
[----:B------:R-:W3:Y:S01]  /*5370*/  LDC.64 R26, c[0x0][0x260] ;  /* 0x00009800ff1a7b82 */ /* 0x000ee20000000a00 */
[----:B-1----:R-:W-:-:S05]  /*5380*/  IMAD R24, R21, UR11, RZ ;  /* 0x0000000b15187c24 */ /* 0x002fca000f8e02ff */
[C---:B0-----:R-:W-:Y:S01]  /*5390*/  IADD3 R25, R24.reuse, R20, RZ ;  /* 0x0000001418197210 */ /* 0x041fe20007ffe0ff */
[----:B------:R-:W-:-:S04]  /*53a0*/  IMAD R24, R24, R10, RZ ;  /* 0x0000000a18187224 */ /* 0x000fc800078e02ff */
[----:B--2---:R-:W-:Y:S01]  /*53b0*/  IMAD.WIDE.U32 R22, R25, 0x4, R22 ;  /* 0x0000000419167825 */ /* 0x004fe200078e0016 */
[----:B------:R-:W-:-:S05]  /*53c0*/  SHF.L.U32 R24, R24, 0x1, RZ ;  /* 0x0000000118187819 */ /* 0x000fca00000006ff */
        /* <DEDUP_REMOVED lines=13> */
[----:B-1----:R-:W-:Y:S02]  /*54a0*/  MOV R24, UR11 ;  /* 0x0000000b00187c02 */ /* 0x002fe40008000f00 */
[----:B0-----:R-:W-:-:S13]  /*54b0*/  ISETP.EQ.U32.AND P0, PT, R28, UR19, PT ;  /* 0x000000131c007c0c */ /* 0x001fda000bf02070 */
[----:B------:R-:W-:Y:S06]  /*54c0*/  @P0 MEMBAR.ALL.GPU ;  /* 0x0000000000000992 */ /* 0x000fec000000a000 */
[----:B------:R-:W-:-:S00]  /*54d0*/  @P0 ERRBAR ;  /* 0x00000000000009ab */ /* 0x000fc00000000000 */
[----:B------:R-:W-:Y:S06]  /*54e0*/  @P0 CGAERRBAR ;  /* 0x00000000000005ab */ /* 0x000fec0000000000 */
[----:B------:R0:W-:Y:S01]  /*54f0*/  @P0 REDG.E.ADD.S32.STRONG.GPU desc[UR14][R22.64], R24 ;  /* 0x000000181600098e */ /* 0x0001e2000c10e38e */
[----:B------:R-:W-:-:S04]  /*5500*/  PLOP3.LUT P0, PT, PT, PT, UP0, 0x80, 0x0 ;  /* 0x000000000000781c */ /* 0x000fc80003f0f008 */
[----:B0-----:R-:W-:-:S04]  /*5510*/  SEL R24, R10, RZ, !P0 ;  /* 0x000000ff0a187207 */ /* 0x001fc80004000000 */
[----:B------:R-:W-:-:S13]  /*5520*/  ISETP.NE.AND P0, PT, R24, -0x1, PT ;  /* 0xffffffff1800780c */ /* 0x000fda0003f05270 */
[----:B------:R-:W-:Y:S05]  /*5530*/  @!P0 BRA `(.L_x_127) ;  /* 0x0000000000148947 */ /* 0x000fea0003800000 */
.L_x_128:
[----:B------:R-:W2:Y:S04]  /*5540*/  LDG.E.STRONG.GPU R25, desc[UR14][R22.64] ;  /* 0x0000000e16197981 */ /* 0x000ea8000c1ef900 */
[----:B--2---:R-:W-:Y:S01]  /*5550*/  CCTL.IVALL ;  /* 0x00000000ff00798f */ /* 0x004fe20002000000 */
[----:B------:R-:W-:Y:S05]  /*5560*/  YIELD ;  /* 0x0000000000007946 */ /* 0x000fea0003800000 */
[----:B------:R-:W-:-:S13]  /*5570*/  ISETP.NE.AND P0, PT, R25, R24, PT ;  /* 0x000000181900720c */ /* 0x000fda0003f05270 */
[----:B------:R-:W-:Y:S05]  /*5580*/  @P0 BRA `(.L_x_128) ;  /* 0xfffffffc00ec0947 */ /* 0x000fea000383ffff */
.L_x_127:
        /* <DEDUP_REMOVED lines=8> */
[----:B------:R-:W-:-:S04]  /*5610*/  LOP3.LUT R23, R10, 0x3, RZ, 0xc0, !PT ;  /* 0x000000030a177812 */ /* 0x000fc800078ec0ff */
[----:B------:R-:W-:Y:S02]  /*5620*/  IADD3 R22, -R23, R10, RZ ;  /* 0x0000000a17167210 */ /* 0x000fe40007ffe1ff */
[----:B------:R-:W-:Y:S02]  /*5630*/  MOV R23, RZ ;  /* 0x000000ff00177202 */ /* 0x000fe40000000f00 */
[----:B------:R-:W-:-:S13]  /*5640*/  ISETP.GT.AND P0, PT, R22, RZ, PT ;  /* 0x000000ff1600720c */ /* 0x000fda0003f04270 */
[----:B------:R-:W-:Y:S05]  /*5650*/  @!P0 BRA `(.L_x_130) ;  /* 0x0000000800d88947 */ /* 0x000fea0003800000 */
[----:B------:R-:W-:Y:S02]  /*5660*/  ISETP.GT.AND P3, PT, R22, 0xc, PT ;  /* 0x0000000c1600780c */ /* 0x000fe40003f64270 */
[----:B------:R-:W-:-:S11]  /*5670*/  PLOP3.LUT P0, PT, PT, PT, PT, 0x80, 0x0 ;  /* 0x000000000000781c */ /* 0x000fd60003f0f070 */
[----:B------:R-:W-:Y:S05]  /*5680*/  @!P3 BRA `(.L_x_131) ;  /* 0x0000000400d0b947 */ /* 0x000fea0003800000 */
[----:B------:R-:W-:-:S13]  /*5690*/  PLOP3.LUT P0, PT, PT, PT, PT, 0x8, 0x0 ;  /* 0x000000000000781c */ /* 0x000fda0003f0e170 */
.L_x_132:
        /* <DEDUP_REMOVED lines=12> */
[----:B--2---:R-:W-:Y:S01]  /*5760*/  @!P6 FADD.FTZ R36, R36, R24 ;  /* 0x000000182424e221 */ /* 0x004fe20000010000 */
[----:B------:R-:W-:Y:S01]  /*5770*/  @!P6 FADD.FTZ R37, R37, R25 ;  /* 0x000000192525e221 */ /* 0x000fe20000010000 */
[----:B------:R-:W-:Y:S01]  /*5780*/  ISETP.EQ.OR P6, PT, R30, UR16, P2 ;  /* 0x000000101e007c0c */ /* 0x000fe200097c2670 */
[----:B------:R-:W-:-:S04]  /*5790*/  @!P4 IMAD R24, R21, R31, R20 ;  /* 0x0000001f1518c224 */ /* 0x000fc800078e0214 */
[----:B------:R-:W-:-:S06]  /*57a0*/  @!P4 IMAD.WIDE.U32 R24, R24, 0x8, R26 ;  /* 0x000000081818c825 */ /* 0x000fcc00078e001a */
[----:B------:R-:W2:Y:S02]  /*57b0*/  @!P4 LDG.E.64 R24, desc[UR14][R24.64] ;  /* 0x0000000e1818c981 */ /* 0x000ea4000c1e1b00 */
[----:B------:R-:W-:-:S04]  /*57c0*/  @!P6 IMAD R30, R21, R30, R20 ;  /* 0x0000001e151ee224 */ /* 0x000fc800078e0214 */
[----:B------:R-:W-:-:S06]  /*57d0*/  @!P6 IMAD.WIDE.U32 R30, R30, 0x8, R26 ;  /* 0x000000081e1ee825 */ /* 0x000fcc00078e001a */
[----:B------:R-:W4:Y:S01]  /*57e0*/  @!P6 LDG.E.64 R30, desc[UR14][R30.64] ;  /* 0x0000000e1e1ee981 */ /* 0x000f22000c1e1b00 */
[----:B---3--:R-:W-:Y:S01]  /*57f0*/  @!P3 FADD.FTZ R36, R36, R28 ;  /* 0x0000001c2424b221 */ /* 0x008fe20000010000 */
[----:B------:R-:W-:Y:S01]  /*5800*/  IADD3 R28, R23, 0x4, RZ ;  /* 0x00000004171c7810 */ /* 0x000fe20007ffe0ff */
[----:B------:R-:W-:-:S03]  /*5810*/  @!P3 FADD.FTZ R37, R37, R29 ;  /* 0x0000001d2525b221 */ /* 0x000fc60000010000 */
[----:B------:R-:W-:-:S13]  /*5820*/  ISETP.EQ.OR P3, PT, R28, UR16, P2 ;  /* 0x000000101c007c0c */ /* 0x000fda0009762670 */
[----:B------:R-:W-:-:S04]  /*5830*/  @!P3 IMAD R28, R21, R28, R20 ;  /* 0x0000001c151cb224 */ /* 0x000fc800078e0214 */
[----:B------:R-:W-:-:S06]  /*5840*/  @!P3 IMAD.WIDE.U32 R28, R28, 0x8, R26 ;  /* 0x000000081c1cb825 */ /* 0x000fcc00078e001a */
[----:B------:R-:W3:Y:S01]  /*5850*/  @!P3 LDG.E.64 R28, desc[UR14][R28.64] ;  /* 0x0000000e1c1cb981 */ /* 0x000ee2000c1e1b00 */
[----:B--2---:R-:W-:Y:S01]  /*5860*/  @!P4 FADD.FTZ R36, R36, R24 ;  /* 0x000000182424c221 */ /* 0x004fe20000010000 */
[----:B------:R-:W-:Y:S01]  /*5870*/  IADD3 R24, R23, 0x5, RZ ;  /* 0x0000000517187810 */ /* 0x000fe20007ffe0ff */
[----:B------:R-:W-:-:S03]  /*5880*/  @!P4 FADD.FTZ R37, R37, R25 ;  /* 0x000000192525c221 */ /* 0x000fc60000010000 */
[----:B------:R-:W-:Y:S01]  /*5890*/  ISETP.EQ.OR P4, PT, R24, UR16, P2 ;  /* 0x0000001018007c0c */ /* 0x000fe20009782670 */
[----:B----4-:R-:W-:Y:S01]  /*58a0*/  @!P6 FADD.FTZ R36, R36, R30 ;  /* 0x0000001e2424e221 */ /* 0x010fe20000010000 */
[----:B------:R-:W-:Y:S01]  /*58b0*/  IADD3 R30, R23, 0x6, RZ ;  /* 0x00000006171e7810 */ /* 0x000fe20007ffe0ff */
[----:B------:R-:W-:-:S03]  /*58c0*/  @!P6 FADD.FTZ R37, R37, R31 ;  /* 0x0000001f2525e221 */ /* 0x000fc60000010000 */
[----:B------:R-:W-:-:S07]  /*58d0*/  ISETP.EQ.OR P6, PT, R30, UR16, P2 ;  /* 0x000000101e007c0c */ /* 0x000fce00097c2670 */
[----:B------:R-:W-:-:S04]  /*58e0*/  @!P4 IMAD R24, R21, R24, R20 ;  /* 0x000000181518c224 */ /* 0x000fc800078e0214 */
[----:B------:R-:W-:-:S06]  /*58f0*/  @!P4 IMAD.WIDE.U32 R24, R24, 0x8, R26 ;  /* 0x000000081818c825 */ /* 0x000fcc00078e001a */
[----:B------:R-:W2:Y:S01]  /*5900*/  @!P4 LDG.E.64 R24, desc[UR14][R24.64] ;  /* 0x0000000e1818c981 */ /* 0x000ea2000c1e1b00 */
        /* <DEDUP_REMOVED lines=25> */
[----:B------:R-:W-:Y:S01]  /*5aa0*/  @!P3 FADD.FTZ R37, R37, R29 ;  /* 0x0000001d2525b221 */ /* 0x000fe20000010000 */
[----:B------:R-:W-:Y:S02]  /*5ab0*/  IADD3 R28, R23, 0xa, RZ ;  /* 0x0000000a171c7810 */ /* 0x000fe40007ffe0ff */
[----:B--2---:R-:W-:Y:S01]  /*5ac0*/  @!P4 FADD.FTZ R36, R36, R24 ;  /* 0x000000182424c221 */ /* 0x004fe20000010000 */
[----:B------:R-:W-:Y:S01]  /*5ad0*/  @!P4 FADD.FTZ R37, R37, R25 ;  /* 0x000000192525c221 */ /* 0x000fe20000010000 */
[----:B------:R-:W-:Y:S02]  /*5ae0*/  ISETP.EQ.OR P4, PT, R28, UR16, P2 ;  /* 0x000000101c007c0c */ /* 0x000fe40009782670 */
[----:B------:R-:W-:-:S04]  /*5af0*/  IADD3 R24, R23, 0xb, RZ ;  /* 0x0000000b17187810 */ /* 0x000fc80007ffe0ff */
[----:B------:R-:W-:Y:S01]  /*5b00*/  ISETP.EQ.OR P3, PT, R24, UR16, P2 ;  /* 0x0000001018007c0c */ /* 0x000fe20009762670 */
[----:B----4-:R-:W-:Y:S01]  /*5b10*/  @!P6 FADD.FTZ R36, R36, R30 ;  /* 0x0000001e2424e221 */ /* 0x010fe20000010000 */
[----:B------:R-:W-:-:S05]  /*5b20*/  IADD3 R30, R23, 0xc, RZ ;  /* 0x0000000c171e7810 */ /* 0x000fca0007ffe0ff */
[----:B------:R-:W-:Y:S02]  /*5b30*/  @!P4 IMAD R28, R21, R28, R20 ;  /* 0x0000001c151cc224 */ /* 0x000fe400078e0214 */
[----:B------:R-:W-:Y:S01]  /*5b40*/  @!P6 FADD.FTZ R37, R37, R31 ;  /* 0x0000001f2525e221 */ /* 0x000fe20000010000 */
[----:B------:R-:W-:Y:S01]  /*5b50*/  ISETP.EQ.OR P6, PT, R30, UR16, P2 ;  /* 0x000000101e007c0c */ /* 0x000fe200097c2670 */
[----:B------:R-:W-:-:S04]  /*5b60*/  @!P4 IMAD.WIDE.U32 R28, R28, 0x8, R26 ;  /* 0x000000081c1cc825 */ /* 0x000fc800078e001a */
[----:B------:R-:W-:Y:S02]  /*5b70*/  @!P3 IMAD R24, R21, R24, R20 ;  /* 0x000000181518b224 */ /* 0x000fe400078e0214 */
[----:B------:R-:W2:Y:S02]  /*5b80*/  @!P4 LDG.E.64 R28, desc[UR14][R28.64] ;  /* 0x0000000e1c1cc981 */ /* 0x000ea4000c1e1b00 */
[----:B------:R-:W-:-:S04]  /*5b90*/  @!P3 IMAD.WIDE.U32 R24, R24, 0x8, R26 ;  /* 0x000000081818b825 */ /* 0x000fc800078e001a */
[----:B------:R-:W-:Y:S02]  /*5ba0*/  @!P6 IMAD R30, R21, R30, R20 ;  /* 0x0000001e151ee224 */ /* 0x000fe400078e0214 */
[----:B------:R-:W3:Y:S02]  /*5bb0*/  @!P3 LDG.E.64 R24, desc[UR14][R24.64] ;  /* 0x0000000e1818b981 */ /* 0x000ee4000c1e1b00 */
[----:B------:R-:W-:-:S06]  /*5bc0*/  @!P6 IMAD.WIDE.U32 R30, R30, 0x8, R26 ;  /* 0x000000081e1ee825 */ /* 0x000fcc00078e001a */
[----:B------:R-:W4:Y:S01]  /*5bd0*/  @!P6 LDG.E.64 R30, desc[UR14][R30.64] ;  /* 0x0000000e1e1ee981 */ /* 0x000f22000c1e1b00 */
[----:B--2---:R-:W-:Y:S01]  /*5be0*/  @!P4 FADD.FTZ R36, R36, R28 ;  /* 0x0000001c2424c221 */ /* 0x004fe20000010000 */
[----:B------:R-:W-:Y:S01]  /*5bf0*/  IADD3 R28, R23, 0xd, RZ ;  /* 0x0000000d171c7810 */ /* 0x000fe20007ffe0ff */
[----:B------:R-:W-:-:S03]  /*5c00*/  @!P4 FADD.FTZ R37, R37, R29 ;  /* 0x0000001d2525c221 */ /* 0x000fc60000010000 */
[----:B------:R-:W-:Y:S01]  /*5c10*/  ISETP.EQ.OR P4, PT, R28, UR16, P2 ;  /* 0x000000101c007c0c */ /* 0x000fe20009782670 */
[----:B---3--:R-:W-:Y:S01]  /*5c20*/  @!P3 FADD.FTZ R36, R36, R24 ;  /* 0x000000182424b221 */ /* 0x008fe20000010000 */
[----:B------:R-:W-:Y:S01]  /*5c30*/  IADD3 R24, R23, 0xe, RZ ;  /* 0x0000000e17187810 */ /* 0x000fe20007ffe0ff */
[----:B------:R-:W-:-:S03]  /*5c40*/  @!P3 FADD.FTZ R37, R37, R25 ;  /* 0x000000192525b221 */ /* 0x000fc60000010000 */
        /* <DEDUP_REMOVED lines=14> */
[----:B------:R-:W-:Y:S02]  /*5d30*/  IADD3 R22, R22, -0x10, RZ ;  /* 0xfffffff016167810 */ /* 0x000fe40007ffe0ff */
[----:B------:R-:W-:Y:S01]  /*5d40*/  IADD3 R23, R23, 0x10, RZ ;  /* 0x0000001017177810 */ /* 0x000fe20007ffe0ff */
[----:B--2---:R-:W-:Y:S01]  /*5d50*/  @!P4 FADD.FTZ R36, R36, R28 ;  /* 0x0000001c2424c221 */ /* 0x004fe20000010000 */
[----:B------:R-:W-:Y:S01]  /*5d60*/  @!P4 FADD.FTZ R37, R37, R29 ;  /* 0x0000001d2525c221 */ /* 0x000fe20000010000 */
[----:B------:R-:W-:Y:S02]  /*5d70*/  ISETP.GT.AND P4, PT, R22, 0xc, PT ;  /* 0x0000000c1600780c */ /* 0x000fe40003f84270 */
[----:B---3--:R-:W-:Y:S01]  /*5d80*/  @!P3 FADD.FTZ R36, R36, R24 ;  /* 0x000000182424b221 */ /* 0x008fe20000010000 */
[----:B------:R-:W-:-:S03]  /*5d90*/  @!P3 FADD.FTZ R37, R37, R25 ;  /* 0x000000192525b221 */ /* 0x000fc60000010000 */
[----:B----4-:R-:W-:Y:S01]  /*5da0*/  @!P6 FADD.FTZ R36, R36, R30 ;  /* 0x0000001e2424e221 */ /* 0x010fe20000010000 */
[----:B------:R-:W-:-:S06]  /*5db0*/  @!P6 FADD.FTZ R37, R37, R31 ;  /* 0x0000001f2525e221 */ /* 0x000fcc0000010000 */
[----:B------:R-:W-:Y:S05]  /*5dc0*/  @P4 BRA `(.L_x_132) ;  /* 0xfffffff800344947 */ /* 0x000fea000383ffff */
.L_x_131:
[----:B------:R-:W-:-:S13]  /*5dd0*/  ISETP.GT.AND P3, PT, R22, 0x4, PT ;  /* 0x000000041600780c */ /* 0x000fda0003f64270 */
[----:B------:R-:W-:Y:S05]  /*5de0*/  @!P3 BRA `(.L_x_133) ;  /* 0x0000000000ecb947 */ /* 0x000fea0003800000 */
[----:B------:R-:W-:-:S13]  /*5df0*/  ISETP.EQ.OR P0, PT, R23, UR16, P2 ;  /* 0x0000001017007c0c */ /* 0x000fda0009702670 */
[----:B------:R-:W-:-:S04]  /*5e00*/  @!P0 IMAD R28, R23, R21, R20 ;  /* 0x00000015171c8224 */ /* 0x000fc800078e0214 */
[----:B------:R-:W-:-:S06]  /*5e10*/  @!P0 IMAD.WIDE.U32 R28, R28, 0x8, R26 ;  /* 0x000000081c1c8825 */ /* 0x000fcc00078e001a */
[----:B------:R-:W2:Y:S01]  /*5e20*/  @!P0 LDG.E.64 R28, desc[UR14][R28.64] ;  /* 0x0000000e1c1c8981 */ /* 0x000ea2000c1e1b00 */
[C---:B------:R-:W-:Y:S02]  /*5e30*/  IADD3 R24, R23.reuse, 0x1, RZ ;  /* 0x0000000117187810 */ /* 0x040fe40007ffe0ff */
[C---:B------:R-:W-:Y:S02]  /*5e40*/  IADD3 R30, R23.reuse, 0x2, RZ ;  /* 0x00000002171e7810 */ /* 0x040fe40007ffe0ff */
        /* <DEDUP_REMOVED lines=8> */
[----:B------:R-:W3:Y:S01]  /*5ed0*/  @!P3 LDG.E.64 R24, desc[UR14][R24.64] ;  /* 0x0000000e1818b981 */ /* 0x000ee2000c1e1b00 */
[----:B------:R-:W-:-:S03]  /*5ee0*/  IADD3 R23, R23, 0x4, RZ ;  /* 0x0000000417177810 */ /* 0x000fc60007ffe0ff */
        /* <DEDUP_REMOVED lines=8> */
[----:B------:R-:W-:Y:S01]  /*5f70*/  @!P3 FADD.FTZ R37, R37, R25 ;  /* 0x000000192525b221 */ /* 0x000fe20000010000 */
[----:B------:R-:W-:Y:S02]  /*5f80*/  IADD3 R25, R23, 0x1, RZ ;  /* 0x0000000117197810 */ /* 0x000fe40007ffe0ff */
[----:B----4-:R-:W-:Y:S01]  /*5f90*/  @!P4 FADD.FTZ R36, R36, R30 ;  /* 0x0000001e2424c221 */ /* 0x010fe20000010000 */
[----:B------:R-:W-:Y:S01]  /*5fa0*/  @!P4 FADD.FTZ R37, R37, R31 ;  /* 0x0000001f2525c221 */ /* 0x000fe20000010000 */
[----:B------:R-:W-:Y:S02]  /*5fb0*/  IADD3 R24, R23, 0x2, RZ ;  /* 0x0000000217187810 */ /* 0x000fe40007ffe0ff */
[----:B------:R-:W-:Y:S02]  /*5fc0*/  ISETP.EQ.OR P4, PT, R25, UR16, P2 ;  /* 0x0000001019007c0c */ /* 0x000fe40009782670 */
[----:B------:R-:W-:Y:S01]  /*5fd0*/  IADD3 R30, R23, 0x3, RZ ;  /* 0x00000003171e7810 */ /* 0x000fe20007ffe0ff */
[----:B------:R-:W-:-:S03]  /*5fe0*/  @!P0 IMAD R32, R21, R23, R20 ;  /* 0x0000001715208224 */ /* 0x000fc600078e0214 */
[----:B------:R-:W-:Y:S01]  /*5ff0*/  ISETP.EQ.OR P3, PT, R30, UR16, P2 ;  /* 0x000000101e007c0c */ /* 0x000fe20009762670 */
[----:B------:R-:W-:-:S06]  /*6000*/  @!P0 IMAD.WIDE.U32 R32, R32, 0x8, R26 ;  /* 0x0000000820208825 */ /* 0x000fcc00078e001a */
[----:B------:R-:W3:Y:S06]  /*6010*/  @!P0 LDG.E.64 R32, desc[UR14][R32.64] ;  /* 0x0000000e20208981 */ /* 0x000eec000c1e1b00 */
[----:B------:R-:W-:-:S04]  /*6020*/  @!P3 IMAD R30, R21, R30, R20 ;  /* 0x0000001e151eb224 */ /* 0x000fc800078e0214 */
[----:B------:R-:W-:-:S06]  /*6030*/  @!P3 IMAD.WIDE.U32 R30, R30, 0x8, R26 ;  /* 0x000000081e1eb825 */ /* 0x000fcc00078e001a */
[----:B------:R-:W4:Y:S01]  /*6040*/  @!P3 LDG.E.64 R30, desc[UR14][R30.64] ;  /* 0x0000000e1e1eb981 */ /* 0x000f22000c1e1b00 */
        /* <DEDUP_REMOVED lines=9> */
[----:B------:R-:W-:Y:S01]  /*60e0*/  IADD3 R22, R22, -0x4, RZ ;  /* 0xfffffffc16167810 */ /* 0x000fe20007ffe0ff */
[----:B---3--:R-:W-:Y:S01]  /*60f0*/  @!P0 FADD.FTZ R36, R36, R32 ;  /* 0x0000002024248221 */ /* 0x008fe20000010000 */
[----:B------:R-:W-:Y:S01]  /*6100*/  @!P0 FADD.FTZ R37, R37, R33 ;  /* 0x0000002125258221 */ /* 0x000fe20000010000 */
[----:B------:R-:W-:Y:S02]  /*6110*/  PLOP3.LUT P0, PT, PT, PT, PT, 0x8, 0x0 ;  /* 0x000000000000781c */ /* 0x000fe40003f0e170 */
[----:B------:R-:W-:Y:S02]  /*6120*/  IADD3 R22, R22, -0x4, RZ ;  /* 0xfffffffc16167810 */ /* 0x000fe40007ffe0ff */
[----:B------:R-:W-:Y:S01]  /*6130*/  IADD3 R23, R23, 0x4, RZ ;  /* 0x0000000417177810 */ /* 0x000fe20007ffe0ff */
[----:B--2---:R-:W-:Y:S01]  /*6140*/  @!P4 FADD.FTZ R36, R36, R28 ;  /* 0x0000001c2424c221 */ /* 0x004fe20000010000 */
[----:B------:R-:W-:-:S03]  /*6150*/  @!P4 FADD.FTZ R37, R37, R29 ;  /* 0x0000001d2525c221 */ /* 0x000fc60000010000 */
[----:B----4-:R-:W-:Y:S01]  /*6160*/  @!P6 FADD.FTZ R36, R36, R24 ;  /* 0x000000182424e221 */ /* 0x010fe20000010000 */
[----:B------:R-:W-:-:S03]  /*6170*/  @!P6 FADD.FTZ R37, R37, R25 ;  /* 0x000000192525e221 */ /* 0x000fc60000010000 */
[----:B------:R-:W-:Y:S01]  /*6180*/  @!P3 FADD.FTZ R36, R36, R30 ;  /* 0x0000001e2424b221 */ /* 0x000fe20000010000 */
[----:B------:R-:W-:-:S07]  /*6190*/  @!P3 FADD.FTZ R37, R37, R31 ;  /* 0x0000001f2525b221 */ /* 0x000fce0000010000 */
.L_x_133:
[----:B------:R-:W-:-:S13]  /*61a0*/  ISETP.NE.OR P0, PT, R22, RZ, P0 ;  /* 0x000000ff1600720c */ /* 0x000fda0000705670 */
[----:B------:R-:W-:Y:S05]  /*61b0*/  @!P0 BRA `(.L_x_129) ;  /* 0x00000000007c8947 */ /* 0x000fea0003800000 */
.L_x_130:
        /* <DEDUP_REMOVED lines=9> */
[----:B--2---:R-:W-:Y:S01]  /*6250*/  @!P0 FADD.FTZ R36, R36, R28 ;  /* 0x0000001c24248221 */ /* 0x004fe20000010000 */
[----:B------:R-:W-:Y:S01]  /*6260*/  IADD3 R28, R23, 0x2, RZ ;  /* 0x00000002171c7810 */ /* 0x000fe20007ffe0ff */
[----:B------:R-:W-:-:S03]  /*6270*/  @!P0 FADD.FTZ R37, R37, R29 ;  /* 0x0000001d25258221 */ /* 0x000fc60000010000 */
[----:B------:R-:W-:Y:S01]  /*6280*/  ISETP.EQ.OR P0, PT, R28, UR16, P2 ;  /* 0x000000101c007c0c */ /* 0x000fe20009702670 */
[----:B---3--:R-:W-:Y:S01]  /*6290*/  @!P3 FADD.FTZ R36, R36, R24 ;  /* 0x000000182424b221 */ /* 0x008fe20000010000 */
[----:B------:R-:W-:Y:S01]  /*62a0*/  IADD3 R24, R23, 0x3, RZ ;  /* 0x0000000317187810 */ /* 0x000fe20007ffe0ff */
[----:B------:R-:W-:-:S10]  /*62b0*/  @!P3 FADD.FTZ R37, R37, R25 ;  /* 0x000000192525b221 */ /* 0x000fd40000010000 */
[----:B------:R-:W-:Y:S01]  /*62c0*/  @!P0 IMAD R28, R21, R28, R20 ;  /* 0x0000001c151c8224 */ /* 0x000fe200078e0214 */
[----:B------:R-:W-:-:S03]  /*62d0*/  ISETP.EQ.OR P3, PT, R24, UR16, P2 ;  /* 0x0000001018007c0c */ /* 0x000fc60009762670 */
[----:B------:R-:W-:-:S06]  /*62e0*/  @!P0 IMAD.WIDE.U32 R28, R28, 0x8, R26 ;  /* 0x000000081c1c8825 */ /* 0x000fcc00078e001a */
[----:B------:R-:W2:Y:S04]  /*62f0*/  @!P0 LDG.E.64 R28, desc[UR14][R28.64] ;  /* 0x0000000e1c1c8981 */ /* 0x000ea8000c1e1b00 */
[----:B------:R-:W-:-:S04]  /*6300*/  @!P3 IMAD R24, R21, R24, R20 ;  /* 0x000000181518b224 */ /* 0x000fc800078e0214 */
[----:B------:R-:W-:-:S06]  /*6310*/  @!P3 IMAD.WIDE.U32 R24, R24, 0x8, R26 ;  /* 0x000000081818b825 */ /* 0x000fcc00078e001a */
[----:B------:R-:W3:Y:S01]  /*6320*/  @!P3 LDG.E.64 R24, desc[UR14][R24.64] ;  /* 0x0000000e1818b981 */ /* 0x000ee2000c1e1b00 */
[----:B------:R-:W-:Y:S02]  /*6330*/  IADD3 R22, R22, -0x4, RZ ;  /* 0xfffffffc16167810 */ /* 0x000fe40007ffe0ff */
[----:B------:R-:W-:Y:S01]  /*6340*/  IADD3 R23, R23, 0x4, RZ ;  /* 0x0000000417177810 */ /* 0x000fe20007ffe0ff */
[----:B--2---:R-:W-:Y:S01]  /*6350*/  @!P0 FADD.FTZ R36, R36, R28 ;  /* 0x0000001c24248221 */ /* 0x004fe20000010000 */
[----:B------:R-:W-:Y:S01]  /*6360*/  @!P0 FADD.FTZ R37, R37, R29 ;  /* 0x0000001d25258221 */ /* 0x000fe20000010000 */
[----:B------:R-:W-:Y:S02]  /*6370*/  ISETP.NE.AND P0, PT, R22, RZ, PT ;  /* 0x000000ff1600720c */ /* 0x000fe40003f05270 */
[----:B---3--:R-:W-:Y:S01]  /*6380*/  @!P3 FADD.FTZ R36, R36, R24 ;  /* 0x000000182424b221 */ /* 0x008fe20000010000 */
[----:B------:R-:W-:-:S10]  /*6390*/  @!P3 FADD.FTZ R37, R37, R25 ;  /* 0x000000192525b221 */ /* 0x000fd40000010000 */
[----:B------:R-:W-:Y:S05]  /*63a0*/  @P0 BRA `(.L_x_130) ;  /* 0xfffffffc00840947 */ /* 0x000fea000383ffff */
.L_x_129:
        /* <DEDUP_REMOVED lines=11> */
.L_x_135:
[----:B------:R-:W-:Y:S05]  /*6460*/  BSYNC B0 ;  /* 0x0000000000007941 */ /* 0x000fea0003800000 */
.L_x_134:
        /* <DEDUP_REMOVED lines=16> */
.L_x_126:
[----:B------:R-:W0:Y:S01]  /*6570*/  S2UR UR12, SR_CgaCtaId ;  /* 0x00000000000c79c3 */ /* 0x000e220000008800 */
[----:B------:R-:W-:Y:S01]  /*6580*/  UMOV UR11, 0x400 ;  /* 0x00000400000b7882 */ /* 0x000fe20000000000 */
[----:B------:R-:W-:Y:S01]  /*6590*/  SHF.L.U32 R42, R42, 0x10, RZ ;  /* 0x000000102a2a7819 */ /* 0x000fe200000006ff */
[----:B------:R-:W-:Y:S01]  /*65a0*/  ULDC.64 UR20, c[0x0][0x290] ;  /* 0x0000a40000147ab9 */ /* 0x000fe20000000a00 */
[----:B------:R-:W-:Y:S02]  /*65b0*/  SHF.L.U32 R71, R71, 0x10, RZ ;  /* 0x0000001047477819 */ /* 0x000fe400000006ff */
[C---:B-----5:R-:W-:Y:S02]  /*65c0*/  IADD3 R32, R2.reuse, 0x10, RZ ;  /* 0x0000001002207810 */ /* 0x060fe40007ffe0ff */
[----:B------:R-:W-:Y:S01]  /*65d0*/  IADD3 R76, R2, 0x10, RZ ;  /* 0x00000010024c7810 */ /* 0x000fe20007ffe0ff */
[----:B--2---:R-:W-:Y:S01]  /*65e0*/  FADD.FTZ R22, R71, -UR13 ;  /* 0x8000000d47167e21 */ /* 0x004fe20008010000 */
[----:B------:R-:W-:-:S02]  /*65f0*/  ISETP.GE.U32.AND P0, PT, R32, UR20, PT ;  /* 0x0000001420007c0c */ /* 0x000fc4000bf06070 */
[----:B------:R-:W-:Y:S01]  /*6600*/  SHF.R.S32.HI R76, RZ, 0x1f, R76 ;  /* 0x0000001fff4c7819 */ /* 0x000fe2000001144c */
[----:B------:R-:W-:Y:S01]  /*6610*/  FMUL.FTZ R22, R22, UR18 ;  /* 0x0000001216167c20 */ /* 0x000fe20008410000 */
[----:B------:R-:W-:Y:S02]  /*6620*/  SHF.L.U32 R61, R61, 0x10, RZ ;  /* 0x000000103d3d7819 */ /* 0x000fe400000006ff */
[----:B------:R-:W-:Y:S02]  /*6630*/  ISETP.GE.AND.EX P0, PT, R76, UR21, PT, P0 ;  /* 0x000000154c007c0c */ /* 0x000fe4000bf06300 */
[----:B------:R-:W-:Y:S01]  /*6640*/  SHF.L.U32 R43, R43, 0x10, RZ ;  /* 0x000000102b2b7819 */ /* 0x000fe200000006ff */
[----:B0-----:R-:W-:-:S03]  /*6650*/  ULEA UR11, UR12, UR11, 0x18 ;  /* 0x0000000b0c0b7291 */ /* 0x001fc6000f8ec03f */
[----:B------:R-:W-:-:S06]  /*6660*/  ULDC UR12, c[0x0][0x2bc] ;  /* 0x0000af00000c7ab9 */ /* 0x000fcc0000000800 */
[----:B------:R-:W-:Y:S01]  /*6670*/  @!P2 STS.64 [UR11+0xc8], R36 ;  /* 0x0000c824ff00a988 */ /* 0x000fe20008000a0b */
[----:B------:R-:W-:Y:S06]  /*6680*/  BAR.SYNC.DEFER_BLOCKING 0x0 ;  /* 0x0000000000007b1d */ /* 0x000fec0000010000 */
[----:B------:R-:W0:Y:S02]  /*6690*/  LDS.64 R20, [UR11+0xc8] ;  /* 0x0000c80bff147984 */ /* 0x000e240008000a00 */
[----:B0-----:R-:W-:Y:S01]  /*66a0*/  FMUL.FTZ R20, R20, UR12 ;  /* 0x0000000c14147c20 */ /* 0x001fe20008410000 */
[----:B------:R-:W-:Y:S01]  /*66b0*/  FMUL.FTZ R10, R21, UR12 ;  /* 0x0000000c150a7c20 */ /* 0x000fe20008410000 */
[----:B------:R-:W-:-:S03]  /*66c0*/  FADD.FTZ R21, R42, -UR13 ;  /* 0x8000000d2a157e21 */ /* 0x000fc60008010000 */
[----:B------:R-:W-:Y:S01]  /*66d0*/  R2UR UR11, R20 ;  /* 0x00000000140b72ca */ /* 0x000fe200000e0000 */
[----:B------:R-:W-:Y:S01]  /*66e0*/  FMUL.FTZ R21, R21, UR18 ;  /* 0x0000001215157c20 */ /* 0x000fe20008410000 */
[----:B------:R-:W-:Y:S01]  /*66f0*/  SHF.L.U32 R20, R35, 0x10, RZ ;  /* 0x0000001023147819 */ /* 0x000fe200000006ff */
[----:B------:R-:W-:-:S12]  /*6700*/  @!P5 BRA `(.L_x_136) ;  /* 0x000000000048d947 */ /* 0x000fd80003800000 */
        /* <DEDUP_REMOVED lines=18> */
.L_x_136:
[----:B------:R-:W-:Y:S04]  /*6830*/  BSSY B0, `(.L_x_137) ;  /* 0x0000015000007945 */ /* 0x000fe80003800000 */
[----:B------:R-:W-:Y:S05]  /*6840*/  @!P1 BRA `(.L_x_138) ;  /* 0x00000000004c9947 */ /* 0x000fea0003800000 */
[--C-:B------:R-:W-:Y:S01]  /*6850*/  FFMA.FTZ R24, R21, UR11, R10.reuse ;  /* 0x0000000b15187c23 */ /* 0x100fe2000801000a */
[----:B------:R-:W-:Y:S01]  /*6860*/  FFMA.FTZ R21, R22, UR11, R10 ;  /* 0x0000000b16157c23 */ /* 0x000fe2000801000a */
[----:B------:R-:W-:Y:S01]  /*6870*/  SHF.R.S32.HI R23, RZ, 0x1f, R2 ;  /* 0x0000001fff177819 */ /* 0x000fe20000011402 */
[----:B------:R-:W-:Y:S01]  /*6880*/  ULDC.64 UR22, c[0x0][0x288] ;  /* 0x0000a20000167ab9 */ /* 0x000fe20000000a00 */
[----:B------:R-:W-:Y:S01]  /*6890*/  FFMA.FTZ R24, R61, R16, -R24 ;  /* 0x000000103d187223 */ /* 0x000fe20000010818 */
[----:B------:R-:W-:Y:S01]  /*68a0*/  FFMA.FTZ R22, R20, R17, -R21 ;  /* 0x0000001114167223 */ /* 0x000fe20000010815 */
[----:B------:R-:W-:Y:S01]  /*68b0*/  MOV R20, R12 ;  /* 0x0000000c00147202 */ /* 0x000fe20000000f00 */
[----:B------:R-:W-:Y:S01]  /*68c0*/  IMAD R23, R23, UR22, RZ ;  /* 0x0000001617177c24 */ /* 0x000fe2000f8e02ff */
[----:B------:R-:W-:Y:S01]  /*68d0*/  MOV R21, R15 ;  /* 0x0000000f00157202 */ /* 0x000fe20000000f00 */
[----:B------:R-:W-:Y:S01]  /*68e0*/  FMUL.FTZ R25, R24, UR18 ;  /* 0x0000001218197c20 */ /* 0x000fe20008410000 */
[----:B------:R-:W-:Y:S01]  /*68f0*/  FMUL.FTZ R24, R22, UR18 ;  /* 0x0000001216187c20 */ /* 0x000fe20008410000 */
[----:B------:R-:W-:-:S02]  /*6900*/  IMAD R23, R2, UR23, R23 ;  /* 0x0000001702177c24 */ /* 0x000fc4000f8e0217 */
[----:B------:R-:W-:Y:S01]  /*6910*/  IMAD.WIDE.U32 R20, R2, UR22, R20 ;  /* 0x0000001602147c25 */ /* 0x000fe2000f8e0014 */
[----:B------:R-:W-:-:S04]  /*6920*/  ULDC.64 UR22, c[0x0][0x210] ;  /* 0x0000840000167ab9 */ /* 0x000fc80000000a00 */
[----:B------:R-:W-:Y:S02]  /*6930*/  IADD3 R23, R21, R23, RZ ;  /* 0x0000001715177210 */ /* 0x000fe40007ffe0ff */
[----:B------:R-:W-:Y:S02]  /*6940*/  LEA R22, P2, R20, UR22, 0x1 ;  /* 0x0000001614167c11 */ /* 0x000fe4000f8408ff */
[----:B------:R-:W-:Y:S02]  /*6950*/  F2FP.BF16.F32.PACK_AB R21, R24, R25 ;  /* 0x000000191815723e */ /* 0x000fe400000010ff */
[----:B------:R-:W-:-:S05]  /*6960*/  LEA.HI.X R23, R20, UR23, R23, 0x1, P2 ;  /* 0x0000001714177c11 */ /* 0x000fca00090f0c17 */
[----:B------:R0:W-:Y:S04]  /*6970*/  STG.E desc[UR14][R22.64], R21 ;  /* 0x0000001516007986 */ /* 0x0001e8000c10190e */
.L_x_138:
[----:B------:R-:W-:Y:S05]  /*6980*/  BSYNC B0 ;  /* 0x0000000000007941 */ /* 0x000fea0003800000 */
.L_x_137:
[----:B------:R-:W-:Y:S01]  /*6990*/  SHF.L.U32 R66, R66, 0x10, RZ ;  /* 0x0000001042427819 */ /* 0x000fe200000006ff */
[----:B0-----:R-:W-:Y:S01]  /*69a0*/  FADD.FTZ R23, R43, -UR13 ;  /* 0x8000000d2b177e21 */ /* 0x001fe20008010000 */
[----:B------:R-:W-:Y:S02]  /*69b0*/  SHF.L.U32 R21, R60, 0x10, RZ ;  /* 0x000000103c157819 */ /* 0x000fe400000006ff */
[----:B------:R-:W-:Y:S01]  /*69c0*/  ISETP.GT.U32.OR P0, PT, R0, 0x29f, P0 ;  /* 0x0000029f0000780c */ /* 0x000fe20000704470 */
[----:B------:R-:W-:Y:S01]  /*69d0*/  FADD.FTZ R22, R66, -UR13 ;  /* 0x8000000d42167e21 */ /* 0x000fe20008010000 */
[----:B------:R-:W-:Y:S01]  /*69e0*/  SHF.L.U32 R20, R65, 0x10, RZ ;  /* 0x0000001041147819 */ /* 0x000fe200000006ff */
[----:B------:R-:W-:Y:S01]  /*69f0*/  FMUL.FTZ R23, R23, UR18 ;  /* 0x0000001217177c20 */ /* 0x000fe20008410000 */
[----:B------:R-:W-:Y:S01]  /*6a00*/  SHF.L.U32 R40, R40, 0x10, RZ ;  /* 0x0000001028287819 */ /* 0x000fe200000006ff */
        /* <DEDUP_REMOVED lines=21> */
.L_x_139:
[----:B------:R-:W-:Y:S04]  /*6b60*/  BSSY B0, `(.L_x_140) ;  /* 0x0000014000007945 */ /* 0x000fe80003800000 */
[----:B------:R-:W-:Y:S05]  /*6b70*/  @P0 BRA `(.L_x_141) ;  /* 0x0000000000480947 */ /* 0x000fea0003800000 */
[--C-:B------:R-:W-:Y:S01]  /*6b80*/  FFMA.FTZ R24, R23, UR11, R10.reuse ;  /* 0x0000000b17187c23 */ /* 0x100fe2000801000a */
[----:B------:R-:W-:Y:S01]  /*6b90*/  FFMA.FTZ R23, R22, UR11, R10 ;  /* 0x0000000b16177c23 */ /* 0x000fe2000801000a */
[----:B------:R-:W-:Y:S02]  /*6ba0*/  ULDC.64 UR22, c[0x0][0x288] ;  /* 0x0000a20000167ab9 */ /* 0x000fe40000000a00 */
        /* <DEDUP_REMOVED lines=9> */
[----:B------:R-:W-:Y:S02]  /*6c40*/  ULDC.64 UR22, c[0x0][0x210] ;  /* 0x0000840000167ab9 */ /* 0x000fe40000000a00 */
[----:B------:R-:W-:Y:S02]  /*6c50*/  LEA R22, P0, R20, UR22, 0x1 ;  /* 0x0000001614167c11 */ /* 0x000fe4000f8008ff */
[----:B------:R-:W-:Y:S02]  /*6c60*/  IADD3 R27, R21, R27, RZ ;  /* 0x0000001b151b7210 */ /* 0x000fe40007ffe0ff */
[----:B------:R-:W-:Y:S02]  /*6c70*/  F2FP.BF16.F32.PACK_AB R21, R24, R25 ;  /* 0x000000191815723e */ /* 0x000fe400000010ff */
[----:B------:R-:W-:-:S05]  /*6c80*/  LEA.HI.X R23, R20, UR23, R27, 0x1, P0 ;  /* 0x0000001714177c11 */ /* 0x000fca00080f0c1b */
[----:B------:R0:W-:Y:S02]  /*6c90*/  STG.E desc[UR14][R22.64], R21 ;  /* 0x0000001516007986 */ /* 0x0001e4000c10190e */
.L_x_141:
[----:B------:R-:W-:Y:S05]  /*6ca0*/  BSYNC B0 ;  /* 0x0000000000007941 */ /* 0x000fea0003800000 */
.L_x_140:
[----:B------:R-:W-:Y:S01]  /*6cb0*/  IADD3 R32, R2, 0x20, RZ ;  /* 0x0000002002207810 */ /* 0x000fe20007ffe0ff */
[----:B------:R-:W-:Y:S01]  /*6cc0*/  FADD.FTZ R40, R40, -UR13 ;  /* 0x8000000d28287e21 */ /* 0x000fe20008010000 */
[----:B------:R-:W-:Y:S01]  /*6cd0*/  IADD3 R35, R2, 0x20, RZ ;  /* 0x0000002002237810 */ /* 0x000fe20007ffe0ff */
[----:B------:R-:W-:Y:S01]  /*6ce0*/  FADD.FTZ R64, R64, -UR13 ;  /* 0x8000000d40407e21 */ /* 0x000fe20008010000 */
[----:B------:R-:W-:Y:S01]  /*6cf0*/  ISETP.GE.U32.AND P4, PT, R32, UR20, PT ;  /* 0x0000001420007c0c */ /* 0x000fe2000bf86070 */
[----:B------:R-:W-:Y:S01]  /*6d00*/  FMUL.FTZ R31, R40, UR18 ;  /* 0x00000012281f7c20 */ /* 0x000fe20008410000 */
[----:B------:R-:W-:Y:S01]  /*6d10*/  ISETP.GE.U32.AND P2, PT, R75, UR20, PT ;  /* 0x000000144b007c0c */ /* 0x000fe2000bf46070 */
[----:B------:R-:W-:Y:S01]  /*6d20*/  FMUL.FTZ R64, R64, UR18 ;  /* 0x0000001240407c20 */ /* 0x000fe20008410000 */
[----:B------:R-:W-:Y:S02]  /*6d30*/  SHF.R.S32.HI R35, RZ, 0x1f, R35 ;  /* 0x0000001fff237819 */ /* 0x000fe40000011423 */
[----:B------:R-:W-:-:S02]  /*6d40*/  SHF.R.S32.HI R30, RZ, 0x1f, R75 ;  /* 0x0000001fff1e7819 */ /* 0x000fc4000001144b */
[----:B------:R-:W-:Y:S02]  /*6d50*/  ISETP.GE.U32.AND P3, PT, R74, UR20, PT ;  /* 0x000000144a007c0c */ /* 0x000fe4000bf66070 */
[----:B------:R-:W-:Y:S02]  /*6d60*/  SHF.R.S32.HI R33, RZ, 0x1f, R74 ;  /* 0x0000001fff217819 */ /* 0x000fe4000001144a */
[----:B------:R-:W-:Y:S02]  /*6d70*/  ISETP.GE.AND.EX P4, PT, R35, UR21, PT, P4 ;  /* 0x0000001523007c0c */ /* 0x000fe4000bf86340 */
[----:B------:R-:W-:Y:S02]  /*6d80*/  ISETP.GE.AND.EX P2, PT, R30, UR21, PT, P2 ;  /* 0x000000151e007c0c */ /* 0x000fe4000bf46320 */
[----:B------:R-:W-:Y:S02]  /*6d90*/  SHF.L.U32 R59, R59, 0x10, RZ ;  /* 0x000000103b3b7819 */ /* 0x000fe400000006ff */
[----:B------:R-:W-:-:S02]  /*6da0*/  ISETP.GE.U32.AND P0, PT, R73, UR20, PT ;  /* 0x0000001449007c0c */ /* 0x000fc4000bf06070 */
[----:B------:R-:W-:Y:S02]  /*6db0*/  ISETP.GE.AND.EX P3, PT, R33, UR21, PT, P3 ;  /* 0x0000001521007c0c */ /* 0x000fe4000bf66330 */
[C---:B------:R-:W-:Y:S02]  /*6dc0*/  ISETP.GT.U32.OR P4, PT, R0.reuse, 0x29f, P4 ;  /* 0x0000029f0000780c */ /* 0x040fe40002784470 */
[----:B------:R-:W-:Y:S02]  /*6dd0*/  ISETP.GT.U32.OR P2, PT, R0, 0x29f, P2 ;  /* 0x0000029f0000780c */ /* 0x000fe40001744470 */
[----:B------:R-:W-:Y:S02]  /*6de0*/  SHF.L.U32 R70, R70, 0x10, RZ ;  /* 0x0000001046467819 */ /* 0x000fe400000006ff */
[----:B------:R-:W-:Y:S02]  /*6df0*/  SHF.L.U32 R41, R41, 0x10, RZ ;  /* 0x0000001029297819 */ /* 0x000fe400000006ff */
[----:B------:R-:W-:Y:S01]  /*6e00*/  SHF.L.U32 R69, R69, 0x10, RZ ;  /* 0x0000001045457819 */ /* 0x000fe200000006ff */
[----:B------:R-:W-:Y:S06]  /*6e10*/  @!P5 BRA `(.L_x_142) ;  /* 0x000000000048d947 */ /* 0x000fec0003800000 */
[----:B------:R-:W-:Y:S01]  /*6e20*/  FFMA.FTZ R20, R31, R16, R18 ;  /* 0x000000101f147223 */ /* 0x000fe20000010012 */
[----:B0-----:R-:W-:-:S03]  /*6e30*/  FFMA.FTZ R21, R64, R17, R19 ;  /* 0x0000001140157223 */ /* 0x001fc60000010013 */
        /* <DEDUP_REMOVED lines=16> */
.L_x_142:
[----:B------:R-:W-:Y:S04]  /*6f40*/  BSSY B0, `(.L_x_143) ;  /* 0x0000014000007945 */ /* 0x000fe80003800000 */
[----:B------:R-:W-:Y:S05]  /*6f50*/  @P4 BRA `(.L_x_144) ;  /* 0x0000000000484947 */ /* 0x000fea0003800000 */
[--C-:B------:R-:W-:Y:S01]  /*6f60*/  FFMA.FTZ R20, R31, UR11, R10.reuse ;  /* 0x0000000b1f147c23 */ /* 0x100fe2000801000a */
[----:B0-----:R-:W-:Y:S01]  /*6f70*/  FFMA.FTZ R21, R64, UR11, R10 ;  /* 0x0000000b40157c23 */ /* 0x001fe2000801000a */
        /* <DEDUP_REMOVED lines=16> */
.L_x_144:
[----:B------:R-:W-:Y:S05]  /*7080*/  BSYNC B0 ;  /* 0x0000000000007941 */ /* 0x000fea0003800000 */
.L_x_143:
[----:B------:R-:W-:Y:S01]  /*7090*/  FADD.FTZ R41, R41, -UR13 ;  /* 0x8000000d29297e21 */ /* 0x000fe20008010000 */
[----:B------:R-:W-:Y:S01]  /*70a0*/  FADD.FTZ R69, R69, -UR13 ;  /* 0x8000000d45457e21 */ /* 0x000fe20008010000 */
[----:B01----:R-:W-:Y:S02]  /*70b0*/  SHF.L.U32 R21, R58, 0x10, RZ ;  /* 0x000000103a157819 */ /* 0x003fe400000006ff */
        /* <DEDUP_REMOVED lines=22> */
.L_x_145:
[----:B------:R-:W-:Y:S04]  /*7220*/  BSSY B0, `(.L_x_146) ;  /* 0x0000014000007945 */ /* 0x000fe80003800000 */
[----:B------:R-:W-:Y:S05]  /*7230*/  @P2 BRA `(.L_x_147) ;  /* 0x0000000000482947 */ /* 0x000fea0003800000 */
[--C-:B------:R-:W-:Y:S01]  /*7240*/  FFMA.FTZ R20, R41, UR11, R10.reuse ;  /* 0x0000000b29147c23 */ /* 0x100fe2000801000a */
[----:B------:R-:W-:Y:S01]  /*7250*/  ULDC.64 UR22, c[0x0][0x288] ;  /* 0x0000a20000167ab9 */ /* 0x000fe20000000a00 */
[----:B------:R-:W-:Y:S01]  /*7260*/  FFMA.FTZ R23, R28, UR11, R10 ;  /* 0x0000000b1c177c23 */ /* 0x000fe2000801000a */
        /* <DEDUP_REMOVED lines=15> */
.L_x_147:
[----:B------:R-:W-:Y:S05]  /*7360*/  BSYNC B0 ;  /* 0x0000000000007941 */ /* 0x000fea0003800000 */
.L_x_146:
[----:B------:R-:W-:Y:S02]  /*7370*/  SHF.L.U32 R38, R38, 0x10, RZ ;  /* 0x0000001026267819 */ /* 0x000fe400000006ff */
[----:B------:R-:W-:Y:S02]  /*7380*/  SHF.L.U32 R67, R67, 0x10, RZ ;  /* 0x0000001043437819 */ /* 0x000fe400000006ff */
[----:B------:R-:W-:Y:S01]  /*7390*/  SHF.R.S32.HI R32, RZ, 0x1f, R73 ;  /* 0x0000001fff207819 */ /* 0x000fe20000011449 */
[----:B------:R-:W-:Y:S01]  /*73a0*/  FADD.FTZ R38, R38, -UR13 ;  /* 0x8000000d26267e21 */ /* 0x000fe20008010000 */
[----:B------:R-:W-:Y:S01]  /*73b0*/  ISETP.GT.U32.OR P3, PT, R0, 0x29f, P3 ;  /* 0x0000029f0000780c */ /* 0x000fe20001f64470 */
[----:B------:R-:W-:Y:S01]  /*73c0*/  FADD.FTZ R67, R67, -UR13 ;  /* 0x8000000d43437e21 */ /* 0x000fe20008010000 */
[----:B------:R-:W-:Y:S01]  /*73d0*/  ISETP.GE.AND.EX P0, PT, R32, UR21, PT, P0 ;  /* 0x0000001520007c0c */ /* 0x000fe2000bf06300 */
[----:B------:R-:W-:Y:S01]  /*73e0*/  FMUL.FTZ R31, R38, UR18 ;  /* 0x00000012261f7c20 */ /* 0x000fe20008410000 */
[----:B------:R-:W-:Y:S01]  /*73f0*/  SHF.L.U32 R57, R57, 0x10, RZ ;  /* 0x0000001039397819 */ /* 0x000fe200000006ff */
[----:B------:R-:W-:Y:S01]  /*7400*/  FMUL.FTZ R30, R67, UR18 ;  /* 0x00000012431e7c20 */ /* 0x000fe20008410000 */
[----:B------:R-:W-:-:S02]  /*7410*/  SHF.L.U32 R20, R63, 0x10, RZ ;  /* 0x000000103f147819 */ /* 0x000fc400000006ff */
        /* <DEDUP_REMOVED lines=20> */
.L_x_148:
[----:B------:R-:W-:Y:S04]  /*7560*/  BSSY B0, `(.L_x_149) ;  /* 0x0000014000007945 */ /* 0x000fe80003800000 */
[----:B------:R-:W-:Y:S05]  /*7570*/  @P3 BRA `(.L_x_150) ;  /* 0x0000000000483947 */ /* 0x000fea0003800000 */
[--C-:B0-----:R-:W-:Y:S01]  /*7580*/  FFMA.FTZ R21, R30, UR11, R10.reuse ;  /* 0x0000000b1e157c23 */ /* 0x101fe2000801000a */
        /* <DEDUP_REMOVED lines=17> */
.L_x_150:
[----:B------:R-:W-:Y:S05]  /*76a0*/  BSYNC B0 ;  /* 0x0000000000007941 */ /* 0x000fea0003800000 */
.L_x_149:
[----:B------:R-:W-:Y:S01]  /*76b0*/  SHF.L.U32 R62, R62, 0x10, RZ ;  /* 0x000000103e3e7819 */ /* 0x000fe200000006ff */
[----:B------:R-:W-:Y:S01]  /*76c0*/  FADD.FTZ R39, R39, -UR13 ;  /* 0x8000000d27277e21 */ /* 0x000fe20008010000 */
[----:B------:R-:W-:Y:S02]  /*76d0*/  ISETP.GE.U32.AND P2, PT, R72, UR20, PT ;  /* 0x0000001448007c0c */ /* 0x000fe4000bf46070 */
[----:B------:R-:W-:Y:S01]  /*76e0*/  ISETP.GT.U32.OR P0, PT, R0, 0x29f, P0 ;  /* 0x0000029f0000780c */ /* 0x000fe20000704470 */
[----:B------:R-:W-:Y:S01]  /*76f0*/  FADD.FTZ R62, R62, -UR13 ;  /* 0x8000000d3e3e7e21 */ /* 0x000fe20008010000 */
[----:B01----:R-:W-:Y:S01]  /*7700*/  SHF.L.U32 R21, R56, 0x10, RZ ;  /* 0x0000001038157819 */ /* 0x003fe200000006ff */
[----:B------:R-:W-:Y:S01]  /*7710*/  FMUL.FTZ R39, R39, UR18 ;  /* 0x0000001227277c20 */ /* 0x000fe20008410000 */
[----:B------:R-:W-:Y:S01]  /*7720*/  SHF.L.U32 R34, R34, 0x10, RZ ;  /* 0x0000001022227819 */ /* 0x000fe200000006ff */
[----:B------:R-:W-:Y:S01]  /*7730*/  FMUL.FTZ R62, R62, UR18 ;  /* 0x000000123e3e7c20 */ /* 0x000fe20008410000 */
[----:B------:R-:W-:Y:S01]  /*7740*/  SHF.R.S32.HI R24, RZ, 0x1f, R72 ;  /* 0x0000001fff187819 */ /* 0x000fe20000011448 */
        /* <DEDUP_REMOVED lines=19> */
.L_x_151:
        /* <DEDUP_REMOVED lines=20> */
.L_x_153:
[----:B------:R-:W-:Y:S05]  /*79c0*/  BSYNC B0 ;  /* 0x0000000000007941 */ /* 0x000fea0003800000 */
.L_x_152:
[C---:B------:R-:W-:Y:S02]  /*79d0*/  PRMT R20, R3.reuse, 0x7632, R20 ;  /* 0x0000763203147816 */ /* 0x040fe40000000014 */
[----:B------:R-:W-:Y:S02]  /*79e0*/  SHF.L.U32 R21, R3, 0x10, RZ ;  /* 0x0000001003157819 */ /* 0x000fe400000006ff */
[----:B------:R-:W-:Y:S02]  /*79f0*/  SHF.L.U32 R20, R20, 0x10, RZ ;  /* 0x0000001014147819 */ /* 0x000fe400000006ff */
[----:B------:R-:W-:Y:S01]  /*7a00*/  IADD3 R3, R2, 0x70, RZ ;  /* 0x0000007002037810 */ /* 0x000fe20007ffe0ff */
[----:B------:R-:W-:Y:S01]  /*7a10*/  FADD.FTZ R21, R21, -UR13 ;  /* 0x8000000d15157e21 */ /* 0x000fe20008010000 */
[----:B------:R-:W-:Y:S01]  /*7a20*/  ISETP.GE.AND.EX P2, PT, R24, UR21, PT, P2 ;  /* 0x0000001518007c0c */ /* 0x000fe2000bf46320 */
[----:B------:R-:W-:Y:S01]  /*7a30*/  FADD.FTZ R20, R20, -UR13 ;  /* 0x8000000d14147e21 */ /* 0x000fe20008010000 */
[----:B0-----:R-:W-:Y:S01]  /*7a40*/  PRMT R22, R55, 0x7632, R22 ;  /* 0x0000763237167816 */ /* 0x001fe20000000016 */
[----:B------:R-:W-:Y:S01]  /*7a50*/  FMUL.FTZ R33, R21, UR18 ;  /* 0x0000001215217c20 */ /* 0x000fe20008410000 */
[----:B------:R-:W-:Y:S01]  /*7a60*/  ISETP.GE.U32.AND P0, PT, R3, UR20, PT ;  /* 0x0000001403007c0c */ /* 0x000fe2000bf06070 */
[----:B------:R-:W-:Y:S01]  /*7a70*/  FMUL.FTZ R32, R20, UR18 ;  /* 0x0000001214207c20 */ /* 0x000fe20008410000 */
[----:B------:R-:W-:-:S02]  /*7a80*/  ISETP.GT.U32.OR P2, PT, R0, 0x29f, P2 ;  /* 0x0000029f0000780c */ /* 0x000fc40001744470 */
[----:B------:R-:W-:Y:S02]  /*7a90*/  SHF.L.U32 R55, R55, 0x10, RZ ;  /* 0x0000001037377819 */ /* 0x000fe400000006ff */
[----:B------:R-:W-:Y:S02]  /*7aa0*/  SHF.L.U32 R22, R22, 0x10, RZ ;  /* 0x0000001016167819 */ /* 0x000fe400000006ff */
        /* <DEDUP_REMOVED lines=20> */
.L_x_154:
[----:B------:R-:W-:Y:S04]  /*7bf0*/  BSSY B0, `(.L_x_155) ;  /* 0x0000014000007945 */ /* 0x000fe80003800000 */
[----:B------:R-:W-:Y:S05]  /*7c00*/  @P2 BRA `(.L_x_156) ;  /* 0x0000000000482947 */ /* 0x000fea0003800000 */
[--C-:B------:R-:W-:Y:S01]  /*7c10*/  FFMA.FTZ R20, R33, UR11, R10.reuse ;  /* 0x0000000b21147c23 */ /* 0x100fe2000801000a */
[----:B------:R-:W-:Y:S01]  /*7c20*/  FFMA.FTZ R21, R32, UR11, R10 ;  /* 0x0000000b20157c23 */ /* 0x000fe2000801000a */
        /* <DEDUP_REMOVED lines=16> */
.L_x_156:
[----:B------:R-:W-:Y:S05]  /*7d30*/  BSYNC B0 ;  /* 0x0000000000007941 */ /* 0x000fea0003800000 */
.L_x_155:
[C---:B------:R-:W-:Y:S02]  /*7d40*/  PRMT R20, R11.reuse, 0x7632, R20 ;  /* 0x000076320b147816 */ /* 0x040fe40000000014 */
[----:B0-----:R-:W-:Y:S02]  /*7d50*/  SHF.L.U32 R22, R11, 0x10, RZ ;  /* 0x000000100b167819 */ /* 0x001fe400000006ff */
[----:B------:R-:W-:Y:S02]  /*7d60*/  SHF.L.U32 R20, R20, 0x10, RZ ;  /* 0x0000001014147819 */ /* 0x000fe400000006ff */
[----:B------:R-:W-:Y:S01]  /*7d70*/  IADD3 R11, R2, 0x80, RZ ;  /* 0x00000080020b7810 */ /* 0x000fe20007ffe0ff */
[----:B------:R-:W-:Y:S01]  /*7d80*/  FADD.FTZ R23, R22, -UR13 ;  /* 0x8000000d16177e21 */ /* 0x000fe20008010000 */
[----:B------:R-:W-:Y:S01]  /*7d90*/  ISETP.GE.AND.EX P0, PT, R25, UR21, PT, P0 ;  /* 0x0000001519007c0c */ /* 0x000fe2000bf06300 */
[----:B------:R-:W-:Y:S01]  /*7da0*/  FADD.FTZ R20, R20, -UR13 ;  /* 0x8000000d14147e21 */ /* 0x000fe20008010000 */
[----:B------:R-:W-:Y:S01]  /*7db0*/  PRMT R24, R54, 0x7632, R24 ;  /* 0x0000763236187816 */ /* 0x000fe20000000018 */
        /* <DEDUP_REMOVED lines=26> */
.L_x_157:
        /* <DEDUP_REMOVED lines=12> */
[----:B------:R-:W-:Y:S01]  /*8020*/  IMAD.WIDE.U32 R20, R3, UR22, R20 ;  /* 0x0000001603147c25 */ /* 0x000fe2000f8e0014 */
[----:B------:R-:W-:-:S03]  /*8030*/  ULDC.64 UR22, c[0x0][0x210] ;  /* 0x0000840000167ab9 */ /* 0x000fc60000000a00 */
[----:B------:R-:W-:Y:S01]  /*8040*/  FMUL.FTZ R3, R27, UR18 ;  /* 0x000000121b037c20 */ /* 0x000fe20008410000 */
[C---:B------:R-:W-:Y:S02]  /*8050*/  LEA R24, P0, R20.reuse, UR22, 0x1 ;  /* 0x0000001614187c11 */ /* 0x040fe4000f8008ff */
[----:B------:R-:W-:Y:S02]  /*8060*/  IADD3 R25, R21, R25, RZ ;  /* 0x0000001915197210 */ /* 0x000fe40007ffe0ff */
[----:B------:R-:W-:Y:S02]  /*8070*/  F2FP.BF16.F32.PACK_AB R3, R3, R26 ;  /* 0x0000001a0303723e */ /* 0x000fe400000010ff */
[----:B------:R-:W-:-:S05]  /*8080*/  LEA.HI.X R25, R20, UR23, R25, 0x1, P0 ;  /* 0x0000001714197c11 */ /* 0x000fca00080f0c19 */
[----:B------:R0:W-:Y:S02]  /*8090*/  STG.E desc[UR14][R24.64], R3 ;  /* 0x0000000318007986 */ /* 0x0001e4000c10190e */
.L_x_159:
[----:B------:R-:W-:Y:S05]  /*80a0*/  BSYNC B0 ;  /* 0x0000000000007941 */ /* 0x000fea0003800000 */
.L_x_158:
[C---:B------:R-:W-:Y:S02]  /*80b0*/  PRMT R21, R4.reuse, 0x7632, R21 ;  /* 0x0000763204157816 */ /* 0x040fe40000000015 */
[----:B------:R-:W-:Y:S02]  /*80c0*/  SHF.L.U32 R20, R4, 0x10, RZ ;  /* 0x0000001004147819 */ /* 0x000fe400000006ff */
[----:B------:R-:W-:Y:S02]  /*80d0*/  SHF.L.U32 R4, R21, 0x10, RZ ;  /* 0x0000001015047819 */ /* 0x000fe400000006ff */
[----:B0-----:R-:W-:Y:S01]  /*80e0*/  IADD3 R3, R2, 0x90, RZ ;  /* 0x0000009002037810 */ /* 0x001fe20007ffe0ff */
        /* <DEDUP_REMOVED lines=30> */
.L_x_160:
        /* <DEDUP_REMOVED lines=11> */
[----:B------:R-:W-:-:S02]  /*8380*/  FMUL.FTZ R24, R53, UR18 ;  /* 0x0000001235187c20 */ /* 0x000fc40008410000 */
        /* <DEDUP_REMOVED lines=8> */
.L_x_162:
[----:B------:R-:W-:Y:S05]  /*8410*/  BSYNC B0 ;  /* 0x0000000000007941 */ /* 0x000fea0003800000 */
.L_x_161:
[C---:B0-----:R-:W-:Y:S02]  /*8420*/  PRMT R11, R5.reuse, 0x7632, R11 ;  /* 0x00007632050b7816 */ /* 0x041fe4000000000b */
[----:B------:R-:W-:Y:S02]  /*8430*/  SHF.L.U32 R20, R5, 0x10, RZ ;  /* 0x0000001005147819 */ /* 0x000fe400000006ff */
        /* <DEDUP_REMOVED lines=32> */
.L_x_163:
        /* <DEDUP_REMOVED lines=20> */
.L_x_165:
[----:B------:R-:W-:Y:S05]  /*8780*/  BSYNC B0 ;  /* 0x0000000000007941 */ /* 0x000fea0003800000 */
.L_x_164:
        /* <DEDUP_REMOVED lines=34> */
.L_x_166:
        /* <DEDUP_REMOVED lines=8> */
[----:B------:R-:W-:Y:S02]  /*8a30*/  MOV R20, R12 ;  /* 0x0000000c00147202 */ /* 0x000fe40000000f00 */
[----:B------:R-:W-:Y:S01]  /*8a40*/  MOV R21, R15 ;  /* 0x0000000f00157202 */ /* 0x000fe20000000f00 */
[----:B------:R-:W-:-:S02]  /*8a50*/  FMUL.FTZ R6, R6, UR18 ;  /* 0x0000001206067c20 */ /* 0x000fc40008410000 */
[----:B------:R-:W-:-:S04]  /*8a60*/  IMAD.WIDE.U32 R22, R5, UR22, R20 ;  /* 0x0000001605167c25 */ /* 0x000fc8000f8e0014 */
[----:B------:R-:W-:Y:S01]  /*8a70*/  IMAD R21, R5, UR23, R24 ;  /* 0x0000001705157c24 */ /* 0x000fe2000f8e0218 */
[----:B------:R-:W-:Y:S01]  /*8a80*/  ULDC.64 UR22, c[0x0][0x210] ;  /* 0x0000840000167ab9 */ /* 0x000fe20000000a00 */
[----:B------:R-:W-:Y:S01]  /*8a90*/  FMUL.FTZ R5, R11, UR18 ;  /* 0x000000120b057c20 */ /* 0x000fe20008410000 */
[C---:B------:R-:W-:Y:S02]  /*8aa0*/  LEA R20, P2, R22.reuse, UR22, 0x1 ;  /* 0x0000001616147c11 */ /* 0x040fe4000f8408ff */
[----:B------:R-:W-:Y:S02]  /*8ab0*/  IADD3 R21, R23, R21, RZ ;  /* 0x0000001517157210 */ /* 0x000fe40007ffe0ff */
[----:B------:R-:W-:Y:S02]  /*8ac0*/  F2FP.BF16.F32.PACK_AB R5, R5, R6 ;  /* 0x000000060505723e */ /* 0x000fe400000010ff */
[----:B------:R-:W-:-:S05]  /*8ad0*/  LEA.HI.X R21, R22, UR23, R21, 0x1, P2 ;  /* 0x0000001716157c11 */ /* 0x000fca00090f0c15 */
[----:B------:R0:W-:Y:S02]  /*8ae0*/  STG.E desc[UR14][R20.64], R5 ;  /* 0x0000000514007986 */ /* 0x0001e4000c10190e */
.L_x_168:
[----:B------:R-:W-:Y:S05]  /*8af0*/  BSYNC B0 ;  /* 0x0000000000007941 */ /* 0x000fea0003800000 */
.L_x_167:
        /* <DEDUP_REMOVED lines=34> */
.L_x_169:
[----:B------:R-:W-:Y:S04]  /*8d20*/  BSSY B0, `(.L_x_170) ;  /* 0x0000014000007945 */ /* 0x000fe80003800000 */
[----:B------:R-:W-:Y:S05]  /*8d30*/  @P0 BRA `(.L_x_171) ;  /* 0x0000000000480947 */ /* 0x000fea0003800000 */
[--C-:B------:R-:W-:Y:S01]  /*8d40*/  FFMA.FTZ R11, R32, UR11, R10.reuse ;  /* 0x0000000b200b7c23 */ /* 0x100fe2000801000a */
[----:B------:R-:W-:Y:S01]  /*8d50*/  FFMA.FTZ R22, R51, UR11, R10 ;  /* 0x0000000b33167c23 */ /* 0x000fe2000801000a */
[----:B------:R-:W-:Y:S01]  /*8d60*/  ULDC.64 UR22, c[0x0][0x288] ;  /* 0x0000a20000167ab9 */ /* 0x000fe20000000a00 */
[----:B------:R-:W-:Y:S01]  /*8d70*/  MOV R21, R15 ;  /* 0x0000000f00157202 */ /* 0x000fe20000000f00 */
[----:B------:R-:W-:Y:S01]  /*8d80*/  FFMA.FTZ R11, R20, R17, -R11 ;  /* 0x00000011140b7223 */ /* 0x000fe2000001080b */
[----:B------:R-:W-:Y:S01]  /*8d90*/  MOV R20, R12 ;  /* 0x0000000c00147202 */ /* 0x000fe20000000f00 */
[----:B------:R-:W-:Y:S02]  /*8da0*/  IMAD R4, R4, UR22, RZ ;  /* 0x0000001604047c24 */ /* 0x000fe4000f8e02ff */
[----:B------:R-:W-:Y:S02]  /*8db0*/  FFMA.FTZ R49, R49, R16, -R22 ;  /* 0x0000001031317223 */ /* 0x000fe40000010816 */
[----:B------:R-:W-:-:S04]  /*8dc0*/  IMAD.WIDE.U32 R22, R3, UR22, R20 ;  /* 0x0000001603167c25 */ /* 0x000fc8000f8e0014 */
[----:B------:R-:W-:Y:S01]  /*8dd0*/  IMAD R21, R3, UR23, R4 ;  /* 0x0000001703157c24 */ /* 0x000fe2000f8e0204 */
[----:B------:R-:W-:Y:S01]  /*8de0*/  ULDC.64 UR22, c[0x0][0x210] ;  /* 0x0000840000167ab9 */ /* 0x000fe20000000a00 */
[----:B------:R-:W-:Y:S01]  /*8df0*/  FMUL.FTZ R4, R49, UR18 ;  /* 0x0000001231047c20 */ /* 0x000fe20008410000 */
[----:B------:R-:W-:Y:S01]  /*8e00*/  FMUL.FTZ R3, R11, UR18 ;  /* 0x000000120b037c20 */ /* 0x000fe20008410000 */
[C---:B------:R-:W-:Y:S02]  /*8e10*/  LEA R20, P0, R22.reuse, UR22, 0x1 ;  /* 0x0000001616147c11 */ /* 0x040fe4000f8008ff */
[----:B------:R-:W-:Y:S02]  /*8e20*/  IADD3 R21, R23, R21, RZ ;  /* 0x0000001517157210 */ /* 0x000fe40007ffe0ff */
[----:B------:R-:W-:Y:S02]  /*8e30*/  F2FP.BF16.F32.PACK_AB R3, R3, R4 ;  /* 0x000000040303723e */ /* 0x000fe400000010ff */
[----:B------:R-:W-:-:S05]  /*8e40*/  LEA.HI.X R21, R22, UR23, R21, 0x1, P0 ;  /* 0x0000001716157c11 */ /* 0x000fca00080f0c15 */
[----:B------:R0:W-:Y:S02]  /*8e50*/  STG.E desc[UR14][R20.64], R3 ;  /* 0x0000000314007986 */ /* 0x0001e4000c10190e */
.L_x_171:
[----:B------:R-:W-:Y:S05]  /*8e60*/  BSYNC B0 ;  /* 0x0000000000007941 */ /* 0x000fea0003800000 */
.L_x_170:
[C---:B0-----:R-:W-:Y:S02]  /*8e70*/  PRMT R3, R7.reuse, 0x7632, R3 ;  /* 0x0000763207037816 */ /* 0x041fe40000000003 */
[----:B------:R-:W-:Y:S02]  /*8e80*/  SHF.L.U32 R7, R7, 0x10, RZ ;  /* 0x0000001007077819 */ /* 0x000fe400000006ff */
[----:B------:R-:W-:Y:S02]  /*8e90*/  SHF.L.U32 R3, R3, 0x10, RZ ;  /* 0x0000001003037819 */ /* 0x000fe400000006ff */
[----:B------:R-:W-:Y:S01]  /*8ea0*/  ISETP.GE.AND.EX P2, PT, R6, UR21, PT, P2 ;  /* 0x0000001506007c0c */ /* 0x000fe2000bf46320 */
[----:B------:R-:W-:Y:S01]  /*8eb0*/  FADD.FTZ R7, R7, -UR13 ;  /* 0x8000000d07077e21 */ /* 0x000fe20008010000 */
[----:B------:R-:W-:Y:S01]  /*8ec0*/  PRMT R20, R47, 0x7632, R20 ;  /* 0x000076322f147816 */ /* 0x000fe20000000014 */
[----:B------:R-:W-:Y:S01]  /*8ed0*/  FADD.FTZ R4, R3, -UR13 ;  /* 0x8000000d03047e21 */ /* 0x000fe20008010000 */
[----:B------:R-:W-:Y:S01]  /*8ee0*/  SHF.L.U32 R47, R47, 0x10, RZ ;  /* 0x000000102f2f7819 */ /* 0x000fe200000006ff */
[----:B------:R-:W-:Y:S01]  /*8ef0*/  FMUL.FTZ R29, R7, UR18 ;  /* 0x00000012071d7c20 */ /* 0x000fe20008410000 */
[----:B------:R-:W-:Y:S01]  /*8f00*/  ISETP.GT.U32.OR P2, PT, R0, 0x29f, P2 ;  /* 0x0000029f0000780c */ /* 0x000fe20001744470 */
[----:B------:R-:W-:Y:S01]  /*8f10*/  FMUL.FTZ R28, R4, UR18 ;  /* 0x00000012041c7c20 */ /* 0x000fe20008410000 */
[----:B------:R-:W-:-:S02]  /*8f20*/  PRMT R30, R48, 0x7632, R30 ;  /* 0x00007632301e7816 */ /* 0x000fc4000000001e */
[----:B------:R-:W-:Y:S02]  /*8f30*/  IADD3 R3, R2, 0xd0, RZ ;  /* 0x000000d002037810 */ /* 0x000fe40007ffe0ff */
        /* <DEDUP_REMOVED lines=20> */
.L_x_172:
        /* <DEDUP_REMOVED lines=13> */
[----:B------:R-:W-:Y:S01]  /*9150*/  F2FP.BF16.F32.PACK_AB R11, R11, R20 ;  /* 0x000000140b0b723e */ /* 0x000fe200000010ff */
[----:B------:R-:W-:Y:S01]  /*9160*/  IMAD R5, R5, UR23, R22 ;  /* 0x0000001705057c24 */ /* 0x000fe2000f8e0216 */
[----:B------:R-:W-:Y:S02]  /*9170*/  ULDC.64 UR22, c[0x0][0x210] ;  /* 0x0000840000167ab9 */ /* 0x000fe40000000a00 */
[----:B------:R-:W-:Y:S02]  /*9180*/  LEA R4, P0, R6, UR22, 0x1 ;  /* 0x0000001606047c11 */ /* 0x000fe4000f8008ff */
[----:B------:R-:W-:-:S04]  /*9190*/  IADD3 R5, R7, R5, RZ ;  /* 0x0000000507057210 */ /* 0x000fc80007ffe0ff */
[----:B------:R-:W-:-:S05]  /*91a0*/  LEA.HI.X R5, R6, UR23, R5, 0x1, P0 ;  /* 0x0000001706057c11 */ /* 0x000fca00080f0c05 */
[----:B------:R0:W-:Y:S02]  /*91b0*/  STG.E desc[UR14][R4.64], R11 ;  /* 0x0000000b04007986 */ /* 0x0001e4000c10190e */
.L_x_174:
[----:B------:R-:W-:Y:S05]  /*91c0*/  BSYNC B0 ;  /* 0x0000000000007941 */ /* 0x000fea0003800000 */
.L_x_173:
[----:B------:R-:W-:Y:S02]  /*91d0*/  IADD3 R6, R2, 0xe0, RZ ;  /* 0x000000e002067810 */ /* 0x000fe40007ffe0ff */
[----:B------:R-:W-:Y:S02]  /*91e0*/  SHF.L.U32 R48, R48, 0x10, RZ ;  /* 0x0000001030307819 */ /* 0x000fe400000006ff */
[----:B0-----:R-:W-:Y:S02]  /*91f0*/  SHF.L.U32 R11, R30, 0x10, RZ ;  /* 0x000000101e0b7819 */ /* 0x001fe400000006ff */
[----:B------:R-:W-:Y:S01]  /*9200*/  IADD3 R4, R2, 0xf0, RZ ;  /* 0x000000f002047810 */ /* 0x000fe20007ffe0ff */
[----:B------:R-:W-:Y:S01]  /*9210*/  FADD.FTZ R48, R48, -UR13 ;  /* 0x8000000d30307e21 */ /* 0x000fe20008010000 */
[----:B------:R-:W-:Y:S01]  /*9220*/  ISETP.GE.U32.AND P0, PT, R3, UR20, PT ;  /* 0x0000001403007c0c */ /* 0x000fe2000bf06070 */
[----:B------:R-:W-:Y:S01]  /*9230*/  FADD.FTZ R11, R11, -UR13 ;  /* 0x8000000d0b0b7e21 */ /* 0x000fe20008010000 */
[----:B------:R-:W-:Y:S01]  /*9240*/  SHF.R.S32.HI R32, RZ, 0x1f, R3 ;  /* 0x0000001fff207819 */ /* 0x000fe20000011403 */
[----:B------:R-:W-:Y:S01]  /*9250*/  FMUL.FTZ R31, R48, UR18 ;  /* 0x00000012301f7c20 */ /* 0x000fe20008410000 */
[----:B------:R-:W-:Y:S01]  /*9260*/  ISETP.GE.U32.AND P2, PT, R6, UR20, PT ;  /* 0x0000001406007c0c */ /* 0x000fe2000bf46070 */
[----:B------:R-:W-:Y:S01]  /*9270*/  FMUL.FTZ R30, R11, UR18 ;  /* 0x000000120b1e7c20 */ /* 0x000fe20008410000 */
[----:B------:R-:W-:-:S02]  /*9280*/  SHF.R.S32.HI R7, RZ, 0x1f, R6 ;  /* 0x0000001fff077819 */ /* 0x000fc40000011406 */
[----:B------:R-:W-:Y:S02]  /*9290*/  ISETP.GE.U32.AND P4, PT, R4, UR20, PT ;  /* 0x0000001404007c0c */ /* 0x000fe4000bf86070 */
[----:B------:R-:W-:Y:S02]  /*92a0*/  SHF.R.S32.HI R5, RZ, 0x1f, R4 ;  /* 0x0000001fff057819 */ /* 0x000fe40000011404 */
[----:B------:R-:W-:Y:S02]  /*92b0*/  ISETP.GE.AND.EX P3, PT, R32, UR21, PT, P0 ;  /* 0x0000001520007c0c */ /* 0x000fe4000bf66300 */
[----:B------:R-:W-:Y:S02]  /*92c0*/  PRMT R20, R46, 0x7632, R20 ;  /* 0x000076322e147816 */ /* 0x000fe40000000014 */
[----:B------:R-:W-:Y:S02]  /*92d0*/  ISETP.GE.AND.EX P0, PT, R7, UR21, PT, P2 ;  /* 0x0000001507007c0c */ /* 0x000fe4000bf06320 */
[----:B------:R-:W-:-:S02]  /*92e0*/  ISETP.GE.AND.EX P2, PT, R5, UR21, PT, P4 ;  /* 0x0000001505007c0c */ /* 0x000fc4000bf46340 */
[----:B------:R-:W-:Y:S02]  /*92f0*/  ISETP.GT.U32.OR P3, PT, R0, 0x29f, P3 ;  /* 0x0000029f0000780c */ /* 0x000fe40001f64470 */
[----:B------:R-:W-:Y:S02]  /*9300*/  SHF.L.U32 R21, R46, 0x10, RZ ;  /* 0x000000102e157819 */ /* 0x000fe400000006ff */
[----:B------:R-:W-:Y:S01]  /*9310*/  SHF.L.U32 R20, R20, 0x10, RZ ;  /* 0x0000001014147819 */ /* 0x000fe200000006ff */
[----:B------:R-:W-:Y:S08]  /*9320*/  @!P5 BRA `(.L_x_175) ;  /* 0x000000000048d947 */ /* 0x000ff00003800000 */
        /* <DEDUP_REMOVED lines=18> */
.L_x_175:
        /* <DEDUP_REMOVED lines=20> */
.L_x_177:
[----:B------:R-:W-:Y:S05]  /*9590*/  BSYNC B0 ;  /* 0x0000000000007941 */ /* 0x000fea0003800000 */
.L_x_176:
[C---:B0-----:R-:W-:Y:S02]  /*95a0*/  PRMT R3, R8.reuse, 0x7632, R3 ;  /* 0x0000763208037816 */ /* 0x041fe40000000003 */
[----:B------:R-:W-:Y:S02]  /*95b0*/  SHF.L.U32 R8, R8, 0x10, RZ ;  /* 0x0000001008087819 */ /* 0x000fe400000006ff */
[----:B------:R-:W-:Y:S02]  /*95c0*/  SHF.L.U32 R3, R3, 0x10, RZ ;  /* 0x0000001003037819 */ /* 0x000fe400000006ff */
[C---:B------:R-:W-:Y:S02]  /*95d0*/  PRMT R25, R9.reuse, 0x7632, R25 ;  /* 0x0000763209197816 */ /* 0x040fe40000000019 */
[----:B------:R-:W-:Y:S01]  /*95e0*/  SHF.L.U32 R29, R9, 0x10, RZ ;  /* 0x00000010091d7819 */ /* 0x000fe200000006ff */
[----:B------:R-:W-:Y:S01]  /*95f0*/  FADD.FTZ R9, R8, -UR13 ;  /* 0x8000000d08097e21 */ /* 0x000fe20008010000 */
[----:B------:R-:W-:Y:S01]  /*9600*/  PRMT R11, R45, 0x7632, R11 ;  /* 0x000076322d0b7816 */ /* 0x000fe2000000000b */
[----:B------:R-:W-:Y:S01]  /*9610*/  FADD.FTZ R3, R3, -UR13 ;  /* 0x8000000d03037e21 */ /* 0x000fe20008010000 */
[----:B------:R-:W-:Y:S01]  /*9620*/  SHF.L.U32 R45, R45, 0x10, RZ ;  /* 0x000000102d2d7819 */ /* 0x000fe200000006ff */
[----:B------:R-:W-:Y:S01]  /*9630*/  FMUL.FTZ R27, R9, UR18 ;  /* 0x00000012091b7c20 */ /* 0x000fe20008410000 */
[----:B------:R-:W-:Y:S01]  /*9640*/  ISETP.GT.U32.OR P0, PT, R0, 0x29f, P0 ;  /* 0x0000029f0000780c */ /* 0x000fe20000704470 */
[----:B------:R-:W-:Y:S01]  /*9650*/  FMUL.FTZ R28, R3, UR18 ;  /* 0x00000012031c7c20 */ /* 0x000fe20008410000 */
[----:B------:R-:W-:-:S02]  /*9660*/  SHF.L.U32 R8, R11, 0x10, RZ ;  /* 0x000000100b087819 */ /* 0x000fc400000006ff */
        /* <DEDUP_REMOVED lines=20> */
.L_x_178:
[----:B------:R-:W-:Y:S04]  /*97b0*/  BSSY B0, `(.L_x_179) ;  /* 0x0000014000007945 */ /* 0x000fe80003800000 */
[----:B------:R-:W-:Y:S05]  /*97c0*/  @P0 BRA `(.L_x_180) ;  /* 0x0000000000480947 */ /* 0x000fea0003800000 */
[--C-:B------:R-:W-:Y:S01]  /*97d0*/  FFMA.FTZ R3, R28, UR11, R10.reuse ;  /* 0x0000000b1c037c23 */ /* 0x100fe2000801000a */
[----:B------:R-:W-:Y:S01]  /*97e0*/  ULDC.64 UR20, c[0x0][0x288] ;  /* 0x0000a20000147ab9 */ /* 0x000fe20000000a00 */
[----:B------:R-:W-:Y:S01]  /*97f0*/  MOV R9, R15 ;  /* 0x0000000f00097202 */ /* 0x000fe20000000f00 */
[----:B------:R-:W-:Y:S01]  /*9800*/  FFMA.FTZ R20, R27, UR11, R10 ;  /* 0x0000000b1b147c23 */ /* 0x000fe2000801000a */
[----:B------:R-:W-:Y:S01]  /*9810*/  FFMA.FTZ R3, R8, R17, -R3 ;  /* 0x0000001108037223 */ /* 0x000fe20000010803 */
[----:B------:R-:W-:Y:S01]  /*9820*/  MOV R8, R12 ;  /* 0x0000000c00087202 */ /* 0x000fe20000000f00 */
[----:B------:R-:W-:Y:S02]  /*9830*/  IMAD R7, R7, UR20, RZ ;  /* 0x0000001407077c24 */ /* 0x000fe4000f8e02ff */
[----:B------:R-:W-:Y:S01]  /*9840*/  FFMA.FTZ R20, R45, R16, -R20 ;  /* 0x000000102d147223 */ /* 0x000fe20000010814 */
[----:B------:R-:W-:Y:S01]  /*9850*/  FMUL.FTZ R3, R3, UR18 ;  /* 0x0000001203037c20 */ /* 0x000fe20008410000 */
[----:B------:R-:W-:-:S04]  /*9860*/  IMAD.WIDE.U32 R8, R6, UR20, R8 ;  /* 0x0000001406087c25 */ /* 0x000fc8000f8e0008 */
[----:B------:R-:W-:Y:S01]  /*9870*/  FMUL.FTZ R20, R20, UR18 ;  /* 0x0000001214147c20 */ /* 0x000fe20008410000 */
[----:B------:R-:W-:Y:S01]  /*9880*/  IMAD R7, R6, UR21, R7 ;  /* 0x0000001506077c24 */ /* 0x000fe2000f8e0207 */
[----:B------:R-:W-:-:S03]  /*9890*/  ULDC.64 UR20, c[0x0][0x210] ;  /* 0x0000840000147ab9 */ /* 0x000fc60000000a00 */
[----:B------:R-:W-:Y:S02]  /*98a0*/  F2FP.BF16.F32.PACK_AB R3, R3, R20 ;  /* 0x000000140303723e */ /* 0x000fe400000010ff */
[----:B------:R-:W-:Y:S02]  /*98b0*/  LEA R6, P0, R8, UR20, 0x1 ;  /* 0x0000001408067c11 */ /* 0x000fe4000f8008ff */
[----:B------:R-:W-:-:S04]  /*98c0*/  IADD3 R7, R9, R7, RZ ;  /* 0x0000000709077210 */ /* 0x000fc80007ffe0ff */
[----:B------:R-:W-:-:S05]  /*98d0*/  LEA.HI.X R7, R8, UR21, R7, 0x1, P0 ;  /* 0x0000001508077c11 */ /* 0x000fca00080f0c07 */
[----:B------:R0:W-:Y:S02]  /*98e0*/  STG.E desc[UR14][R6.64], R3 ;  /* 0x0000000306007986 */ /* 0x0001e4000c10190e */
.L_x_180:
[----:B------:R-:W-:Y:S05]  /*98f0*/  BSYNC B0 ;  /* 0x0000000000007941 */ /* 0x000fea0003800000 */
.L_x_179:
[----:B0-----:R-:W-:Y:S01]  /*9900*/  PRMT R6, R44, 0x7632, R6 ;  /* 0x000076322c067816 */ /* 0x001fe20000000006 */
[----:B------:R-:W-:Y:S01]  /*9910*/  FADD.FTZ R29, R29, -UR13 ;  /* 0x8000000d1d1d7e21 */ /* 0x000fe20008010000 */
[----:B------:R-:W-:Y:S01]  /*9920*/  FADD.FTZ R25, R25, -UR13 ;  /* 0x8000000d19197e21 */ /* 0x000fe20008010000 */
[----:B------:R-:W-:Y:S02]  /*9930*/  ISETP.GT.U32.OR P2, PT, R0, 0x29f, P2 ;  /* 0x0000029f0000780c */ /* 0x000fe40001744470 */
[----:B------:R-:W-:Y:S01]  /*9940*/  SHF.L.U32 R3, R44, 0x10, RZ ;  /* 0x000000102c037819 */ /* 0x000fe200000006ff */
[----:B------:R-:W-:Y:S01]  /*9950*/  FMUL.FTZ R29, R29, UR18 ;  /* 0x000000121d1d7c20 */ /* 0x000fe20008410000 */
[----:B------:R-:W-:Y:S01]  /*9960*/  SHF.L.U32 R6, R6, 0x10, RZ ;  /* 0x0000001006067819 */ /* 0x000fe200000006ff */
        /* <DEDUP_REMOVED lines=20> */
.L_x_181:
[----:B------:R-:W-:Y:S04]  /*9ab0*/  BSSY B0, `(.L_x_182) ;  /* 0x0000013000007945 */ /* 0x000fe80003800000 */
[----:B------:R-:W-:Y:S05]  /*9ac0*/  @P2 BRA `(.L_x_183) ;  /* 0x0000000000442947 */ /* 0x000fea0003800000 */
[----:B------:R-:W-:Y:S01]  /*9ad0*/  ULDC.64 UR12, c[0x0][0x288] ;  /* 0x0000a200000c7ab9 */ /* 0x000fe20000000a00 */
[----:B------:R-:W-:Y:S01]  /*9ae0*/  MOV R13, R15 ;  /* 0x0000000f000d7202 */ /* 0x000fe20000000f00 */
[--C-:B------:R-:W-:Y:S01]  /*9af0*/  FFMA.FTZ R8, R29, UR11, R10.reuse ;  /* 0x0000000b1d087c23 */ /* 0x100fe2000801000a */
[----:B------:R-:W-:Y:S01]  /*9b00*/  FFMA.FTZ R7, R22, UR11, R10 ;  /* 0x0000000b16077c23 */ /* 0x000fe2000801000a */
        /* <DEDUP_REMOVED lines=13> */
.L_x_183:
[----:B------:R-:W-:Y:S05]  /*9be0*/  BSYNC B0 ;  /* 0x0000000000007941 */ /* 0x000fea0003800000 */
.L_x_182:
[----:B------:R-:W-:Y:S01]  /*9bf0*/  ULDC UR11, c[0x0][0x10] ;  /* 0x00000400000b7ab9 */ /* 0x000fe20000000800 */
[----:B------:R-:W-:Y:S02]  /*9c00*/  UIADD3 UR4, UR4, 0x1, URZ ;  /* 0x0000000104047890 */ /* 0x000fe4000fffe03f */
[----:B------:R-:W-:-:S04]  /*9c10*/  UIADD3 UR6, UR11, UR6, URZ ;  /* 0x000000060b067290 */ /* 0x000fc8000fffe03f */
[----:B------:R-:W-:-:S06]  /*9c20*/  UISETP.GE.AND UP0, UPT, UR6, UR5, UPT ;  /* 0x000000050600728c */ /* 0x000fcc000bf06270 */
[----:B------:R-:W-:-:S13]  /*9c30*/  PLOP3.LUT P0, PT, PT, PT, UP0, 0x80, 0x0 ;  /* 0x000000000000781c */ /* 0x000fda0003f0f008 */
[----:B------:R-:W-:Y:S05]  /*9c40*/  @!P0 BRA `(.L_x_184) ;  /* 0xffffff6400bc8947 */ /* 0x000fea000383ffff */
.L_x_101:
[----:B------:R-:W1:Y:S01]  /*9c50*/  LDC R6, c[0x0][0xc] ;  /* 0x00000300ff067b82 */ /* 0x000e620000000800 */
[----:B------:R-:W-:Y:S01]  /*9c60*/  ISETP.NE.AND P1, PT, R0, RZ, PT ;  /* 0x000000ff0000720c */ /* 0x000fe20003f25270 */
[----:B------:R-:W-:Y:S06]  /*9c70*/  BSSY B0, `(.L_x_185) ;  /* 0x0000011000007945 */ /* 0x000fec0003800000 */
[----:B------:R-:W2:Y:S08]  /*9c80*/  LDC R7, c[0x0][0x10] ;  /* 0x00000400ff077b82 */ /* 0x000eb00000000800 */
[----:B0-----:R-:W0:Y:S01]  /*9c90*/  LDC.64 R2, c[0x0][0x258] ;  /* 0x00009600ff027b82 */ /* 0x001e220000000a00 */
[----:B-1----:R-:W-:-:S02]  /*9ca0*/  ISETP.NE.AND P0, PT, R6, 0x1, PT ;  /* 0x000000010600780c */ /* 0x002fc40003f05270 */
[----:B--2---:R-:W-:-:S04]  /*9cb0*/  SHF.L.U32 R4, R7, 0x1, RZ ;  /* 0x0000000107047819 */ /* 0x004fc800000006ff */
[----:B------:R-:W-:-:S05]  /*9cc0*/  SEL R5, R4, RZ, P0 ;  /* 0x000000ff04057207 */ /* 0x000fca0000000000 */
[----:B0-----:R-:W-:Y:S01]  /*9cd0*/  IMAD.WIDE.U32 R2, R5, 0x4, R2 ;  /* 0x0000000405027825 */ /* 0x001fe200078e0002 */
        /* <DEDUP_REMOVED lines=10> */
.L_x_186:
[----:B------:R-:W-:Y:S05]  /*9d80*/  BSYNC B0 ;  /* 0x0000000000007941 */ /* 0x000fea0003800000 */
.L_x_185:
        /* <DEDUP_REMOVED lines=11> */
.L_x_188:
[----:B------:R-:W2:Y:S04]  /*9e40*/  LDG.E.STRONG.GPU R5, desc[UR14][R2.64] ;  /* 0x0000000e02057981 */ /* 0x000ea8000c1ef900 */
[----:B--2---:R-:W-:Y:S01]  /*9e50*/  CCTL.IVALL ;  /* 0x00000000ff00798f */ /* 0x004fe20002000000 */
[----:B------:R-:W-:Y:S05]  /*9e60*/  YIELD ;  /* 0x0000000000007946 */ /* 0x000fea0003800000 */
[----:B------:R-:W-:-:S13]  /*9e70*/  ISETP.NE.AND P0, PT, R5, R4, PT ;  /* 0x000000040500720c */ /* 0x000fda0003f05270 */
[----:B------:R-:W-:Y:S05]  /*9e80*/  @P0 BRA `(.L_x_188) ;  /* 0xfffffffc00ec0947 */ /* 0x000fea000383ffff */
.L_x_187:
[----:B------:R-:W-:Y:S05]  /*9e90*/  WARPSYNC.ALL ;  /* 0x0000000000007948 */ /* 0x000fea0003800000 */
[----:B------:R-:W0:Y:S01]  /*9ea0*/  LDC.64 R22, c[0x0][0x288] ;  /* 0x0000a200ff167b82 */ /* 0x000e220000000a00 */
[----:B------:R-:W-:-:S07]  /*9eb0*/  SHF.R.S32.HI R4, RZ, 0x1f, R0 ;  /* 0x0000001fff047819 */ /* 0x000fce0000011400 */
[----:B------:R-:W-:Y:S01]  /*9ec0*/  BAR.SYNC.DEFER_BLOCKING 0x0 ;  /* 0x0000000000007b1d */ /* 0x000fe20000010000 */
[----:B0-----:R-:W-:-:S04]  /*9ed0*/  LEA.HI R2, P0, R23, R22, RZ, 0x1 ;  /* 0x0000001617027211 */ /* 0x001fc800078108ff */
[----:B------:R-:W-:-:S04]  /*9ee0*/  IADD3.X R3, RZ, R23, RZ, P0, !PT ;  /* 0x00000017ff037210 */ /* 0x000fc800007fe4ff */
[--C-:B------:R-:W-:Y:S02]  /*9ef0*/  SHF.R.S64 R25, R2, 0x1, R3.reuse ;  /* 0x0000000102197819 */ /* 0x100fe40000001003 */
[----:B------:R-:W-:Y:S02]  /*9f00*/  SHF.R.S32.HI R24, RZ, 0x1, R3 ;  /* 0x00000001ff187819 */ /* 0x000fe40000011403 */
[----:B------:R-:W-:-:S04]  /*9f10*/  ISETP.GT.U32.AND P0, PT, R25, R0, PT ;  /* 0x000000001900720c */ /* 0x000fc80003f04070 */
[----:B------:R-:W-:-:S13]  /*9f20*/  ISETP.GT.AND.EX P0, PT, R24, R4, PT, P0 ;  /* 0x000000041800720c */ /* 0x000fda0003f04300 */
[----:B------:R-:W-:Y:S05]  /*9f30*/  @!P0 EXIT ;  /* 0x000000000000894d */ /* 0x000fea0003800000 */
[C---:B------:R-:W-:Y:S01]  /*9f40*/  IMAD.WIDE.U32 R2, R22.reuse, 0x3, RZ ;  /* 0x0000000316027825 */ /* 0x040fe200078e00ff */
[----:B------:R-:W-:Y:S01]  /*9f50*/  LEA R5, R23, R23, 0x1 ;  /* 0x0000001717057211 */ /* 0x000fe200078e08ff */
[----:B------:R-:W0:Y:S01]  /*9f60*/  LDC.64 R14, c[0x0][0x218] ;  /* 0x00008600ff0e7b82 */ /* 0x000e220000000a00 */
[----:B------:R-:W-:Y:S01]  /*9f70*/  MOV R7, R4 ;  /* 0x0000000400077202 */ /* 0x000fe20000000f00 */
[----:B------:R-:W-:Y:S01]  /*9f80*/  ULDC.64 UR4, c[0x0][0x268] ;  /* 0x00009a0000047ab9 */ /* 0x000fe20000000a00 */
[----:B------:R-:W-:Y:S02]  /*9f90*/  IADD3 R5, R3, R5, RZ ;  /* 0x0000000503057210 */ /* 0x000fe40007ffe0ff */
[----:B------:R-:W-:Y:S02]  /*9fa0*/  SHF.L.U64.HI R23, R22, 0x2, R23 ;  /* 0x0000000216177819 */ /* 0x000fe40000010217 */
[----:B------:R-:W-:Y:S01]  /*9fb0*/  LEA.HI R2, P0, R5, R2, RZ, 0x1 ;  /* 0x0000000205027211 */ /* 0x000fe200078108ff */
[----:B------:R-:W1:Y:S01]  /*9fc0*/  LDC.64 R16, c[0x0][0x220] ;  /* 0x00008800ff107b82 */ /* 0x000e620000000a00 */
[----:B------:R-:W-:-:S02]  /*9fd0*/  SHF.L.U64.HI R31, R25, 0x2, R24 ;  /* 0x00000002191f7819 */ /* 0x000fc40000010218 */
[----:B------:R-:W-:-:S04]  /*9fe0*/  IADD3.X R5, RZ, R5, RZ, P0, !PT ;  /* 0x00000005ff057210 */ /* 0x000fc800007fe4ff */
[--C-:B------:R-:W-:Y:S02]  /*9ff0*/  SHF.R.S64 R27, R2, 0x1, R5.reuse ;  /* 0x00000001021b7819 */ /* 0x100fe40000001005 */
[----:B------:R-:W-:-:S04]  /*a000*/  SHF.R.S32.HI R2, RZ, 0x1, R5 ;  /* 0x00000001ff027819 */ /* 0x000fc80000011405 */
[----:B------:R-:W-:-:S07]  /*a010*/  SHF.L.U64.HI R29, R27, 0x2, R2 ;  /* 0x000000021b1d7819 */ /* 0x000fce0000010202 */
.L_x_189:
[----:B------:R-:W-:-:S04]  /*a020*/  LEA R6, P0, R0, UR4, 0x2 ;  /* 0x0000000400067c11 */ /* 0x000fc8000f8010ff */
[----:B------:R-:W-:Y:S02]  /*a030*/  LEA.HI.X R7, R0, UR5, R7, 0x2, P0 ;  /* 0x0000000500077c11 */ /* 0x000fe400080f1407 */
[-C--:B------:R-:W-:Y:S02]  /*a040*/  LEA R8, P0, R25, R6.reuse, 0x2 ;  /* 0x0000000619087211 */ /* 0x080fe400078010ff */
[-C--:B------:R-:W-:Y:S01]  /*a050*/  LEA R12, P1, R22, R6.reuse, 0x2 ;  /* 0x00000006160c7211 */ /* 0x080fe200078210ff */
[----:B--2---:R2:W3:Y:S01]  /*a060*/  LDG.E R18, desc[UR14][R6.64] ;  /* 0x0000000e06127981 */ /* 0x0044e2000c1e1900 */
[----:B------:R-:W-:Y:S02]  /*a070*/  LEA R10, P2, R27, R6, 0x2 ;  /* 0x000000061b0a7211 */ /* 0x000fe400078410ff */
[----:B------:R-:W-:Y:S02]  /*a080*/  IADD3.X R9, R7, R31, RZ, P0, !PT ;  /* 0x0000001f07097210 */ /* 0x000fe400007fe4ff */
[----:B------:R-:W-:-:S02]  /*a090*/  IADD3.X R13, R23, R7, RZ, P1, !PT ;  /* 0x00000007170d7210 */ /* 0x000fc40000ffe4ff */
[----:B------:R-:W-:Y:S01]  /*a0a0*/  IADD3.X R11, R7, R29, RZ, P2, !PT ;  /* 0x0000001d070b7210 */ /* 0x000fe200017fe4ff */
[----:B------:R-:W3:Y:S04]  /*a0b0*/  LDG.E R19, desc[UR14][R8.64] ;  /* 0x0000000e08137981 */ /* 0x000ee8000c1e1900 */
[----:B------:R-:W4:Y:S04]  /*a0c0*/  LDG.E R20, desc[UR14][R12.64] ;  /* 0x0000000e0c147981 */ /* 0x000f28000c1e1900 */
[----:B------:R-:W4:Y:S01]  /*a0d0*/  LDG.E R21, desc[UR14][R10.64] ;  /* 0x0000000e0a157981 */ /* 0x000f22000c1e1900 */
[----:B------:R-:W-:-:S02]  /*a0e0*/  SHF.L.U32 R5, R0, 0x1, RZ ;  /* 0x0000000100057819 */ /* 0x000fc400000006ff */
[----:B------:R-:W-:-:S03]  /*a0f0*/  IADD3 R0, R0, 0x2a0, RZ ;  /* 0x000002a000007810 */ /* 0x000fc60007ffe0ff */
[----:B0-----:R-:W-:-:S04]  /*a100*/  IMAD.WIDE R2, R5, 0x4, R14 ;  /* 0x0000000405027825 */ /* 0x001fc800078e020e */
[----:B-1----:R-:W-:Y:S01]  /*a110*/  IMAD.WIDE R4, R5, 0x4, R16 ;  /* 0x0000000405047825 */ /* 0x002fe200078e0210 */
[----:B------:R-:W-:Y:S02]  /*a120*/  ISETP.GT.U32.AND P0, PT, R25, R0, PT ;  /* 0x000000001900720c */ /* 0x000fe40003f04070 */
[----:B--2---:R-:W-:-:S04]  /*a130*/  SHF.R.S32.HI R7, RZ, 0x1f, R0 ;  /* 0x0000001fff077819 */ /* 0x004fc80000011400 */
[----:B------:R-:W-:Y:S01]  /*a140*/  ISETP.GT.AND.EX P0, PT, R24, R7, PT, P0 ;  /* 0x000000071800720c */ /* 0x000fe20003f04300 */
[----:B---3--:R2:W-:Y:S04]  /*a150*/  STG.E.64 desc[UR14][R2.64], R18 ;  /* 0x0000001202007986 */ /* 0x0085e8000c101b0e */
[----:B----4-:R2:W-:Y:S08]  /*a160*/  STG.E.64 desc[UR14][R4.64], R20 ;  /* 0x0000001404007986 */ /* 0x0105f0000c101b0e */
[----:B------:R-:W-:Y:S05]  /*a170*/  @P0 BRA `(.L_x_189) ;  /* 0xfffffffc00a80947 */ /* 0x000fea000383ffff */
[----:B------:R-:W-:Y:S05]  /*a180*/  EXIT ;  /* 0x000000000000794d */ /* 0x000fea0003800000 */
.L_x_190:
        /* <DEDUP_REMOVED lines=15> */
.L_x_5116:


//--------------------- .text._Z35group_norm_nhwc_bwd_one_pass_kernelI11Bf16IOFp32WLi512ELi84ELi672EEv26Group_norm_nhwc_bwd_params --------------------------
	.section	.text._Z35group_norm_nhwc_bwd_one_pass_kernelI11Bf16IOFp32WLi512ELi84ELi672EEv26Group_norm_nhwc_bwd_params,"ax",@progbits
	.align	128
        .global         _Z35group_norm_nhwc_bwd_one_pass_kernelI11Bf16IOFp32WLi512ELi84ELi672EEv26Group_norm_nhwc_bwd_params
        .type           _Z35group_norm_nhwc_bwd_one_pass_kernelI11Bf16IOFp32WLi512ELi84ELi672EEv26Group_norm_nhwc_bwd_params,@function
        .size           _Z35group_norm_nhwc_bwd_one_pass_kernelI11Bf16IOFp32WLi512ELi84ELi672EEv26Group_norm_nhwc_bwd_params,(.L_x_5117 - _Z35group_norm_nhwc_bwd_one_pass_kernelI11Bf16IOFp32WLi512ELi84ELi672EEv26Group_norm_nhwc_bwd_params)
        .other          _Z35group_norm_nhwc_bwd_one_pass_kernelI11Bf16IOFp32WLi512ELi84ELi672EEv26Group_norm_nhwc_bwd_params,@"STO_CUDA_ENTRY STV_DEFAULT"
_Z35group_norm_nhwc_bwd_one_pass_kernelI11Bf16IOFp32WLi512ELi84ELi672EEv26Group_norm_nhwc_bwd_params:
.text._Z35group_norm_nhwc_bwd_one_pass_kernelI11Bf16IOFp32WLi512ELi84ELi672EEv26Group_norm_nhwc_bwd_params:
        /* <DEDUP_REMOVED lines=12> */
[----:B------:R-:W-:Y:S01]  /*00c0*/  SHF.R.U32.HI R2, RZ, 0x1, R0 ;  /* 0x00000001ff027819 */ /* 0x000fe20000011600 */
        /* <DEDUP_REMOVED lines=9> */
[----:B------:R-:W-:-:S02]  /*0160*/  ULEA.HI UR10, UP0, UR11, UR10, URZ, 0x1 ;  /* 0x0000000a0b0a7291 */ /* 0x000fc4000f81083f */
[----:B------:R-:W-:Y:S02]  /*0170*/  UIADD3 UR13, UR5, UR13, URZ ;  /* 0x0000000d050d7290 */ /* 0x000fe4000fffe03f */
[----:B------:R-:W1:Y:S01]  /*0180*/  S2UR UR7, SR_CgaCtaId ;  /* 0x00000000000779c3 */ /* 0x000e620000008800 */
[----:B------:R-:W-:Y:S01]  /*0190*/  IMAD R2, R3, -0x2a, R0 ;  /* 0xffffffd603027824 */ /* 0x000fe200078e0200 */
[----:B------:R-:W-:Y:S02]  /*01a0*/  UIADD3.X UR11, URZ, UR11, URZ, UP0, !UPT ;  /* 0x0000000b3f0b7290 */ /* 0x000fe400087fe43f */
[----:B------:R-:W-:Y:S02]  /*01b0*/  ULEA.HI UR12, UP0, UR13, UR4, URZ, 0x1 ;  /* 0x000000040d0c7291 */ /* 0x000fe4000f81083f */
[----:B------:R-:W-:Y:S02]  /*01c0*/  USHF.R.S64 UR10, UR10, 0x1, UR11 ;  /* 0x000000010a0a7899 */ /* 0x000fe4000800100b */
[----:B------:R-:W-:-:S02]  /*01d0*/  UIADD3.X UR13, URZ, UR13, URZ, UP0, !UPT ;  /* 0x0000000d3f0d7290 */ /* 0x000fc400087fe43f */
[----:B------:R-:W-:Y:S02]  /*01e0*/  USHF.R.S32.HI UR11, URZ, 0x1, UR11 ;  /* 0x000000013f0b7899 */ /* 0x000fe4000801140b */
[----:B------:R-:W-:Y:S02]  /*01f0*/  USHF.R.S64 UR12, UR12, 0x1, UR13 ;  /* 0x000000010c0c7899 */ /* 0x000fe4000800100d */
[----:B------:R-:W-:Y:S01]  /*0200*/  USHF.R.S32.HI UR13, URZ, 0x1, UR13 ;  /* 0x000000013f0d7899 */ /* 0x000fe2000801140d */
[----:B0-----:R-:W-:Y:S01]  /*0210*/  IMAD R16, R16, UR24, R3 ;  /* 0x0000001810107c24 */ /* 0x001fe2000f8e0203 */
[----:B------:R-:W-:Y:S01]  /*0220*/  SHF.R.S32.HI R3, RZ, 0x1f, R0 ;  /* 0x0000001fff037819 */ /* 0x000fe20000011400 */
[----:B------:R-:W-:Y:S02]  /*0230*/  USHF.L.U64.HI UR11, UR10, 0x2, UR11 ;  /* 0x000000020a0b7899 */ /* 0x000fe4000801020b */
[----:B------:R-:W-:Y:S01]  /*0240*/  USHF.L.U64.HI UR13, UR12, 0x2, UR13 ;  /* 0x000000020c0d7899 */ /* 0x000fe2000801020d */
[----:B------:R-:W-:Y:S01]  /*0250*/  LEA.HI R3, R3, R0, RZ, 0x5 ;  /* 0x0000000003037211 */ /* 0x000fe200078f28ff */
[----:B------:R-:W-:Y:S01]  /*0260*/  UMOV UR4, URZ ;  /* 0x0000003f00047c82 */ /* 0x000fe20008000000 */
[----:B------:R-:W-:Y:S01]  /*0270*/  ISETP.GE.U32.AND P1, PT, R16, UR14, PT ;  /* 0x0000000e10007c0c */ /* 0x000fe2000bf26070 */
[----:B-1----:R-:W-:Y:S01]  /*0280*/  ULEA UR6, UR7, UR6, 0x18 ;  /* 0x0000000607067291 */ /* 0x002fe2000f8ec03f */
[----:B------:R-:W-:-:S02]  /*0290*/  SHF.R.S32.HI R4, RZ, 0x1f, R16 ;  /* 0x0000001fff047819 */ /* 0x000fc40000011410 */
[----:B------:R-:W-:Y:S02]  /*02a0*/  SHF.R.S32.HI R3, RZ, 0x5, R3 ;  /* 0x00000005ff037819 */ /* 0x000fe40000011403 */
[----:B------:R-:W-:Y:S02]  /*02b0*/  ISETP.GE.AND.EX P1, PT, R4, UR15, PT, P1 ;  /* 0x0000000f04007c0c */ /* 0x000fe4000bf26310 */
[----:B------:R-:W-:Y:S02]  /*02c0*/  LEA R4, R3, UR6, 0x3 ;  /* 0x0000000603047c11 */ /* 0x000fe4000f8e18ff */
[----:B------:R-:W-:Y:S02]  /*02d0*/  SHF.L.U32 R3, R2, 0x1, RZ ;  /* 0x0000000102037819 */ /* 0x000fe400000006ff */
[C---:B------:R-:W-:Y:S01]  /*02e0*/  IADD3 R2, R16.reuse, 0x20, RZ ;  /* 0x0000002010027810 */ /* 0x040fe20007ffe0ff */
[----:B------:R0:W-:Y:S01]  /*02f0*/  STL [R1+0x164], R4 ;  /* 0x0001640401007387 */ /* 0x0001e20000100800 */
[----:B------:R-:W-:-:S02]  /*0300*/  IADD3 R2, R16, 0x50, RZ ;  /* 0x0000005010027810 */ /* 0x000fc40007ffe0ff */
[C---:B------:R-:W-:Y:S01]  /*0310*/  IADD3 R2, R16.reuse, 0x80, RZ ;  /* 0x0000008010027810 */ /* 0x040fe20007ffe0ff */
[----:B------:R1:W-:Y:S01]  /*0320*/  STL [R1+0x160], R3 ;  /* 0x0001600301007387 */ /* 0x0003e20000100800 */
[C---:B------:R-:W-:Y:S02]  /*0330*/  IADD3 R2, R16.reuse, 0xb0, RZ ;  /* 0x000000b010027810 */ /* 0x040fe40007ffe0ff */
[C---:B------:R-:W-:Y:S02]  /*0340*/  IADD3 R2, R16.reuse, 0x160, RZ ;  /* 0x0000016010027810 */ /* 0x040fe40007ffe0ff */
[C---:B------:R-:W-:Y:S02]  /*0350*/  IADD3 R2, R16.reuse, 0x180, RZ ;  /* 0x0000018010027810 */ /* 0x040fe40007ffe0ff */
[C---:B0-----:R-:W-:Y:S02]  /*0360*/  IADD3 R4, R16.reuse, 0x10, RZ ;  /* 0x0000001010047810 */ /* 0x041fe40007ffe0ff */
[----:B------:R-:W-:-:S02]  /*0370*/  IADD3 R4, R16, 0x40, RZ ;  /* 0x0000004010047810 */ /* 0x000fc40007ffe0ff */
[C---:B-1----:R-:W-:Y:S02]  /*0380*/  IADD3 R3, R16.reuse, 0x30, RZ ;  /* 0x0000003010037810 */ /* 0x042fe40007ffe0ff */
[C---:B------:R-:W-:Y:S02]  /*0390*/  IADD3 R3, R16.reuse, 0x60, RZ ;  /* 0x0000006010037810 */ /* 0x040fe40007ffe0ff */
[C---:B------:R-:W-:Y:S02]  /*03a0*/  IADD3 R3, R16.reuse, 0x90, RZ ;  /* 0x0000009010037810 */ /* 0x040fe40007ffe0ff */
[C---:B------:R-:W-:Y:S02]  /*03b0*/  IADD3 R3, R16.reuse, 0xc0, RZ ;  /* 0x000000c010037810 */ /* 0x040fe40007ffe0ff */
[C---:B------:R-:W-:Y:S02]  /*03c0*/  IADD3 R4, R16.reuse, 0x70, RZ ;  /* 0x0000007010047810 */ /* 0x040fe40007ffe0ff */
[----:B------:R-:W-:-:S02]  /*03d0*/  IADD3 R3, R16, 0x170, RZ ;  /* 0x0000017010037810 */ /* 0x000fc40007ffe0ff */
[C---:B------:R-:W-:Y:S02]  /*03e0*/  IADD3 R4, R16.reuse, 0xa0, RZ ;  /* 0x000000a010047810 */ /* 0x040fe40007ffe0ff */
[C---:B------:R-:W-:Y:S02]  /*03f0*/  IADD3 R3, R16.reuse, 0x190, RZ ;  /* 0x0000019010037810 */ /* 0x040fe40007ffe0ff */
[C---:B------:R-:W-:Y:S02]  /*0400*/  IADD3 R2, R16.reuse, 0x1a0, RZ ;  /* 0x000001a010027810 */ /* 0x040fe40007ffe0ff */
[C---:B------:R-:W-:Y:S02]  /*0410*/  IADD3 R4, R16.reuse, 0x150, RZ ;  /* 0x0000015010047810 */ /* 0x040fe40007ffe0ff */
[C---:B------:R-:W-:Y:S02]  /*0420*/  IADD3 R3, R16.reuse, 0x1b0, RZ ;  /* 0x000001b010037810 */ /* 0x040fe40007ffe0ff */
[----:B------:R-:W-:-:S02]  /*0430*/  IADD3 R2, R16, 0x1c0, RZ ;  /* 0x000001c010027810 */ /* 0x000fc40007ffe0ff */
[----:B------:R-:W-:Y:S02]  /*0440*/  ISETP.LT.U32.AND P1, PT, R0, 0x2a0, !P1 ;  /* 0x000002a00000780c */ /* 0x000fe40004f21070 */
[C---:B------:R-:W-:Y:S02]  /*0450*/  IADD3 R4, R16.reuse, 0x1d0, RZ ;  /* 0x000001d010047810 */ /* 0x040fe40007ffe0ff */
[C---:B------:R-:W-:Y:S02]  /*0460*/  IADD3 R3, R16.reuse, 0x1e0, RZ ;  /* 0x000001e010037810 */ /* 0x040fe40007ffe0ff */
[----:B------:R-:W-:-:S07]  /*0470*/  IADD3 R2, R16, 0x1f0, RZ ;  /* 0x000001f010027810 */ /* 0x000fce0007ffe0ff */
.L_x_338:
[----:B0-----:R-:W2:Y:S01]  /*0480*/  LDL R5, [R1+0x160] ;  /* 0x0001600001057983 */ /* 0x001ea20000100800 */
[----:B------:R-:W-:Y:S01]  /*0490*/  ULDC UR15, c[0x0][0x2a0] ;  /* 0x0000a800000f7ab9 */ /* 0x000fe20000000800 */
[----:B------:R-:W-:Y:S01]  /*04a0*/  UMOV UR6, URZ ;  /* 0x0000003f00067c82 */ /* 0x000fe20008000000 */
[----:B------:R-:W-:Y:S01]  /*04b0*/  MOV R2, UR15 ;  /* 0x0000000f00027c02 */ /* 0x000fe20008000f00 */
[----:B------:R-:W-:Y:S01]  /*04c0*/  UISETP.GE.AND UP1, UPT, UR9, URZ, UPT ;  /* 0x0000003f0900728c */ /* 0x000fe2000bf26270 */
[----:B------:R-:W-:Y:S01]  /*04d0*/  IADD3 R26, R16, 0xc0, RZ ;  /* 0x000000c0101a7810 */ /* 0x000fe20007ffe0ff */
[----:B------:R-:W-:Y:S01]  /*04e0*/  UISETP.NE.AND UP0, UPT, UR15, URZ, UPT ;  /* 0x0000003f0f00728c */ /* 0x000fe2000bf05270 */
[----:B------:R-:W-:Y:S01]  /*04f0*/  IABS R2, R2 ;  /* 0x0000000200027213 */ /* 0x000fe20000000000 */
[----:B------:R-:W-:Y:S01]  /*0500*/  ULDC.64 UR18, c[0x0][0x290] ;  /* 0x0000a40000127ab9 */ /* 0x000fe20000000a00 */
[----:B------:R-:W-:Y:S01]  /*0510*/  SHF.R.S32.HI R8, RZ, 0x1f, R26 ;  /* 0x0000001fff087819 */ /* 0x000fe2000001141a */
[----:B------:R-:W0:Y:S01]  /*0520*/  @P1 LDC.64 R6, c[0x0][0x288] ;  /* 0x0000a200ff061b82 */ /* 0x000e220000000a00 */
[----:B------:R-:W-:-:S02]  /*0530*/  R2UR UR16, R2 ;  /* 0x00000000021072ca */ /* 0x000fc400000e0000 */
[----:B------:R-:W-:Y:S02]  /*0540*/  ISETP.GE.U32.AND P3, PT, R26, UR18, PT ;  /* 0x000000121a007c0c */ /* 0x000fe4000bf66070 */
[----:B------:R-:W-:Y:S02]  /*0550*/  IADD3 R25, R16, 0x150, RZ ;  /* 0x0000015010197810 */ /* 0x000fe40007ffe0ff */
[----:B------:R-:W-:Y:S01]  /*0560*/  ISETP.GE.AND.EX P3, PT, R8, UR19, PT, P3 ;  /* 0x0000001308007c0c */ /* 0x000fe2000bf66330 */
[----:B------:R-:W1:Y:S01]  /*0570*/  @P1 LDC.64 R14, c[0x0][0x230] ;  /* 0x00008c00ff0e1b82 */ /* 0x000e620000000a00 */
[----:B------:R-:W-:Y:S02]  /*0580*/  SHF.R.S32.HI R17, RZ, 0x1f, R25 ;  /* 0x0000001fff117819 */ /* 0x000fe40000011419 */
[----:B------:R-:W-:Y:S02]  /*0590*/  ISETP.GT.U32.OR P3, PT, R0, 0x29f, P3 ;  /* 0x0000029f0000780c */ /* 0x000fe40001f64470 */
[----:B------:R-:W-:Y:S01]  /*05a0*/  IADD3 R27, R16, 0x160, RZ ;  /* 0x00000160101b7810 */ /* 0x000fe20007ffe0ff */
[----:B------:R-:W3:Y:S02]  /*05b0*/  I2F.RP R2, UR16 ;  /* 0x0000001000027d06 */ /* 0x000ee40008209400 */
[----:B------:R-:W4:Y:S01]  /*05c0*/  @P1 LDC.64 R18, c[0x0][0x228] ;  /* 0x00008a00ff121b82 */ /* 0x000f220000000a00 */
[----:B------:R-:W-:-:S02]  /*05d0*/  SHF.R.S32.HI R10, RZ, 0x1f, R27 ;  /* 0x0000001fff0a7819 */ /* 0x000fc4000001141b */
[----:B------:R-:W-:-:S04]  /*05e0*/  ISETP.GE.U32.AND P4, PT, R27, UR18, PT ;  /* 0x000000121b007c0c */ /* 0x000fc8000bf86070 */
[----:B------:R-:W-:Y:S01]  /*05f0*/  ISETP.GE.AND.EX P4, PT, R10, UR19, PT, P4 ;  /* 0x000000130a007c0c */ /* 0x000fe2000bf86340 */
[----:B------:R-:W0:Y:S03]  /*0600*/  @!P3 LDC.64 R20, c[0x0][0x288] ;  /* 0x0000a200ff14bb82 */ /* 0x000e260000000a00 */
[----:B------:R-:W-:Y:S01]  /*0610*/  ISETP.GT.U32.OR P4, PT, R0, 0x29f, P4 ;  /* 0x0000029f0000780c */ /* 0x000fe20002784470 */
[----:B---3--:R-:W3:Y:S02]  /*0620*/  MUFU.RCP R2, R2 ;  /* 0x0000000200027308 */ /* 0x008ee40000001000 */
[----:B---3--:R-:W-:Y:S01]  /*0630*/  IADD3 R2, R2, 0xffffffe, RZ ;  /* 0x0ffffffe02027810 */ /* 0x008fe20007ffe0ff */
[----:B0-----:R-:W-:-:S05]  /*0640*/  @!P3 IMAD R22, R8, R20, RZ ;  /* 0x000000140816b224 */ /* 0x001fca00078e02ff */
[----:B------:R-:W0:Y:S01]  /*0650*/  F2I.FTZ.U32.TRUNC.NTZ R2, R2 ;  /* 0x0000000200027305 */ /* 0x000e22000021f000 */
[----:B------:R-:W-:Y:S01]  /*0660*/  @!P3 IMAD R21, R26, R21, R22 ;  /* 0x000000151a15b224 */ /* 0x000fe200078e0216 */
[----:B0-----:R-:W-:Y:S02]  /*0670*/  R2UR UR7, R2 ;  /* 0x00000000020772ca */ /* 0x001fe400000e0000 */
[----:B------:R-:W-:-:S04]  /*0680*/  IABS R2, UR9 ;  /* 0x0000000900027c13 */ /* 0x000fc80008000000 */
[----:B------:R-:W-:-:S07]  /*0690*/  R2UR UR14, R2 ;  /* 0x00000000020e72ca */ /* 0x000fce00000e0000 */
[----:B------:R-:W-:-:S04]  /*06a0*/  UIADD3 UR5, URZ, -UR7, URZ ;  /* 0x800000073f057290 */ /* 0x000fc8000fffe03f */
[----:B------:R-:W-:-:S04]  /*06b0*/  UIMAD UR5, UR5, UR16, URZ ;  /* 0x00000010050572a4 */ /* 0x000fc8000f8e023f */
[----:B------:R-:W-:-:S04]  /*06c0*/  UIMAD.WIDE.U32 UR6, UR7, UR5, UR6 ;  /* 0x00000005070672a5 */ /* 0x000fc8000f8e0006 */
[----:B------:R-:W-:-:S04]  /*06d0*/  UIMAD.WIDE.U32 UR6, UR7, UR14, URZ ;  /* 0x0000000e070672a5 */ /* 0x000fc8000f8e003f */
[----:B------:R-:W-:-:S04]  /*06e0*/  UIADD3 UR5, -UR7, URZ, URZ ;  /* 0x0000003f07057290 */ /* 0x000fc8000fffe13f */
[----:B------:R-:W-:Y:S02]  /*06f0*/  UIMAD UR5, UR16, UR5, UR14 ;  /* 0x00000005100572a4 */ /* 0x000fe4000f8e020e */
[----:B------:R-:W-:Y:S02]  /*0700*/  ULOP3.LUT UR14, URZ, UR15, URZ, 0x33, !UPT ;  /* 0x0000000f3f0e7292 */ /* 0x000fe4000f8e333f */
[----:B------:R-:W-:Y:S02]  /*0710*/  UISETP.GT.U32.AND UP3, UPT, UR16, UR5, UPT ;  /* 0x000000051000728c */ /* 0x000fe4000bf64070 */
[----:B------:R-:W-:-:S09]  /*0720*/  ULOP3.LUT UR15, UR9, UR15, URZ, 0x3c, !UPT ;  /* 0x0000000f090f7292 */ /* 0x000fd2000f8e3c3f */
[----:B------:R-:W-:Y:S02]  /*0730*/  @!UP3 UIADD3 UR5, UR5, -UR16, URZ ;  /* 0x800000100505b290 */ /* 0x000fe4000fffe03f */
[----:B------:R-:W-:Y:S02]  /*0740*/  @!UP3 UIADD3 UR7, UR7, 0x1, URZ ;  /* 0x000000010707b890 */ /* 0x000fe4000fffe03f */
[----:B------:R-:W-:Y:S02]  /*0750*/  UISETP.GE.U32.AND UP2, UPT, UR5, UR16, UPT ;  /* 0x000000100500728c */ /* 0x000fe4000bf46070 */
[----:B------:R-:W-:Y:S02]  /*0760*/  UIADD3 UR6, UR5, -UR16, URZ ;  /* 0x8000001005067290 */ /* 0x000fe4000fffe03f */
[----:B------:R-:W-:Y:S02]  /*0770*/  UISETP.GT.U32.AND UP4, UPT, UR16, UR5, UPT ;  /* 0x000000051000728c */ /* 0x000fe4000bf84070 */
[----:B------:R-:W-:-:S02]  /*0780*/  UISETP.GE.AND UP3, UPT, UR15, URZ, UPT ;  /* 0x0000003f0f00728c */ /* 0x000fc4000bf66270 */
[----:B------:R-:W-:-:S03]  /*0790*/  USEL UR5, UR6, UR5, !UP4 ;  /* 0x0000000506057287 */ /* 0x000fc6000e000000 */
[----:B------:R-:W-:Y:S02]  /*07a0*/  @UP2 UIADD3 UR7, UR7, 0x1, URZ ;  /* 0x0000000107072890 */ /* 0x000fe4000fffe03f */
[----:B------:R-:W-:-:S04]  /*07b0*/  @!UP1 UIADD3 UR5, -UR5, URZ, URZ ;  /* 0x0000003f05059290 */ /* 0x000fc8000fffe13f */
[----:B------:R-:W-:Y:S02]  /*07c0*/  USEL UR16, UR14, UR5, !UP0 ;  /* 0x000000050e107287 */ /* 0x000fe4000c000000 */
[----:B------:R-:W-:Y:S02]  /*07d0*/  @!UP3 UIADD3 UR7, -UR7, URZ, URZ ;  /* 0x0000003f0707b290 */ /* 0x000fe4000fffe13f */
[----:B------:R-:W-:Y:S02]  /*07e0*/  UIMAD UR17, UR16, 0x54, URZ ;  /* 0x00000054101178a4 */ /* 0x000fe4000f8e023f */
[----:B------:R-:W-:-:S03]  /*07f0*/  USEL UR7, UR14, UR7, !UP0 ;  /* 0x000000070e077287 */ /* 0x000fc6000c000000 */
[----:B------:R-:W-:Y:S01]  /*0800*/  ULDC.64 UR14, c[0x0][0x298] ;  /* 0x0000a600000e7ab9 */ /* 0x000fe20000000a00 */
[----:B------:R-:W-:Y:S01]  /*0810*/  MOV R4, UR17 ;  /* 0x0000001100047c02 */ /* 0x000fe20008000f00 */
[----:B------:R-:W-:-:S04]  /*0820*/  USHF.R.S32.HI UR5, URZ, 0x1f, UR7 ;  /* 0x0000001f3f057899 */ /* 0x000fc80008011407 */
[----:B------:R-:W-:-:S04]  /*0830*/  UIMAD UR5, UR5, UR14, URZ ;  /* 0x0000000e050572a4 */ /* 0x000fc8000f8e023f */
[----:B------:R-:W-:Y:S01]  /*0840*/  UIMAD UR5, UR7, UR15, UR5 ;  /* 0x0000000f070572a4 */ /* 0x000fe2000f8e0205 */
[----:B--2---:R-:W-:Y:S02]  /*0850*/  SHF.R.S32.HI R3, RZ, 0x1f, R5 ;  /* 0x0000001fff037819 */ /* 0x004fe40000011405 */
[----:B------:R-:W-:Y:S02]  /*0860*/  IADD3 R2, P0, R5, UR17, RZ ;  /* 0x0000001105027c10 */ /* 0x000fe4000ff1e0ff */
[----:B------:R-:W-:Y:S02]  /*0870*/  SHF.R.S32.HI R5, RZ, 0x1f, R16 ;  /* 0x0000001fff057819 */ /* 0x000fe40000011410 */
[----:B------:R-:W-:Y:S02]  /*0880*/  LEA.HI.X.SX32 R3, R4, R3, 0x1, P0 ;  /* 0x0000000304037211 */ /* 0x000fe400000f0eff */
[----:B------:R-:W-:Y:S01]  /*0890*/  MOV R4, UR14 ;  /* 0x0000000e00047c02 */ /* 0x000fe20008000f00 */
[----:B------:R-:W-:Y:S01]  /*08a0*/  @P1 IMAD R9, R5, R6, RZ ;  /* 0x0000000605091224 */ /* 0x000fe200078e02ff */
[----:B------:R-:W-:-:S03]  /*08b0*/  ISETP.GE.U32.AND P0, PT, R25, UR18, PT ;  /* 0x0000001219007c0c */ /* 0x000fc6000bf06070 */
[----:B------:R-:W-:Y:S01]  /*08c0*/  IMAD.WIDE.U32 R2, R4, UR7, R2 ;  /* 0x0000000704027c25 */ /* 0x000fe2000f8e0002 */
[----:B------:R-:W-:Y:S01]  /*08d0*/  ISETP.GE.AND.EX P0, PT, R17, UR19, PT, P0 ;  /* 0x0000001311007c0c */ /* 0x000fe2000bf06300 */
[----:B------:R-:W-:Y:S02]  /*08e0*/  ULDC.64 UR6, c[0x0][0x248] ;  /* 0x0000920000067ab9 */ /* 0x000fe40000000a00 */
[----:B------:R-:W-:Y:S01]  /*08f0*/  @P1 IMAD R9, R16, R7, R9 ;  /* 0x0000000710091224 */ /* 0x000fe200078e0209 */
[----:B------:R-:W-:Y:S02]  /*0900*/  IADD3 R5, R3, UR5, RZ ;  /* 0x0000000503057c10 */ /* 0x000fe4000fffe0ff */
[-C--:B------:R-:W-:Y:S02]  /*0910*/  @P1 MOV R4, R2.reuse ;  /* 0x0000000200041202 */ /* 0x080fe40000000f00 */
[----:B------:R-:W-:Y:S02]  /*0920*/  ISETP.GT.U32.OR P0, PT, R0, 0x29f, P0 ;  /* 0x0000029f0000780c */ /* 0x000fe40000704470 */
[----:B------:R-:W-:Y:S01]  /*0930*/  @!P3 MOV R22, R2 ;  /* 0x000000020016b202 */ /* 0x000fe20000000f00 */
[----:B------:R-:W-:Y:S01]  /*0940*/  @P1 IMAD.WIDE.U32 R6, R16, R6, R4 ;  /* 0x0000000610061225 */ /* 0x000fe200078e0004 */
[----:B------:R-:W-:-:S04]  /*0950*/  @!P3 MOV R23, R5 ;  /* 0x000000050017b202 */ /* 0x000fc80000000f00 */
[----:B------:R-:W-:Y:S01]  /*0960*/  @P1 IADD3 R9, R7, R9, RZ ;  /* 0x0000000907091210 */ /* 0x000fe20007ffe0ff */
[----:B------:R-:W-:Y:S01]  /*0970*/  @!P3 IMAD.WIDE.U32 R22, R26, R20, R22 ;  /* 0x000000141a16b225 */ /* 0x000fe200078e0016 */
[C---:B------:R-:W-:Y:S01]  /*0980*/  @P1 SHF.L.U32 R24, R6.reuse, 0x1, RZ ;  /* 0x0000000106181819 */ /* 0x040fe200000006ff */
[----:B------:R-:W-:Y:S01]  /*0990*/  HFMA2.MMA R26, -RZ, RZ, 0, 0 ;  /* 0x00000000ff1a7435 */ /* 0x000fe200000001ff */
[----:B------:R-:W-:Y:S01]  /*09a0*/  @P1 SHF.L.U64.HI R11, R6, 0x1, R9 ;  /* 0x00000001060b1819 */ /* 0x000fe20000010209 */
[----:B------:R-:W0:Y:S01]  /*09b0*/  @!P0 LDC.64 R12, c[0x0][0x288] ;  /* 0x0000a200ff0c8b82 */ /* 0x000e220000000a00 */
[----:B-1----:R-:W-:Y:S02]  /*09c0*/  @P1 IADD3 R14, P2, R24, R14, RZ ;  /* 0x0000000e180e1210 */ /* 0x002fe40007f5e0ff */
[----:B------:R-:W-:Y:S02]  /*09d0*/  @!P3 IADD3 R21, R23, R21, RZ ;  /* 0x000000151715b210 */ /* 0x000fe40007ffe0ff */
[----:B------:R-:W-:-:S02]  /*09e0*/  @P1 IADD3.X R15, R11, R15, RZ, P2, !PT ;  /* 0x0000000f0b0f1210 */ /* 0x000fc400017fe4ff */
[----:B----4-:R-:W-:Y:S01]  /*09f0*/  @P1 IADD3 R28, P2, R24, R18, RZ ;  /* 0x00000012181c1210 */ /* 0x010fe20007f5e0ff */
[----:B------:R-:W1:Y:S08]  /*0a00*/  @!P3 LDC.64 R8, c[0x0][0x230] ;  /* 0x00008c00ff08bb82 */ /* 0x000e700000000a00 */
[----:B------:R-:W2:Y:S01]  /*0a10*/  @!P3 LDC.64 R6, c[0x0][0x228] ;  /* 0x00008a00ff06bb82 */ /* 0x000ea20000000a00 */
[----:B------:R-:W-:Y:S01]  /*0a20*/  @!P3 SHF.L.U32 R23, R22, 0x1, RZ ;  /* 0x000000011617b819 */ /* 0x000fe200000006ff */
[----:B------:R3:W4:Y:S01]  /*0a30*/  @P1 LDG.E R26, desc[UR22][R14.64] ;  /* 0x000000160e1a1981 */ /* 0x000722000c1e1900 */
[----:B------:R-:W-:-:S02]  /*0a40*/  @P1 IADD3.X R29, R11, R19, RZ, P2, !PT ;  /* 0x000000130b1d1210 */ /* 0x000fc400017fe4ff */
[----:B------:R-:W-:Y:S02]  /*0a50*/  @!P3 SHF.L.U64.HI R11, R22, 0x1, R21 ;  /* 0x00000001160bb819 */ /* 0x000fe40000010215 */
[----:B------:R-:W-:Y:S01]  /*0a60*/  @!P0 MOV R22, R2 ;  /* 0x0000000200168202 */ /* 0x000fe20000000f00 */
[----:B0-----:R-:W-:Y:S01]  /*0a70*/  @!P0 IMAD R17, R17, R12, RZ ;  /* 0x0000000c11118224 */ /* 0x001fe200078e02ff */
[----:B------:R-:W0:Y:S03]  /*0a80*/  @!P4 LDC.64 R20, c[0x0][0x288] ;  /* 0x0000a200ff14cb82 */ /* 0x000e260000000a00 */
[----:B------:R-:W-:Y:S01]  /*0a90*/  @!P0 IMAD R13, R25, R13, R17 ;  /* 0x0000000d190d8224 */ /* 0x000fe200078e0211 */
[----:B------:R-:W-:Y:S02]  /*0aa0*/  MOV R17, RZ ;  /* 0x000000ff00117202 */ /* 0x000fe40000000f00 */
[----:B-1----:R-:W-:-:S02]  /*0ab0*/  @!P3 IADD3 R8, P6, R23, R8, RZ ;  /* 0x000000081708b210 */ /* 0x002fc40007fde0ff */
[----:B------:R-:W1:Y:S02]  /*0ac0*/  @!P0 LDC.64 R18, c[0x0][0x230] ;  /* 0x00008c00ff128b82 */ /* 0x000e640000000a00 */
[----:B------:R-:W-:Y:S02]  /*0ad0*/  @!P3 IADD3.X R9, R11, R9, RZ, P6, !PT ;  /* 0x000000090b09b210 */ /* 0x000fe400037fe4ff */
[----:B--2---:R-:W-:-:S04]  /*0ae0*/  @!P3 IADD3 R6, P5, R23, R6, RZ ;  /* 0x000000061706b210 */ /* 0x004fc80007fbe0ff */
[----:B---3--:R-:W2:Y:S01]  /*0af0*/  @!P0 LDC.64 R14, c[0x0][0x228] ;  /* 0x00008a00ff0e8b82 */ /* 0x008ea20000000a00 */
[----:B------:R-:W-:Y:S02]  /*0b00*/  @!P0 MOV R23, R5 ;  /* 0x0000000500178202 */ /* 0x000fe40000000f00 */
[----:B------:R-:W-:Y:S01]  /*0b10*/  @!P3 IADD3.X R7, R11, R7, RZ, P5, !PT ;  /* 0x000000070b07b210 */ /* 0x000fe20002ffe4ff */
[----:B------:R-:W-:Y:S01]  /*0b20*/  @!P0 IMAD.WIDE.U32 R22, R25, R12, R22 ;  /* 0x0000000c19168225 */ /* 0x000fe200078e0016 */
[----:B------:R-:W-:-:S03]  /*0b30*/  HFMA2.MMA R25, -RZ, RZ, 0, 0 ;  /* 0x00000000ff197435 */ /* 0x000fc600000001ff */
[----:B------:R3:W2:Y:S07]  /*0b40*/  @!P3 LDG.E R17, desc[UR22][R6.64] ;  /* 0x000000160611b981 */ /* 0x0006ae000c1e1900 */
[----:B------:R0:W2:Y:S01]  /*0b50*/  @!P3 LDG.E R25, desc[UR22][R8.64] ;  /* 0x000000160819b981 */ /* 0x0000a2000c1e1900 */
[----:B------:R-:W-:-:S04]  /*0b60*/  @!P0 IADD3 R13, R23, R13, RZ ;  /* 0x0000000d170d8210 */ /* 0x000fc80007ffe0ff */
[C---:B---3--:R-:W-:Y:S02]  /*0b70*/  @!P0 SHF.L.U64.HI R6, R22.reuse, 0x1, R13 ;  /* 0x0000000116068819 */ /* 0x048fe4000001020d */
[----:B------:R-:W3:Y:S01]  /*0b80*/  @!P4 LDC.64 R12, c[0x0][0x228] ;  /* 0x00008a00ff0ccb82 */ /* 0x000ee20000000a00 */
[----:B0-----:R-:W-:-:S04]  /*0b90*/  @!P0 SHF.L.U32 R8, R22, 0x1, RZ ;  /* 0x0000000116088819 */ /* 0x001fc800000006ff */
[----:B-1----:R-:W-:-:S04]  /*0ba0*/  @!P0 IADD3 R18, P6, R8, R18, RZ ;  /* 0x0000001208128210 */ /* 0x002fc80007fde0ff */
[----:B------:R-:W-:Y:S01]  /*0bb0*/  @!P0 IADD3.X R19, R6, R19, RZ, P6, !PT ;  /* 0x0000001306138210 */ /* 0x000fe200037fe4ff */
[----:B----4-:R0:W-:Y:S04]  /*0bc0*/  STL [R1+0xc4], R26 ;  /* 0x0000c41a01007387 */ /* 0x0101e80000100800 */
[----:B------:R-:W-:Y:S01]  /*0bd0*/  @P1 STL.64 [R1], R28 ;  /* 0x0000001c01001387 */ /* 0x000fe20000100a00 */
[----:B0-----:R-:W-:-:S04]  /*0be0*/  IADD3 R26, R16, 0x170, RZ ;  /* 0x00000170101a7810 */ /* 0x001fc80007ffe0ff */
[----:B------:R-:W-:Y:S02]  /*0bf0*/  SHF.R.S32.HI R24, RZ, 0x1f, R26 ;  /* 0x0000001fff187819 */ /* 0x000fe4000001141a */
[----:B------:R-:W-:-:S04]  /*0c00*/  ISETP.GE.U32.AND P2, PT, R26, UR18, PT ;  /* 0x000000121a007c0c */ /* 0x000fc8000bf46070 */
[----:B------:R-:W-:-:S04]  /*0c10*/  ISETP.GE.AND.EX P2, PT, R24, UR19, PT, P2 ;  /* 0x0000001318007c0c */ /* 0x000fc8000bf46320 */
[----:B------:R-:W-:Y:S01]  /*0c20*/  ISETP.GT.U32.OR P2, PT, R0, 0x29f, P2 ;  /* 0x0000029f0000780c */ /* 0x000fe20001744470 */
[----:B--2---:R-:W-:Y:S04]  /*0c30*/  STL [R1+0x104], R25 ;  /* 0x0001041901007387 */ /* 0x004fe80000100800 */
[----:B------:R0:W-:Y:S02]  /*0c40*/  STL [R1+0x108], R17 ;  /* 0x0001081101007387 */ /* 0x0001e40000100800 */
[----:B0-----:R-:W-:Y:S01]  /*0c50*/  @!P4 IMAD R17, R10, R20, RZ ;  /* 0x000000140a11c224 */ /* 0x001fe200078e02ff */
[----:B------:R-:W-:Y:S01]  /*0c60*/  @!P0 IADD3 R14, P5, R8, R14, RZ ;  /* 0x0000000e080e8210 */ /* 0x000fe20007fbe0ff */
[----:B------:R-:W0:Y:S02]  /*0c70*/  @!P4 LDC.64 R10, c[0x0][0x230] ;  /* 0x00008c00ff0acb82 */ /* 0x000e240000000a00 */
[----:B------:R-:W-:Y:S01]  /*0c80*/  @!P4 IMAD R21, R27, R21, R17 ;  /* 0x000000151b15c224 */ /* 0x000fe200078e0211 */
[----:B------:R-:W-:-:S05]  /*0c90*/  HFMA2.MMA R17, -RZ, RZ, 0, 0 ;  /* 0x00000000ff117435 */ /* 0x000fca00000001ff */
[----:B------:R-:W1:Y:S05]  /*0ca0*/  @!P2 LDC.64 R8, c[0x0][0x288] ;  /* 0x0000a200ff08ab82 */ /* 0x000e6a0000000a00 */
[----:B------:R2:W4:Y:S01]  /*0cb0*/  @!P0 LDG.E R17, desc[UR22][R18.64] ;  /* 0x0000001612118981 */ /* 0x000522000c1e1900 */
[----:B------:R-:W-:Y:S02]  /*0cc0*/  @!P4 MOV R22, R2 ;  /* 0x000000020016c202 */ /* 0x000fe40000000f00 */
[----:B------:R-:W-:-:S03]  /*0cd0*/  @!P4 MOV R23, R5 ;  /* 0x000000050017c202 */ /* 0x000fc60000000f00 */
[----:B------:R-:W-:Y:S01]  /*0ce0*/  @!P4 IMAD.WIDE.U32 R22, R27, R20, R22 ;  /* 0x000000141b16c225 */ /* 0x000fe200078e0016 */
[----:B------:R-:W-:Y:S01]  /*0cf0*/  MOV R27, RZ ;  /* 0x000000ff001b7202 */ /* 0x000fe20000000f00 */
[----:B--2---:R-:W2:Y:S01]  /*0d00*/  @!P2 LDC.64 R18, c[0x0][0x228] ;  /* 0x00008a00ff12ab82 */ /* 0x004ea20000000a00 */
[----:B------:R-:W-:-:S05]  /*0d10*/  @!P0 IADD3.X R15, R6, R15, RZ, P5, !PT ;  /* 0x0000000f060f8210 */ /* 0x000fca0002ffe4ff */
[----:B------:R3:W2:Y:S01]  /*0d20*/  @!P0 LDG.E R27, desc[UR22][R14.64] ;  /* 0x000000160e1b8981 */ /* 0x0006a2000c1e1900 */
[----:B-1----:R-:W-:-:S04]  /*0d30*/  @!P2 IMAD R24, R24, R8, RZ ;  /* 0x000000081818a224 */ /* 0x002fc800078e02ff */
[----:B------:R-:W-:Y:S01]  /*0d40*/  @!P2 IMAD R9, R26, R9, R24 ;  /* 0x000000091a09a224 */ /* 0x000fe200078e0218 */
[----:B------:R-:W-:Y:S01]  /*0d50*/  MOV R24, RZ ;  /* 0x000000ff00187202 */ /* 0x000fe20000000f00 */
[----:B---3--:R-:W1:Y:S01]  /*0d60*/  @!P2 LDC.64 R14, c[0x0][0x230] ;  /* 0x00008c00ff0eab82 */ /* 0x008e620000000a00 */
[----:B----4-:R3:W-:Y:S02]  /*0d70*/  STL [R1+0x12c], R17 ;  /* 0x00012c1101007387 */ /* 0x0107e40000100800 */
[----:B---3--:R-:W-:Y:S02]  /*0d80*/  @!P4 IADD3 R17, R23, R21, RZ ;  /* 0x000000151711c210 */ /* 0x008fe40007ffe0ff */
[C---:B------:R-:W-:Y:S02]  /*0d90*/  @!P4 SHF.L.U32 R23, R22.reuse, 0x1, RZ ;  /* 0x000000011617c819 */ /* 0x040fe400000006ff */
[----:B------:R-:W-:Y:S02]  /*0da0*/  @!P4 SHF.L.U64.HI R17, R22, 0x1, R17 ;  /* 0x000000011611c819 */ /* 0x000fe40000010211 */
[----:B------:R-:W-:-:S04]  /*0db0*/  @!P4 IADD3 R12, P6, R23, R12, RZ ;  /* 0x0000000c170cc210 */ /* 0x000fc80007fde0ff */
[----:B------:R-:W-:-:S05]  /*0dc0*/  @!P4 IADD3.X R13, R17, R13, RZ, P6, !PT ;  /* 0x0000000d110dc210 */ /* 0x000fca00037fe4ff */
[----:B------:R-:W3:Y:S01]  /*0dd0*/  @!P4 LDG.E R24, desc[UR22][R12.64] ;  /* 0x000000160c18c981 */ /* 0x000ee2000c1e1900 */
[----:B0-----:R-:W-:Y:S02]  /*0de0*/  @!P4 IADD3 R10, P0, R23, R10, RZ ;  /* 0x0000000a170ac210 */ /* 0x001fe40007f1e0ff */
[----:B------:R-:W-:Y:S02]  /*0df0*/  @!P2 MOV R22, R2 ;  /* 0x000000020016a202 */ /* 0x000fe40000000f00 */
[----:B------:R-:W-:-:S03]  /*0e00*/  @!P2 MOV R23, R5 ;  /* 0x000000050017a202 */ /* 0x000fc60000000f00 */
[----:B------:R-:W-:Y:S01]  /*0e10*/  @!P2 IMAD.WIDE.U32 R22, R26, R8, R22 ;  /* 0x000000081a16a225 */ /* 0x000fe200078e0016 */
[----:B------:R-:W-:Y:S01]  /*0e20*/  HFMA2.MMA R26, -RZ, RZ, 0, 0 ;  /* 0x00000000ff1a7435 */ /* 0x000fe200000001ff */
[----:B------:R-:W-:-:S03]  /*0e30*/  @!P4 IADD3.X R11, R17, R11, RZ, P0, !PT ;  /* 0x0000000b110bc210 */ /* 0x000fc600007fe4ff */
[----:B------:R-:W-:Y:S02]  /*0e40*/  @!P2 IADD3 R9, R23, R9, RZ ;  /* 0x000000091709a210 */ /* 0x000fe40007ffe0ff */
[C---:B------:R-:W-:Y:S02]  /*0e50*/  @!P2 SHF.L.U32 R8, R22.reuse, 0x1, RZ ;  /* 0x000000011608a819 */ /* 0x040fe400000006ff */
[----:B------:R-:W-:Y:S02]  /*0e60*/  @!P2 SHF.L.U64.HI R17, R22, 0x1, R9 ;  /* 0x000000011611a819 */ /* 0x000fe40000010209 */
[----:B------:R0:W4:Y:S01]  /*0e70*/  @!P4 LDG.E R26, desc[UR22][R10.64] ;  /* 0x000000160a1ac981 */ /* 0x000122000c1e1900 */
[C---:B-1----:R-:W-:Y:S02]  /*0e80*/  @!P2 IADD3 R14, P0, R8.reuse, R14, RZ ;  /* 0x0000000e080ea210 */ /* 0x042fe40007f1e0ff */
[----:B--2---:R-:W-:Y:S01]  /*0e90*/  @!P2 IADD3 R18, P4, R8, R18, RZ ;  /* 0x000000120812a210 */ /* 0x004fe20007f9e0ff */
[----:B------:R-:W-:Y:S01]  /*0ea0*/  STL [R1+0x138], R27 ;  /* 0x0001381b01007387 */ /* 0x000fe20000100800 */
[----:B------:R-:W-:-:S02]  /*0eb0*/  @!P2 IADD3.X R15, R17, R15, RZ, P0, !PT ;  /* 0x0000000f110fa210 */ /* 0x000fc400007fe4ff */
[----:B------:R-:W-:Y:S01]  /*0ec0*/  @!P2 IADD3.X R19, R17, R19, RZ, P4, !PT ;  /* 0x000000131113a210 */ /* 0x000fe200027fe4ff */
[----:B------:R-:W-:-:S10]  /*0ed0*/  HFMA2.MMA R17, -RZ, RZ, 0, 0 ;  /* 0x00000000ff117435 */ /* 0x000fd400000001ff */
[----:B------:R1:W2:Y:S01]  /*0ee0*/  @!P2 LDG.E R17, desc[UR22][R18.64] ;  /* 0x000000161211a981 */ /* 0x0002a2000c1e1900 */
[----:B------:R-:W-:-:S03]  /*0ef0*/  IADD3 R25, R16, 0x180, RZ ;  /* 0x0000018010197810 */ /* 0x000fc60007ffe0ff */
[----:B---3--:R3:W-:Y:S02]  /*0f00*/  STL [R1+0x13c], R24 ;  /* 0x00013c1801007387 */ /* 0x0087e40000100800 */
[----:B---3--:R-:W-:-:S10]  /*0f10*/  HFMA2.MMA R24, -RZ, RZ, 0, 0 ;  /* 0x00000000ff187435 */ /* 0x008fd400000001ff */
[----:B------:R3:W3:Y:S01]  /*0f20*/  @!P2 LDG.E R24, desc[UR22][R14.64] ;  /* 0x000000160e18a981 */ /* 0x0006e2000c1e1900 */
[----:B------:R-:W-:Y:S02]  /*0f30*/  SHF.R.S32.HI R7, RZ, 0x1f, R25 ;  /* 0x0000001fff077819 */ /* 0x000fe40000011419 */
[----:B------:R-:W-:Y:S02]  /*0f40*/  ISETP.GE.U32.AND P3, PT, R25, UR18, PT ;  /* 0x0000001219007c0c */ /* 0x000fe4000bf66070 */
[----:B------:R-:W-:Y:S02]  /*0f50*/  IADD3 R29, R16, 0x190, RZ ;  /* 0x00000190101d7810 */ /* 0x000fe40007ffe0ff */
[----:B------:R-:W-:Y:S02]  /*0f60*/  ISETP.GE.AND.EX P3, PT, R7, UR19, PT, P3 ;  /* 0x0000001307007c0c */ /* 0x000fe4000bf66330 */
[----:B------:R-:W-:Y:S02]  /*0f70*/  SHF.R.S32.HI R6, RZ, 0x1f, R29 ;  /* 0x0000001fff067819 */ /* 0x000fe4000001141d */
[----:B------:R-:W-:-:S02]  /*0f80*/  ISETP.GT.U32.OR P3, PT, R0, 0x29f, P3 ;  /* 0x0000029f0000780c */ /* 0x000fc40001f64470 */
[----:B------:R-:W-:-:S04]  /*0f90*/  ISETP.GE.U32.AND P5, PT, R29, UR18, PT ;  /* 0x000000121d007c0c */ /* 0x000fc8000bfa6070 */
[----:B------:R-:W-:-:S04]  /*0fa0*/  ISETP.GE.AND.EX P5, PT, R6, UR19, PT, P5 ;  /* 0x0000001306007c0c */ /* 0x000fc8000bfa6350 */
[----:B------:R-:W-:-:S03]  /*0fb0*/  ISETP.GT.U32.OR P5, PT, R0, 0x29f, P5 ;  /* 0x0000029f0000780c */ /* 0x000fc60002fa4470 */
[----:B------:R-:W1:Y:S08]  /*0fc0*/  @!P3 LDC.64 R20, c[0x0][0x288] ;  /* 0x0000a200ff14bb82 */ /* 0x000e700000000a00 */
[----:B------:R-:W3:Y:S08]  /*0fd0*/  @!P3 LDC.64 R22, c[0x0][0x230] ;  /* 0x00008c00ff16bb82 */ /* 0x000ef00000000a00 */
[----:B------:R-:W3:Y:S08]  /*0fe0*/  @!P5 LDC.64 R8, c[0x0][0x288] ;  /* 0x0000a200ff08db82 */ /* 0x000ef00000000a00 */
[----:B0-----:R-:W0:Y:S01]  /*0ff0*/  @!P3 LDC.64 R10, c[0x0][0x228] ;  /* 0x00008a00ff0abb82 */ /* 0x001e220000000a00 */
[----:B------:R-:W-:-:S02]  /*1000*/  @!P3 MOV R12, R2 ;  /* 0x00000002000cb202 */ /* 0x000fc40000000f00 */
[----:B------:R-:W-:Y:S01]  /*1010*/  @!P3 MOV R13, R5 ;  /* 0x00000005000db202 */ /* 0x000fe20000000f00 */
[----:B-1----:R-:W-:-:S04]  /*1020*/  @!P3 IMAD R7, R7, R20, RZ ;  /* 0x000000140707b224 */ /* 0x002fc800078e02ff */
[----:B------:R-:W1:Y:S01]  /*1030*/  @!P5 LDC.64 R18, c[0x0][0x230] ;  /* 0x00008c00ff12db82 */ /* 0x000e620000000a00 */
[C---:B------:R-:W-:Y:S01]  /*1040*/  @!P3 IMAD.WIDE.U32 R12, R25.reuse, R20, R12 ;  /* 0x00000014190cb225 */ /* 0x040fe200078e000c */
[----:B--2---:R2:W-:Y:S03]  /*1050*/  STL [R1+0x140], R17 ;  /* 0x0001401101007387 */ /* 0x0045e60000100800 */
[----:B------:R-:W-:Y:S01]  /*1060*/  @!P3 IMAD R21, R25, R21, R7 ;  /* 0x000000151915b224 */ /* 0x000fe200078e0207 */
[----:B----4-:R4:W-:Y:S01]  /*1070*/  STL [R1+0x124], R26 ;  /* 0x0001241a01007387 */ /* 0x0109e20000100800 */
[----:B------:R-:W-:Y:S01]  /*1080*/  @!P5 MOV R25, R5 ;  /* 0x000000050019d202 */ /* 0x000fe20000000f00 */
[----:B---3--:R-:W-:Y:S01]  /*1090*/  @!P5 IMAD R6, R6, R8, RZ ;  /* 0x000000080606d224 */ /* 0x008fe200078e02ff */
[----:B------:R-:W-:Y:S01]  /*10a0*/  IADD3 R28, R16, 0x1a0, RZ ;  /* 0x000001a0101c7810 */ /* 0x000fe20007ffe0ff */
[----:B------:R-:W3:Y:S01]  /*10b0*/  @!P5 LDC.64 R14, c[0x0][0x228] ;  /* 0x00008a00ff0edb82 */ /* 0x000ee20000000a00 */
[----:B--2---:R-:W-:-:S02]  /*10c0*/  @!P3 SHF.L.U32 R17, R12, 0x1, RZ ;  /* 0x000000010c11b819 */ /* 0x004fc400000006ff */
[----:B------:R-:W-:Y:S02]  /*10d0*/  @!P3 IADD3 R13, R13, R21, RZ ;  /* 0x000000150d0db210 */ /* 0x000fe40007ffe0ff */
[C---:B------:R-:W-:Y:S02]  /*10e0*/  @!P3 IADD3 R22, P6, R17.reuse, R22, RZ ;  /* 0x000000161116b210 */ /* 0x040fe40007fde0ff */
[----:B0-----:R-:W-:Y:S01]  /*10f0*/  @!P3 IADD3 R10, P4, R17, R10, RZ ;  /* 0x0000000a110ab210 */ /* 0x001fe20007f9e0ff */
[----:B------:R-:W-:Y:S01]  /*1100*/  HFMA2.MMA R17, -RZ, RZ, 0, 0 ;  /* 0x00000000ff117435 */ /* 0x000fe200000001ff */
[----:B------:R-:W-:Y:S01]  /*1110*/  @!P3 SHF.L.U64.HI R13, R12, 0x1, R13 ;  /* 0x000000010c0db819 */ /* 0x000fe2000001020d */
[----:B------:R-:W-:Y:S01]  /*1120*/  @!P5 IMAD R9, R29, R9, R6 ;  /* 0x000000091d09d224 */ /* 0x000fe200078e0206 */
[----:B----4-:R-:W-:Y:S02]  /*1130*/  MOV R26, RZ ;  /* 0x000000ff001a7202 */ /* 0x010fe40000000f00 */
[----:B------:R-:W-:-:S02]  /*1140*/  @!P3 IADD3.X R23, R13, R23, RZ, P6, !PT ;  /* 0x000000170d17b210 */ /* 0x000fc400037fe4ff */
[----:B------:R-:W-:-:S03]  /*1150*/  @!P3 IADD3.X R11, R13, R11, RZ, P4, !PT ;  /* 0x0000000b0d0bb210 */ /* 0x000fc600027fe4ff */
[----:B------:R-:W2:Y:S04]  /*1160*/  @!P3 LDG.E R26, desc[UR22][R22.64] ;  /* 0x00000016161ab981 */ /* 0x000ea8000c1e1900 */
[----:B------:R0:W4:Y:S01]  /*1170*/  @!P3 LDG.E R17, desc[UR22][R10.64] ;  /* 0x000000160a11b981 */ /* 0x000122000c1e1900 */
[----:B------:R-:W-:-:S03]  /*1180*/  MOV R13, RZ ;  /* 0x000000ff000d7202 */ /* 0x000fc60000000f00 */
[----:B------:R0:W-:Y:S02]  /*1190*/  STL [R1+0x128], R24 ;  /* 0x0001281801007387 */ /* 0x0001e40000100800 */
[----:B0-----:R-:W-:-:S05]  /*11a0*/  @!P5 MOV R24, R2 ;  /* 0x000000020018d202 */ /* 0x001fca0000000f00 */
[----:B------:R-:W-:-:S05]  /*11b0*/  @!P5 IMAD.WIDE.U32 R24, R29, R8, R24 ;  /* 0x000000081d18d225 */ /* 0x000fca00078e0018 */
[----:B------:R-:W-:Y:S02]  /*11c0*/  @!P5 IADD3 R9, R25, R9, RZ ;  /* 0x000000091909d210 */ /* 0x000fe40007ffe0ff */
[C---:B------:R-:W-:Y:S02]  /*11d0*/  @!P5 SHF.L.U32 R6, R24.reuse, 0x1, RZ ;  /* 0x000000011806d819 */ /* 0x040fe400000006ff */
[----:B------:R-:W-:Y:S02]  /*11e0*/  @!P5 SHF.L.U64.HI R24, R24, 0x1, R9 ;  /* 0x000000011818d819 */ /* 0x000fe40000010209 */
[----:B-1----:R-:W-:-:S04]  /*11f0*/  @!P5 IADD3 R18, P3, R6, R18, RZ ;  /* 0x000000120612d210 */ /* 0x002fc80007f7e0ff */
[----:B------:R-:W-:-:S05]  /*1200*/  @!P5 IADD3.X R19, R24, R19, RZ, P3, !PT ;  /* 0x000000131813d210 */ /* 0x000fca0001ffe4ff */
[----:B------:R-:W4:Y:S01]  /*1210*/  @!P5 LDG.E R13, desc[UR22][R18.64] ;  /* 0x00000016120dd981 */ /* 0x000f22000c1e1900 */
[----:B------:R-:W-:Y:S02]  /*1220*/  SHF.R.S32.HI R7, RZ, 0x1f, R28 ;  /* 0x0000001fff077819 */ /* 0x000fe4000001141c */
[----:B------:R-:W-:-:S04]  /*1230*/  ISETP.GE.U32.AND P0, PT, R28, UR18, PT ;  /* 0x000000121c007c0c */ /* 0x000fc8000bf06070 */
[----:B------:R-:W-:-:S04]  /*1240*/  ISETP.GE.AND.EX P0, PT, R7, UR19, PT, P0 ;  /* 0x0000001307007c0c */ /* 0x000fc8000bf06300 */
[----:B------:R-:W-:-:S13]  /*1250*/  ISETP.GT.U32.OR P0, PT, R0, 0x29f, P0 ;  /* 0x0000029f0000780c */ /* 0x000fda0000704470 */
[----:B------:R-:W0:Y:S08]  /*1260*/  @!P0 LDC.64 R20, c[0x0][0x288] ;  /* 0x0000a200ff148b82 */ /* 0x000e300000000a00 */
[----:B------:R-:W1:Y:S01]  /*1270*/  @!P0 LDC.64 R8, c[0x0][0x230] ;  /* 0x00008c00ff088b82 */ /* 0x000e620000000a00 */
[----:B---3--:R-:W-:Y:S02]  /*1280*/  @!P5 IADD3 R14, P6, R6, R14, RZ ;  /* 0x0000000e060ed210 */ /* 0x008fe40007fde0ff */
[----:B------:R-:W-:-:S05]  /*1290*/  @!P0 MOV R6, R2 ;  /* 0x0000000200068202 */ /* 0x000fca0000000f00 */
[----:B------:R-:W3:Y:S01]  /*12a0*/  @!P0 LDC.64 R10, c[0x0][0x228] ;  /* 0x00008a00ff0a8b82 */ /* 0x000ee20000000a00 */
[----:B0-----:R-:W-:-:S04]  /*12b0*/  @!P0 IMAD R7, R7, R20, RZ ;  /* 0x0000001407078224 */ /* 0x001fc800078e02ff */
[C---:B------:R-:W-:Y:S01]  /*12c0*/  @!P0 IMAD R21, R28.reuse, R21, R7 ;  /* 0x000000151c158224 */ /* 0x040fe200078e0207 */
[----:B------:R-:W-:Y:S01]  /*12d0*/  @!P0 MOV R7, R5 ;  /* 0x0000000500078202 */ /* 0x000fe20000000f00 */
[----:B--2---:R-:W-:Y:S02]  /*12e0*/  STL [R1+0x14c], R26 ;  /* 0x00014c1a01007387 */ /* 0x004fe40000100800 */
[----:B------:R-:W-:Y:S02]  /*12f0*/  @!P0 IMAD.WIDE.U32 R6, R28, R20, R6 ;  /* 0x000000141c068225 */ /* 0x000fe400078e0006 */
[----:B----4-:R-:W-:Y:S03]  /*1300*/  STL [R1+0x144], R17 ;  /* 0x0001441101007387 */ /* 0x010fe60000100800 */
[----:B------:R-:W-:Y:S02]  /*1310*/  @!P0 IADD3 R21, R7, R21, RZ ;  /* 0x0000001507158210 */ /* 0x000fe40007ffe0ff */
[----:B------:R-:W-:-:S02]  /*1320*/  @!P0 SHF.L.U32 R7, R6, 0x1, RZ ;  /* 0x0000000106078819 */ /* 0x000fc400000006ff */
[----:B------:R-:W-:Y:S02]  /*1330*/  @!P5 IADD3.X R15, R24, R15, RZ, P6, !PT ;  /* 0x0000000f180fd210 */ /* 0x000fe400037fe4ff */
[----:B------:R-:W-:Y:S02]  /*1340*/  @!P0 SHF.L.U64.HI R6, R6, 0x1, R21 ;  /* 0x0000000106068819 */ /* 0x000fe40000010215 */
[----:B-1----:R-:W-:Y:S02]  /*1350*/  @!P0 IADD3 R8, P6, R7, R8, RZ ;  /* 0x0000000807088210 */ /* 0x002fe40007fde0ff */
[----:B------:R-:W-:Y:S02]  /*1360*/  CS2R R24, SRZ ;  /* 0x0000000000187805 */ /* 0x000fe4000001ff00 */
[----:B------:R-:W-:-:S05]  /*1370*/  @!P0 IADD3.X R9, R6, R9, RZ, P6, !PT ;  /* 0x0000000906098210 */ /* 0x000fca00037fe4ff */
[----:B------:R-:W2:Y:S04]  /*1380*/  @!P0 LDG.E R24, desc[UR22][R8.64] ;  /* 0x0000001608188981 */ /* 0x000ea8000c1e1900 */
[----:B------:R0:W-:Y:S02]  /*1390*/  STL [R1+0x130], R13 ;  /* 0x0001300d01007387 */ /* 0x0001e40000100800 */
[----:B0-----:R-:W-:-:S10]  /*13a0*/  HFMA2.MMA R13, -RZ, RZ, 0, 0 ;  /* 0x00000000ff0d7435 */ /* 0x001fd400000001ff */
[----:B------:R0:W4:Y:S01]  /*13b0*/  @!P5 LDG.E R13, desc[UR22][R14.64] ;  /* 0x000000160e0dd981 */ /* 0x000122000c1e1900 */
[----:B---3--:R-:W-:-:S04]  /*13c0*/  @!P0 IADD3 R10, P5, R7, R10, RZ ;  /* 0x0000000a070a8210 */ /* 0x008fc80007fbe0ff */
[----:B------:R-:W-:-:S05]  /*13d0*/  @!P0 IADD3.X R11, R6, R11, RZ, P5, !PT ;  /* 0x0000000b060b8210 */ /* 0x000fca0002ffe4ff */
[----:B------:R-:W3:Y:S01]  /*13e0*/  @!P0 LDG.E R25, desc[UR22][R10.64] ;  /* 0x000000160a198981 */ /* 0x000ee2000c1e1900 */
[----:B------:R-:W-:-:S04]  /*13f0*/  IADD3 R27, R16, 0x1b0, RZ ;  /* 0x000001b0101b7810 */ /* 0x000fc80007ffe0ff */
[----:B------:R-:W-:Y:S02]  /*1400*/  SHF.R.S32.HI R12, RZ, 0x1f, R27 ;  /* 0x0000001fff0c7819 */ /* 0x000fe4000001141b */
[----:B------:R-:W-:-:S04]  /*1410*/  ISETP.GE.U32.AND P2, PT, R27, UR18, PT ;  /* 0x000000121b007c0c */ /* 0x000fc8000bf46070 */
[----:B------:R-:W-:-:S04]  /*1420*/  ISETP.GE.AND.EX P2, PT, R12, UR19, PT, P2 ;  /* 0x000000130c007c0c */ /* 0x000fc8000bf46320 */
[----:B------:R-:W-:-:S13]  /*1430*/  ISETP.GT.U32.OR P2, PT, R0, 0x29f, P2 ;  /* 0x0000029f0000780c */ /* 0x000fda0001744470 */
[----:B------:R-:W1:Y:S08]  /*1440*/  @!P2 LDC.64 R22, c[0x0][0x288] ;  /* 0x0000a200ff16ab82 */ /* 0x000e700000000a00 */
[----:B------:R-:W2:Y:S08]  /*1450*/  @!P2 LDC.64 R18, c[0x0][0x230] ;  /* 0x00008c00ff12ab82 */ /* 0x000eb00000000a00 */
[----:B0-----:R-:W0:Y:S01]  /*1460*/  @!P2 LDC.64 R14, c[0x0][0x228] ;  /* 0x00008a00ff0eab82 */ /* 0x001e220000000a00 */
[----:B------:R-:W-:-:S02]  /*1470*/  @!P2 MOV R20, R2 ;  /* 0x000000020014a202 */ /* 0x000fc40000000f00 */
[----:B------:R-:W-:Y:S01]  /*1480*/  @!P2 MOV R21, R5 ;  /* 0x000000050015a202 */ /* 0x000fe20000000f00 */
[-C--:B-1----:R-:W-:Y:S02]  /*1490*/  @!P2 IMAD R12, R12, R22.reuse, RZ ;  /* 0x000000160c0ca224 */ /* 0x082fe400078e02ff */
[----:B------:R-:W-:-:S04]  /*14a0*/  @!P2 IMAD.WIDE.U32 R20, R27, R22, R20 ;  /* 0x000000161b14a225 */ /* 0x000fc800078e0014 */
[----:B------:R-:W-:Y:S01]  /*14b0*/  @!P2 IMAD R23, R27, R23, R12 ;  /* 0x000000171b17a224 */ /* 0x000fe200078e020c */
[----:B------:R-:W-:-:S04]  /*14c0*/  @!P2 SHF.L.U32 R6, R20, 0x1, RZ ;  /* 0x000000011406a819 */ /* 0x000fc800000006ff */
[----:B------:R-:W-:Y:S02]  /*14d0*/  @!P2 IADD3 R23, R21, R23, RZ ;  /* 0x000000171517a210 */ /* 0x000fe40007ffe0ff */
[C---:B--2---:R-:W-:Y:S02]  /*14e0*/  @!P2 IADD3 R8, P6, R6.reuse, R18, RZ ;  /* 0x000000120608a210 */ /* 0x044fe40007fde0ff */
[----:B0-----:R-:W-:Y:S01]  /*14f0*/  @!P2 IADD3 R14, P5, R6, R14, RZ ;  /* 0x0000000e060ea210 */ /* 0x001fe20007fbe0ff */
[----:B----4-:R-:W-:Y:S04]  /*1500*/  STL [R1+0x150], R13 ;  /* 0x0001500d01007387 */ /* 0x010fe80000100800 */
[----:B------:R0:W-:Y:S04]  /*1510*/  STL [R1+0x158], R24 ;  /* 0x0001581801007387 */ /* 0x0001e80000100800 */
[----:B---3--:R1:W-:Y:S01]  /*1520*/  STL [R1+0x154], R25 ;  /* 0x0001541901007387 */ /* 0x0083e20000100800 */
[----:B0-----:R-:W-:-:S04]  /*1530*/  @!P2 SHF.L.U64.HI R24, R20, 0x1, R23 ;  /* 0x000000011418a819 */ /* 0x001fc80000010217 */
[C---:B------:R-:W-:Y:S02]  /*1540*/  @!P2 IADD3.X R9, R24.reuse, R19, RZ, P6, !PT ;  /* 0x000000131809a210 */ /* 0x040fe400037fe4ff */
[----:B------:R-:W-:Y:S02]  /*1550*/  @!P2 IADD3.X R15, R24, R15, RZ, P5, !PT ;  /* 0x0000000f180fa210 */ /* 0x000fe40002ffe4ff */
[----:B-1----:R-:W-:-:S06]  /*1560*/  CS2R R24, SRZ ;  /* 0x0000000000187805 */ /* 0x002fcc000001ff00 */
[----:B------:R0:W2:Y:S04]  /*1570*/  @!P2 LDG.E R24, desc[UR22][R14.64] ;  /* 0x000000160e18a981 */ /* 0x0000a8000c1e1900 */
[----:B------:R-:W3:Y:S01]  /*1580*/  @!P2 LDG.E R25, desc[UR22][R8.64] ;  /* 0x000000160819a981 */ /* 0x000ee2000c1e1900 */
[----:B------:R-:W-:-:S04]  /*1590*/  IADD3 R26, R16, 0x1c0, RZ ;  /* 0x000001c0101a7810 */ /* 0x000fc80007ffe0ff */
[----:B------:R-:W-:Y:S02]  /*15a0*/  SHF.R.S32.HI R17, RZ, 0x1f, R26 ;  /* 0x0000001fff117819 */ /* 0x000fe4000001141a */
[----:B------:R-:W-:-:S04]  /*15b0*/  ISETP.GE.U32.AND P4, PT, R26, UR18, PT ;  /* 0x000000121a007c0c */ /* 0x000fc8000bf86070 */
[----:B------:R-:W-:-:S04]  /*15c0*/  ISETP.GE.AND.EX P4, PT, R17, UR19, PT, P4 ;  /* 0x0000001311007c0c */ /* 0x000fc8000bf86340 */
[----:B------:R-:W-:Y:S02]  /*15d0*/  ISETP.GT.U32.OR P4, PT, R0, 0x29f, P4 ;  /* 0x0000029f0000780c */ /* 0x000fe40002784470 */
[----:B------:R-:W-:-:S04]  /*15e0*/  IADD3 R28, R16, 0x1d0, RZ ;  /* 0x000001d0101c7810 */ /* 0x000fc80007ffe0ff */
[----:B------:R-:W-:Y:S02]  /*15f0*/  SHF.R.S32.HI R7, RZ, 0x1f, R28 ;  /* 0x0000001fff077819 */ /* 0x000fe4000001141c */
[----:B------:R-:W-:-:S05]  /*1600*/  ISETP.GE.U32.AND P3, PT, R28, UR18, PT ;  /* 0x000000121c007c0c */ /* 0x000fca000bf66070 */
[----:B------:R-:W1:Y:S01]  /*1610*/  @!P4 LDC.64 R12, c[0x0][0x288] ;  /* 0x0000a200ff0ccb82 */ /* 0x000e620000000a00 */
[----:B------:R-:W-:-:S04]  /*1620*/  ISETP.GE.AND.EX P3, PT, R7, UR19, PT, P3 ;  /* 0x0000001307007c0c */ /* 0x000fc8000bf66330 */
[----:B------:R-:W-:Y:S02]  /*1630*/  ISETP.GT.U32.OR P3, PT, R0, 0x29f, P3 ;  /* 0x0000029f0000780c */ /* 0x000fe40001f64470 */
[----:B------:R-:W-:Y:S01]  /*1640*/  @!P4 MOV R10, R2 ;  /* 0x00000002000ac202 */ /* 0x000fe20000000f00 */
[----:B------:R-:W4:Y:S01]  /*1650*/  @!P4 LDC.64 R18, c[0x0][0x230] ;  /* 0x00008c00ff12cb82 */ /* 0x000f220000000a00 */
[----:B------:R-:W-:-:S07]  /*1660*/  @!P4 MOV R11, R5 ;  /* 0x00000005000bc202 */ /* 0x000fce0000000f00 */
[----:B------:R-:W4:Y:S08]  /*1670*/  @!P4 LDC.64 R22, c[0x0][0x228] ;  /* 0x00008a00ff16cb82 */ /* 0x000f300000000a00 */
[----:B------:R-:W4:Y:S01]  /*1680*/  @!P3 LDC.64 R20, c[0x0][0x288] ;  /* 0x0000a200ff14bb82 */ /* 0x000f220000000a00 */
[-C--:B-1----:R-:W-:Y:S02]  /*1690*/  @!P4 IMAD R17, R17, R12.reuse, RZ ;  /* 0x0000000c1111c224 */ /* 0x082fe400078e02ff */
[----:B------:R-:W-:-:S04]  /*16a0*/  @!P4 IMAD.WIDE.U32 R10, R26, R12, R10 ;  /* 0x0000000c1a0ac225 */ /* 0x000fc800078e000a */
[----:B------:R-:W-:Y:S01]  /*16b0*/  @!P4 IMAD R17, R26, R13, R17 ;  /* 0x0000000d1a11c224 */ /* 0x000fe200078e0211 */
[----:B0-----:R-:W0:Y:S04]  /*16c0*/  @!P3 LDC.64 R14, c[0x0][0x230] ;  /* 0x00008c00ff0ebb82 */ /* 0x001e280000000a00 */
[----:B------:R-:W-:Y:S02]  /*16d0*/  @!P4 IADD3 R12, R11, R17, RZ ;  /* 0x000000110b0cc210 */ /* 0x000fe40007ffe0ff */
[C---:B------:R-:W-:Y:S02]  /*16e0*/  @!P4 SHF.L.U32 R17, R10.reuse, 0x1, RZ ;  /* 0x000000010a11c819 */ /* 0x040fe400000006ff */
[----:B------:R-:W-:Y:S02]  /*16f0*/  @!P4 SHF.L.U64.HI R12, R10, 0x1, R12 ;  /* 0x000000010a0cc819 */ /* 0x000fe4000001020c */
[----:B------:R-:W1:Y:S01]  /*1700*/  @!P3 LDC.64 R10, c[0x0][0x228] ;  /* 0x00008a00ff0abb82 */ /* 0x000e620000000a00 */
[----:B------:R-:W-:Y:S01]  /*1710*/  HFMA2.MMA R26, -RZ, RZ, 0, 0 ;  /* 0x00000000ff1a7435 */ /* 0x000fe200000001ff */
[----:B----4-:R-:W-:Y:S01]  /*1720*/  @!P3 IMAD R7, R7, R20, RZ ;  /* 0x000000140707b224 */ /* 0x010fe200078e02ff */
[----:B------:R-:W-:-:S03]  /*1730*/  @!P4 IADD3 R18, P6, R17, R18, RZ ;  /* 0x000000121112c210 */ /* 0x000fc60007fde0ff */
[----:B------:R-:W-:Y:S01]  /*1740*/  @!P3 IMAD R21, R28, R21, R7 ;  /* 0x000000151c15b224 */ /* 0x000fe200078e0207 */
[----:B------:R-:W-:Y:S01]  /*1750*/  HFMA2.MMA R7, -RZ, RZ, 0, 0 ;  /* 0x00000000ff077435 */ /* 0x000fe200000001ff */
[----:B------:R-:W-:Y:S02]  /*1760*/  @!P4 IADD3 R22, P5, R17, R22, RZ ;  /* 0x000000161116c210 */ /* 0x000fe40007fbe0ff */
[C---:B------:R-:W-:Y:S02]  /*1770*/  @!P4 IADD3.X R19, R12.reuse, R19, RZ, P6, !PT ;  /* 0x000000130c13c210 */ /* 0x040fe400037fe4ff */
[----:B------:R-:W-:-:S03]  /*1780*/  @!P4 IADD3.X R23, R12, R23, RZ, P5, !PT ;  /* 0x000000170c17c210 */ /* 0x000fc60002ffe4ff */
[----:B------:R-:W4:Y:S04]  /*1790*/  @!P4 LDG.E R26, desc[UR22][R18.64] ;  /* 0x00000016121ac981 */ /* 0x000f28000c1e1900 */
[----:B------:R1:W4:Y:S04]  /*17a0*/  @!P4 LDG.E R7, desc[UR22][R22.64] ;  /* 0x000000161607c981 */ /* 0x000328000c1e1900 */
[----:B--2---:R2:W-:Y:S04]  /*17b0*/  STL [R1+0x148], R24 ;  /* 0x0001481801007387 */ /* 0x0045e80000100800 */
[----:B---3--:R3:W-:Y:S01]  /*17c0*/  STL [R1+0x120], R25 ;  /* 0x0001201901007387 */ /* 0x0087e20000100800 */
[----:B--2---:R-:W-:-:S02]  /*17d0*/  @!P3 MOV R24, R2 ;  /* 0x000000020018b202 */ /* 0x004fc40000000f00 */
[----:B---3--:R-:W-:-:S03]  /*17e0*/  @!P3 MOV R25, R5 ;  /* 0x000000050019b202 */ /* 0x008fc60000000f00 */
[----:B------:R-:W-:-:S05]  /*17f0*/  @!P3 IMAD.WIDE.U32 R24, R28, R20, R24 ;  /* 0x000000141c18b225 */ /* 0x000fca00078e0018 */
[----:B------:R-:W-:Y:S02]  /*1800*/  @!P3 IADD3 R12, R25, R21, RZ ;  /* 0x00000015190cb210 */ /* 0x000fe40007ffe0ff */
[C---:B------:R-:W-:Y:S02]  /*1810*/  @!P3 SHF.L.U32 R17, R24.reuse, 0x1, RZ ;  /* 0x000000011811b819 */ /* 0x040fe400000006ff */
[----:B------:R-:W-:Y:S01]  /*1820*/  @!P3 SHF.L.U64.HI R12, R24, 0x1, R12 ;  /* 0x00000001180cb819 */ /* 0x000fe2000001020c */
[----:B------:R-:W-:Y:S01]  /*1830*/  HFMA2.MMA R24, -RZ, RZ, 0, 0 ;  /* 0x00000000ff187435 */ /* 0x000fe200000001ff */
[C---:B0-----:R-:W-:Y:S02]  /*1840*/  @!P3 IADD3 R14, P4, R17.reuse, R14, RZ ;  /* 0x0000000e110eb210 */ /* 0x041fe40007f9e0ff */
[----:B-1----:R-:W-:Y:S02]  /*1850*/  @!P3 IADD3 R10, P5, R17, R10, RZ ;  /* 0x0000000a110ab210 */ /* 0x002fe40007fbe0ff */
[----:B------:R-:W-:-:S02]  /*1860*/  MOV R28, RZ ;  /* 0x000000ff001c7202 */ /* 0x000fc40000000f00 */
[C---:B------:R-:W-:Y:S02]  /*1870*/  @!P3 IADD3.X R15, R12.reuse, R15, RZ, P4, !PT ;  /* 0x0000000f0c0fb210 */ /* 0x040fe400027fe4ff */
[----:B------:R-:W-:-:S03]  /*1880*/  @!P3 IADD3.X R11, R12, R11, RZ, P5, !PT ;  /* 0x0000000b0c0bb210 */ /* 0x000fc60002ffe4ff */
[----:B------:R0:W2:Y:S04]  /*1890*/  @!P3 LDG.E R28, desc[UR22][R14.64] ;  /* 0x000000160e1cb981 */ /* 0x0000a8000c1e1900 */
[----:B------:R-:W3:Y:S01]  /*18a0*/  @!P3 LDG.E R24, desc[UR22][R10.64] ;  /* 0x000000160a18b981 */ /* 0x000ee2000c1e1900 */
[----:B------:R-:W-:-:S04]  /*18b0*/  IADD3 R29, R16, 0x1e0, RZ ;  /* 0x000001e0101d7810 */ /* 0x000fc80007ffe0ff */
[----:B------:R-:W-:Y:S02]  /*18c0*/  SHF.R.S32.HI R6, RZ, 0x1f, R29 ;  /* 0x0000001fff067819 */ /* 0x000fe4000001141d */
[----:B------:R-:W-:-:S04]  /*18d0*/  ISETP.GE.U32.AND P0, PT, R29, UR18, PT ;  /* 0x000000121d007c0c */ /* 0x000fc8000bf06070 */
[----:B------:R-:W-:-:S04]  /*18e0*/  ISETP.GE.AND.EX P0, PT, R6, UR19, PT, P0 ;  /* 0x0000001306007c0c */ /* 0x000fc8000bf06300 */
[----:B------:R-:W-:Y:S02]  /*18f0*/  ISETP.GT.U32.OR P0, PT, R0, 0x29f, P0 ;  /* 0x0000029f0000780c */ /* 0x000fe40000704470 */
[----:B------:R-:W-:-:S11]  /*1900*/  IADD3 R13, R16, 0x140, RZ ;  /* 0x00000140100d7810 */ /* 0x000fd60007ffe0ff */
[----:B------:R-:W1:Y:S01]  /*1910*/  @!P0 LDC.64 R8, c[0x0][0x288] ;  /* 0x0000a200ff088b82 */ /* 0x000e620000000a00 */
[----:B------:R-:W-:Y:S02]  /*1920*/  ISETP.GE.U32.AND P2, PT, R13, UR18, PT ;  /* 0x000000120d007c0c */ /* 0x000fe4000bf46070 */
[----:B------:R-:W-:-:S04]  /*1930*/  SHF.R.S32.HI R27, RZ, 0x1f, R13 ;  /* 0x0000001fff1b7819 */ /* 0x000fc8000001140d */
[----:B------:R-:W-:Y:S01]  /*1940*/  ISETP.GE.AND.EX P2, PT, R27, UR19, PT, P2 ;  /* 0x000000131b007c0c */ /* 0x000fe2000bf46320 */
[----:B------:R-:W0:Y:S03]  /*1950*/  @!P0 LDC.64 R22, c[0x0][0x230] ;  /* 0x00008c00ff168b82 */ /* 0x000e260000000a00 */
[----:B------:R-:W-:Y:S02]  /*1960*/  ISETP.GT.U32.OR P2, PT, R0, 0x29f, P2 ;  /* 0x0000029f0000780c */ /* 0x000fe40001744470 */
[----:B------:R-:W-:Y:S02]  /*1970*/  @!P0 MOV R20, R2 ;  /* 0x0000000200148202 */ /* 0x000fe40000000f00 */
[----:B------:R-:W-:Y:S01]  /*1980*/  @!P0 MOV R21, R5 ;  /* 0x0000000500158202 */ /* 0x000fe20000000f00 */
[----:B-1----:R-:W-:-:S08]  /*1990*/  @!P0 IMAD R6, R6, R8, RZ ;  /* 0x0000000806068224 */ /* 0x002fd000078e02ff */
[----:B------:R-:W1:Y:S01]  /*19a0*/  @!P2 LDC.64 R18, c[0x0][0x288] ;  /* 0x0000a200ff12ab82 */ /* 0x000e620000000a00 */
[C---:B------:R-:W-:Y:S02]  /*19b0*/  @!P0 IMAD R6, R29.reuse, R9, R6 ;  /* 0x000000091d068224 */ /* 0x040fe400078e0206 */
[----:B------:R-:W-:-:S05]  /*19c0*/  @!P0 IMAD.WIDE.U32 R8, R29, R8, R20 ;  /* 0x000000081d088225 */ /* 0x000fca00078e0014 */
[----:B------:R-:W1:Y:S01]  /*19d0*/  @!P0 LDC.64 R20, c[0x0][0x228] ;  /* 0x00008a00ff148b82 */ /* 0x000e620000000a00 */
[----:B------:R-:W-:Y:S02]  /*19e0*/  @!P0 IADD3 R6, R9, R6, RZ ;  /* 0x0000000609068210 */ /* 0x000fe40007ffe0ff */
[C---:B------:R-:W-:Y:S02]  /*19f0*/  @!P0 SHF.L.U32 R12, R8.reuse, 0x1, RZ ;  /* 0x00000001080c8819 */ /* 0x040fe400000006ff */
[----:B------:R-:W-:Y:S02]  /*1a00*/  @!P0 SHF.L.U64.HI R6, R8, 0x1, R6 ;  /* 0x0000000108068819 */ /* 0x000fe40000010206 */
[----:B0-----:R-:W-:Y:S01]  /*1a10*/  @!P0 IADD3 R22, P5, R12, R22, RZ ;  /* 0x000000160c168210 */ /* 0x001fe20007fbe0ff */
[----:B------:R-:W0:Y:S01]  /*1a20*/  @!P2 LDC.64 R14, c[0x0][0x230] ;  /* 0x00008c00ff0eab82 */ /* 0x000e220000000a00 */
[----:B------:R-:W-:Y:S02]  /*1a30*/  MOV R29, RZ ;  /* 0x000000ff001d7202 */ /* 0x000fe40000000f00 */
[----:B------:R-:W-:-:S05]  /*1a40*/  @!P0 IADD3.X R23, R6, R23, RZ, P5, !PT ;  /* 0x0000001706178210 */ /* 0x000fca0002ffe4ff */
[----:B------:R-:W0:Y:S01]  /*1a50*/  @!P2 LDC.64 R8, c[0x0][0x228] ;  /* 0x00008a00ff08ab82 */ /* 0x000e220000000a00 */
[----:B------:R-:W3:Y:S04]  /*1a60*/  @!P0 LDG.E R29, desc[UR22][R22.64] ;  /* 0x00000016161d8981 */ /* 0x000ee8000c1e1900 */
[----:B----4-:R-:W-:Y:S01]  /*1a70*/  STL [R1+0x134], R7 ;  /* 0x0001340701007387 */ /* 0x010fe20000100800 */
[----:B------:R-:W-:-:S03]  /*1a80*/  @!P2 MOV R25, R5 ;  /* 0x000000050019a202 */ /* 0x000fc60000000f00 */
[----:B------:R-:W-:Y:S01]  /*1a90*/  STL [R1+0x15c], R26 ;  /* 0x00015c1a01007387 */ /* 0x000fe20000100800 */
[----:B-1----:R-:W-:-:S04]  /*1aa0*/  @!P2 IMAD R27, R27, R18, RZ ;  /* 0x000000121b1ba224 */ /* 0x002fc800078e02ff */
[----:B------:R-:W-:Y:S01]  /*1ab0*/  @!P2 IMAD R19, R13, R19, R27 ;  /* 0x000000130d13a224 */ /* 0x000fe200078e021b */
[----:B------:R-:W-:-:S04]  /*1ac0*/  @!P0 IADD3 R20, P5, R12, R20, RZ ;  /* 0x000000140c148210 */ /* 0x000fc80007fbe0ff */
[----:B------:R-:W-:Y:S01]  /*1ad0*/  @!P0 IADD3.X R21, R6, R21, RZ, P5, !PT ;  /* 0x0000001506158210 */ /* 0x000fe20002ffe4ff */
[----:B--2---:R-:W-:Y:S04]  /*1ae0*/  STL [R1+0x114], R28 ;  /* 0x0001141c01007387 */ /* 0x004fe80000100800 */
[----:B---3--:R1:W-:Y:S02]  /*1af0*/  STL [R1+0x11c], R24 ;  /* 0x00011c1801007387 */ /* 0x0083e40000100800 */
[----:B-1----:R-:W-:-:S05]  /*1b00*/  @!P2 MOV R24, R2 ;  /* 0x000000020018a202 */ /* 0x002fca0000000f00 */
[----:B------:R-:W-:-:S05]  /*1b10*/  @!P2 IMAD.WIDE.U32 R24, R13, R18, R24 ;  /* 0x000000120d18a225 */ /* 0x000fca00078e0018 */
[----:B------:R-:W-:Y:S02]  /*1b20*/  @!P2 IADD3 R19, R25, R19, RZ ;  /* 0x000000131913a210 */ /* 0x000fe40007ffe0ff */
[C---:B------:R-:W-:Y:S02]  /*1b30*/  @!P2 SHF.L.U32 R13, R24.reuse, 0x1, RZ ;  /* 0x00000001180da819 */ /* 0x040fe400000006ff */
[----:B------:R-:W-:Y:S02]  /*1b40*/  @!P2 SHF.L.U64.HI R24, R24, 0x1, R19 ;  /* 0x000000011818a819 */ /* 0x000fe40000010213 */
[C---:B0-----:R-:W-:Y:S02]  /*1b50*/  @!P2 IADD3 R12, P5, R13.reuse, R14, RZ ;  /* 0x0000000e0d0ca210 */ /* 0x041fe40007fbe0ff */
[----:B------:R-:W-:Y:S02]  /*1b60*/  @!P2 IADD3 R8, P6, R13, R8, RZ ;  /* 0x000000080d08a210 */ /* 0x000fe40007fde0ff */
[----:B------:R-:W-:-:S02]  /*1b70*/  @!P2 IADD3.X R13, R24, R15, RZ, P5, !PT ;  /* 0x0000000f180da210 */ /* 0x000fc40002ffe4ff */
[----:B------:R-:W-:Y:S02]  /*1b80*/  @!P2 IADD3.X R9, R24, R9, RZ, P6, !PT ;  /* 0x000000091809a210 */ /* 0x000fe400037fe4ff */
[----:B------:R-:W-:-:S06]  /*1b90*/  CS2R R24, SRZ ;  /* 0x0000000000187805 */ /* 0x000fcc000001ff00 */
[----:B------:R-:W2:Y:S01]  /*1ba0*/  @!P2 LDG.E R24, desc[UR22][R12.64] ;  /* 0x000000160c18a981 */ /* 0x000ea2000c1e1900 */
[C---:B------:R-:W-:Y:S02]  /*1bb0*/  IADD3 R7, R16.reuse, 0xd0, RZ ;  /* 0x000000d010077810 */ /* 0x040fe40007ffe0ff */
[----:B------:R-:W-:Y:S01]  /*1bc0*/  IADD3 R17, R16, 0xe0, RZ ;  /* 0x000000e010117810 */ /* 0x000fe20007ffe0ff */
[----:B------:R0:W3:Y:S01]  /*1bd0*/  @!P2 LDG.E R25, desc[UR22][R8.64] ;  /* 0x000000160819a981 */ /* 0x0000e2000c1e1900 */
[----:B------:R-:W-:Y:S02]  /*1be0*/  ISETP.GE.U32.AND P4, PT, R7, UR18, PT ;  /* 0x0000001207007c0c */ /* 0x000fe4000bf86070 */
[----:B------:R-:W-:-:S04]  /*1bf0*/  SHF.R.S32.HI R26, RZ, 0x1f, R7 ;  /* 0x0000001fff1a7819 */ /* 0x000fc80000011407 */
[----:B------:R-:W-:-:S04]  /*1c00*/  ISETP.GE.AND.EX P4, PT, R26, UR19, PT, P4 ;  /* 0x000000131a007c0c */ /* 0x000fc8000bf86340 */
[----:B------:R-:W-:Y:S02]  /*1c10*/  ISETP.GT.U32.OR P4, PT, R0, 0x29f, P4 ;  /* 0x0000029f0000780c */ /* 0x000fe40002784470 */
[----:B------:R-:W-:Y:S02]  /*1c20*/  ISETP.GE.U32.AND P3, PT, R17, UR18, PT ;  /* 0x0000001211007c0c */ /* 0x000fe4000bf66070 */
[----:B------:R-:W-:-:S04]  /*1c30*/  SHF.R.S32.HI R28, RZ, 0x1f, R17 ;  /* 0x0000001fff1c7819 */ /* 0x000fc80000011411 */
[----:B------:R-:W-:-:S04]  /*1c40*/  ISETP.GE.AND.EX P3, PT, R28, UR19, PT, P3 ;  /* 0x000000131c007c0c */ /* 0x000fc8000bf66330 */
[----:B------:R-:W-:Y:S01]  /*1c50*/  ISETP.GT.U32.OR P3, PT, R0, 0x29f, P3 ;  /* 0x0000029f0000780c */ /* 0x000fe20001f64470 */
[----:B------:R-:W1:Y:S01]  /*1c60*/  @!P4 LDC.64 R10, c[0x0][0x288] ;  /* 0x0000a200ff0acb82 */ /* 0x000e620000000a00 */
[----:B------:R4:W-:Y:S11]  /*1c70*/  STL [R1+0x10c], R29 ;  /* 0x00010c1d01007387 */ /* 0x0009f60000100800 */
[----:B------:R-:W2:Y:S01]  /*1c80*/  @!P3 LDC.64 R14, c[0x0][0x288] ;  /* 0x0000a200ff0ebb82 */ /* 0x000ea20000000a00 */
[----:B------:R-:W-:-:S07]  /*1c90*/  @!P4 MOV R22, R2 ;  /* 0x000000020016c202 */ /* 0x000fce0000000f00 */
[----:B------:R-:W0:Y:S01]  /*1ca0*/  @!P4 LDC.64 R18, c[0x0][0x230] ;  /* 0x00008c00ff12cb82 */ /* 0x000e220000000a00 */
[----:B----4-:R-:W-:Y:S01]  /*1cb0*/  HFMA2.MMA R29, -RZ, RZ, 0, 0 ;  /* 0x00000000ff1d7435 */ /* 0x010fe200000001ff */
[----:B------:R-:W-:Y:S01]  /*1cc0*/  @!P4 MOV R23, R5 ;  /* 0x000000050017c202 */ /* 0x000fe20000000f00 */
[----:B-1----:R-:W-:Y:S01]  /*1cd0*/  @!P4 IMAD R26, R26, R10, RZ ;  /* 0x0000000a1a1ac224 */ /* 0x002fe200078e02ff */
[----:B------:R-:W-:-:S04]  /*1ce0*/  IADD3 R6, R16, 0xf0, RZ ;  /* 0x000000f010067810 */ /* 0x000fc80007ffe0ff */
[----:B0-----:R-:W0:Y:S03]  /*1cf0*/  @!P3 LDC.64 R8, c[0x0][0x228] ;  /* 0x00008a00ff08bb82 */ /* 0x001e260000000a00 */
[----:B------:R1:W4:Y:S05]  /*1d00*/  @!P0 LDG.E R29, desc[UR22][R20.64] ;  /* 0x00000016141d8981 */ /* 0x00032a000c1e1900 */
[----:B-1----:R-:W1:Y:S01]  /*1d10*/  @!P4 LDC.64 R20, c[0x0][0x228] ;  /* 0x00008a00ff14cb82 */ /* 0x002e620000000a00 */
[C---:B------:R-:W-:Y:S02]  /*1d20*/  @!P4 IMAD R11, R7.reuse, R11, R26 ;  /* 0x0000000b070bc224 */ /* 0x040fe400078e021a */
[----:B------:R-:W-:-:S05]  /*1d30*/  @!P4 IMAD.WIDE.U32 R22, R7, R10, R22 ;  /* 0x0000000a0716c225 */ /* 0x000fca00078e0016 */
[----:B------:R-:W-:Y:S02]  /*1d40*/  @!P4 IADD3 R11, R23, R11, RZ ;  /* 0x0000000b170bc210 */ /* 0x000fe40007ffe0ff */
[----:B------:R-:W-:Y:S01]  /*1d50*/  @!P4 SHF.L.U32 R23, R22, 0x1, RZ ;  /* 0x000000011617c819 */ /* 0x000fe200000006ff */
[----:B------:R-:W-:-:S03]  /*1d60*/  HFMA2.MMA R26, -RZ, RZ, 0, 0 ;  /* 0x00000000ff1a7435 */ /* 0x000fc600000001ff */
[C---:B------:R-:W-:Y:S02]  /*1d70*/  @!P4 IADD3 R18, P6, R23.reuse, R18, RZ ;  /* 0x000000121712c210 */ /* 0x040fe40007fde0ff */
[----:B-1----:R-:W-:Y:S01]  /*1d80*/  @!P4 IADD3 R20, P5, R23, R20, RZ ;  /* 0x000000141714c210 */ /* 0x002fe20007fbe0ff */
[----:B--2---:R1:W-:Y:S02]  /*1d90*/  STL [R1+0x100], R24 ;  /* 0x0001001801007387 */ /* 0x0043e40000100800 */
[----:B-1----:R-:W-:Y:S01]  /*1da0*/  @!P4 SHF.L.U64.HI R24, R22, 0x1, R11 ;  /* 0x000000011618c819 */ /* 0x002fe2000001020b */
[----:B------:R-:W-:Y:S01]  /*1db0*/  @!P3 IMAD R22, R28, R14, RZ ;  /* 0x0000000e1c16b224 */ /* 0x000fe200078e02ff */
[----:B------:R-:W-:Y:S01]  /*1dc0*/  HFMA2.MMA R28, -RZ, RZ, 0, 0 ;  /* 0x00000000ff1c7435 */ /* 0x000fe200000001ff */
[----:B------:R-:W-:Y:S01]  /*1dd0*/  ISETP.GE.U32.AND P0, PT, R6, UR18, PT ;  /* 0x0000001206007c0c */ /* 0x000fe2000bf06070 */
[----:B------:R-:W1:Y:S01]  /*1de0*/  @!P3 LDC.64 R10, c[0x0][0x230] ;  /* 0x00008c00ff0abb82 */ /* 0x000e620000000a00 */
[----:B------:R-:W-:-:S02]  /*1df0*/  @!P4 IADD3.X R19, R24, R19, RZ, P6, !PT ;  /* 0x000000131813c210 */ /* 0x000fc400037fe4ff */
[----:B------:R-:W-:-:S05]  /*1e00*/  @!P4 IADD3.X R21, R24, R21, RZ, P5, !PT ;  /* 0x000000151815c210 */ /* 0x000fca0002ffe4ff */
[----:B------:R-:W2:Y:S04]  /*1e10*/  @!P4 LDG.E R28, desc[UR22][R18.64] ;  /* 0x00000016121cc981 */ /* 0x000ea8000c1e1900 */
[----:B------:R0:W2:Y:S01]  /*1e20*/  @!P4 LDG.E R26, desc[UR22][R20.64] ;  /* 0x00000016141ac981 */ /* 0x0000a2000c1e1900 */
[----:B------:R-:W-:-:S04]  /*1e30*/  SHF.R.S32.HI R27, RZ, 0x1f, R6 ;  /* 0x0000001fff1b7819 */ /* 0x000fc80000011406 */
[----:B------:R-:W-:-:S04]  /*1e40*/  ISETP.GE.AND.EX P0, PT, R27, UR19, PT, P0 ;  /* 0x000000131b007c0c */ /* 0x000fc8000bf06300 */
[----:B------:R-:W-:Y:S01]  /*1e50*/  ISETP.GT.U32.OR P0, PT, R0, 0x29f, P0 ;  /* 0x0000029f0000780c */ /* 0x000fe20000704470 */
[----:B------:R-:W-:Y:S01]  /*1e60*/  @!P3 IMAD R15, R17, R15, R22 ;  /* 0x0000000f110fb224 */ /* 0x000fe200078e0216 */
[----:B------:R-:W-:Y:S02]  /*1e70*/  @!P3 MOV R22, R2 ;  /* 0x000000020016b202 */ /* 0x000fe40000000f00 */
[----:B------:R-:W-:-:S09]  /*1e80*/  @!P3 MOV R23, R5 ;  /* 0x000000050017b202 */ /* 0x000fd20000000f00 */
[----:B------:R-:W4:Y:S01]  /*1e90*/  @!P0 LDC.64 R12, c[0x0][0x288] ;  /* 0x0000a200ff0c8b82 */ /* 0x000f220000000a00 */
[----:B------:R-:W-:-:S03]  /*1ea0*/  @!P3 IMAD.WIDE.U32 R22, R17, R14, R22 ;  /* 0x0000000e1116b225 */ /* 0x000fc600078e0016 */
[----:B0-----:R-:W-:Y:S02]  /*1eb0*/  @!P3 SHF.L.U32 R20, R22, 0x1, RZ ;  /* 0x000000011614b819 */ /* 0x001fe400000006ff */
[----:B------:R-:W-:Y:S02]  /*1ec0*/  @!P0 MOV R21, R5 ;  /* 0x0000000500158202 */ /* 0x000fe40000000f00 */
[C---:B-1----:R-:W-:Y:S02]  /*1ed0*/  @!P3 IADD3 R10, P4, R20.reuse, R10, RZ ;  /* 0x0000000a140ab210 */ /* 0x042fe40007f9e0ff */
[----:B------:R-:W-:Y:S02]  /*1ee0*/  @!P3 IADD3 R8, P5, R20, R8, RZ ;  /* 0x000000081408b210 */ /* 0x000fe40007fbe0ff */
[----:B------:R-:W-:Y:S02]  /*1ef0*/  @!P0 MOV R20, R2 ;  /* 0x0000000200148202 */ /* 0x000fe40000000f00 */
[----:B------:R-:W-:Y:S01]  /*1f00*/  @!P3 IADD3 R15, R23, R15, RZ ;  /* 0x0000000f170fb210 */ /* 0x000fe20007ffe0ff */
[----:B---3--:R-:W-:Y:S01]  /*1f10*/  STL [R1+0x110], R25 ;  /* 0x0001101901007387 */ /* 0x008fe20000100800 */
[----:B----4-:R-:W-:-:S02]  /*1f20*/  @!P0 IMAD R27, R27, R12, RZ ;  /* 0x0000000c1b1b8224 */ /* 0x010fc400078e02ff */
[----:B------:R-:W-:Y:S01]  /*1f30*/  @!P0 IMAD.WIDE.U32 R20, R6, R12, R20 ;  /* 0x0000000c06148225 */ /* 0x000fe200078e0014 */
[----:B------:R-:W-:Y:S01]  /*1f40*/  STL [R1+0x118], R29 ;  /* 0x0001181d01007387 */ /* 0x000fe20000100800 */
[----:B------:R-:W-:Y:S02]  /*1f50*/  @!P3 SHF.L.U64.HI R17, R22, 0x1, R15 ;  /* 0x000000011611b819 */ /* 0x000fe4000001020f */
[----:B------:R-:W-:Y:S01]  /*1f60*/  @!P0 IMAD R13, R6, R13, R27 ;  /* 0x0000000d060d8224 */ /* 0x000fe200078e021b */
[----:B------:R-:W-:Y:S01]  /*1f70*/  HFMA2.MMA R6, -RZ, RZ, 0, 0 ;  /* 0x00000000ff067435 */ /* 0x000fe200000001ff */
[----:B------:R-:W-:Y:S01]  /*1f80*/  STL [R1+0x168], R29 ;  /* 0x0001681d01007387 */ /* 0x000fe20000100800 */
[C---:B------:R-:W-:Y:S01]  /*1f90*/  @!P3 IADD3.X R9, R17.reuse, R9, RZ, P5, !PT ;  /* 0x000000091109b210 */ /* 0x040fe20002ffe4ff */
[----:B------:R-:W0:Y:S01]  /*1fa0*/  @!P0 LDC.64 R14, c[0x0][0x230] ;  /* 0x00008c00ff0e8b82 */ /* 0x000e220000000a00 */
[----:B------:R-:W-:-:S06]  /*1fb0*/  @!P3 IADD3.X R11, R17, R11, RZ, P4, !PT ;  /* 0x0000000b110bb210 */ /* 0x000fcc00027fe4ff */
[----:B------:R-:W3:Y:S01]  /*1fc0*/  @!P3 LDG.E R6, desc[UR22][R8.64] ;  /* 0x000000160806b981 */ /* 0x000ee2000c1e1900 */
[----:B------:R-:W1:Y:S03]  /*1fd0*/  @!P0 LDC.64 R22, c[0x0][0x228] ;  /* 0x00008a00ff168b82 */ /* 0x000e660000000a00 */
[----:B--2---:R-:W-:Y:S04]  /*1fe0*/  STL [R1+0xe4], R28 ;  /* 0x0000e41c01007387 */ /* 0x004fe80000100800 */
[----:B------:R2:W-:Y:S02]  /*1ff0*/  STL [R1+0xf0], R26 ;  /* 0x0000f01a01007387 */ /* 0x0005e40000100800 */
[----:B--2---:R-:W-:-:S06]  /*2000*/  MOV R26, RZ ;  /* 0x000000ff001a7202 */ /* 0x004fcc0000000f00 */
[----:B------:R2:W4:Y:S01]  /*2010*/  @!P3 LDG.E R26, desc[UR22][R10.64] ;  /* 0x000000160a1ab981 */ /* 0x000522000c1e1900 */
[----:B------:R-:W-:Y:S01]  /*2020*/  @!P0 IADD3 R13, R21, R13, RZ ;  /* 0x0000000d150d8210 */ /* 0x000fe20007ffe0ff */
[----:B------:R-:W-:-:S03]  /*2030*/  HFMA2.MMA R29, -RZ, RZ, 0, 0 ;  /* 0x00000000ff1d7435 */ /* 0x000fc600000001ff */
[C---:B------:R-:W-:Y:S02]  /*2040*/  @!P0 SHF.L.U64.HI R17, R20.reuse, 0x1, R13 ;  /* 0x0000000114118819 */ /* 0x040fe4000001020d */
[----:B--2---:R-:W-:-:S04]  /*2050*/  @!P0 SHF.L.U32 R10, R20, 0x1, RZ ;  /* 0x00000001140a8819 */ /* 0x004fc800000006ff */
[C---:B0-----:R-:W-:Y:S02]  /*2060*/  @!P0 IADD3 R14, P5, R10.reuse, R14, RZ ;  /* 0x0000000e0a0e8210 */ /* 0x041fe40007fbe0ff */
[----:B-1----:R-:W-:Y:S02]  /*2070*/  @!P0 IADD3 R22, P3, R10, R22, RZ ;  /* 0x000000160a168210 */ /* 0x002fe40007f7e0ff */
[C---:B------:R-:W-:Y:S02]  /*2080*/  @!P0 IADD3.X R15, R17.reuse, R15, RZ, P5, !PT ;  /* 0x0000000f110f8210 */ /* 0x040fe40002ffe4ff */
[----:B------:R-:W-:-:S05]  /*2090*/  @!P0 IADD3.X R23, R17, R23, RZ, P3, !PT ;  /* 0x0000001711178210 */ /* 0x000fca0001ffe4ff */
[----:B------:R0:W2:Y:S04]  /*20a0*/  @!P0 LDG.E R29, desc[UR22][R22.64] ;  /* 0x00000016161d8981 */ /* 0x0000a8000c1e1900 */
[----:B---3--:R-:W-:Y:S01]  /*20b0*/  STL [R1+0xf4], R6 ;  /* 0x0000f40601007387 */ /* 0x008fe20000100800 */
[----:B------:R-:W-:-:S04]  /*20c0*/  IADD3 R7, R16, 0x100, RZ ;  /* 0x0000010010077810 */ /* 0x000fc80007ffe0ff */
[----:B------:R-:W-:Y:S01]  /*20d0*/  ISETP.GE.U32.AND P2, PT, R7, UR18, PT ;  /* 0x0000001207007c0c */ /* 0x000fe2000bf46070 */
[----:B----4-:R1:W-:Y:S02]  /*20e0*/  STL [R1+0xe8], R26 ;  /* 0x0000e81a01007387 */ /* 0x0103e40000100800 */
[----:B-1----:R-:W-:-:S06]  /*20f0*/  MOV R26, RZ ;  /* 0x000000ff001a7202 */ /* 0x002fcc0000000f00 */
[----:B------:R1:W3:Y:S01]  /*2100*/  @!P0 LDG.E R26, desc[UR22][R14.64] ;  /* 0x000000160e1a8981 */ /* 0x0002e2000c1e1900 */
[----:B------:R-:W-:-:S04]  /*2110*/  SHF.R.S32.HI R25, RZ, 0x1f, R7 ;  /* 0x0000001fff197819 */ /* 0x000fc80000011407 */
[----:B------:R-:W-:Y:S02]  /*2120*/  ISETP.GE.AND.EX P2, PT, R25, UR19, PT, P2 ;  /* 0x0000001319007c0c */ /* 0x000fe4000bf46320 */
[----:B------:R-:W-:Y:S02]  /*2130*/  IADD3 R24, R16, 0x110, RZ ;  /* 0x0000011010187810 */ /* 0x000fe40007ffe0ff */
[----:B------:R-:W-:Y:S02]  /*2140*/  ISETP.GT.U32.OR P2, PT, R0, 0x29f, P2 ;  /* 0x0000029f0000780c */ /* 0x000fe40001744470 */
[----:B------:R-:W-:Y:S02]  /*2150*/  ISETP.GE.U32.AND P4, PT, R24, UR18, PT ;  /* 0x0000001218007c0c */ /* 0x000fe4000bf86070 */
[----:B------:R-:W-:-:S04]  /*2160*/  SHF.R.S32.HI R28, RZ, 0x1f, R24 ;  /* 0x0000001fff1c7819 */ /* 0x000fc80000011418 */
[----:B------:R-:W-:-:S04]  /*2170*/  ISETP.GE.AND.EX P4, PT, R28, UR19, PT, P4 ;  /* 0x000000131c007c0c */ /* 0x000fc8000bf86340 */
[----:B------:R-:W-:Y:S01]  /*2180*/  ISETP.GT.U32.OR P4, PT, R0, 0x29f, P4 ;  /* 0x0000029f0000780c */ /* 0x000fe20002784470 */
[----:B------:R-:W4:Y:S08]  /*2190*/  @!P2 LDC.64 R18, c[0x0][0x288] ;  /* 0x0000a200ff12ab82 */ /* 0x000f300000000a00 */
[----:B------:R-:W2:Y:S08]  /*21a0*/  @!P2 LDC.64 R8, c[0x0][0x230] ;  /* 0x00008c00ff08ab82 */ /* 0x000eb00000000a00 */
[----:B------:R-:W2:Y:S01]  /*21b0*/  @!P4 LDC.64 R10, c[0x0][0x288] ;  /* 0x0000a200ff0acb82 */ /* 0x000ea20000000a00 */
[----:B------:R-:W-:-:S07]  /*21c0*/  @!P2 MOV R20, R2 ;  /* 0x000000020014a202 */ /* 0x000fce0000000f00 */
[----:B------:R-:W2:Y:S01]  /*21d0*/  @!P2 LDC.64 R12, c[0x0][0x228] ;  /* 0x00008a00ff0cab82 */ /* 0x000ea20000000a00 */
[----:B------:R-:W-:Y:S01]  /*21e0*/  @!P2 MOV R21, R5 ;  /* 0x000000050015a202 */ /* 0x000fe20000000f00 */
[----:B----4-:R-:W-:-:S04]  /*21f0*/  @!P2 IMAD R25, R25, R18, RZ ;  /* 0x000000121919a224 */ /* 0x010fc800078e02ff */
[C---:B------:R-:W-:Y:S02]  /*2200*/  @!P2 IMAD R19, R7.reuse, R19, R25 ;  /* 0x000000130713a224 */ /* 0x040fe400078e0219 */
[----:B------:R-:W-:Y:S01]  /*2210*/  @!P2 IMAD.WIDE.U32 R20, R7, R18, R20 ;  /* 0x000000120714a225 */ /* 0x000fe200078e0014 */
[----:B0-----:R-:W-:Y:S01]  /*2220*/  @!P4 MOV R22, R2 ;  /* 0x000000020016c202 */ /* 0x001fe20000000f00 */
[----:B-1----:R-:W0:Y:S01]  /*2230*/  @!P4 LDC.64 R14, c[0x0][0x230] ;  /* 0x00008c00ff0ecb82 */ /* 0x002e220000000a00 */
[----:B------:R-:W-:Y:S02]  /*2240*/  @!P4 MOV R23, R5 ;  /* 0x000000050017c202 */ /* 0x000fe40000000f00 */
[----:B------:R-:W-:Y:S02]  /*2250*/  @!P2 IADD3 R17, R21, R19, RZ ;  /* 0x000000131511a210 */ /* 0x000fe40007ffe0ff */
[----:B------:R-:W-:Y:S01]  /*2260*/  @!P2 SHF.L.U32 R25, R20, 0x1, RZ ;  /* 0x000000011419a819 */ /* 0x000fe200000006ff */
[-C--:B--2---:R-:W-:Y:S01]  /*2270*/  @!P4 IMAD R28, R28, R10.reuse, RZ ;  /* 0x0000000a1c1cc224 */ /* 0x084fe200078e02ff */
[----:B------:R-:W-:Y:S01]  /*2280*/  @!P2 SHF.L.U64.HI R17, R20, 0x1, R17 ;  /* 0x000000011411a819 */ /* 0x000fe20000010211 */
[C---:B------:R-:W-:Y:S01]  /*2290*/  @!P4 IMAD.WIDE.U32 R22, R24.reuse, R10, R22 ;  /* 0x0000000a1816c225 */ /* 0x040fe200078e0016 */
[C---:B------:R-:W-:Y:S01]  /*22a0*/  @!P2 IADD3 R8, P6, R25.reuse, R8, RZ ;  /* 0x000000081908a210 */ /* 0x040fe20007fde0ff */
[----:B------:R-:W1:Y:S02]  /*22b0*/  @!P4 LDC.64 R18, c[0x0][0x228] ;  /* 0x00008a00ff12cb82 */ /* 0x000e640000000a00 */
[----:B------:R-:W-:Y:S01]  /*22c0*/  @!P4 IMAD R11, R24, R11, R28 ;  /* 0x0000000b180bc224 */ /* 0x000fe200078e021c */
[----:B------:R-:W-:Y:S01]  /*22d0*/  HFMA2.MMA R24, -RZ, RZ, 0, 0 ;  /* 0x00000000ff187435 */ /* 0x000fe200000001ff */
[----:B------:R-:W-:-:S02]  /*22e0*/  @!P2 IADD3 R12, P0, R25, R12, RZ ;  /* 0x0000000c190ca210 */ /* 0x000fc40007f1e0ff */
[C---:B------:R-:W-:Y:S02]  /*22f0*/  @!P2 IADD3.X R9, R17.reuse, R9, RZ, P6, !PT ;  /* 0x000000091109a210 */ /* 0x040fe400037fe4ff */
[----:B------:R-:W-:-:S05]  /*2300*/  @!P2 IADD3.X R13, R17, R13, RZ, P0, !PT ;  /* 0x0000000d110da210 */ /* 0x000fca00007fe4ff */
[----:B------:R-:W2:Y:S04]  /*2310*/  @!P2 LDG.E R24, desc[UR22][R12.64] ;  /* 0x000000160c18a981 */ /* 0x000ea8000c1e1900 */
[----:B---3--:R-:W-:Y:S04]  /*2320*/  STL [R1+0xec], R26 ;  /* 0x0000ec1a01007387 */ /* 0x008fe80000100800 */
[----:B------:R3:W-:Y:S02]  /*2330*/  STL [R1+0xf8], R29 ;  /* 0x0000f81d01007387 */ /* 0x0007e40000100800 */
[----:B---3--:R-:W-:-:S06]  /*2340*/  MOV R29, RZ ;  /* 0x000000ff001d7202 */ /* 0x008fcc0000000f00 */
[----:B------:R3:W4:Y:S01]  /*2350*/  @!P2 LDG.E R29, desc[UR22][R8.64] ;  /* 0x00000016081da981 */ /* 0x000722000c1e1900 */
[----:B------:R-:W-:-:S04]  /*2360*/  IADD3 R6, R16, 0x120, RZ ;  /* 0x0000012010067810 */ /* 0x000fc80007ffe0ff */
[----:B------:R-:W-:Y:S02]  /*2370*/  ISETP.GE.U32.AND P5, PT, R6, UR18, PT ;  /* 0x0000001206007c0c */ /* 0x000fe4000bfa6070 */
[----:B------:R-:W-:Y:S02]  /*2380*/  SHF.R.S32.HI R27, RZ, 0x1f, R6 ;  /* 0x0000001fff1b7819 */ /* 0x000fe40000011406 */
[----:B------:R-:W-:Y:S02]  /*2390*/  IADD3 R7, R16, 0x130, RZ ;  /* 0x0000013010077810 */ /* 0x000fe40007ffe0ff */
[----:B------:R-:W-:Y:S02]  /*23a0*/  ISETP.GE.AND.EX P5, PT, R27, UR19, PT, P5 ;  /* 0x000000131b007c0c */ /* 0x000fe4000bfa6350 */
[----:B------:R-:W-:Y:S02]  /*23b0*/  ISETP.GE.U32.AND P3, PT, R7, UR18, PT ;  /* 0x0000001207007c0c */ /* 0x000fe4000bf66070 */
[----:B------:R-:W-:-:S02]  /*23c0*/  ISETP.GT.U32.OR P5, PT, R0, 0x29f, P5 ;  /* 0x0000029f0000780c */ /* 0x000fc40002fa4470 */
[----:B------:R-:W-:-:S04]  /*23d0*/  SHF.R.S32.HI R26, RZ, 0x1f, R7 ;  /* 0x0000001fff1a7819 */ /* 0x000fc80000011407 */
[----:B------:R-:W-:-:S04]  /*23e0*/  ISETP.GE.AND.EX P3, PT, R26, UR19, PT, P3 ;  /* 0x000000131a007c0c */ /* 0x000fc8000bf66330 */
[----:B------:R-:W-:-:S03]  /*23f0*/  ISETP.GT.U32.OR P3, PT, R0, 0x29f, P3 ;  /* 0x0000029f0000780c */ /* 0x000fc60001f64470 */
[----:B------:R-:W2:Y:S01]  /*2400*/  @!P5 LDC.64 R20, c[0x0][0x288] ;  /* 0x0000a200ff14db82 */ /* 0x000ea20000000a00 */
[----:B------:R-:W-:Y:S02]  /*2410*/  @!P4 IADD3 R11, R23, R11, RZ ;  /* 0x0000000b170bc210 */ /* 0x000fe40007ffe0ff */
[C---:B------:R-:W-:Y:S02]  /*2420*/  @!P4 SHF.L.U32 R10, R22.reuse, 0x1, RZ ;  /* 0x00000001160ac819 */ /* 0x040fe400000006ff */
[----:B------:R-:W-:-:S05]  /*2430*/  @!P4 SHF.L.U64.HI R22, R22, 0x1, R11 ;  /* 0x000000011616c819 */ /* 0x000fca000001020b */
[----:B---3--:R-:W3:Y:S01]  /*2440*/  @!P3 LDC.64 R8, c[0x0][0x288] ;  /* 0x0000a200ff08bb82 */ /* 0x008ee20000000a00 */
[C---:B0-----:R-:W-:Y:S02]  /*2450*/  @!P4 IADD3 R14, P2, R10.reuse, R14, RZ ;  /* 0x0000000e0a0ec210 */ /* 0x041fe40007f5e0ff */
[----:B-1----:R-:W-:-:S05]  /*2460*/  @!P4 IADD3 R18, P0, R10, R18, RZ ;  /* 0x000000120a12c210 */ /* 0x002fca0007f1e0ff */
[----:B------:R-:W0:Y:S01]  /*2470*/  @!P5 LDC.64 R10, c[0x0][0x230] ;  /* 0x00008c00ff0adb82 */ /* 0x000e220000000a00 */
[----:B------:R-:W-:Y:S02]  /*2480*/  @!P5 MOV R12, R2 ;  /* 0x00000002000cd202 */ /* 0x000fe40000000f00 */
[----:B------:R-:W-:Y:S01]  /*2490*/  @!P5 MOV R13, R5 ;  /* 0x00000005000dd202 */ /* 0x000fe20000000f00 */
[-C--:B--2---:R-:W-:Y:S01]  /*24a0*/  @!P5 IMAD R17, R27, R20.reuse, RZ ;  /* 0x000000141b11d224 */ /* 0x084fe200078e02ff */
[----:B------:R-:W-:Y:S02]  /*24b0*/  MOV R23, RZ ;  /* 0x000000ff00177202 */ /* 0x000fe40000000f00 */
[----:B------:R-:W-:Y:S01]  /*24c0*/  @!P4 IADD3.X R15, R22, R15, RZ, P2, !PT ;  /* 0x0000000f160fc210 */ /* 0x000fe200017fe4ff */
[C---:B------:R-:W-:Y:S02]  /*24d0*/  @!P5 IMAD R17, R6.reuse, R21, R17 ;  /* 0x000000150611d224 */ /* 0x040fe400078e0211 */
[----:B------:R-:W-:-:S02]  /*24e0*/  @!P5 IMAD.WIDE.U32 R20, R6, R20, R12 ;  /* 0x000000140614d225 */ /* 0x000fc400078e000c */
[----:B------:R1:W2:Y:S01]  /*24f0*/  @!P4 LDG.E R23, desc[UR22][R14.64] ;  /* 0x000000160e17c981 */ /* 0x0002a2000c1e1900 */
[----:B------:R-:W1:Y:S01]  /*2500*/  @!P5 LDC.64 R12, c[0x0][0x228] ;  /* 0x00008a00ff0cdb82 */ /* 0x000e620000000a00 */
[----:B---3--:R-:W-:Y:S01]  /*2510*/  @!P3 IMAD R26, R26, R8, RZ ;  /* 0x000000081a1ab224 */ /* 0x008fe200078e02ff */
[----:B------:R-:W-:Y:S02]  /*2520*/  @!P5 IADD3 R17, R21, R17, RZ ;  /* 0x000000111511d210 */ /* 0x000fe40007ffe0ff */
[C---:B------:R-:W-:Y:S01]  /*2530*/  @!P5 SHF.L.U32 R6, R20.reuse, 0x1, RZ ;  /* 0x000000011406d819 */ /* 0x040fe200000006ff */
[----:B------:R-:W-:Y:S01]  /*2540*/  @!P3 IMAD R9, R7, R9, R26 ;  /* 0x000000090709b224 */ /* 0x000fe200078e021a */
[----:B------:R-:W-:Y:S01]  /*2550*/  @!P5 SHF.L.U64.HI R17, R20, 0x1, R17 ;  /* 0x000000011411d819 */ /* 0x000fe20000010211 */
[----:B------:R-:W-:Y:S01]  /*2560*/  HFMA2.MMA R26, -RZ, RZ, 0, 0 ;  /* 0x00000000ff1a7435 */ /* 0x000fe200000001ff */
[----:B------:R-:W3:Y:S01]  /*2570*/  @!P3 LDC.64 R20, c[0x0][0x228] ;  /* 0x00008a00ff14bb82 */ /* 0x000ee20000000a00 */
[----:B0-----:R-:W-:-:S02]  /*2580*/  @!P5 IADD3 R10, P2, R6, R10, RZ ;  /* 0x0000000a060ad210 */ /* 0x001fc40007f5e0ff */
[----:B------:R-:W-:Y:S02]  /*2590*/  MOV R28, RZ ;  /* 0x000000ff001c7202 */ /* 0x000fe40000000f00 */
[----:B------:R-:W-:Y:S02]  /*25a0*/  @!P5 IADD3.X R11, R17, R11, RZ, P2, !PT ;  /* 0x0000000b110bd210 */ /* 0x000fe400017fe4ff */
[----:B------:R-:W-:Y:S01]  /*25b0*/  @!P4 IADD3.X R19, R22, R19, RZ, P0, !PT ;  /* 0x000000131613c210 */ /* 0x000fe200007fe4ff */
[----:B-1----:R-:W0:Y:S02]  /*25c0*/  @!P3 LDC.64 R14, c[0x0][0x230] ;  /* 0x00008c00ff0ebb82 */ /* 0x002e240000000a00 */
[----:B------:R1:W2:Y:S01]  /*25d0*/  @!P5 LDG.E R28, desc[UR22][R10.64] ;  /* 0x000000160a1cd981 */ /* 0x0002a2000c1e1900 */
[----:B------:R-:W-:-:S03]  /*25e0*/  @!P3 MOV R25, R5 ;  /* 0x000000050019b202 */ /* 0x000fc60000000f00 */
[----:B------:R-:W2:Y:S01]  /*25f0*/  @!P4 LDG.E R26, desc[UR22][R18.64] ;  /* 0x00000016121ac981 */ /* 0x000ea2000c1e1900 */
[----:B------:R-:W-:Y:S01]  /*2600*/  @!P5 IADD3 R6, P2, R6, R12, RZ ;  /* 0x0000000c0606d210 */ /* 0x000fe20007f5e0ff */
[----:B------:R-:W-:Y:S02]  /*2610*/  HFMA2.MMA R12, -RZ, RZ, 0, 0 ;  /* 0x00000000ff0c7435 */ /* 0x000fe400000001ff */
[----:B----4-:R4:W-:Y:S04]  /*2620*/  STL [R1+0xe0], R29 ;  /* 0x0000e01d01007387 */ /* 0x0109e80000100800 */
[----:B------:R1:W-:Y:S01]  /*2630*/  STL [R1+0xfc], R24 ;  /* 0x0000fc1801007387 */ /* 0x0003e20000100800 */
[----:B----4-:R-:W-:-:S04]  /*2640*/  IADD3 R29, R16, 0x10, RZ ;  /* 0x00000010101d7810 */ /* 0x010fc80007ffe0ff */
[----:B-1----:R-:W-:Y:S02]  /*2650*/  SHF.R.S32.HI R24, RZ, 0x1f, R29 ;  /* 0x0000001fff187819 */ /* 0x002fe4000001141d */
[----:B------:R-:W-:-:S04]  /*2660*/  ISETP.GE.U32.AND P6, PT, R29, UR18, PT ;  /* 0x000000121d007c0c */ /* 0x000fc8000bfc6070 */
[----:B------:R-:W-:Y:S02]  /*2670*/  ISETP.GE.AND.EX P6, PT, R24, UR19, PT, P6 ;  /* 0x0000001318007c0c */ /* 0x000fe4000bfc6360 */
[----:B------:R-:W-:-:S05]  /*2680*/  @!P3 MOV R24, R2 ;  /* 0x000000020018b202 */ /* 0x000fca0000000f00 */
[----:B------:R-:W-:Y:S01]  /*2690*/  @!P3 IMAD.WIDE.U32 R24, R7, R8, R24 ;  /* 0x000000080718b225 */ /* 0x000fe200078e0018 */
[----:B------:R-:W-:Y:S01]  /*26a0*/  @!P5 IADD3.X R7, R17, R13, RZ, P2, !PT ;  /* 0x0000000d1107d210 */ /* 0x000fe200017fe4ff */
[----:B------:R-:W-:-:S03]  /*26b0*/  HFMA2.MMA R17, -RZ, RZ, 0, 0 ;  /* 0x00000000ff117435 */ /* 0x000fc600000001ff */
[----:B------:R-:W-:Y:S01]  /*26c0*/  @!P3 IADD3 R9, R25, R9, RZ ;  /* 0x000000091909b210 */ /* 0x000fe20007ffe0ff */
[----:B------:R1:W4:Y:S01]  /*26d0*/  @!P5 LDG.E R12, desc[UR22][R6.64] ;  /* 0x00000016060cd981 */ /* 0x000322000c1e1900 */
[C---:B------:R-:W-:Y:S02]  /*26e0*/  @!P3 SHF.L.U32 R10, R24.reuse, 0x1, RZ ;  /* 0x00000001180ab819 */ /* 0x040fe400000006ff */
[----:B------:R-:W-:Y:S02]  /*26f0*/  @!P3 SHF.L.U64.HI R24, R24, 0x1, R9 ;  /* 0x000000011818b819 */ /* 0x000fe40000010209 */
[----:B---3--:R-:W-:-:S04]  /*2700*/  @!P3 IADD3 R20, P4, R10, R20, RZ ;  /* 0x000000140a14b210 */ /* 0x008fc80007f9e0ff */
[----:B------:R-:W-:-:S05]  /*2710*/  @!P3 IADD3.X R21, R24, R21, RZ, P4, !PT ;  /* 0x000000151815b210 */ /* 0x000fca00027fe4ff */
[----:B------:R-:W3:Y:S01]  /*2720*/  @!P3 LDG.E R17, desc[UR22][R20.64] ;  /* 0x000000161411b981 */ /* 0x000ee2000c1e1900 */
[----:B------:R-:W-:Y:S02]  /*2730*/  ISETP.GT.U32.OR P6, PT, R0, 0x29f, P6 ;  /* 0x0000029f0000780c */ /* 0x000fe400037c4470 */
[----:B------:R-:W-:-:S04]  /*2740*/  IADD3 R29, R16, 0x20, RZ ;  /* 0x00000020101d7810 */ /* 0x000fc80007ffe0ff */
[----:B------:R-:W-:Y:S02]  /*2750*/  SHF.R.S32.HI R27, RZ, 0x1f, R29 ;  /* 0x0000001fff1b7819 */ /* 0x000fe4000001141d */
[----:B------:R-:W-:-:S04]  /*2760*/  ISETP.GE.U32.AND P0, PT, R29, UR18, PT ;  /* 0x000000121d007c0c */ /* 0x000fc8000bf06070 */
[----:B------:R-:W-:Y:S01]  /*2770*/  ISETP.GE.AND.EX P0, PT, R27, UR19, PT, P0 ;  /* 0x000000131b007c0c */ /* 0x000fe2000bf06300 */
[----:B--2---:R2:W-:Y:S03]  /*2780*/  STL [R1+0xd8], R23 ;  /* 0x0000d81701007387 */ /* 0x0045e60000100800 */
[----:B------:R-:W-:Y:S01]  /*2790*/  ISETP.GT.U32.OR P0, PT, R0, 0x29f, P0 ;  /* 0x0000029f0000780c */ /* 0x000fe20000704470 */
[----:B--2---:R-:W1:Y:S01]  /*27a0*/  @!P6 LDC.64 R22, c[0x0][0x288] ;  /* 0x0000a200ff16eb82 */ /* 0x004e620000000a00 */
[----:B------:R-:W-:Y:S11]  /*27b0*/  STL [R1+0xcc], R28 ;  /* 0x0000cc1c01007387 */ /* 0x000ff60000100800 */
[----:B------:R-:W2:Y:S01]  /*27c0*/  @!P0 LDC.64 R8, c[0x0][0x288] ;  /* 0x0000a200ff088b82 */ /* 0x000ea20000000a00 */
[----:B------:R0:W-:Y:S02]  /*27d0*/  STL [R1+0xdc], R26 ;  /* 0x0000dc1a01007387 */ /* 0x0001e40000100800 */
[----:B0-----:R-:W-:-:S05]  /*27e0*/  @!P3 IADD3 R14, P2, R10, R14, RZ ;  /* 0x0000000e0a0eb210 */ /* 0x001fca0007f5e0ff */
[----:B------:R-:W0:Y:S01]  /*27f0*/  @!P6 LDC.64 R10, c[0x0][0x230] ;  /* 0x00008c00ff0aeb82 */ /* 0x000e220000000a00 */
[----:B------:R-:W-:-:S04]  /*2800*/  IADD3 R26, R16, 0x10, RZ ;  /* 0x00000010101a7810 */ /* 0x000fc80007ffe0ff */
[----:B------:R-:W-:-:S05]  /*2810*/  SHF.R.S32.HI R26, RZ, 0x1f, R26 ;  /* 0x0000001fff1a7819 */ /* 0x000fca000001141a */
[----:B-1----:R-:W-:Y:S01]  /*2820*/  @!P6 IMAD R6, R26, R22, RZ ;  /* 0x000000161a06e224 */ /* 0x002fe200078e02ff */
[----:B------:R-:W-:Y:S02]  /*2830*/  IADD3 R26, R16, 0x10, RZ ;  /* 0x00000010101a7810 */ /* 0x000fe40007ffe0ff */
[----:B------:R-:W-:Y:S02]  /*2840*/  MOV R18, RZ ;  /* 0x000000ff00127202 */ /* 0x000fe40000000f00 */
[----:B------:R-:W-:Y:S01]  /*2850*/  @!P3 IADD3.X R15, R24, R15, RZ, P2, !PT ;  /* 0x0000000f180fb210 */ /* 0x000fe200017fe4ff */
[C---:B------:R-:W-:Y:S01]  /*2860*/  @!P6 IMAD R23, R26.reuse, R23, R6 ;  /* 0x000000171a17e224 */ /* 0x040fe200078e0206 */
[----:B------:R-:W-:Y:S02]  /*2870*/  @!P6 MOV R6, R2 ;  /* 0x000000020006e202 */ /* 0x000fe40000000f00 */
[----:B------:R-:W-:Y:S01]  /*2880*/  @!P6 MOV R7, R5 ;  /* 0x000000050007e202 */ /* 0x000fe20000000f00 */
[----:B------:R1:W2:Y:S02]  /*2890*/  @!P3 LDG.E R18, desc[UR22][R14.64] ;  /* 0x000000160e12b981 */ /* 0x0002a4000c1e1900 */
[----:B------:R-:W-:-:S05]  /*28a0*/  @!P6 IMAD.WIDE.U32 R6, R26, R22, R6 ;  /* 0x000000161a06e225 */ /* 0x000fca00078e0006 */
[----:B------:R-:W-:Y:S01]  /*28b0*/  @!P6 IADD3 R23, R7, R23, RZ ;  /* 0x000000170717e210 */ /* 0x000fe20007ffe0ff */
[----:B-1----:R-:W1:Y:S01]  /*28c0*/  @!P0 LDC.64 R14, c[0x0][0x230] ;  /* 0x00008c00ff0e8b82 */ /* 0x002e620000000a00 */
[C---:B------:R-:W-:Y:S02]  /*28d0*/  @!P6 SHF.L.U32 R7, R6.reuse, 0x1, RZ ;  /* 0x000000010607e819 */ /* 0x040fe400000006ff */
[----:B------:R-:W-:Y:S02]  /*28e0*/  @!P6 SHF.L.U64.HI R6, R6, 0x1, R23 ;  /* 0x000000010606e819 */ /* 0x000fe40000010217 */
[----:B0-----:R-:W-:-:S04]  /*28f0*/  @!P6 IADD3 R10, P3, R7, R10, RZ ;  /* 0x0000000a070ae210 */ /* 0x001fc80007f7e0ff */
[----:B------:R-:W-:Y:S01]  /*2900*/  @!P6 IADD3.X R11, R6, R11, RZ, P3, !PT ;  /* 0x0000000b060be210 */ /* 0x000fe20001ffe4ff */
[----:B----4-:R0:W-:Y:S02]  /*2910*/  STL [R1+0xd4], R12 ;  /* 0x0000d40c01007387 */ /* 0x0101e40000100800 */
[----:B0-----:R-:W0:Y:S02]  /*2920*/  @!P6 LDC.64 R12, c[0x0][0x228] ;  /* 0x00008a00ff0ceb82 */ /* 0x001e240000000a00 */
[----:B---3--:R2:W-:Y:S02]  /*2930*/  STL [R1+0xd0], R17 ;  /* 0x0000d01101007387 */ /* 0x0085e40000100800 */
[----:B--2---:R-:W-:-:S04]  /*2940*/  @!P0 IMAD R17, R27, R8, RZ ;  /* 0x000000081b118224 */ /* 0x004fc800078e02ff */
[----:B------:R-:W-:Y:S01]  /*2950*/  @!P0 IMAD R9, R29, R9, R17 ;  /* 0x000000091d098224 */ /* 0x000fe200078e0211 */
[----:B------:R-:W-:-:S10]  /*2960*/  HFMA2.MMA R17, -RZ, RZ, 0, 0 ;  /* 0x00000000ff117435 */ /* 0x000fd400000001ff */
[----:B------:R-:W2:Y:S01]  /*2970*/  @!P6 LDG.E R17, desc[UR22][R10.64] ;  /* 0x000000160a11e981 */ /* 0x000ea2000c1e1900 */
[----:B0-----:R-:W-:Y:S02]  /*2980*/  @!P6 IADD3 R12, P3, R7, R12, RZ ;  /* 0x0000000c070ce210 */ /* 0x001fe40007f7e0ff */
[----:B------:R-:W-:Y:S02]  /*2990*/  @!P0 MOV R22, R2 ;  /* 0x0000000200168202 */ /* 0x000fe40000000f00 */
[----:B------:R-:W-:Y:S02]  /*29a0*/  @!P0 MOV R23, R5 ;  /* 0x0000000500178202 */ /* 0x000fe40000000f00 */
[----:B------:R-:W-:Y:S02]  /*29b0*/  MOV R24, RZ ;  /* 0x000000ff00187202 */ /* 0x000fe40000000f00 */
[----:B------:R-:W-:Y:S01]  /*29c0*/  @!P6 IADD3.X R13, R6, R13, RZ, P3, !PT ;  /* 0x0000000d060de210 */ /* 0x000fe20001ffe4ff */
[----:B------:R-:W-:-:S04]  /*29d0*/  @!P0 IMAD.WIDE.U32 R22, R29, R8, R22 ;  /* 0x000000081d168225 */ /* 0x000fc800078e0016 */
[----:B------:R-:W3:Y:S01]  /*29e0*/  @!P6 LDG.E R24, desc[UR22][R12.64] ;  /* 0x000000160c18e981 */ /* 0x000ee2000c1e1900 */
[----:B------:R-:W-:-:S03]  /*29f0*/  @!P0 IADD3 R9, R23, R9, RZ ;  /* 0x0000000917098210 */ /* 0x000fc60007ffe0ff */
[----:B------:R0:W-:Y:S02]  /*2a00*/  STL [R1+0xc8], R18 ;  /* 0x0000c81201007387 */ /* 0x0001e40000100800 */
[----:B0-----:R-:W0:Y:S02]  /*2a10*/  @!P0 LDC.64 R18, c[0x0][0x228] ;  /* 0x00008a00ff128b82 */ /* 0x001e240000000a00 */
[----:B--2---:R2:W-:Y:S02]  /*2a20*/  STL [R1+0x68], R17 ;  /* 0x0000681101007387 */ /* 0x0045e40000100800 */
[C---:B--2---:R-:W-:Y:S02]  /*2a30*/  @!P0 SHF.L.U32 R17, R22.reuse, 0x1, RZ ;  /* 0x0000000116118819 */ /* 0x044fe400000006ff */
[----:B------:R-:W-:Y:S02]  /*2a40*/  @!P0 SHF.L.U64.HI R22, R22, 0x1, R9 ;  /* 0x0000000116168819 */ /* 0x000fe40000010209 */
[----:B-1----:R-:W-:-:S02]  /*2a50*/  @!P0 IADD3 R14, P3, R17, R14, RZ ;  /* 0x0000000e110e8210 */ /* 0x002fc40007f7e0ff */
[----:B0-----:R-:W-:Y:S01]  /*2a60*/  @!P0 IADD3 R18, P5, R17, R18, RZ ;  /* 0x0000001211128210 */ /* 0x001fe20007fbe0ff */
[----:B------:R-:W-:Y:S01]  /*2a70*/  HFMA2.MMA R17, -RZ, RZ, 0, 0 ;  /* 0x00000000ff117435 */ /* 0x000fe200000001ff */
[----:B------:R-:W-:-:S09]  /*2a80*/  @!P0 IADD3.X R15, R22, R15, RZ, P3, !PT ;  /* 0x0000000f160f8210 */ /* 0x000fd20001ffe4ff */
[----:B------:R0:W2:Y:S01]  /*2a90*/  @!P0 LDG.E R17, desc[UR22][R14.64] ;  /* 0x000000160e118981 */ /* 0x0000a2000c1e1900 */
        /* <DEDUP_REMOVED lines=10> */
[----:B------:R-:W-:Y:S01]  /*2b40*/  ISETP.GT.U32.OR P4, PT, R0, 0x29f, P4 ;  /* 0x0000029f0000780c */ /* 0x000fe20002784470 */
[----:B---3--:R3:W-:Y:S02]  /*2b50*/  STL [R1+0x6c], R24 ;  /* 0x00006c1801007387 */ /* 0x0087e40000100800 */
[----:B------:R-:W4:Y:S01]  /*2b60*/  @!P2 LDC.64 R8, c[0x0][0x230] ;  /* 0x00008c00ff08ab82 */ /* 0x000f220000000a00 */
[----:B------:R-:W-:Y:S01]  /*2b70*/  @!P0 IADD3.X R19, R22, R19, RZ, P5, !PT ;  /* 0x0000001316138210 */ /* 0x000fe20002ffe4ff */
[----:B------:R-:W-:-:S06]  /*2b80*/  HFMA2.MMA R22, -RZ, RZ, 0, 0 ;  /* 0x00000000ff167435 */ /* 0x000fcc00000001ff */
[----:B------:R-:W4:Y:S01]  /*2b90*/  @!P2 LDC.64 R6, c[0x0][0x228] ;  /* 0x00008a00ff06ab82 */ /* 0x000f220000000a00 */
[----:B---3--:R-:W-:Y:S02]  /*2ba0*/  IADD3 R24, R16, 0x50, RZ ;  /* 0x0000005010187810 */ /* 0x008fe40007ffe0ff */
[----:B------:R-:W-:Y:S01]  /*2bb0*/  @!P2 MOV R13, R5 ;  /* 0x00000005000da202 */ /* 0x000fe20000000f00 */
[----:B------:R3:W4:Y:S04]  /*2bc0*/  @!P0 LDG.E R22, desc[UR22][R18.64] ;  /* 0x0000001612168981 */ /* 0x000728000c1e1900 */
[----:B------:R-:W3:Y:S01]  /*2bd0*/  @!P4 LDC.64 R10, c[0x0][0x288] ;  /* 0x0000a200ff0acb82 */ /* 0x000ee20000000a00 */
[----:B-1----:R-:W-:Y:S01]  /*2be0*/  @!P2 IMAD R12, R25, R20, RZ ;  /* 0x00000014190ca224 */ /* 0x002fe200078e02ff */
[----:B------:R-:W-:-:S02]  /*2bf0*/  SHF.R.S32.HI R25, RZ, 0x1f, R24 ;  /* 0x0000001fff197819 */ /* 0x000fc40000011418 */
[----:B------:R-:W-:Y:S01]  /*2c00*/  ISETP.GE.U32.AND P3, PT, R24, UR18, PT ;  /* 0x0000001218007c0c */ /* 0x000fe2000bf66070 */
[C---:B------:R-:W-:Y:S01]  /*2c10*/  @!P2 IMAD R21, R28.reuse, R21, R12 ;  /* 0x000000151c15a224 */ /* 0x040fe200078e020c */
[----:B------:R-:W-:Y:S02]  /*2c20*/  @!P2 MOV R12, R2 ;  /* 0x00000002000ca202 */ /* 0x000fe40000000f00 */
[----:B------:R-:W-:Y:S01]  /*2c30*/  ISETP.GE.AND.EX P3, PT, R25, UR19, PT, P3 ;  /* 0x0000001319007c0c */ /* 0x000fe2000bf66330 */
[----:B0-----:R-:W0:Y:S02]  /*2c40*/  @!P4 LDC.64 R14, c[0x0][0x230] ;  /* 0x00008c00ff0ecb82 */ /* 0x001e240000000a00 */
[----:B------:R-:W-:Y:S01]  /*2c50*/  @!P2 IMAD.WIDE.U32 R12, R28, R20, R12 ;  /* 0x000000141c0ca225 */ /* 0x000fe200078e000c */
[----:B------:R-:W-:-:S03]  /*2c60*/  ISETP.GT.U32.OR P3, PT, R0, 0x29f, P3 ;  /* 0x0000029f0000780c */ /* 0x000fc60001f64470 */
[----:B---3--:R-:W-:-:S04]  /*2c70*/  @!P4 IMAD R18, R27, R10, RZ ;  /* 0x0000000a1b12c224 */ /* 0x008fc800078e02ff */
[----:B------:R-:W-:Y:S02]  /*2c80*/  @!P4 IMAD R11, R26, R11, R18 ;  /* 0x0000000b1a0bc224 */ /* 0x000fe400078e0212 */
[----:B------:R-:W1:Y:S01]  /*2c90*/  @!P4 LDC.64 R18, c[0x0][0x228] ;  /* 0x00008a00ff12cb82 */ /* 0x000e620000000a00 */
[----:B------:R-:W-:Y:S01]  /*2ca0*/  @!P4 MOV R20, R2 ;  /* 0x000000020014c202 */ /* 0x000fe20000000f00 */
[----:B------:R-:W-:Y:S01]  /*2cb0*/  HFMA2.MMA R27, -RZ, RZ, 0, 0 ;  /* 0x00000000ff1b7435 */ /* 0x000fe200000001ff */
[----:B--2---:R2:W-:Y:S02]  /*2cc0*/  STL [R1+0x74], R17 ;  /* 0x0000741101007387 */ /* 0x0045e40000100800 */
[----:B--2---:R-:W-:Y:S02]  /*2cd0*/  @!P2 IADD3 R17, R13, R21, RZ ;  /* 0x000000150d11a210 */ /* 0x004fe40007ffe0ff */
[C---:B------:R-:W-:Y:S02]  /*2ce0*/  @!P2 SHF.L.U32 R13, R12.reuse, 0x1, RZ ;  /* 0x000000010c0da819 */ /* 0x040fe400000006ff */
[----:B------:R-:W-:-:S02]  /*2cf0*/  @!P2 SHF.L.U64.HI R17, R12, 0x1, R17 ;  /* 0x000000010c11a819 */ /* 0x000fc40000010211 */
[C---:B----4-:R-:W-:Y:S02]  /*2d00*/  @!P2 IADD3 R8, P6, R13.reuse, R8, RZ ;  /* 0x000000080d08a210 */ /* 0x050fe40007fde0ff */
[----:B------:R-:W-:Y:S02]  /*2d10*/  @!P2 IADD3 R6, P5, R13, R6, RZ ;  /* 0x000000060d06a210 */ /* 0x000fe40007fbe0ff */
[----:B------:R-:W2:Y:S01]  /*2d20*/  @!P3 LDC.64 R12, c[0x0][0x288] ;  /* 0x0000a200ff0cbb82 */ /* 0x000ea20000000a00 */
[----:B------:R-:W-:Y:S02]  /*2d30*/  @!P4 MOV R21, R5 ;  /* 0x000000050015c202 */ /* 0x000fe40000000f00 */
[C---:B------:R-:W-:Y:S01]  /*2d40*/  @!P2 IADD3.X R7, R17.reuse, R7, RZ, P5, !PT ;  /* 0x000000071107a210 */ /* 0x040fe20002ffe4ff */
[----:B------:R-:W-:Y:S01]  /*2d50*/  @!P4 IMAD.WIDE.U32 R20, R26, R10, R20 ;  /* 0x0000000a1a14c225 */ /* 0x000fe200078e0014 */
[----:B------:R-:W-:Y:S02]  /*2d60*/  MOV R26, RZ ;  /* 0x000000ff001a7202 */ /* 0x000fe40000000f00 */
[----:B------:R-:W-:-:S04]  /*2d70*/  @!P2 IADD3.X R9, R17, R9, RZ, P6, !PT ;  /* 0x000000091109a210 */ /* 0x000fc800037fe4ff */
[----:B------:R3:W4:Y:S04]  /*2d80*/  @!P2 LDG.E R26, desc[UR22][R6.64] ;  /* 0x00000016061aa981 */ /* 0x000728000c1e1900 */
[----:B------:R1:W4:Y:S01]  /*2d90*/  @!P2 LDG.E R27, desc[UR22][R8.64] ;  /* 0x00000016081ba981 */ /* 0x000322000c1e1900 */
[----:B---3--:R-:W-:Y:S01]  /*2da0*/  @!P4 SHF.L.U32 R6, R20, 0x1, RZ ;  /* 0x000000011406c819 */ /* 0x008fe200000006ff */
[----:B--2---:R-:W-:-:S03]  /*2db0*/  @!P3 IMAD R7, R25, R12, RZ ;  /* 0x0000000c1907b224 */ /* 0x004fc600078e02ff */
[----:B0-----:R-:W-:Y:S01]  /*2dc0*/  @!P4 IADD3 R14, P6, R6, R14, RZ ;  /* 0x0000000e060ec210 */ /* 0x001fe20007fde0ff */
[----:B------:R-:W-:Y:S01]  /*2dd0*/  @!P3 IMAD R13, R24, R13, R7 ;  /* 0x0000000d180db224 */ /* 0x000fe200078e0207 */
[----:B-1----:R-:W-:Y:S02]  /*2de0*/  @!P4 IADD3 R18, P2, R6, R18, RZ ;  /* 0x000000120612c210 */ /* 0x002fe40007f5e0ff */
[----:B------:R-:W-:Y:S01]  /*2df0*/  IADD3 R23, R16, 0x60, RZ ;  /* 0x0000006010177810 */ /* 0x000fe20007ffe0ff */
[----:B------:R0:W-:Y:S01]  /*2e00*/  STL [R1+0x7c], R22 ;  /* 0x00007c1601007387 */ /* 0x0001e20000100800 */
[----:B------:R-:W-:Y:S01]  /*2e10*/  @!P3 MOV R6, R2 ;  /* 0x000000020006b202 */ /* 0x000fe20000000f00 */
[----:B------:R-:W1:Y:S01]  /*2e20*/  @!P3 LDC.64 R8, c[0x0][0x230] ;  /* 0x00008c00ff08bb82 */ /* 0x000e620000000a00 */
[----:B------:R-:W-:Y:S02]  /*2e30*/  @!P3 MOV R7, R5 ;  /* 0x000000050007b202 */ /* 0x000fe40000000f00 */
[----:B------:R-:W-:Y:S01]  /*2e40*/  @!P4 IADD3 R11, R21, R11, RZ ;  /* 0x0000000b150bc210 */ /* 0x000fe20007ffe0ff */
[----:B------:R-:W-:Y:S01]  /*2e50*/  HFMA2.MMA R25, -RZ, RZ, 0, 0 ;  /* 0x00000000ff197435 */ /* 0x000fe200000001ff */
[----:B------:R-:W-:Y:S01]  /*2e60*/  @!P3 IMAD.WIDE.U32 R6, R24, R12, R6 ;  /* 0x0000000c1806b225 */ /* 0x000fe200078e0006 */
[----:B------:R-:W-:Y:S01]  /*2e70*/  HFMA2.MMA R24, -RZ, RZ, 0, 0 ;  /* 0x00000000ff187435 */ /* 0x000fe200000001ff */
[----:B------:R-:W-:-:S02]  /*2e80*/  @!P4 SHF.L.U64.HI R17, R20, 0x1, R11 ;  /* 0x000000011411c819 */ /* 0x000fc4000001020b */
[----:B0-----:R-:W-:Y:S01]  /*2e90*/  SHF.R.S32.HI R22, RZ, 0x1f, R23 ;  /* 0x0000001fff167819 */ /* 0x001fe20000011417 */
[----:B------:R-:W0:Y:S01]  /*2ea0*/  @!P3 LDC.64 R20, c[0x0][0x228] ;  /* 0x00008a00ff14bb82 */ /* 0x000e220000000a00 */
[C---:B------:R-:W-:Y:S02]  /*2eb0*/  @!P4 IADD3.X R19, R17.reuse, R19, RZ, P2, !PT ;  /* 0x000000131113c210 */ /* 0x040fe400017fe4ff */
[----:B------:R-:W-:-:S03]  /*2ec0*/  @!P4 IADD3.X R15, R17, R15, RZ, P6, !PT ;  /* 0x0000000f110fc210 */ /* 0x000fc600037fe4ff */
[----:B------:R-:W2:Y:S04]  /*2ed0*/  @!P4 LDG.E R24, desc[UR22][R18.64] ;  /* 0x000000161218c981 */ /* 0x000ea8000c1e1900 */
[----:B------:R-:W3:Y:S01]  /*2ee0*/  @!P4 LDG.E R25, desc[UR22][R14.64] ;  /* 0x000000160e19c981 */ /* 0x000ee2000c1e1900 */
[----:B------:R-:W-:-:S04]  /*2ef0*/  ISETP.GE.U32.AND P0, PT, R23, UR18, PT ;  /* 0x0000001217007c0c */ /* 0x000fc8000bf06070 */
[----:B------:R-:W-:-:S04]  /*2f00*/  ISETP.GE.AND.EX P0, PT, R22, UR19, PT, P0 ;  /* 0x0000001316007c0c */ /* 0x000fc8000bf06300 */
[----:B------:R-:W-:-:S13]  /*2f10*/  ISETP.GT.U32.OR P0, PT, R0, 0x29f, P0 ;  /* 0x0000029f0000780c */ /* 0x000fda0000704470 */
[----:B------:R-:W0:Y:S01]  /*2f20*/  @!P0 LDC.64 R10, c[0x0][0x288] ;  /* 0x0000a200ff0a8b82 */ /* 0x000e220000000a00 */
[----:B------:R-:W-:Y:S02]  /*2f30*/  @!P3 IADD3 R13, R7, R13, RZ ;  /* 0x0000000d070db210 */ /* 0x000fe40007ffe0ff */
[----:B------:R-:W-:-:S04]  /*2f40*/  @!P3 SHF.L.U32 R7, R6, 0x1, RZ ;  /* 0x000000010607b819 */ /* 0x000fc800000006ff */
[C---:B-1----:R-:W-:Y:S02]  /*2f50*/  @!P3 IADD3 R8, P6, R7.reuse, R8, RZ ;  /* 0x000000080708b210 */ /* 0x042fe40007fde0ff */
[----:B0-----:R-:W-:Y:S02]  /*2f60*/  @!P3 IADD3 R20, P4, R7, R20, RZ ;  /* 0x000000140714b210 */ /* 0x001fe40007f9e0ff */
[----:B------:R-:W-:Y:S02]  /*2f70*/  @!P3 SHF.L.U64.HI R6, R6, 0x1, R13 ;  /* 0x000000010606b819 */ /* 0x000fe4000001020d */
[----:B------:R-:W0:Y:S01]  /*2f80*/  @!P0 LDC.64 R12, c[0x0][0x230] ;  /* 0x00008c00ff0c8b82 */ /* 0x000e220000000a00 */
[----:B------:R-:W-:-:S04]  /*2f90*/  @!P0 IMAD R17, R22, R10, RZ ;  /* 0x0000000a16118224 */ /* 0x000fc800078e02ff */
[----:B------:R-:W-:Y:S01]  /*2fa0*/  @!P0 IMAD R7, R23, R11, R17 ;  /* 0x0000000b17078224 */ /* 0x000fe200078e0211 */
[----:B------:R-:W-:Y:S01]  /*2fb0*/  HFMA2.MMA R17, -RZ, RZ, 0, 0 ;  /* 0x00000000ff117435 */ /* 0x000fe200000001ff */
[C---:B------:R-:W-:Y:S02]  /*2fc0*/  @!P3 IADD3.X R9, R6.reuse, R9, RZ, P6, !PT ;  /* 0x000000090609b210 */ /* 0x040fe400037fe4ff */
[----:B------:R-:W-:-:S07]  /*2fd0*/  @!P3 IADD3.X R21, R6, R21, RZ, P4, !PT ;  /* 0x000000150615b210 */ /* 0x000fce00027fe4ff */
[----:B------:R1:W3:Y:S04]  /*2fe0*/  @!P3 LDG.E R17, desc[UR22][R8.64] ;  /* 0x000000160811b981 */ /* 0x0002e8000c1e1900 */
[----:B----4-:R-:W-:Y:S04]  /*2ff0*/  STL [R1+0x80], R27 ;  /* 0x0000801b01007387 */ /* 0x010fe80000100800 */
[----:B------:R-:W-:Y:S04]  /*3000*/  STL [R1+0x8c], R26 ;  /* 0x00008c1a01007387 */ /* 0x000fe80000100800 */
[----:B--2---:R-:W-:Y:S04]  /*3010*/  STL [R1+0x94], R24 ;  /* 0x0000941801007387 */ /* 0x004fe80000100800 */
[----:B---3--:R2:W-:Y:S02]  /*3020*/  STL [R1+0x78], R25 ;  /* 0x0000781901007387 */ /* 0x0085e40000100800 */
[----:B--2---:R-:W-:-:S06]  /*3030*/  MOV R25, RZ ;  /* 0x000000ff00197202 */ /* 0x004fcc0000000f00 */
[----:B------:R2:W3:Y:S01]  /*3040*/  @!P3 LDG.E R25, desc[UR22][R20.64] ;  /* 0x000000161419b981 */ /* 0x0004e2000c1e1900 */
[----:B------:R-:W-:-:S04]  /*3050*/  IADD3 R27, R16, 0x70, RZ ;  /* 0x00000070101b7810 */ /* 0x000fc80007ffe0ff */
[----:B------:R-:W-:Y:S02]  /*3060*/  SHF.R.S32.HI R28, RZ, 0x1f, R27 ;  /* 0x0000001fff1c7819 */ /* 0x000fe4000001141b */
[----:B------:R-:W-:-:S04]  /*3070*/  ISETP.GE.U32.AND P5, PT, R27, UR18, PT ;  /* 0x000000121b007c0c */ /* 0x000fc8000bfa6070 */
[----:B------:R-:W-:-:S04]  /*3080*/  ISETP.GE.AND.EX P5, PT, R28, UR19, PT, P5 ;  /* 0x000000131c007c0c */ /* 0x000fc8000bfa6350 */
[----:B------:R-:W-:Y:S02]  /*3090*/  ISETP.GT.U32.OR P5, PT, R0, 0x29f, P5 ;  /* 0x0000029f0000780c */ /* 0x000fe40002fa4470 */
[----:B------:R-:W-:Y:S02]  /*30a0*/  @!P0 MOV R18, R2 ;  /* 0x0000000200128202 */ /* 0x000fe40000000f00 */
[----:B------:R-:W-:-:S09]  /*30b0*/  @!P0 MOV R19, R5 ;  /* 0x0000000500138202 */ /* 0x000fd20000000f00 */
[----:B------:R-:W4:Y:S01]  /*30c0*/  @!P5 LDC.64 R14, c[0x0][0x288] ;  /* 0x0000a200ff0edb82 */ /* 0x000f220000000a00 */
[----:B------:R-:W-:-:S07]  /*30d0*/  @!P0 IMAD.WIDE.U32 R10, R23, R10, R18 ;  /* 0x0000000a170a8225 */ /* 0x000fce00078e0012 */
[----:B------:R-:W2:Y:S01]  /*30e0*/  @!P0 LDC.64 R18, c[0x0][0x228] ;  /* 0x00008a00ff128b82 */ /* 0x000ea20000000a00 */
[----:B------:R-:W-:-:S07]  /*30f0*/  @!P0 IADD3 R7, R11, R7, RZ ;  /* 0x000000070b078210 */ /* 0x000fce0007ffe0ff */
[----:B-1----:R-:W1:Y:S01]  /*3100*/  @!P5 LDC.64 R8, c[0x0][0x230] ;  /* 0x00008c00ff08db82 */ /* 0x002e620000000a00 */
[C---:B------:R-:W-:Y:S01]  /*3110*/  @!P0 SHF.L.U32 R6, R10.reuse, 0x1, RZ ;  /* 0x000000010a068819 */ /* 0x040fe200000006ff */
[----:B------:R4:W-:Y:S06]  /*3120*/  STL [R1+0x84], R17 ;  /* 0x0000841101007387 */ /* 0x0009ec0000100800 */
[----:B------:R-:W1:Y:S01]  /*3130*/  @!P5 LDC.64 R22, c[0x0][0x228] ;  /* 0x00008a00ff16db82 */ /* 0x000e620000000a00 */
[----:B------:R-:W-:Y:S02]  /*3140*/  @!P0 SHF.L.U64.HI R7, R10, 0x1, R7 ;  /* 0x000000010a078819 */ /* 0x000fe40000010207 */
[----:B0-----:R-:W-:Y:S01]  /*3150*/  @!P0 IADD3 R12, P4, R6, R12, RZ ;  /* 0x0000000c060c8210 */ /* 0x001fe20007f9e0ff */
[----:B----4-:R-:W-:Y:S01]  /*3160*/  @!P5 IMAD R17, R28, R14, RZ ;  /* 0x0000000e1c11d224 */ /* 0x010fe200078e02ff */
[----:B--2---:R-:W-:-:S02]  /*3170*/  @!P5 MOV R20, R2 ;  /* 0x000000020014d202 */ /* 0x004fc40000000f00 */
[----:B------:R-:W-:Y:S01]  /*3180*/  @!P5 MOV R21, R5 ;  /* 0x000000050015d202 */ /* 0x000fe20000000f00 */
[----:B------:R-:W-:Y:S01]  /*3190*/  @!P5 IMAD R15, R27, R15, R17 ;  /* 0x0000000f1b0fd224 */ /* 0x000fe200078e0211 */
[----:B------:R-:W-:Y:S01]  /*31a0*/  @!P0 IADD3.X R13, R7, R13, RZ, P4, !PT ;  /* 0x0000000d070d8210 */ /* 0x000fe200027fe4ff */
[----:B------:R-:W-:Y:S01]  /*31b0*/  @!P5 IMAD.WIDE.U32 R20, R27, R14, R20 ;  /* 0x0000000e1b14d225 */ /* 0x000fe200078e0014 */
[----:B------:R-:W-:Y:S01]  /*31c0*/  @!P0 IADD3 R6, P4, R6, R18, RZ ;  /* 0x0000001206068210 */ /* 0x000fe20007f9e0ff */
[----:B------:R-:W-:-:S03]  /*31d0*/  HFMA2.MMA R14, -RZ, RZ, 0, 0 ;  /* 0x00000000ff0e7435 */ /* 0x000fc600000001ff */
[----:B------:R-:W-:Y:S02]  /*31e0*/  @!P5 IADD3 R15, R21, R15, RZ ;  /* 0x0000000f150fd210 */ /* 0x000fe40007ffe0ff */
[----:B------:R-:W-:Y:S02]  /*31f0*/  @!P0 IADD3.X R7, R7, R19, RZ, P4, !PT ;  /* 0x0000001307078210 */ /* 0x000fe400027fe4ff */
[----:B------:R-:W-:Y:S02]  /*3200*/  @!P5 SHF.L.U64.HI R15, R20, 0x1, R15 ;  /* 0x00000001140fd819 */ /* 0x000fe4000001020f */
[----:B------:R-:W-:Y:S01]  /*3210*/  MOV R17, RZ ;  /* 0x000000ff00117202 */ /* 0x000fe20000000f00 */
[----:B------:R-:W2:Y:S04]  /*3220*/  @!P0 LDG.E R14, desc[UR22][R6.64] ;  /* 0x00000016060e8981 */ /* 0x000ea8000c1e1900 */
[----:B---3--:R0:W-:Y:S02]  /*3230*/  STL [R1+0xa0], R25 ;  /* 0x0000a01901007387 */ /* 0x0081e40000100800 */
[----:B0-----:R-:W-:-:S10]  /*3240*/  HFMA2.MMA R25, -RZ, RZ, 0, 0 ;  /* 0x00000000ff197435 */ /* 0x001fd400000001ff */
[----:B------:R0:W3:Y:S02]  /*3250*/  @!P0 LDG.E R25, desc[UR22][R12.64] ;  /* 0x000000160c198981 */ /* 0x0000e4000c1e1900 */
[----:B0-----:R-:W-:-:S04]  /*3260*/  @!P5 SHF.L.U32 R13, R20, 0x1, RZ ;  /* 0x00000001140dd819 */ /* 0x001fc800000006ff */
[C---:B-1----:R-:W-:Y:S02]  /*3270*/  @!P5 IADD3 R12, P4, R13.reuse, R8, RZ ;  /* 0x000000080d0cd210 */ /* 0x042fe40007f9e0ff */
[----:B------:R-:W-:Y:S02]  /*3280*/  @!P5 IADD3 R22, P6, R13, R22, RZ ;  /* 0x000000160d16d210 */ /* 0x000fe40007fde0ff */
[----:B------:R-:W-:-:S05]  /*3290*/  @!P5 IADD3.X R13, R15, R9, RZ, P4, !PT ;  /* 0x000000090f0dd210 */ /* 0x000fca00027fe4ff */
[----:B------:R-:W4:Y:S01]  /*32a0*/  @!P5 LDG.E R17, desc[UR22][R12.64] ;  /* 0x000000160c11d981 */ /* 0x000f22000c1e1900 */
[----:B------:R-:W-:Y:S01]  /*32b0*/  HFMA2.MMA R18, -RZ, RZ, 0, 0 ;  /* 0x00000000ff127435 */ /* 0x000fe200000001ff */
[----:B------:R-:W-:-:S09]  /*32c0*/  @!P5 IADD3.X R23, R15, R23, RZ, P6, !PT ;  /* 0x000000170f17d210 */ /* 0x000fd200037fe4ff */
[----:B------:R-:W4:Y:S04]  /*32d0*/  @!P5 LDG.E R18, desc[UR22][R22.64] ;  /* 0x000000161612d981 */ /* 0x000f28000c1e1900 */
[----:B--2---:R-:W-:Y:S04]  /*32e0*/  STL [R1+0xac], R14 ;  /* 0x0000ac0e01007387 */ /* 0x004fe80000100800 */
[----:B---3--:R-:W-:Y:S04]  /*32f0*/  STL [R1+0xa8], R25 ;  /* 0x0000a81901007387 */ /* 0x008fe80000100800 */
[----:B----4-:R0:W-:Y:S04]  /*3300*/  STL [R1+0x98], R17 ;  /* 0x0000981101007387 */ /* 0x0101e80000100800 */
[----:B------:R-:W2:Y:S01]  /*3310*/  LDL.LU.64 R22, [R1] ;  /* 0x0000000001167983 */ /* 0x000ea20000300a00 */
[----:B------:R-:W-:-:S04]  /*3320*/  IADD3 R26, R16, 0x80, RZ ;  /* 0x00000080101a7810 */ /* 0x000fc80007ffe0ff */
[----:B------:R-:W-:Y:S02]  /*3330*/  SHF.R.S32.HI R24, RZ, 0x1f, R26 ;  /* 0x0000001fff187819 */ /* 0x000fe4000001141a */
[----:B------:R-:W-:-:S04]  /*3340*/  ISETP.GE.U32.AND P2, PT, R26, UR18, PT ;  /* 0x000000121a007c0c */ /* 0x000fc8000bf46070 */
[----:B------:R-:W-:-:S04]  /*3350*/  ISETP.GE.AND.EX P2, PT, R24, UR19, PT, P2 ;  /* 0x0000001318007c0c */ /* 0x000fc8000bf46320 */
[----:B------:R-:W-:Y:S02]  /*3360*/  ISETP.GT.U32.OR P2, PT, R0, 0x29f, P2 ;  /* 0x0000029f0000780c */ /* 0x000fe40001744470 */
[----:B0-----:R-:W-:-:S04]  /*3370*/  IADD3 R17, R16, 0xa0, RZ ;  /* 0x000000a010117810 */ /* 0x001fc80007ffe0ff */
[----:B------:R-:W-:Y:S02]  /*3380*/  SHF.R.S32.HI R13, RZ, 0x1f, R17 ;  /* 0x0000001fff0d7819 */ /* 0x000fe40000011411 */
[----:B------:R-:W-:Y:S01]  /*3390*/  ISETP.GE.U32.AND P0, PT, R17, UR18, PT ;  /* 0x0000001211007c0c */ /* 0x000fe2000bf06070 */
[----:B------:R-:W-:-:S04]  /*33a0*/  HFMA2.MMA R17, -RZ, RZ, 0, 0 ;  /* 0x00000000ff117435 */ /* 0x000fc800000001ff */
[----:B------:R-:W0:Y:S08]  /*33b0*/  @!P2 LDC.64 R10, c[0x0][0x288] ;  /* 0x0000a200ff0aab82 */ /* 0x000e300000000a00 */
[----:B------:R-:W1:Y:S01]  /*33c0*/  @!P2 LDC.64 R8, c[0x0][0x230] ;  /* 0x00008c00ff08ab82 */ /* 0x000e620000000a00 */
[----:B------:R-:W-:Y:S01]  /*33d0*/  @!P2 MOV R15, R5 ;  /* 0x00000005000fa202 */ /* 0x000fe20000000f00 */
[----:B0-----:R-:W-:-:S06]  /*33e0*/  @!P2 IMAD R14, R24, R10, RZ ;  /* 0x0000000a180ea224 */ /* 0x001fcc00078e02ff */
[----:B------:R-:W0:Y:S01]  /*33f0*/  @!P2 LDC.64 R24, c[0x0][0x228] ;  /* 0x00008a00ff18ab82 */ /* 0x000e220000000a00 */
[----:B------:R-:W-:Y:S01]  /*3400*/  @!P2 IMAD R11, R26, R11, R14 ;  /* 0x0000000b1a0ba224 */ /* 0x000fe200078e020e */
[----:B------:R-:W-:Y:S02]  /*3410*/  @!P2 MOV R14, R2 ;  /* 0x00000002000ea202 */ /* 0x000fe40000000f00 */
[----:B------:R-:W-:-:S03]  /*3420*/  IADD3 R27, R16, 0xb0, RZ ;  /* 0x000000b0101b7810 */ /* 0x000fc60007ffe0ff */
[----:B------:R-:W-:Y:S01]  /*3430*/  @!P2 IMAD.WIDE.U32 R14, R26, R10, R14 ;  /* 0x0000000a1a0ea225 */ /* 0x000fe200078e000e */
[----:B------:R-:W-:Y:S01]  /*3440*/  SHF.R.S32.HI R26, RZ, 0x1f, R27 ;  /* 0x0000001fff1a7819 */ /* 0x000fe2000001141b */
[----:B------:R3:W-:Y:S03]  /*3450*/  STL [R1+0x16c], R27 ;  /* 0x00016c1b01007387 */ /* 0x0007e60000100800 */
[----:B------:R-:W-:Y:S02]  /*3460*/  @!P2 IADD3 R11, R15, R11, RZ ;  /* 0x0000000b0f0ba210 */ /* 0x000fe40007ffe0ff */
[C---:B------:R-:W-:Y:S02]  /*3470*/  @!P2 SHF.L.U32 R10, R14.reuse, 0x1, RZ ;  /* 0x000000010e0aa819 */ /* 0x040fe400000006ff */
[----:B------:R-:W-:Y:S02]  /*3480*/  ISETP.GE.U32.AND P4, PT, R27, UR18, PT ;  /* 0x000000121b007c0c */ /* 0x000fe4000bf86070 */
[----:B------:R-:W-:Y:S01]  /*3490*/  @!P2 SHF.L.U64.HI R12, R14, 0x1, R11 ;  /* 0x000000010e0ca819 */ /* 0x000fe2000001020b */
[----:B---3--:R-:W-:Y:S01]  /*34a0*/  HFMA2.MMA R27, -RZ, RZ, 0, 0 ;  /* 0x00000000ff1b7435 */ /* 0x008fe200000001ff */
[----:B-1----:R-:W-:-:S02]  /*34b0*/  @!P2 IADD3 R8, P6, R10, R8, RZ ;  /* 0x000000080a08a210 */ /* 0x002fc40007fde0ff */
[----:B0-----:R-:W-:Y:S02]  /*34c0*/  @!P2 IADD3 R24, P5, R10, R24, RZ ;  /* 0x000000180a18a210 */ /* 0x001fe40007fbe0ff */
[C---:B------:R-:W-:Y:S02]  /*34d0*/  @!P2 IADD3.X R9, R12.reuse, R9, RZ, P6, !PT ;  /* 0x000000090c09a210 */ /* 0x040fe400037fe4ff */
[----:B------:R-:W-:-:S05]  /*34e0*/  @!P2 IADD3.X R25, R12, R25, RZ, P5, !PT ;  /* 0x000000190c19a210 */ /* 0x000fca0002ffe4ff */
[----:B------:R-:W3:Y:S04]  /*34f0*/  @!P2 LDG.E R27, desc[UR22][R24.64] ;  /* 0x00000016181ba981 */ /* 0x000ee8000c1e1900 */
[----:B--2---:R0:W2:Y:S02]  /*3500*/  @P1 LDG.E R17, desc[UR22][R22.64] ;  /* 0x0000001616111981 */ /* 0x0040a4000c1e1900 */
[----:B0-----:R-:W-:-:S06]  /*3510*/  MOV R22, RZ ;  /* 0x000000ff00167202 */ /* 0x001fcc0000000f00 */
[----:B------:R0:W4:Y:S01]  /*3520*/  @!P2 LDG.E R22, desc[UR22][R8.64] ;  /* 0x000000160816a981 */ /* 0x000122000c1e1900 */
[----:B------:R-:W-:-:S04]  /*3530*/  IADD3 R28, R16, 0x90, RZ ;  /* 0x00000090101c7810 */ /* 0x000fc80007ffe0ff */
[----:B------:R-:W-:Y:S02]  /*3540*/  SHF.R.S32.HI R29, RZ, 0x1f, R28 ;  /* 0x0000001fff1d7819 */ /* 0x000fe4000001141c */
[----:B------:R-:W-:-:S04]  /*3550*/  ISETP.GE.U32.AND P3, PT, R28, UR18, PT ;  /* 0x000000121c007c0c */ /* 0x000fc8000bf66070 */
[----:B------:R-:W-:-:S04]  /*3560*/  ISETP.GE.AND.EX P3, PT, R29, UR19, PT, P3 ;  /* 0x000000131d007c0c */ /* 0x000fc8000bf66330 */
[----:B------:R-:W-:Y:S02]  /*3570*/  ISETP.GT.U32.OR P3, PT, R0, 0x29f, P3 ;  /* 0x0000029f0000780c */ /* 0x000fe40001f64470 */
[----:B------:R-:W-:-:S11]  /*3580*/  ISETP.GE.AND.EX P0, PT, R13, UR19, PT, P0 ;  /* 0x000000130d007c0c */ /* 0x000fd6000bf06300 */
[----:B------:R-:W1:Y:S01]  /*3590*/  @!P3 LDC.64 R6, c[0x0][0x288] ;  /* 0x0000a200ff06bb82 */ /* 0x000e620000000a00 */
[----:B------:R-:W-:-:S07]  /*35a0*/  ISETP.GT.U32.OR P0, PT, R0, 0x29f, P0 ;  /* 0x0000029f0000780c */ /* 0x000fce0000704470 */
[----:B------:R-:W2:Y:S01]  /*35b0*/  @!P3 LDC.64 R20, c[0x0][0x230] ;  /* 0x00008c00ff14bb82 */ /* 0x000ea20000000a00 */
[----:B------:R-:W-:Y:S02]  /*35c0*/  @!P3 MOV R14, R2 ;  /* 0x00000002000eb202 */ /* 0x000fe40000000f00 */
[----:B------:R-:W-:Y:S01]  /*35d0*/  @!P3 MOV R15, R5 ;  /* 0x00000005000fb202 */ /* 0x000fe20000000f00 */
[----:B------:R1:W-:Y:S01]  /*35e0*/  STL [R1+0xb8], R18 ;  /* 0x0000b81201007387 */ /* 0x0003e20000100800 */
[----:B------:R-:W-:-:S03]  /*35f0*/  ISETP.GE.AND.EX P4, PT, R26, UR19, PT, P4 ;  /* 0x000000131a007c0c */ /* 0x000fc6000bf86340 */
[----:B0-----:R-:W0:Y:S01]  /*3600*/  @!P0 LDC.64 R8, c[0x0][0x230] ;  /* 0x00008c00ff088b82 */ /* 0x001e220000000a00 */
[----:B-1----:R-:W-:-:S07]  /*3610*/  @!P3 IMAD R13, R29, R6, RZ ;  /* 0x000000061d0db224 */ /* 0x002fce00078e02ff */
[----:B------:R-:W1:Y:S01]  /*3620*/  @!P0 LDC.64 R18, c[0x0][0x288] ;  /* 0x0000a200ff128b82 */ /* 0x000e620000000a00 */
[C---:B------:R-:W-:Y:S02]  /*3630*/  @!P3 IMAD R13, R28.reuse, R7, R13 ;  /* 0x000000071c0db224 */ /* 0x040fe400078e020d */
[----:B------:R-:W-:Y:S01]  /*3640*/  @!P3 IMAD.WIDE.U32 R6, R28, R6, R14 ;  /* 0x000000061c06b225 */ /* 0x000fe200078e000e */
[----:B------:R-:W-:-:S04]  /*3650*/  IADD3 R29, R16, 0x1f0, RZ ;  /* 0x000001f0101d7810 */ /* 0x000fc80007ffe0ff */
[----:B------:R-:W0:Y:S01]  /*3660*/  @!P3 LDC.64 R14, c[0x0][0x228] ;  /* 0x00008a00ff0ebb82 */ /* 0x000e220000000a00 */
[----:B------:R-:W-:Y:S02]  /*3670*/  SHF.R.S32.HI R28, RZ, 0x1f, R29 ;  /* 0x0000001fff1c7819 */ /* 0x000fe4000001141d */
[----:B------:R-:W-:-:S04]  /*3680*/  ISETP.GE.U32.AND P6, PT, R29, UR18, PT ;  /* 0x000000121d007c0c */ /* 0x000fc8000bfc6070 */
[----:B------:R-:W-:Y:S02]  /*3690*/  ISETP.GE.AND.EX P5, PT, R28, UR19, PT, P6 ;  /* 0x000000131c007c0c */ /* 0x000fe4000bfa6360 */
[----:B------:R-:W-:Y:S01]  /*36a0*/  MOV R29, RZ ;  /* 0x000000ff001d7202 */ /* 0x000fe20000000f00 */
[----:B--2---:R2:W-:Y:S02]  /*36b0*/  STL [R1+0x58], R17 ;  /* 0x0000581101007387 */ /* 0x0045e40000100800 */
[----:B--2---:R-:W-:Y:S02]  /*36c0*/  @!P3 IADD3 R17, R7, R13, RZ ;  /* 0x0000000d0711b210 */ /* 0x004fe40007ffe0ff */
[C---:B------:R-:W-:Y:S02]  /*36d0*/  @!P3 SHF.L.U32 R7, R6.reuse, 0x1, RZ ;  /* 0x000000010607b819 */ /* 0x040fe400000006ff */
[----:B------:R-:W-:Y:S02]  /*36e0*/  @!P3 SHF.L.U64.HI R6, R6, 0x1, R17 ;  /* 0x000000010606b819 */ /* 0x000fe40000010211 */
[----:B------:R-:W-:-:S02]  /*36f0*/  @!P3 IADD3 R20, P6, R7, R20, RZ ;  /* 0x000000140714b210 */ /* 0x000fc40007fde0ff */
[----:B------:R-:W-:Y:S02]  /*3700*/  IADD3 R17, R16, 0xa0, RZ ;  /* 0x000000a010117810 */ /* 0x000fe40007ffe0ff */
[----:B------:R-:W-:Y:S02]  /*3710*/  @!P3 IADD3.X R21, R6, R21, RZ, P6, !PT ;  /* 0x000000150615b210 */ /* 0x000fe400037fe4ff */
[----:B------:R-:W-:-:S03]  /*3720*/  SHF.R.S32.HI R17, RZ, 0x1f, R17 ;  /* 0x0000001fff117819 */ /* 0x000fc60000011411 */
[----:B------:R2:W3:Y:S02]  /*3730*/  @!P3 LDG.E R29, desc[UR22][R20.64] ;  /* 0x00000016141db981 */ /* 0x0004e4000c1e1900 */
[----:B-1----:R-:W-:Y:S01]  /*3740*/  @!P0 IMAD R17, R17, R18, RZ ;  /* 0x0000001211118224 */ /* 0x002fe200078e02ff */
[----:B0-----:R-:W-:Y:S02]  /*3750*/  @!P3 IADD3 R14, P2, R7, R14, RZ ;  /* 0x0000000e070eb210 */ /* 0x001fe40007f5e0ff */
[----:B--2---:R-:W-:Y:S02]  /*3760*/  IADD3 R21, R16, 0xa0, RZ ;  /* 0x000000a010157810 */ /* 0x004fe40007ffe0ff */
[----:B------:R-:W-:-:S03]  /*3770*/  @!P0 MOV R20, R2 ;  /* 0x0000000200148202 */ /* 0x000fc60000000f00 */
[----:B------:R-:W-:Y:S01]  /*3780*/  @!P0 IMAD R7, R21, R19, R17 ;  /* 0x0000001315078224 */ /* 0x000fe200078e0211 */
[----:B------:R-:W-:Y:S02]  /*3790*/  IADD3 R17, R16, 0xa0, RZ ;  /* 0x000000a010117810 */ /* 0x000fe40007ffe0ff */
[----:B------:R-:W-:-:S03]  /*37a0*/  @!P0 MOV R21, R5 ;  /* 0x0000000500158202 */ /* 0x000fc60000000f00 */
[----:B------:R-:W-:Y:S01]  /*37b0*/  @!P0 IMAD.WIDE.U32 R18, R17, R18, R20 ;  /* 0x0000001211128225 */ /* 0x000fe200078e0014 */
[----:B------:R-:W-:Y:S01]  /*37c0*/  HFMA2.MMA R17, -RZ, RZ, 0, 0 ;  /* 0x00000000ff117435 */ /* 0x000fe200000001ff */
[----:B------:R-:W-:Y:S01]  /*37d0*/  @!P3 IADD3.X R15, R6, R15, RZ, P2, !PT ;  /* 0x0000000f060fb210 */ /* 0x000fe200017fe4ff */
[----:B----4-:R0:W-:Y:S08]  /*37e0*/  STL [R1+0xa4], R22 ;  /* 0x0000a41601007387 */ /* 0x0101f00000100800 */
[----:B------:R1:W2:Y:S01]  /*37f0*/  @!P3 LDG.E R17, desc[UR22][R14.64] ;  /* 0x000000160e11b981 */ /* 0x0002a2000c1e1900 */
[C---:B------:R-:W-:Y:S01]  /*3800*/  ISETP.GT.U32.OR P4, PT, R0.reuse, 0x29f, P4 ;  /* 0x0000029f0000780c */ /* 0x040fe20002784470 */
[----:B0-----:R-:W0:Y:S02]  /*3810*/  @!P0 LDC.64 R22, c[0x0][0x228] ;  /* 0x00008a00ff168b82 */ /* 0x001e240000000a00 */
[----:B---3--:R3:W-:Y:S04]  /*3820*/  STL [R1+0xbc], R27 ;  /* 0x0000bc1b01007387 */ /* 0x0087e80000100800 */
[----:B---3--:R-:W3:Y:S01]  /*3830*/  LDL.LU R27, [R1+0x16c] ;  /* 0x00016c00011b7983 */ /* 0x008ee20000300800 */
[----:B------:R-:W-:-:S05]  /*3840*/  ISETP.GT.U32.OR P5, PT, R0, 0x29f, P5 ;  /* 0x0000029f0000780c */ /* 0x000fca0002fa4470 */
[----:B------:R-:W4:Y:S01]  /*3850*/  @!P4 LDC.64 R12, c[0x0][0x288] ;  /* 0x0000a200ff0ccb82 */ /* 0x000f220000000a00 */
[----:B------:R-:W-:Y:S02]  /*3860*/  @!P0 IADD3 R7, R19, R7, RZ ;  /* 0x0000000713078210 */ /* 0x000fe40007ffe0ff */
[----:B------:R-:W-:Y:S02]  /*3870*/  @!P4 MOV R6, R2 ;  /* 0x000000020006c202 */ /* 0x000fe40000000f00 */
[----:B-1----:R-:W-:Y:S01]  /*3880*/  @!P0 SHF.L.U32 R14, R18, 0x1, RZ ;  /* 0x00000001120e8819 */ /* 0x002fe200000006ff */
[----:B------:R-:W-:Y:S02]  /*3890*/  UIMAD.WIDE UR6, UR9, 0x8, UR6 ;  /* 0x00000008090678a5 */ /* 0x000fe4000f8e0206 */
[----:B------:R-:W1:Y:S08]  /*38a0*/  @!P4 LDC.64 R20, c[0x0][0x230] ;  /* 0x00008c00ff14cb82 */ /* 0x000e700000000a00 */
[----:B------:R-:W1:Y:S01]  /*38b0*/  @!P5 LDC.64 R24, c[0x0][0x288] ;  /* 0x0000a200ff18db82 */ /* 0x000e620000000a00 */
[----:B------:R-:W-:-:S02]  /*38c0*/  @!P0 IADD3 R8, P2, R14, R8, RZ ;  /* 0x000000080e088210 */ /* 0x000fc40007f5e0ff */
[----:B0-----:R-:W-:Y:S01]  /*38d0*/  @!P0 IADD3 R22, P3, R14, R22, RZ ;  /* 0x000000160e168210 */ /* 0x001fe20007f7e0ff */
[----:B----4-:R-:W-:Y:S01]  /*38e0*/  @!P4 IMAD R26, R26, R12, RZ ;  /* 0x0000000c1a1ac224 */ /* 0x010fe200078e02ff */
[----:B------:R0:W-:Y:S01]  /*38f0*/  STL [R1+0xb4], R29 ;  /* 0x0000b41d01007387 */ /* 0x0001e20000100800 */
[----:B------:R-:W-:Y:S02]  /*3900*/  MOV R10, UR6 ;  /* 0x00000006000a7c02 */ /* 0x000fe40008000f00 */
[----:B------:R-:W4:Y:S01]  /*3910*/  @!P5 LDC.64 R14, c[0x0][0x230] ;  /* 0x00008c00ff0edb82 */ /* 0x000f220000000a00 */
[----:B0-----:R-:W5:Y:S04]  /*3920*/  LDL.LU R29, [R1+0x168] ;  /* 0x00016800011d7983 */ /* 0x001f680000300800 */
[----:B--2---:R0:W-:Y:S02]  /*3930*/  STL [R1+0xc0], R17 ;  /* 0x0000c01101007387 */ /* 0x0041e40000100800 */
[----:B0-----:R-:W-:-:S02]  /*3940*/  @!P0 SHF.L.U64.HI R17, R18, 0x1, R7 ;  /* 0x0000000112118819 */ /* 0x001fc40000010207 */
[----:B------:R-:W-:Y:S01]  /*3950*/  @!P4 MOV R7, R5 ;  /* 0x000000050007c202 */ /* 0x000fe20000000f00 */
[----:B------:R-:W0:Y:S01]  /*3960*/  @!P5 LDC.64 R18, c[0x0][0x228] ;  /* 0x00008a00ff12db82 */ /* 0x000e220000000a00 */
[C---:B---3--:R-:W-:Y:S02]  /*3970*/  @!P4 IMAD R26, R27.reuse, R13, R26 ;  /* 0x0000000d1b1ac224 */ /* 0x048fe400078e021a */
[----:B------:R-:W-:Y:S01]  /*3980*/  @!P4 IMAD.WIDE.U32 R6, R27, R12, R6 ;  /* 0x0000000c1b06c225 */ /* 0x000fe200078e0006 */
[C---:B------:R-:W-:Y:S02]  /*3990*/  @!P0 IADD3.X R9, R17.reuse, R9, RZ, P2, !PT ;  /* 0x0000000911098210 */ /* 0x040fe400017fe4ff */
[----:B------:R-:W-:Y:S02]  /*39a0*/  @!P0 IADD3.X R23, R17, R23, RZ, P3, !PT ;  /* 0x0000001711178210 */ /* 0x000fe40001ffe4ff */
[----:B------:R-:W2:Y:S01]  /*39b0*/  @!P4 LDC.64 R12, c[0x0][0x228] ;  /* 0x00008a00ff0ccb82 */ /* 0x000ea20000000a00 */
[----:B------:R-:W-:Y:S01]  /*39c0*/  @!P4 IADD3 R27, R7, R26, RZ ;  /* 0x0000001a071bc210 */ /* 0x000fe20007ffe0ff */
[----:B-1----:R-:W-:Y:S01]  /*39d0*/  @!P5 IMAD R26, R28, R24, RZ ;  /* 0x000000181c1ad224 */ /* 0x002fe200078e02ff */
[----:B------:R-:W-:-:S02]  /*39e0*/  IADD3 R17, R16, 0x1f0, RZ ;  /* 0x000001f010117810 */ /* 0x000fc40007ffe0ff */
[C---:B------:R-:W-:Y:S01]  /*39f0*/  @!P4 SHF.L.U32 R7, R6.reuse, 0x1, RZ ;  /* 0x000000010607c819 */ /* 0x040fe200000006ff */
[----:B------:R-:W-:Y:S01]  /*3a00*/  HFMA2.MMA R28, -RZ, RZ, 0, 0 ;  /* 0x00000000ff1c7435 */ /* 0x000fe200000001ff */
[----:B------:R-:W-:Y:S01]  /*3a10*/  @!P4 SHF.L.U64.HI R6, R6, 0x1, R27 ;  /* 0x000000010606c819 */ /* 0x000fe2000001021b */
[----:B------:R-:W-:Y:S01]  /*3a20*/  @!P5 IMAD R25, R17, R25, R26 ;  /* 0x000000191119d224 */ /* 0x000fe200078e021a */
[----:B------:R-:W-:Y:S02]  /*3a30*/  @!P5 MOV R26, R2 ;  /* 0x00000002001ad202 */ /* 0x000fe40000000f00 */
[----:B------:R-:W-:-:S03]  /*3a40*/  @!P5 MOV R27, R5 ;  /* 0x00000005001bd202 */ /* 0x000fc60000000f00 */
[----:B------:R-:W-:Y:S01]  /*3a50*/  @!P5 IMAD.WIDE.U32 R26, R17, R24, R26 ;  /* 0x00000018111ad225 */ /* 0x000fe200078e001a */
[----:B------:R-:W-:Y:S01]  /*3a60*/  HFMA2.MMA R17, -RZ, RZ, 0, 0 ;  /* 0x00000000ff117435 */ /* 0x000fe200000001ff */
[----:B------:R1:W3:Y:S09]  /*3a70*/  @!P0 LDG.E R28, desc[UR22][R8.64] ;  /* 0x00000016081c8981 */ /* 0x0002f2000c1e1900 */
[----:B------:R-:W3:Y:S01]  /*3a80*/  @!P0 LDG.E R17, desc[UR22][R22.64] ;  /* 0x0000001616118981 */ /* 0x000ee2000c1e1900 */
[----:B------:R-:W-:-:S06]  /*3a90*/  MOV R11, UR7 ;  /* 0x00000007000b7c02 */ /* 0x000fcc0008000f00 */
[----:B------:R-:W3:Y:S01]  /*3aa0*/  LDG.E.64 R10, desc[UR22][R10.64] ;  /* 0x000000160a0a7981 */ /* 0x000ee2000c1e1b00 */
[----:B------:R-:W-:Y:S02]  /*3ab0*/  @!P5 IADD3 R25, R27, R25, RZ ;  /* 0x000000191b19d210 */ /* 0x000fe40007ffe0ff */
[C---:B-1----:R-:W-:Y:S02]  /*3ac0*/  @!P5 SHF.L.U32 R8, R26.reuse, 0x1, RZ ;  /* 0x000000011a08d819 */ /* 0x042fe400000006ff */
[----:B------:R-:W-:Y:S02]  /*3ad0*/  @!P4 IADD3 R20, P2, R7, R20, RZ ;  /* 0x000000140714c210 */ /* 0x000fe40007f5e0ff */
[----:B------:R-:W-:Y:S02]  /*3ae0*/  @!P5 SHF.L.U64.HI R25, R26, 0x1, R25 ;  /* 0x000000011a19d819 */ /* 0x000fe40000010219 */
[----:B0-----:R-:W-:Y:S02]  /*3af0*/  @!P5 IADD3 R18, P3, R8, R18, RZ ;  /* 0x000000120812d210 */ /* 0x001fe40007f7e0ff */
[----:B------:R-:W-:-:S02]  /*3b00*/  @!P4 IADD3.X R21, R6, R21, RZ, P2, !PT ;  /* 0x000000150615c210 */ /* 0x000fc400017fe4ff */
[----:B--2---:R-:W-:Y:S02]  /*3b10*/  @!P4 IADD3 R12, P0, R7, R12, RZ ;  /* 0x0000000c070cc210 */ /* 0x004fe40007f1e0ff */
[----:B----4-:R-:W-:Y:S02]  /*3b20*/  @!P5 IADD3 R14, P2, R8, R14, RZ ;  /* 0x0000000e080ed210 */ /* 0x010fe40007f5e0ff */
[----:B------:R-:W-:Y:S02]  /*3b30*/  CS2R R8, SRZ ;  /* 0x0000000000087805 */ /* 0x000fe4000001ff00 */
[C---:B------:R-:W-:Y:S02]  /*3b40*/  @!P5 IADD3.X R19, R25.reuse, R19, RZ, P3, !PT ;  /* 0x000000131913d210 */ /* 0x040fe40001ffe4ff */
[----:B------:R-:W-:Y:S02]  /*3b50*/  MOV R24, RZ ;  /* 0x000000ff00187202 */ /* 0x000fe40000000f00 */
[----:B------:R-:W-:Y:S01]  /*3b60*/  @!P4 IADD3.X R13, R6, R13, RZ, P0, !PT ;  /* 0x0000000d060dc210 */ /* 0x000fe200007fe4ff */
[----:B------:R-:W2:Y:S01]  /*3b70*/  @!P5 LDG.E R9, desc[UR22][R18.64] ;  /* 0x000000161209d981 */ /* 0x000ea2000c1e1900 */
[----:B------:R-:W-:-:S03]  /*3b80*/  @!P5 IADD3.X R15, R25, R15, RZ, P2, !PT ;  /* 0x0000000f190fd210 */ /* 0x000fc600017fe4ff */
[----:B------:R-:W4:Y:S04]  /*3b90*/  @!P4 LDG.E R24, desc[UR22][R20.64] ;  /* 0x000000161418c981 */ /* 0x000f28000c1e1900 */
[----:B---3--:R0:W-:Y:S02]  /*3ba0*/  STL [R1+0x9c], R28 ;  /* 0x00009c1c01007387 */ /* 0x0081e40000100800 */
[----:B0-----:R-:W-:Y:S02]  /*3bb0*/  HFMA2.MMA R28, -RZ, RZ, 0, 0 ;  /* 0x00000000ff1c7435 */ /* 0x001fe400000001ff */
[----:B------:R0:W-:Y:S08]  /*3bc0*/  STL [R1+0xb0], R17 ;  /* 0x0000b01101007387 */ /* 0x0001f00000100800 */
[----:B------:R-:W3:Y:S01]  /*3bd0*/  @!P4 LDG.E R28, desc[UR22][R12.64] ;  /* 0x000000160c1cc981 */ /* 0x000ee2000c1e1900 */
[----:B0-----:R-:W-:-:S06]  /*3be0*/  MOV R17, RZ ;  /* 0x000000ff00117202 */ /* 0x001fcc0000000f00 */
[----:B------:R-:W4:Y:S01]  /*3bf0*/  @!P5 LDG.E R17, desc[UR22][R14.64] ;  /* 0x000000160e11d981 */ /* 0x000f22000c1e1900 */
[----:B------:R-:W-:-:S13]  /*3c00*/  R2UR UR26, R10 ;  /* 0x000000000a1a72ca */ /* 0x000fda00000e0000 */
[----:B------:R-:W-:-:S05]  /*3c10*/  MOV R6, UR26 ;  /* 0x0000001a00067c02 */ /* 0x000fca0008000f00 */
[----:B------:R-:W-:-:S05]  /*3c20*/  FFMA.FTZ R6, -R6, UR26, R11 ;  /* 0x0000001a06067c23 */ /* 0x000fca000801010b */
[----:B------:R-:W-:-:S13]  /*3c30*/  FSETP.GTU.FTZ.AND P0, PT, R6, RZ, PT ;  /* 0x000000ff0600720b */ /* 0x000fda0003f1c000 */
[----:B------:R-:W-:Y:S01]  /*3c40*/  VOTEU.ANY UP0, P0 ;  /* 0x00000000003f7886 */ /* 0x000fe20000000100 */
[----:B------:R-:W-:-:S04]  /*3c50*/  PLOP3.LUT P0, PT, PT, PT, UP0, 0x80, 0x0 ;  /* 0x000000000000781c */ /* 0x000fc80003f0f008 */
[----:B------:R-:W-:-:S09]  /*3c60*/  @UP0 ULDC UR5, c[0x0][0x250] ;  /* 0x0000940000050ab9 */ /* 0x000fd20000000800 */
[----:B------:R-:W-:-:S06]  /*3c70*/  @P0 FADD.FTZ R6, R6, UR5 ;  /* 0x0000000506060e21 */ /* 0x000fcc0008010000 */
[----:B------:R-:W0:Y:S01]  /*3c80*/  @P0 MUFU.RSQ R6, R6 ;  /* 0x0000000600060308 */ /* 0x000e220000001400 */
[----:B--2---:R1:W-:Y:S01]  /*3c90*/  STL [R1+0x88], R9 ;  /* 0x0000880901007387 */ /* 0x0043e20000100800 */
[----:B------:R-:W-:Y:S01]  /*3ca0*/  UMOV UR27, 0x3f800000 ;  /* 0x3f800000001b7882 */ /* 0x000fe20000000000 */
[----:B------:R-:W-:Y:S01]  /*3cb0*/  BSSY B0, `(.L_x_192) ;  /* 0x0000016000007945 */ /* 0x000fe20003800000 */
[----:B0-----:R-:W-:Y:S02]  /*3cc0*/  @P0 R2UR UR5, R6 ;  /* 0x00000000060502ca */ /* 0x001fe400000e0000 */
[----:B------:R-:W-:Y:S01]  /*3cd0*/  ISETP.GT.U32.AND P0, PT, R0, 0x29f, PT ;  /* 0x0000029f0000780c */ /* 0x000fe20003f04070 */
[----:B-1----:R-:W-:Y:S01]  /*3ce0*/  HFMA2.MMA R9, -RZ, RZ, 0, 0 ;  /* 0x00000000ff097435 */ /* 0x002fe200000001ff */
[----:B------:R-:W-:Y:S02]  /*3cf0*/  ISETP.NE.AND P5, PT, RZ, UR25, PT ;  /* 0x00000019ff007c0c */ /* 0x000fe4000bfa5270 */
[----:B------:R-:W-:-:S07]  /*3d00*/  CS2R R6, SRZ ;  /* 0x0000000000067805 */ /* 0x000fce000001ff00 */
[----:B------:R-:W-:Y:S01]  /*3d10*/  @UP0 UMOV UR27, UR5 ;  /* 0x00000005001b0c82 */ /* 0x000fe20008000000 */
[----:B---3--:R0:W-:Y:S04]  /*3d20*/  STL [R1+0x90], R28 ;  /* 0x0000901c01007387 */ /* 0x0081e80000100800 */
[----:B----4-:R0:W-:Y:S04]  /*3d30*/  STL [R1+0x54], R24 ;  /* 0x0000541801007387 */ /* 0x0101e80000100800 */
[----:B------:R0:W-:Y:S01]  /*3d40*/  STL [R1+0x50], R17 ;  /* 0x0000501101007387 */ /* 0x0001e20000100800 */
[----:B------:R-:W-:Y:S05]  /*3d50*/  @P0 BRA `(.L_x_193) ;  /* 0x00000000002c0947 */ /* 0x000fea0003800000 */
[----:B0-----:R-:W2:Y:S01]  /*3d60*/  LDL R17, [R1+0x160] ;  /* 0x0001600001117983 */ /* 0x001ea20000100800 */
[----:B------:R-:W-:Y:S01]  /*3d70*/  ISETP.NE.AND P0, PT, RZ, UR25, PT ;  /* 0x00000019ff007c0c */ /* 0x000fe2000bf05270 */
[----:B------:R-:W0:-:S12]  /*3d80*/  LDC.64 R10, c[0x0][0x238] ;  /* 0x00008e00ff0a7b82 */ /* 0x000e180000000a00 */
[----:B------:R-:W1:Y:S01]  /*3d90*/  @P0 LDC.64 R8, c[0x0][0x240] ;  /* 0x00009000ff080b82 */ /* 0x000e620000000a00 */
[----:B--2---:R-:W-:-:S04]  /*3da0*/  IADD3 R12, R17, UR17, RZ ;  /* 0x00000011110c7c10 */ /* 0x004fc8000fffe0ff */
[C---:B-1----:R-:W-:Y:S01]  /*3db0*/  @P0 LEA R8, P2, R12.reuse, R8, 0x2 ;  /* 0x000000080c080211 */ /* 0x042fe200078410ff */
[----:B0-----:R-:W-:Y:S01]  /*3dc0*/  IMAD.WIDE R10, R12, 0x4, R10 ;  /* 0x000000040c0a7825 */ /* 0x001fe200078e020a */
[----:B------:R-:W-:-:S04]  /*3dd0*/  SHF.R.S32.HI R13, RZ, 0x1f, R12 ;  /* 0x0000001fff0d7819 */ /* 0x000fc8000001140c */
[----:B------:R-:W-:-:S05]  /*3de0*/  @P0 LEA.HI.X R9, R12, R9, R13, 0x2, P2 ;  /* 0x000000090c090211 */ /* 0x000fca00010f140d */
[----:B------:R1:W5:Y:S04]  /*3df0*/  @P0 LDG.E.64 R6, desc[UR22][R8.64] ;  /* 0x0000001608060981 */ /* 0x000368000c1e1b00 */
[----:B------:R1:W5:Y:S02]  /*3e00*/  LDG.E.64 R8, desc[UR22][R10.64] ;  /* 0x000000160a087981 */ /* 0x000364000c1e1b00 */
.L_x_193:
[----:B------:R-:W-:Y:S05]  /*3e10*/  BSYNC B0 ;  /* 0x0000000000007941 */ /* 0x000fea0003800000 */
.L_x_192:
[----:B------:R-:W2:Y:S04]  /*3e20*/  LDL R19, [R1+0xc4] ;  /* 0x0000c40001137983 */ /* 0x000ea80000100800 */
[----:B------:R-:W0:Y:S04]  /*3e30*/  LDL R14, [R1+0x58] ;  /* 0x00005800010e7983 */ /* 0x000e280000100800 */
[----:B------:R-:W3:Y:S04]  /*3e40*/  LDL R12, [R1+0x68] ;  /* 0x00006800010c7983 */ /* 0x000ee80000100800 */
[----:B-1----:R-:W4:Y:S01]  /*3e50*/  LDL R11, [R1+0x6c] ;  /* 0x00006c00010b7983 */ /* 0x002f220000100800 */
[----:B--2---:R-:W-:-:S02]  /*3e60*/  PRMT R10, R19, 0x7632, R10 ;  /* 0x00007632130a7816 */ /* 0x004fc4000000000a */
[----:B------:R-:W-:Y:S02]  /*3e70*/  SHF.L.U32 R18, R19, 0x10, RZ ;  /* 0x0000001013127819 */ /* 0x000fe400000006ff */
[C---:B0-----:R-:W-:Y:S02]  /*3e80*/  PRMT R17, R14.reuse, 0x7632, R17 ;  /* 0x000076320e117816 */ /* 0x041fe40000000011 */
[----:B------:R-:W-:Y:S01]  /*3e90*/  SHF.L.U32 R20, R14, 0x10, RZ ;  /* 0x000000100e147819 */ /* 0x000fe200000006ff */
[----:B------:R-:W-:Y:S01]  /*3ea0*/  FADD.FTZ R18, R18, -UR26 ;  /* 0x8000001a12127e21 */ /* 0x000fe20008010000 */
[----:B---3--:R-:W-:Y:S02]  /*3eb0*/  SHF.L.U32 R14, R12, 0x10, RZ ;  /* 0x000000100c0e7819 */ /* 0x008fe400000006ff */
[----:B------:R-:W-:Y:S01]  /*3ec0*/  SHF.L.U32 R10, R10, 0x10, RZ ;  /* 0x000000100a0a7819 */ /* 0x000fe200000006ff */
[----:B------:R-:W-:Y:S01]  /*3ed0*/  FMUL.FTZ R18, R18, UR27 ;  /* 0x0000001b12127c20 */ /* 0x000fe20008410000 */
[----:B------:R-:W-:Y:S01]  /*3ee0*/  PRMT R13, R12, 0x7632, R13 ;  /* 0x000076320c0d7816 */ /* 0x000fe2000000000d */
[----:B------:R-:W-:Y:S01]  /*3ef0*/  FADD.FTZ R14, R14, -UR26 ;  /* 0x8000001a0e0e7e21 */ /* 0x000fe20008010000 */
[C---:B----4-:R-:W-:Y:S01]  /*3f00*/  PRMT R15, R11.reuse, 0x7632, R15 ;  /* 0x000076320b0f7816 */ /* 0x050fe2000000000f */
[----:B------:R-:W-:Y:S01]  /*3f10*/  FADD.FTZ R10, R10, -UR26 ;  /* 0x8000001a0a0a7e21 */ /* 0x000fe20008010000 */
[----:B------:R-:W-:Y:S01]  /*3f20*/  SHF.L.U32 R19, R11, 0x10, RZ ;  /* 0x000000100b137819 */ /* 0x000fe200000006ff */
[----:B------:R-:W-:Y:S01]  /*3f30*/  FMUL.FTZ R14, R14, UR27 ;  /* 0x0000001b0e0e7c20 */ /* 0x000fe20008410000 */
[----:B------:R-:W-:Y:S01]  /*3f40*/  SHF.L.U32 R17, R17, 0x10, RZ ;  /* 0x0000001011117819 */ /* 0x000fe200000006ff */
[----:B------:R-:W-:Y:S01]  /*3f50*/  FMUL.FTZ R10, R10, UR27 ;  /* 0x0000001b0a0a7c20 */ /* 0x000fe20008410000 */
[----:B------:R-:W-:-:S02]  /*3f60*/  SHF.L.U32 R13, R13, 0x10, RZ ;  /* 0x000000100d0d7819 */ /* 0x000fc400000006ff */
[----:B------:R-:W-:Y:S01]  /*3f70*/  SHF.L.U32 R15, R15, 0x10, RZ ;  /* 0x000000100f0f7819 */ /* 0x000fe200000006ff */
[----:B------:R-:W-:Y:S06]  /*3f80*/  @!P5 BRA `(.L_x_194) ;  /* 0x000000000048d947 */ /* 0x000fec0003800000 */
[----:B-----5:R-:W-:-:S04]  /*3f90*/  FFMA.FTZ R11, R18, R8, R6 ;  /* 0x00000008120b7223 */ /* 0x020fc80000010006 */
        /* <DEDUP_REMOVED lines=17> */
.L_x_194:
[----:B-----5:R-:W-:Y:S01]  /*40b0*/  FMUL.FTZ R12, R20, R8 ;  /* 0x00000008140c7220 */ /* 0x020fe20000410000 */
[----:B------:R-:W-:Y:S01]  /*40c0*/  FADD.FTZ R13, R13, -UR26 ;  /* 0x8000001a0d0d7e21 */ /* 0x000fe20008010000 */
[C---:B------:R-:W-:Y:S01]  /*40d0*/  FFMA.FTZ R11, R18.reuse, R20, RZ ;  /* 0x00000014120b7223 */ /* 0x040fe200000100ff */
[----:B------:R-:W-:Y:S01]  /*40e0*/  FMUL.FTZ R22, R17, R9 ;  /* 0x0000000911167220 */ /* 0x000fe20000410000 */
[----:B------:R-:W-:Y:S01]  /*40f0*/  FFMA.FTZ R18, R18, R12, RZ ;  /* 0x0000000c12127223 */ /* 0x000fe200000100ff */
[----:B------:R-:W-:Y:S01]  /*4100*/  FADD.FTZ R12, RZ, R12 ;  /* 0x0000000cff0c7221 */ /* 0x000fe20000010000 */
        /* <DEDUP_REMOVED lines=20> */
.L_x_195:
[----:B------:R-:W2:Y:S04]  /*4250*/  LDL R25, [R1+0x74] ;  /* 0x0000740001197983 */ /* 0x000ea80000100800 */
[----:B------:R-:W3:Y:S01]  /*4260*/  LDL R23, [R1+0x7c] ;  /* 0x00007c0001177983 */ /* 0x000ee20000100800 */
[----:B------:R-:W-:Y:S01]  /*4270*/  FFMA.FTZ R18, R10, R22, R18 ;  /* 0x000000160a127223 */ /* 0x000fe20000010012 */
[----:B------:R-:W-:Y:S01]  /*4280*/  FADD.FTZ R20, RZ, R20 ;  /* 0x00000014ff147221 */ /* 0x000fe20000010000 */
[----:B------:R-:W-:Y:S01]  /*4290*/  FADD.FTZ R22, R22, R12 ;  /* 0x0000000c16167221 */ /* 0x000fe20000010000 */
[----:B------:R-:W-:Y:S01]  /*42a0*/  FMUL.FTZ R12, R19, R8 ;  /* 0x00000008130c7220 */ /* 0x000fe20000410000 */
[----:B------:R-:W-:Y:S01]  /*42b0*/  FFMA.FTZ R11, R14, R19, R11 ;  /* 0x000000130e0b7223 */ /* 0x000fe2000001000b */
[----:B------:R-:W-:Y:S01]  /*42c0*/  FFMA.FTZ R10, R10, R17, RZ ;  /* 0x000000110a0a7223 */ /* 0x000fe200000100ff */
[----:B------:R-:W-:Y:S01]  /*42d0*/  FADD.FTZ R19, R20, R19 ;  /* 0x0000001314137221 */ /* 0x000fe20000010000 */
[----:B------:R-:W-:Y:S01]  /*42e0*/  FFMA.FTZ R18, R14, R12, R18 ;  /* 0x0000000c0e127223 */ /* 0x000fe20000010012 */
[----:B------:R-:W-:Y:S01]  /*42f0*/  FADD.FTZ R17, RZ, R17 ;  /* 0x00000011ff117221 */ /* 0x000fe20000010000 */
[----:B------:R-:W-:Y:S01]  /*4300*/  FFMA.FTZ R14, R13, R15, R10 ;  /* 0x0000000f0d0e7223 */ /* 0x000fe2000001000a */
[----:B------:R-:W-:-:S02]  /*4310*/  FADD.FTZ R22, R22, R12 ;  /* 0x0000000c16167221 */ /* 0x000fc40000010000 */
[----:B------:R-:W-:Y:S01]  /*4320*/  FADD.FTZ R17, R17, R15 ;  /* 0x0000000f11117221 */ /* 0x000fe20000010000 */
[----:B------:R-:W-:-:S04]  /*4330*/  FMUL.FTZ R15, R15, R9 ;  /* 0x000000090f0f7220 */ /* 0x000fc80000410000 */
[----:B------:R-:W-:Y:S01]  /*4340*/  FFMA.FTZ R13, R13, R15, R18 ;  /* 0x0000000f0d0d7223 */ /* 0x000fe20000010012 */
[C---:B--2---:R-:W-:Y:S02]  /*4350*/  PRMT R20, R25.reuse, 0x7632, R20 ;  /* 0x0000763219147816 */ /* 0x044fe40000000014 */
[----:B------:R-:W-:Y:S02]  /*4360*/  SHF.L.U32 R10, R25, 0x10, RZ ;  /* 0x00000010190a7819 */ /* 0x000fe400000006ff */
[----:B------:R-:W-:Y:S02]  /*4370*/  SHF.L.U32 R20, R20, 0x10, RZ ;  /* 0x0000001014147819 */ /* 0x000fe400000006ff */
[C---:B---3--:R-:W-:Y:S01]  /*4380*/  PRMT R21, R23.reuse, 0x7632, R21 ;  /* 0x0000763217157816 */ /* 0x048fe20000000015 */
[----:B------:R-:W-:Y:S02]  /*4390*/  FADD.FTZ R10, R10, -UR26 ;  /* 0x8000001a0a0a7e21 */ /* 0x000fe40008010000 */
[----:B------:R-:W-:Y:S01]  /*43a0*/  FADD.FTZ R12, R20, -UR26 ;  /* 0x8000001a140c7e21 */ /* 0x000fe20008010000 */
        /* <DEDUP_REMOVED lines=23> */
.L_x_196:
[----:B------:R-:W2:Y:S04]  /*4520*/  LDL R25, [R1+0x80] ;  /* 0x0000800001197983 */ /* 0x000ea80000100800 */
[----:B------:R-:W3:Y:S01]  /*4530*/  LDL R23, [R1+0x8c] ;  /* 0x00008c0001177983 */ /* 0x000ee20000100800 */
[----:B------:R-:W-:Y:S01]  /*4540*/  FMUL.FTZ R12, R20, R8 ;  /* 0x00000008140c7220 */ /* 0x000fe20000410000 */
[C---:B------:R-:W-:Y:S01]  /*4550*/  FFMA.FTZ R11, R18.reuse, R20, R11 ;  /* 0x00000014120b7223 */ /* 0x040fe2000001000b */
[----:B------:R-:W-:Y:S01]  /*4560*/  FADD.FTZ R19, R19, R20 ;  /* 0x0000001413137221 */ /* 0x000fe20000010000 */
[----:B------:R-:W-:Y:S01]  /*4570*/  FADD.FTZ R17, R17, R21 ;  /* 0x0000001511117221 */ /* 0x000fe20000010000 */
[----:B------:R-:W-:Y:S01]  /*4580*/  FFMA.FTZ R13, R18, R12, R13 ;  /* 0x0000000c120d7223 */ /* 0x000fe2000001000d */
[----:B------:R-:W-:Y:S01]  /*4590*/  FFMA.FTZ R14, R10, R21, R14 ;  /* 0x000000150a0e7223 */ /* 0x000fe2000001000e */
[----:B------:R-:W-:Y:S01]  /*45a0*/  FMUL.FTZ R21, R21, R9 ;  /* 0x0000000915157220 */ /* 0x000fe20000410000 */
[----:B------:R-:W-:-:S03]  /*45b0*/  FADD.FTZ R15, R15, R22 ;  /* 0x000000160f0f7221 */ /* 0x000fc60000010000 */
[----:B------:R-:W-:Y:S01]  /*45c0*/  FFMA.FTZ R10, R10, R21, R13 ;  /* 0x000000150a0a7223 */ /* 0x000fe2000001000d */
[----:B------:R-:W-:Y:S01]  /*45d0*/  FADD.FTZ R12, R15, R12 ;  /* 0x0000000c0f0c7221 */ /* 0x000fe20000010000 */
[C---:B--2---:R-:W-:Y:S02]  /*45e0*/  PRMT R18, R25.reuse, 0x7632, R18 ;  /* 0x0000763219127816 */ /* 0x044fe40000000012 */
[----:B------:R-:W-:Y:S02]  /*45f0*/  SHF.L.U32 R20, R25, 0x10, RZ ;  /* 0x0000001019147819 */ /* 0x000fe400000006ff */
[----:B------:R-:W-:Y:S02]  /*4600*/  SHF.L.U32 R18, R18, 0x10, RZ ;  /* 0x0000001012127819 */ /* 0x000fe400000006ff */
[C---:B---3--:R-:W-:Y:S01]  /*4610*/  PRMT R22, R23.reuse, 0x7632, R22 ;  /* 0x0000763217167816 */ /* 0x048fe20000000016 */
[----:B------:R-:W-:Y:S01]  /*4620*/  FADD.FTZ R13, R20, -UR26 ;  /* 0x8000001a140d7e21 */ /* 0x000fe20008010000 */
[----:B------:R-:W-:Y:S01]  /*4630*/  SHF.L.U32 R20, R23, 0x10, RZ ;  /* 0x0000001017147819 */ /* 0x000fe200000006ff */
[----:B------:R-:W-:Y:S01]  /*4640*/  FADD.FTZ R15, R18, -UR26 ;  /* 0x8000001a120f7e21 */ /* 0x000fe20008010000 */
[----:B------:R-:W-:Y:S01]  /*4650*/  SHF.L.U32 R22, R22, 0x10, RZ ;  /* 0x0000001016167819 */ /* 0x000fe200000006ff */
[----:B------:R-:W-:-:S02]  /*4660*/  FMUL.FTZ R18, R13, UR27 ;  /* 0x0000001b0d127c20 */ /* 0x000fc40008410000 */
        /* <DEDUP_REMOVED lines=20> */
.L_x_197:
        /* <DEDUP_REMOVED lines=41> */
.L_x_198:
        /* <DEDUP_REMOVED lines=41> */
.L_x_199:
        /* <DEDUP_REMOVED lines=41> */
.L_x_200:
        /* <DEDUP_REMOVED lines=41> */
.L_x_201:
        /* <DEDUP_REMOVED lines=41> */
.L_x_202:
        /* <DEDUP_REMOVED lines=41> */
.L_x_203:
        /* <DEDUP_REMOVED lines=41> */
.L_x_204:
[----:B------:R-:W-:Y:S01]  /*59a0*/  FMUL.FTZ R12, R20, R8 ;  /* 0x00000008140c7220 */ /* 0x000fe20000410000 */
[C---:B------:R-:W-:Y:S01]  /*59b0*/  FFMA.FTZ R11, R18.reuse, R20, R11 ;  /* 0x00000014120b7223 */ /* 0x040fe2000001000b */
[----:B------:R-:W-:Y:S01]  /*59c0*/  FADD.FTZ R19, R19, R20 ;  /* 0x0000001413137221 */ /* 0x000fe20000010000 */
[----:B------:R-:W-:Y:S01]  /*59d0*/  FADD.FTZ R17, R17, R21 ;  /* 0x0000001511117221 */ /* 0x000fe20000010000 */
[----:B------:R-:W-:Y:S01]  /*59e0*/  FFMA.FTZ R13, R18, R12, R13 ;  /* 0x0000000c120d7223 */ /* 0x000fe2000001000d */
[----:B------:R-:W-:Y:S01]  /*59f0*/  PRMT R18, R24, 0x7632, R18 ;  /* 0x0000763218127816 */ /* 0x000fe20000000012 */
[----:B------:R-:W-:Y:S01]  /*5a00*/  FFMA.FTZ R14, R10, R21, R14 ;  /* 0x000000150a0e7223 */ /* 0x000fe2000001000e */
[----:B------:R-:W-:Y:S01]  /*5a10*/  FMUL.FTZ R21, R21, R9 ;  /* 0x0000000915157220 */ /* 0x000fe20000410000 */
[----:B------:R-:W-:Y:S01]  /*5a20*/  SHF.L.U32 R20, R24, 0x10, RZ ;  /* 0x0000001018147819 */ /* 0x000fe200000006ff */
[----:B------:R-:W-:Y:S01]  /*5a30*/  FADD.FTZ R15, R22, R15 ;  /* 0x0000000f160f7221 */ /* 0x000fe20000010000 */
[----:B------:R-:W-:Y:S01]  /*5a40*/  SHF.L.U32 R18, R18, 0x10, RZ ;  /* 0x0000001012127819 */ /* 0x000fe200000006ff */
[----:B------:R-:W-:Y:S01]  /*5a50*/  FFMA.FTZ R10, R10, R21, R13 ;  /* 0x000000150a0a7223 */ /* 0x000fe2000001000d */
        /* <DEDUP_REMOVED lines=27> */
.L_x_205:
        /* <DEDUP_REMOVED lines=41> */
.L_x_206:
        /* <DEDUP_REMOVED lines=41> */
.L_x_207:
        /* <DEDUP_REMOVED lines=41> */
.L_x_208:
        /* <DEDUP_REMOVED lines=41> */
.L_x_209:
        /* <DEDUP_REMOVED lines=41> */
.L_x_210:
        /* <DEDUP_REMOVED lines=41> */
.L_x_211:
        /* <DEDUP_REMOVED lines=41> */
.L_x_212:
        /* <DEDUP_REMOVED lines=41> */
.L_x_213:
        /* <DEDUP_REMOVED lines=41> */
.L_x_214:
[----:B------:R-:W2:Y:S04]  /*7320*/  LDL R24, [R1+0x12c] ;  /* 0x00012c0001187983 */ /* 0x000ea80000100800 */
[----:B------:R-:W3:Y:S01]  /*7330*/  LDL R23, [R1+0x138] ;  /* 0x0001380001177983 */ /* 0x000ee20000100800 */
[----:B------:R-:W-:Y:S01]  /*7340*/  FMUL.FTZ R12, R20, R8 ;  /* 0x00000008140c7220 */ /* 0x000fe20000410000 */
[----:B------:R-:W-:Y:S01]  /*7350*/  FFMA.FTZ R11, R18, R20, R11 ;  /* 0x00000014120b7223 */ /* 0x000fe2000001000b */
[----:B------:R-:W-:Y:S01]  /*7360*/  FADD.FTZ R19, R19, R20 ;  /* 0x0000001413137221 */ /* 0x000fe20000010000 */
[----:B------:R-:W-:Y:S01]  /*7370*/  FADD.FTZ R15, R22, R15 ;  /* 0x0000000f160f7221 */ /* 0x000fe20000010000 */
[----:B------:R-:W-:Y:S01]  /*7380*/  FFMA.FTZ R13, R18, R12, R13 ;  /* 0x0000000c120d7223 */ /* 0x000fe2000001000d */
[----:B------:R-:W-:Y:S01]  /*7390*/  FADD.FTZ R17, R17, R21 ;  /* 0x0000001511117221 */ /* 0x000fe20000010000 */
[----:B------:R-:W-:Y:S01]  /*73a0*/  FFMA.FTZ R14, R10, R21, R14 ;  /* 0x000000150a0e7223 */ /* 0x000fe2000001000e */
[----:B------:R-:W-:Y:S01]  /*73b0*/  FADD.FTZ R12, R15, R12 ;  /* 0x0000000c0f0c7221 */ /* 0x000fe20000010000 */
[----:B------:R-:W-:-:S04]  /*73c0*/  FMUL.FTZ R21, R21, R9 ;  /* 0x0000000915157220 */ /* 0x000fc80000410000 */
[----:B------:R-:W-:Y:S01]  /*73d0*/  FFMA.FTZ R10, R10, R21, R13 ;  /* 0x000000150a0a7223 */ /* 0x000fe2000001000d */
        /* <DEDUP_REMOVED lines=29> */
.L_x_215:
[----:B------:R-:W2:Y:S04]  /*75b0*/  LDL R24, [R1+0x124] ;  /* 0x0001240001187983 */ /* 0x000ea80000100800 */
[----:B------:R-:W3:Y:S01]  /*75c0*/  LDL R23, [R1+0x13c] ;  /* 0x00013c0001177983 */ /* 0x000ee20000100800 */
[----:B------:R-:W-:Y:S01]  /*75d0*/  FMUL.FTZ R13, R20, R8 ;  /* 0x00000008140d7220 */ /* 0x000fe20000410000 */
[----:B------:R-:W-:Y:S01]  /*75e0*/  FFMA.FTZ R11, R15, R20, R11 ;  /* 0x000000140f0b7223 */ /* 0x000fe2000001000b */
[----:B------:R-:W-:Y:S01]  /*75f0*/  FADD.FTZ R17, R17, R22 ;  /* 0x0000001611117221 */ /* 0x000fe20000010000 */
[----:B------:R-:W-:Y:S01]  /*7600*/  FFMA.FTZ R14, R18, R22, R14 ;  /* 0x00000016120e7223 */ /* 0x000fe2000001000e */
[----:B------:R-:W-:Y:S01]  /*7610*/  FFMA.FTZ R10, R15, R13, R10 ;  /* 0x0000000d0f0a7223 */ /* 0x000fe2000001000a */
[----:B------:R-:W-:Y:S01]  /*7620*/  FADD.FTZ R19, R19, R20 ;  /* 0x0000001413137221 */ /* 0x000fe20000010000 */
[----:B------:R-:W-:Y:S01]  /*7630*/  FMUL.FTZ R22, R22, R9 ;  /* 0x0000000916167220 */ /* 0x000fe20000410000 */
[----:B------:R-:W-:-:S03]  /*7640*/  FADD.FTZ R12, R21, R12 ;  /* 0x0000000c150c7221 */ /* 0x000fc60000010000 */
[--C-:B------:R-:W-:Y:S01]  /*7650*/  FFMA.FTZ R18, R18, R22, R10.reuse ;  /* 0x0000001612127223 */ /* 0x100fe2000001000a */
        /* <DEDUP_REMOVED lines=30> */
.L_x_216:
[----:B------:R-:W2:Y:S04]  /*7840*/  LDL R25, [R1+0x128] ;  /* 0x0001280001197983 */ /* 0x000ea80000100800 */
[----:B------:R-:W3:Y:S04]  /*7850*/  LDL R23, [R1+0x140] ;  /* 0x0001400001177983 */ /* 0x000ee80000100800 */
[----:B------:R-:W4:Y:S01]  /*7860*/  LDL R24, [R1+0x14c] ;  /* 0x00014c0001187983 */ /* 0x000f220000100800 */
[----:B------:R-:W-:Y:S01]  /*7870*/  FMUL.FTZ R12, R21, R8 ;  /* 0x00000008150c7220 */ /* 0x000fe20000410000 */
[----:B------:R-:W-:Y:S01]  /*7880*/  FFMA.FTZ R11, R20, R21, R11 ;  /* 0x00000015140b7223 */ /* 0x000fe2000001000b */
[----:B------:R-:W-:Y:S01]  /*7890*/  FADD.FTZ R13, R22, R13 ;  /* 0x0000000d160d7221 */ /* 0x000fe20000010000 */
[----:B------:R-:W-:Y:S01]  /*78a0*/  FADD.FTZ R19, R19, R21 ;  /* 0x0000001513137221 */ /* 0x000fe20000010000 */
[----:B------:R-:W-:Y:S01]  /*78b0*/  FFMA.FTZ R18, R20, R12, R18 ;  /* 0x0000000c14127223 */ /* 0x000fe20000010012 */
[----:B------:R-:W-:Y:S01]  /*78c0*/  FFMA.FTZ R20, R10, R15, R14 ;  /* 0x0000000f0a147223 */ /* 0x000fe2000001000e */
[----:B------:R-:W-:Y:S01]  /*78d0*/  FADD.FTZ R21, R17, R15 ;  /* 0x0000000f11157221 */ /* 0x000fe20000010000 */
[----:B------:R-:W-:Y:S01]  /*78e0*/  FMUL.FTZ R17, R15, R9 ;  /* 0x000000090f117220 */ /* 0x000fe20000410000 */
[----:B------:R-:W-:-:S03]  /*78f0*/  FADD.FTZ R15, R13, R12 ;  /* 0x0000000c0d0f7221 */ /* 0x000fc60000010000 */
[----:B------:R-:W-:Y:S01]  /*7900*/  FFMA.FTZ R10, R10, R17, R18 ;  /* 0x000000110a0a7223 */ /* 0x000fe20000010012 */
[----:B------:R0:W-:Y:S04]  /*7910*/  STL [R1+0x60], R21 ;  /* 0x0000601501007387 */ /* 0x0001e80000100800 */
[----:B------:R0:W-:Y:S01]  /*7920*/  STL [R1+0x5c], R20 ;  /* 0x00005c1401007387 */ /* 0x0001e20000100800 */
[C---:B--2---:R-:W-:Y:S02]  /*7930*/  PRMT R14, R25.reuse, 0x7632, R14 ;  /* 0x00007632190e7816 */ /* 0x044fe4000000000e */
[----:B------:R-:W-:Y:S02]  /*7940*/  SHF.L.U32 R13, R25, 0x10, RZ ;  /* 0x00000010190d7819 */ /* 0x000fe400000006ff */
[----:B------:R-:W-:Y:S01]  /*7950*/  SHF.L.U32 R12, R14, 0x10, RZ ;  /* 0x000000100e0c7819 */ /* 0x000fe200000006ff */
[----:B------:R-:W-:Y:S01]  /*7960*/  FADD.FTZ R14, R17, R15 ;  /* 0x0000000f110e7221 */ /* 0x000fe20000010000 */
[----:B---3--:R-:W-:Y:S01]  /*7970*/  PRMT R17, R23, 0x7632, R17 ;  /* 0x0000763217117816 */ /* 0x008fe20000000011 */
[----:B------:R-:W-:Y:S01]  /*7980*/  FADD.FTZ R13, R13, -UR26 ;  /* 0x8000001a0d0d7e21 */ /* 0x000fe20008010000 */
[----:B------:R-:W-:Y:S01]  /*7990*/  SHF.L.U32 R18, R23, 0x10, RZ ;  /* 0x0000001017127819 */ /* 0x000fe200000006ff */
[----:B------:R-:W-:Y:S01]  /*79a0*/  FADD.FTZ R12, R12, -UR26 ;  /* 0x8000001a0c0c7e21 */ /* 0x000fe20008010000 */
[----:B----4-:R-:W-:Y:S01]  /*79b0*/  PRMT R15, R24, 0x7632, R15 ;  /* 0x00007632180f7816 */ /* 0x010fe2000000000f */
[----:B------:R-:W-:Y:S01]  /*79c0*/  FMUL.FTZ R13, R13, UR27 ;  /* 0x0000001b0d0d7c20 */ /* 0x000fe20008410000 */
[----:B------:R-:W-:Y:S01]  /*79d0*/  SHF.L.U32 R17, R17, 0x10, RZ ;  /* 0x0000001011117819 */ /* 0x000fe200000006ff */
[----:B------:R-:W-:-:S05]  /*79e0*/  FMUL.FTZ R23, R12, UR27 ;  /* 0x0000001b0c177c20 */ /* 0x000fca0008410000 */
[----:B------:R0:W-:Y:S01]  /*79f0*/  STL [R1+0x4], R23 ;  /* 0x0000041701007387 */ /* 0x0001e20000100800 */
[----:B------:R-:W-:Y:S05]  /*7a00*/  @!P5 BRA `(.L_x_217) ;  /* 0x000000000048d947 */ /* 0x000fea0003800000 */
[----:B------:R-:W-:-:S04]  /*7a10*/  FFMA.FTZ R12, R13, R8, R6 ;  /* 0x000000080d0c7223 */ /* 0x000fc80000010006 */
[----:B0-----:R-:W-:-:S06]  /*7a20*/  FMUL.FTZ R20, R12, -1.4426950216293334961 ;  /* 0xbfb8aa3b0c147820 */ /* 0x001fcc0000410000 */
        /* <DEDUP_REMOVED lines=16> */
.L_x_217:
[----:B0-----:R-:W2:Y:S01]  /*7b30*/  LDL R20, [R1+0x144] ;  /* 0x0001440001147983 */ /* 0x001ea20000100800 */
[----:B------:R-:W-:Y:S01]  /*7b40*/  FMUL.FTZ R12, R18, R8 ;  /* 0x00000008120c7220 */ /* 0x000fe20000410000 */
[----:B------:R-:W-:Y:S01]  /*7b50*/  FADD.FTZ R19, R19, R18 ;  /* 0x0000001213137221 */ /* 0x000fe20000010000 */
[----:B------:R-:W-:Y:S01]  /*7b60*/  FFMA.FTZ R18, R13, R18, R11 ;  /* 0x000000120d127223 */ /* 0x000fe2000001000b */
[----:B------:R-:W-:Y:S01]  /*7b70*/  SHF.L.U32 R15, R15, 0x10, RZ ;  /* 0x000000100f0f7819 */ /* 0x000fe200000006ff */
[----:B------:R-:W-:Y:S01]  /*7b80*/  FFMA.FTZ R10, R13, R12, R10 ;  /* 0x0000000c0d0a7223 */ /* 0x000fe2000001000a */
[----:B------:R-:W-:Y:S01]  /*7b90*/  SHF.L.U32 R11, R24, 0x10, RZ ;  /* 0x00000010180b7819 */ /* 0x000fe200000006ff */
[----:B------:R0:W-:Y:S01]  /*7ba0*/  STL [R1+0x70], R19 ;  /* 0x0000701301007387 */ /* 0x0001e20000100800 */
[----:B------:R-:W-:Y:S01]  /*7bb0*/  FADD.FTZ R14, R14, R12 ;  /* 0x0000000c0e0e7221 */ /* 0x000fe20000010000 */
[----:B------:R-:W-:Y:S02]  /*7bc0*/  FADD.FTZ R15, R15, -UR26 ;  /* 0x8000001a0f0f7e21 */ /* 0x000fe40008010000 */
[----:B------:R-:W-:Y:S01]  /*7bd0*/  FADD.FTZ R11, R11, -UR26 ;  /* 0x8000001a0b0b7e21 */ /* 0x000fe20008010000 */
[----:B------:R0:W-:Y:S01]  /*7be0*/  STL [R1+0x64], R18 ;  /* 0x0000641201007387 */ /* 0x0001e20000100800 */
[----:B------:R-:W-:-:S02]  /*7bf0*/  FMUL.FTZ R26, R15, UR27 ;  /* 0x0000001b0f1a7c20 */ /* 0x000fc40008410000 */
[----:B------:R-:W-:Y:S01]  /*7c00*/  FMUL.FTZ R21, R11, UR27 ;  /* 0x0000001b0b157c20 */ /* 0x000fe20008410000 */
[----:B------:R-:W-:Y:S02]  /*7c10*/  FMUL.FTZ R11, R17, R9 ;  /* 0x00000009110b7220 */ /* 0x000fe40000410000 */
[----:B------:R0:W-:Y:S04]  /*7c20*/  STL [R1+0x24], R26 ;  /* 0x0000241a01007387 */ /* 0x0001e80000100800 */
[----:B------:R0:W-:Y:S01]  /*7c30*/  STL [R1], R21 ;  /* 0x0000001501007387 */ /* 0x0001e20000100800 */
[C---:B--2---:R-:W-:Y:S02]  /*7c40*/  PRMT R12, R20.reuse, 0x7632, R12 ;  /* 0x00007632140c7816 */ /* 0x044fe4000000000c */
[----:B------:R-:W-:-:S02]  /*7c50*/  SHF.L.U32 R13, R20, 0x10, RZ ;  /* 0x00000010140d7819 */ /* 0x000fc400000006ff */
[----:B------:R-:W-:Y:S01]  /*7c60*/  SHF.L.U32 R12, R12, 0x10, RZ ;  /* 0x000000100c0c7819 */ /* 0x000fe200000006ff */
[----:B0-----:R-:W-:Y:S06]  /*7c70*/  @!P5 BRA `(.L_x_218) ;  /* 0x000000000048d947 */ /* 0x001fec0003800000 */
        /* <DEDUP_REMOVED lines=18> */
.L_x_218:
[----:B------:R-:W2:Y:S04]  /*7da0*/  LDL R22, [R1+0x130] ;  /* 0x0001300001167983 */ /* 0x000ea80000100800 */
[----:B------:R-:W3:Y:S04]  /*7db0*/  LDL R18, [R1+0x150] ;  /* 0x0001500001127983 */ /* 0x000ee80000100800 */
[----:B------:R-:W4:Y:S01]  /*7dc0*/  LDL R25, [R1+0x158] ;  /* 0x0001580001197983 */ /* 0x000f220000100800 */
[----:B------:R-:W-:Y:S01]  /*7dd0*/  FFMA.FTZ R10, R23, R11, R10 ;  /* 0x0000000b170a7223 */ /* 0x000fe2000001000a */
[----:B------:R-:W-:Y:S01]  /*7de0*/  FADD.FTZ R14, R11, R14 ;  /* 0x0000000e0b0e7221 */ /* 0x000fe20000010000 */
[----:B------:R-:W-:-:S04]  /*7df0*/  FMUL.FTZ R20, R13, R8 ;  /* 0x000000080d147220 */ /* 0x000fc80000410000 */
        /* <DEDUP_REMOVED lines=9> */
[----:B----4-:R-:W-:Y:S01]  /*7e90*/  PRMT R14, R25, 0x7632, R14 ;  /* 0x00007632190e7816 */ /* 0x010fe2000000000e */
[----:B------:R-:W-:Y:S01]  /*7ea0*/  FMUL.FTZ R23, R11, UR27 ;  /* 0x0000001b0b177c20 */ /* 0x000fe20008410000 */
[----:B------:R-:W-:Y:S01]  /*7eb0*/  SHF.L.U32 R19, R19, 0x10, RZ ;  /* 0x0000001013137819 */ /* 0x000fe200000006ff */
[----:B------:R-:W-:Y:S01]  /*7ec0*/  FMUL.FTZ R24, R15, UR27 ;  /* 0x0000001b0f187c20 */ /* 0x000fe20008410000 */
[----:B------:R-:W-:-:S04]  /*7ed0*/  FMUL.FTZ R11, R12, R9 ;  /* 0x000000090c0b7220 */ /* 0x000fc80000410000 */
[----:B------:R0:W-:Y:S04]  /*7ee0*/  STL [R1+0x3c], R24 ;  /* 0x00003c1801007387 */ /* 0x0001e80000100800 */
[----:B------:R0:W-:Y:S01]  /*7ef0*/  STL [R1+0x30], R23 ;  /* 0x0000301701007387 */ /* 0x0001e20000100800 */
[----:B------:R-:W-:Y:S05]  /*7f00*/  @!P5 BRA `(.L_x_219) ;  /* 0x000000000048d947 */ /* 0x000fea0003800000 */
[----:B------:R-:W-:-:S04]  /*7f10*/  FFMA.FTZ R15, R23, R8, R6 ;  /* 0x00000008170f7223 */ /* 0x000fc80000010006 */
[----:B------:R-:W-:-:S06]  /*7f20*/  FMUL.FTZ R21, R15, -1.4426950216293334961 ;  /* 0xbfb8aa3b0f157820 */ /* 0x000fcc0000410000 */
[----:B------:R-:W1:Y:S02]  /*7f30*/  MUFU.EX2 R21, R21 ;  /* 0x0000001500157308 */ /* 0x000e640000000800 */
[----:B-1----:R-:W-:-:S06]  /*7f40*/  FADD.FTZ R21, R21, 1 ;  /* 0x3f80000015157421 */ /* 0x002fcc0000010000 */
[----:B------:R-:W1:Y:S02]  /*7f50*/  MUFU.RCP R21, R21 ;  /* 0x0000001500157308 */ /* 0x000e640000001000 */
[----:B-1----:R-:W-:Y:S01]  /*7f60*/  FMUL.FTZ R18, R18, R21 ;  /* 0x0000001512127220 */ /* 0x002fe20000410000 */
[----:B------:R-:W-:-:S04]  /*7f70*/  FADD.FTZ R21, -R21, 1 ;  /* 0x3f80000015157421 */ /* 0x000fc80000010100 */
[----:B------:R-:W-:Y:S01]  /*7f80*/  FFMA.FTZ R21, R15, R21, 1 ;  /* 0x3f8000000f157423 */ /* 0x000fe20000010015 */
[----:B------:R-:W-:-:S03]  /*7f90*/  FFMA.FTZ R15, R24, R9, R7 ;  /* 0x00000009180f7223 */ /* 0x000fc60000010007 */
[----:B------:R-:W-:Y:S01]  /*7fa0*/  FMUL.FTZ R18, R18, R21 ;  /* 0x0000001512127220 */ /* 0x000fe20000410000 */
[----:B------:R-:W-:-:S06]  /*7fb0*/  FMUL.FTZ R21, R15, -1.4426950216293334961 ;  /* 0xbfb8aa3b0f157820 */ /* 0x000fcc0000410000 */
[----:B------:R-:W1:Y:S02]  /*7fc0*/  MUFU.EX2 R21, R21 ;  /* 0x0000001500157308 */ /* 0x000e640000000800 */
[----:B-1----:R-:W-:-:S06]  /*7fd0*/  FADD.FTZ R21, R21, 1 ;  /* 0x3f80000015157421 */ /* 0x002fcc0000010000 */
[----:B------:R-:W1:Y:S02]  /*7fe0*/  MUFU.RCP R21, R21 ;  /* 0x0000001500157308 */ /* 0x000e640000001000 */
[----:B-1----:R-:W-:Y:S01]  /*7ff0*/  FMUL.FTZ R19, R19, R21 ;  /* 0x0000001513137220 */ /* 0x002fe20000410000 */
[----:B------:R-:W-:-:S04]  /*8000*/  FADD.FTZ R21, -R21, 1 ;  /* 0x3f80000015157421 */ /* 0x000fc80000010100 */
[----:B------:R-:W-:-:S04]  /*8010*/  FFMA.FTZ R21, R15, R21, 1 ;  /* 0x3f8000000f157423 */ /* 0x000fc80000010015 */
[----:B------:R-:W-:-:S07]  /*8020*/  FMUL.FTZ R19, R19, R21 ;  /* 0x0000001513137220 */ /* 0x000fce0000410000 */
.L_x_219:
[----:B------:R-:W2:Y:S01]  /*8030*/  LDL R22, [R1+0x154] ;  /* 0x0001540001167983 */ /* 0x000ea20000100800 */
[----:B------:R-:W-:Y:S01]  /*8040*/  FFMA.FTZ R10, R26, R11, R10 ;  /* 0x0000000b1a0a7223 */ /* 0x000fe2000001000a */
[----:B------:R-:W-:Y:S01]  /*8050*/  FADD.FTZ R20, R11, R20 ;  /* 0x000000140b147221 */ /* 0x000fe20000010000 */
[----:B------:R-:W-:Y:S01]  /*8060*/  SHF.L.U32 R11, R25, 0x10, RZ ;  /* 0x00000010190b7819 */ /* 0x000fe200000006ff */
[----:B------:R-:W-:Y:S01]  /*8070*/  FMUL.FTZ R15, R18, R8 ;  /* 0x00000008120f7220 */ /* 0x000fe20000410000 */
[----:B------:R-:W-:-:S03]  /*8080*/  SHF.L.U32 R14, R14, 0x10, RZ ;  /* 0x000000100e0e7819 */ /* 0x000fc600000006ff */
[----:B------:R-:W-:Y:S01]  /*8090*/  FADD.FTZ R11, R11, -UR26 ;  /* 0x8000001a0b0b7e21 */ /* 0x000fe20008010000 */
[----:B------:R-:W-:Y:S01]  /*80a0*/  FFMA.FTZ R10, R23, R15, R10 ;  /* 0x0000000f170a7223 */ /* 0x000fe2000001000a */
[----:B------:R-:W-:Y:S01]  /*80b0*/  FADD.FTZ R14, R14, -UR26 ;  /* 0x8000001a0e0e7e21 */ /* 0x000fe20008010000 */
[----:B------:R-:W-:Y:S01]  /*80c0*/  FADD.FTZ R15, R20, R15 ;  /* 0x0000000f140f7221 */ /* 0x000fe20000010000 */
[----:B------:R-:W-:Y:S01]  /*80d0*/  FMUL.FTZ R25, R11, UR27 ;  /* 0x0000001b0b197c20 */ /* 0x000fe20008410000 */
[----:B------:R-:W-:Y:S01]  /*80e0*/  FMUL.FTZ R11, R19, R9 ;  /* 0x00000009130b7220 */ /* 0x000fe20000410000 */
[----:B0-----:R-:W-:-:S03]  /*80f0*/  FMUL.FTZ R23, R14, UR27 ;  /* 0x0000001b0e177c20 */ /* 0x001fc60008410000 */
[----:B------:R0:W-:Y:S04]  /*8100*/  STL [R1+0x40], R25 ;  /* 0x0000401901007387 */ /* 0x0001e80000100800 */
[----:B------:R0:W-:Y:S01]  /*8110*/  STL [R1+0x4c], R23 ;  /* 0x00004c1701007387 */ /* 0x0001e20000100800 */
[C---:B--2---:R-:W-:Y:S02]  /*8120*/  PRMT R21, R22.reuse, 0x7632, R21 ;  /* 0x0000763216157816 */ /* 0x044fe40000000015 */
[----:B------:R-:W-:Y:S02]  /*8130*/  SHF.L.U32 R20, R22, 0x10, RZ ;  /* 0x0000001016147819 */ /* 0x000fe400000006ff */
        /* <DEDUP_REMOVED lines=20> */
.L_x_220:
        /* <DEDUP_REMOVED lines=19> */
[----:B------:R-:W-:-:S02]  /*83b0*/  FMUL.FTZ R11, R21, R9 ;  /* 0x00000009150b7220 */ /* 0x000fc40000410000 */
        /* <DEDUP_REMOVED lines=21> */
.L_x_221:
[----:B------:R-:W2:Y:S04]  /*8510*/  LDL R14, [R1+0x4c] ;  /* 0x00004c00010e7983 */ /* 0x000ea80000100800 */
[----:B0-----:R-:W3:Y:S01]  /*8520*/  LDL R26, [R1+0x134] ;  /* 0x00013400011a7983 */ /* 0x001ee20000100800 */
[----:B------:R-:W-:Y:S01]  /*8530*/  FADD.FTZ R24, R11, R24 ;  /* 0x000000180b187221 */ /* 0x000fe20000010000 */
[----:B------:R-:W-:-:S05]  /*8540*/  SHF.L.U32 R15, R15, 0x10, RZ ;  /* 0x000000100f0f7819 */ /* 0x000fca00000006ff */
[----:B------:R-:W-:Y:S01]  /*8550*/  FADD.FTZ R15, R15, -UR26 ;  /* 0x8000001a0f0f7e21 */ /* 0x000fe20008010000 */
[----:B--2---:R-:W-:Y:S01]  /*8560*/  FFMA.FTZ R10, R14, R11, R10 ;  /* 0x0000000b0e0a7223 */ /* 0x004fe2000001000a */
[----:B------:R-:W-:Y:S01]  /*8570*/  SHF.L.U32 R11, R28, 0x10, RZ ;  /* 0x000000101c0b7819 */ /* 0x000fe200000006ff */
[----:B------:R-:W-:Y:S01]  /*8580*/  FMUL.FTZ R14, R22, R8 ;  /* 0x00000008160e7220 */ /* 0x000fe20000410000 */
[----:B---3--:R-:W-:-:S03]  /*8590*/  PRMT R25, R26, 0x7632, R25 ;  /* 0x000076321a197816 */ /* 0x008fc60000000019 */
[----:B------:R-:W-:Y:S01]  /*85a0*/  FADD.FTZ R11, R11, -UR26 ;  /* 0x8000001a0b0b7e21 */ /* 0x000fe20008010000 */
[----:B------:R-:W-:Y:S01]  /*85b0*/  FFMA.FTZ R10, R27, R14, R10 ;  /* 0x0000000e1b0a7223 */ /* 0x000fe2000001000a */
[----:B------:R-:W-:Y:S01]  /*85c0*/  FADD.FTZ R14, R24, R14 ;  /* 0x0000000e180e7221 */ /* 0x000fe20000010000 */
[----:B------:R-:W-:Y:S01]  /*85d0*/  SHF.L.U32 R24, R26, 0x10, RZ ;  /* 0x000000101a187819 */ /* 0x000fe200000006ff */
[----:B------:R-:W-:Y:S01]  /*85e0*/  FMUL.FTZ R27, R15, UR27 ;  /* 0x0000001b0f1b7c20 */ /* 0x000fe20008410000 */
[----:B------:R-:W-:Y:S01]  /*85f0*/  FMUL.FTZ R26, R11, UR27 ;  /* 0x0000001b0b1a7c20 */ /* 0x000fe20008410000 */
[----:B------:R-:W-:Y:S01]  /*8600*/  SHF.L.U32 R25, R25, 0x10, RZ ;  /* 0x0000001019197819 */ /* 0x000fe200000006ff */
[----:B------:R-:W-:Y:S02]  /*8610*/  FMUL.FTZ R11, R23, R9 ;  /* 0x00000009170b7220 */ /* 0x000fe40000410000 */
[----:B------:R0:W-:Y:S04]  /*8620*/  STL [R1+0x38], R27 ;  /* 0x0000381b01007387 */ /* 0x0001e80000100800 */
        /* <DEDUP_REMOVED lines=20> */
.L_x_222:
[----:B0-----:R-:W2:Y:S04]  /*8770*/  LDL R26, [R1+0x48] ;  /* 0x00004800011a7983 */ /* 0x001ea80000100800 */
[----:B------:R0:W-:Y:S04]  /*8780*/  STL [R1+0x170], R3 ;  /* 0x0001700301007387 */ /* 0x0001e80000100800 */
[----:B0-----:R-:W3:Y:S04]  /*8790*/  LDL R3, [R1+0x34] ;  /* 0x0000340001037983 */ /* 0x001ee80000100800 */
[----:B------:R0:W-:Y:S04]  /*87a0*/  STL [R1+0x16c], R2 ;  /* 0x00016c0201007387 */ /* 0x0001e80000100800 */
[----:B0-----:R-:W4:Y:S04]  /*87b0*/  LDL R2, [R1+0x114] ;  /* 0x0001140001027983 */ /* 0x001f280000100800 */
[----:B------:R0:W-:Y:S04]  /*87c0*/  STL [R1+0x168], R0 ;  /* 0x0001680001007387 */ /* 0x0001e80000100800 */
[----:B------:R-:W4:Y:S04]  /*87d0*/  LDL R28, [R1+0x11c] ;  /* 0x00011c00011c7983 */ /* 0x000f280000100800 */
[----:B0-----:R-:W4:Y:S01]  /*87e0*/  LDL R0, [R1+0x38] ;  /* 0x0000380001007983 */ /* 0x001f220000100800 */
[----:B------:R-:W-:Y:S01]  /*87f0*/  FADD.FTZ R14, R11, R14 ;  /* 0x0000000e0b0e7221 */ /* 0x000fe20000010000 */
[----:B--2---:R-:W-:Y:S01]  /*8800*/  FFMA.FTZ R10, R26, R11, R10 ;  /* 0x0000000b1a0a7223 */ /* 0x004fe2000001000a */
[----:B------:R-:W-:Y:S01]  /*8810*/  FMUL.FTZ R26, R24, R8 ;  /* 0x00000008181a7220 */ /* 0x000fe20000410000 */
[----:B------:R-:W-:-:S03]  /*8820*/  FMUL.FTZ R11, R25, R9 ;  /* 0x00000009190b7220 */ /* 0x000fc60000410000 */
[----:B---3--:R-:W-:Y:S01]  /*8830*/  FFMA.FTZ R10, R3, R26, R10 ;  /* 0x0000001a030a7223 */ /* 0x008fe2000001000a */
[----:B------:R-:W-:Y:S01]  /*8840*/  FADD.FTZ R26, R14, R26 ;  /* 0x0000001a0e1a7221 */ /* 0x000fe20000010000 */
[----:B------:R0:W5:Y:S01]  /*8850*/  LDL.LU R3, [R1+0x170] ;  /* 0x0001700001037983 */ /* 0x0001620000300800 */
[C---:B----4-:R-:W-:Y:S02]  /*8860*/  PRMT R15, R2.reuse, 0x7632, R15 ;  /* 0x00007632020f7816 */ /* 0x050fe4000000000f */
[----:B------:R-:W-:Y:S02]  /*8870*/  SHF.L.U32 R14, R2, 0x10, RZ ;  /* 0x00000010020e7819 */ /* 0x000fe400000006ff */
[----:B------:R-:W-:Y:S01]  /*8880*/  SHF.L.U32 R15, R15, 0x10, RZ ;  /* 0x000000100f0f7819 */ /* 0x000fe200000006ff */
[----:B------:R0:W5:Y:S02]  /*8890*/  LDL.LU R2, [R1+0x16c] ;  /* 0x00016c0001027983 */ /* 0x0001640000300800 */
[----:B------:R-:W-:-:S02]  /*88a0*/  FADD.FTZ R14, R14, -UR26 ;  /* 0x8000001a0e0e7e21 */ /* 0x000fc40008010000 */
[----:B------:R-:W-:Y:S01]  /*88b0*/  FADD.FTZ R15, R15, -UR26 ;  /* 0x8000001a0f0f7e21 */ /* 0x000fe20008010000 */
[----:B------:R-:W-:Y:S01]  /*88c0*/  PRMT R27, R28, 0x7632, R27 ;  /* 0x000076321c1b7816 */ /* 0x000fe2000000001b */
[----:B------:R-:W-:Y:S01]  /*88d0*/  FFMA.FTZ R10, R0, R11, R10 ;  /* 0x0000000b000a7223 */ /* 0x000fe2000001000a */
[----:B------:R-:W-:Y:S01]  /*88e0*/  FADD.FTZ R11, R11, R26 ;  /* 0x0000001a0b0b7221 */ /* 0x000fe20000010000 */
[----:B------:R-:W-:Y:S01]  /*88f0*/  SHF.L.U32 R26, R28, 0x10, RZ ;  /* 0x000000101c1a7819 */ /* 0x000fe200000006ff */
[----:B------:R-:W-:Y:S01]  /*8900*/  FMUL.FTZ R28, R15, UR27 ;  /* 0x0000001b0f1c7c20 */ /* 0x000fe20008410000 */
[----:B------:R-:W-:Y:S01]  /*8910*/  FMUL.FTZ R14, R14, UR27 ;  /* 0x0000001b0e0e7c20 */ /* 0x000fe20008410000 */
[----:B------:R0:W5:Y:S04]  /*8920*/  LDL.LU R0, [R1+0x168] ;  /* 0x0001680001007983 */ /* 0x0001680000300800 */
[----:B------:R0:W-:Y:S04]  /*8930*/  STL [R1+0x28], R28 ;  /* 0x0000281c01007387 */ /* 0x0001e80000100800 */
[----:B------:R0:W-:Y:S01]  /*8940*/  STL [R1+0x2c], R14 ;  /* 0x00002c0e01007387 */ /* 0x0001e20000100800 */
[----:B------:R-:W-:Y:S01]  /*8950*/  SHF.L.U32 R27, R27, 0x10, RZ ;  /* 0x000000101b1b7819 */ /* 0x000fe200000006ff */
[----:B------:R-:W-:Y:S06]  /*8960*/  @!P5 BRA `(.L_x_223) ;  /* 0x000000000048d947 */ /* 0x000fec0003800000 */
[----:B0-----:R-:W-:-:S04]  /*8970*/  FFMA.FTZ R14, R14, R8, R6 ;  /* 0x000000080e0e7223 */ /* 0x001fc80000010006 */
        /* <DEDUP_REMOVED lines=17> */
.L_x_223:
[----:B------:R-:W2:Y:S01]  /*8a90*/  LDL R15, [R1+0x2c] ;  /* 0x00002c00010f7983 */ /* 0x000ea20000100800 */
[----:B0-----:R-:W-:-:S04]  /*8aa0*/  FMUL.FTZ R14, R26, R8 ;  /* 0x000000081a0e7220 */ /* 0x001fc80000410000 */
[----:B------:R-:W-:Y:S01]  /*8ab0*/  FADD.FTZ R11, R11, R14 ;  /* 0x0000000e0b0b7221 */ /* 0x000fe20000010000 */
[----:B--2---:R-:W-:Y:S02]  /*8ac0*/  FFMA.FTZ R10, R15, R14, R10 ;  /* 0x0000000e0f0a7223 */ /* 0x004fe4000001000a */
[----:B------:R-:W2:Y:S01]  /*8ad0*/  LDL R14, [R1+0x28] ;  /* 0x00002800010e7983 */ /* 0x000ea20000100800 */
[----:B------:R-:W-:-:S04]  /*8ae0*/  FMUL.FTZ R15, R27, R9 ;  /* 0x000000091b0f7220 */ /* 0x000fc80000410000 */
[----:B--2---:R-:W-:Y:S02]  /*8af0*/  FFMA.FTZ R14, R14, R15, R10 ;  /* 0x0000000f0e0e7223 */ /* 0x004fe4000001000a */
[----:B------:R-:W2:Y:S01]  /*8b00*/  LDL R10, [R1+0x10c] ;  /* 0x00010c00010a7983 */ /* 0x000ea20000100800 */
[--C-:B------:R-:W-:Y:S01]  /*8b10*/  FADD.FTZ R15, R15, R11.reuse ;  /* 0x0000000b0f0f7221 */ /* 0x100fe20000010000 */
[C---:B------:R-:W-:Y:S02]  /*8b20*/  PRMT R28, R29.reuse, 0x7632, R28 ;  /* 0x000076321d1c7816 */ /* 0x040fe4000000001c */
[----:B------:R-:W-:Y:S02]  /*8b30*/  SHF.L.U32 R29, R29, 0x10, RZ ;  /* 0x000000101d1d7819 */ /* 0x000fe400000006ff */
[----:B------:R-:W-:Y:S02]  /*8b40*/  SHF.L.U32 R28, R28, 0x10, RZ ;  /* 0x000000101c1c7819 */ /* 0x000fe400000006ff */
[----:B--2---:R-:W-:-:S02]  /*8b50*/  PRMT R11, R10, 0x7632, R11 ;  /* 0x000076320a0b7816 */ /* 0x004fc4000000000b */
[----:B------:R-:W-:Y:S02]  /*8b60*/  SHF.L.U32 R10, R10, 0x10, RZ ;  /* 0x000000100a0a7819 */ /* 0x000fe400000006ff */
[----:B------:R-:W-:-:S03]  /*8b70*/  SHF.L.U32 R11, R11, 0x10, RZ ;  /* 0x000000100b0b7819 */ /* 0x000fc600000006ff */
[----:B------:R-:W-:Y:S02]  /*8b80*/  FADD.FTZ R10, R10, -UR26 ;  /* 0x8000001a0a0a7e21 */ /* 0x000fe40008010000 */
[----:B------:R-:W-:Y:S02]  /*8b90*/  FADD.FTZ R11, R11, -UR26 ;  /* 0x8000001a0b0b7e21 */ /* 0x000fe40008010000 */
[----:B------:R-:W-:Y:S02]  /*8ba0*/  FMUL.FTZ R10, R10, UR27 ;  /* 0x0000001b0a0a7c20 */ /* 0x000fe40008410000 */
[----:B------:R-:W-:-:S03]  /*8bb0*/  FMUL.FTZ R11, R11, UR27 ;  /* 0x0000001b0b0b7c20 */ /* 0x000fc60008410000 */
[----:B------:R0:W-:Y:S04]  /*8bc0*/  STL [R1+0x20], R10 ;  /* 0x0000200a01007387 */ /* 0x0001e80000100800 */
[----:B------:R0:W-:Y:S01]  /*8bd0*/  STL [R1+0x1c], R11 ;  /* 0x00001c0b01007387 */ /* 0x0001e20000100800 */
[----:B------:R-:W-:Y:S05]  /*8be0*/  @!P5 BRA `(.L_x_224) ;  /* 0x00000000004cd947 */ /* 0x000fea0003800000 */
[----:B0-----:R-:W-:-:S04]  /*8bf0*/  FFMA.FTZ R10, R10, R8, R6 ;  /* 0x000000080a0a7223 */ /* 0x001fc80000010006 */
[----:B------:R-:W-:-:S06]  /*8c00*/  FMUL.FTZ R11, R10, -1.4426950216293334961 ;  /* 0xbfb8aa3b0a0b7820 */ /* 0x000fcc0000410000 */
[----:B------:R-:W0:Y:S02]  /*8c10*/  MUFU.EX2 R11, R11 ;  /* 0x0000000b000b7308 */ /* 0x000e240000000800 */
[----:B0-----:R-:W-:-:S06]  /*8c20*/  FADD.FTZ R11, R11, 1 ;  /* 0x3f8000000b0b7421 */ /* 0x001fcc0000010000 */
[----:B------:R-:W0:Y:S02]  /*8c30*/  MUFU.RCP R11, R11 ;  /* 0x0000000b000b7308 */ /* 0x000e240000001000 */
[----:B0-----:R-:W-:Y:S01]  /*8c40*/  FMUL.FTZ R29, R29, R11 ;  /* 0x0000000b1d1d7220 */ /* 0x001fe20000410000 */
[----:B------:R-:W-:-:S04]  /*8c50*/  FADD.FTZ R11, -R11, 1 ;  /* 0x3f8000000b0b7421 */ /* 0x000fc80000010100 */
[----:B------:R-:W-:Y:S02]  /*8c60*/  FFMA.FTZ R11, R10, R11, 1 ;  /* 0x3f8000000a0b7423 */ /* 0x000fe4000001000b */
[----:B------:R-:W2:Y:S02]  /*8c70*/  LDL R10, [R1+0x1c] ;  /* 0x00001c00010a7983 */ /* 0x000ea40000100800 */
[----:B------:R-:W-:Y:S01]  /*8c80*/  FMUL.FTZ R29, R29, R11 ;  /* 0x0000000b1d1d7220 */ /* 0x000fe20000410000 */
[----:B--2---:R-:W-:-:S04]  /*8c90*/  FFMA.FTZ R10, R10, R9, R7 ;  /* 0x000000090a0a7223 */ /* 0x004fc80000010007 */
        /* <DEDUP_REMOVED lines=8> */
.L_x_224:
[----:B0-----:R-:W2:Y:S04]  /*8d20*/  LDL R11, [R1+0x20] ;  /* 0x00002000010b7983 */ /* 0x001ea80000100800 */
[----:B-----5:R0:W-:Y:S04]  /*8d30*/  STL [R1+0x168], R0 ;  /* 0x0001680001007387 */ /* 0x0201e80000100800 */
[----:B0-----:R-:W3:Y:S01]  /*8d40*/  LDL R0, [R1+0x1c] ;  /* 0x00001c0001007983 */ /* 0x001ee20000100800 */
[----:B------:R-:W-:-:S04]  /*8d50*/  FMUL.FTZ R10, R29, R8 ;  /* 0x000000081d0a7220 */ /* 0x000fc80000410000 */
[----:B--2---:R-:W-:Y:S01]  /*8d60*/  FFMA.FTZ R14, R11, R10, R14 ;  /* 0x0000000a0b0e7223 */ /* 0x004fe2000001000e */
[----:B------:R-:W-:Y:S01]  /*8d70*/  FMUL.FTZ R11, R28, R9 ;  /* 0x000000091c0b7220 */ /* 0x000fe20000410000 */
[----:B------:R-:W-:-:S03]  /*8d80*/  FADD.FTZ R10, R15, R10 ;  /* 0x0000000a0f0a7221 */ /* 0x000fc60000010000 */
[----:B---3--:R-:W-:Y:S01]  /*8d90*/  FFMA.FTZ R14, R0, R11, R14 ;  /* 0x0000000b000e7223 */ /* 0x008fe2000001000e */
[----:B------:R-:W-:Y:S01]  /*8da0*/  FADD.FTZ R11, R11, R10 ;  /* 0x0000000a0b0b7221 */ /* 0x000fe20000010000 */
[----:B------:R0:W5:Y:S04]  /*8db0*/  LDL.LU R0, [R1+0x168] ;  /* 0x0001680001007983 */ /* 0x0001680000300800 */
[----:B------:R1:W-:Y:S04]  /*8dc0*/  STL [R1+0xc], R14 ;  /* 0x00000c0e01007387 */ /* 0x0003e80000100800 */
[----:B-1----:R-:W2:Y:S04]  /*8dd0*/  LDL R14, [R1+0x88] ;  /* 0x00008800010e7983 */ /* 0x002ea80000100800 */
[----:B------:R1:W-:Y:S04]  /*8de0*/  STL [R1+0x8], R11 ;  /* 0x0000080b01007387 */ /* 0x0003e80000100800 */
[----:B-1----:R-:W3:Y:S01]  /*8df0*/  LDL R11, [R1+0x50] ;  /* 0x00005000010b7983 */ /* 0x002ee20000100800 */
[----:B--2---:R-:W-:-:S02]  /*8e00*/  PRMT R15, R14, 0x7632, R15 ;  /* 0x000076320e0f7816 */ /* 0x004fc4000000000f */
[----:B------:R-:W-:Y:S02]  /*8e10*/  SHF.L.U32 R14, R14, 0x10, RZ ;  /* 0x000000100e0e7819 */ /* 0x000fe400000006ff */
[----:B------:R-:W-:Y:S02]  /*8e20*/  SHF.L.U32 R15, R15, 0x10, RZ ;  /* 0x000000100f0f7819 */ /* 0x000fe400000006ff */
[C---:B---3--:R-:W-:Y:S02]  /*8e30*/  PRMT R10, R11.reuse, 0x7632, R10 ;  /* 0x000076320b0a7816 */ /* 0x048fe4000000000a */
        /* <DEDUP_REMOVED lines=28> */
.L_x_225:
[----:B0-----:R-:W2:Y:S04]  /*9000*/  LDL.LU R11, [R1+0x8] ;  /* 0x00000800010b7983 */ /* 0x001ea80000300800 */
[----:B------:R0:W-:Y:S04]  /*9010*/  STL [R1+0x1a4], R22 ;  /* 0x0001a41601007387 */ /* 0x0001e80000100800 */
[----:B0-----:R-:W3:Y:S04]  /*9020*/  LDL R22, [R1+0x14] ;  /* 0x0000140001167983 */ /* 0x001ee80000100800 */
[----:B------:R0:W-:Y:S04]  /*9030*/  STL [R1+0x1a0], R23 ;  /* 0x0001a01701007387 */ /* 0x0001e80000100800 */
[----:B0-----:R-:W3:Y:S04]  /*9040*/  LDL.LU R23, [R1+0xc] ;  /* 0x00000c0001177983 */ /* 0x001ee80000300800 */
[----:B------:R-:W-:Y:S04]  /*9050*/  STL [R1+0x19c], R24 ;  /* 0x00019c1801007387 */ /* 0x000fe80000100800 */
[----:B------:R-:W-:Y:S04]  /*9060*/  STL [R1+0x198], R25 ;  /* 0x0001981901007387 */ /* 0x000fe80000100800 */
[----:B------:R-:W-:Y:S04]  /*9070*/  STL [R1+0x194], R26 ;  /* 0x0001941a01007387 */ /* 0x000fe80000100800 */
[----:B------:R-:W-:Y:S04]  /*9080*/  STL [R1+0x190], R27 ;  /* 0x0001901b01007387 */ /* 0x000fe80000100800 */
[----:B------:R-:W-:Y:S04]  /*9090*/  STL [R1+0x18c], R29 ;  /* 0x00018c1d01007387 */ /* 0x000fe80000100800 */
[----:B------:R-:W-:Y:S04]  /*90a0*/  STL [R1+0x188], R28 ;  /* 0x0001881c01007387 */ /* 0x000fe80000100800 */
[----:B-----5:R-:W-:Y:S04]  /*90b0*/  STL [R1+0x184], R0 ;  /* 0x0001840001007387 */ /* 0x020fe80000100800 */
[----:B------:R-:W-:Y:S04]  /*90c0*/  STL [R1+0x180], R16 ;  /* 0x0001801001007387 */ /* 0x000fe80000100800 */
[----:B------:R-:W-:Y:S04]  /*90d0*/  STL [R1+0x17c], R7 ;  /* 0x00017c0701007387 */ /* 0x000fe80000100800 */
[----:B------:R-:W-:Y:S04]  /*90e0*/  STL [R1+0x178], R6 ;  /* 0x0001780601007387 */ /* 0x000fe80000100800 */
[----:B------:R-:W-:Y:S04]  /*90f0*/  STL [R1+0x174], R5 ;  /* 0x0001740501007387 */ /* 0x000fe80000100800 */
[----:B------:R-:W-:Y:S04]  /*9100*/  STL [R1+0x170], R4 ;  /* 0x0001700401007387 */ /* 0x000fe80000100800 */
[----:B------:R-:W-:Y:S04]  /*9110*/  STL [R1+0x16c], R3 ;  /* 0x00016c0301007387 */ /* 0x000fe80000100800 */
[----:B------:R0:W-:Y:S04]  /*9120*/  STL [R1+0x168], R2 ;  /* 0x0001680201007387 */ /* 0x0001e80000100800 */
[----:B0-----:R-:W4:Y:S01]  /*9130*/  LDL.LU R2, [R1+0x10] ;  /* 0x0000100001027983 */ /* 0x001f220000300800 */
[----:B------:R-:W-:Y:S01]  /*9140*/  FMUL.FTZ R10, R14, R8 ;  /* 0x000000080e0a7220 */ /* 0x000fe20000410000 */
[----:B------:R-:W0:Y:S03]  /*9150*/  S2R R4, SR_LANEID ;  /* 0x0000000000047919 */ /* 0x000e260000000000 */
[----:B--2---:R-:W-:Y:S01]  /*9160*/  FADD.FTZ R3, R11, R10 ;  /* 0x0000000a0b037221 */ /* 0x004fe20000010000 */
[----:B------:R-:W-:Y:S01]  /*9170*/  FMUL.FTZ R11, R15, R9 ;  /* 0x000000090f0b7220 */ /* 0x000fe20000410000 */
[----:B---3--:R-:W-:-:S04]  /*9180*/  FFMA.FTZ R22, R22, R10, R23 ;  /* 0x0000000a16167223 */ /* 0x008fc80000010017 */
[----:B----4-:R-:W-:Y:S02]  /*9190*/  FFMA.FTZ R10, R2, R11, R22 ;  /* 0x0000000b020a7223 */ /* 0x010fe40000010016 */
[----:B------:R-:W2:Y:S04]  /*91a0*/  LDL.LU R22, [R1+0x5c] ;  /* 0x00005c0001167983 */ /* 0x000ea80000300800 */
[----:B------:R-:W2:Y:S04]  /*91b0*/  LDL.LU R24, [R1+0x4] ;  /* 0x0000040001187983 */ /* 0x000ea80000300800 */
[----:B------:R-:W3:Y:S01]  /*91c0*/  LDL.LU R25, [R1+0x60] ;  /* 0x0000600001197983 */ /* 0x000ee20000300800 */
[----:B------:R-:W-:-:S03]  /*91d0*/  FADD.FTZ R11, R11, R3 ;  /* 0x000000030b0b7221 */ /* 0x000fc60000010000 */
[----:B------:R-:W1:Y:S04]  /*91e0*/  SHFL.DOWN PT, R5, R10, 0x1, 0x1f ;  /* 0x08201f000a057f89 */ /* 0x000e6800000e0000 */
[----:B------:R-:W4:Y:S01]  /*91f0*/  SHFL.DOWN PT, R3, R11, 0x1, 0x1f ;  /* 0x08201f000b037f89 */ /* 0x000f2200000e0000 */
[----:B0-----:R-:W-:-:S03]  /*9200*/  ISETP.GT.AND P0, PT, R4, 0x1e, PT ;  /* 0x0000001e0400780c */ /* 0x001fc60003f04270 */
[----:B------:R-:W3:Y:S04]  /*9210*/  LDL.LU R23, [R1+0x64] ;  /* 0x0000640001177983 */ /* 0x000ee80000300800 */
[----:B------:R-:W3:Y:S04]  /*9220*/  LDL.LU R0, [R1+0x70] ;  /* 0x0000700001007983 */ /* 0x000ee80000300800 */
[----:B------:R-:W3:Y:S04]  /*9230*/  LDL.LU R26, [R1+0x30] ;  /* 0x00003000011a7983 */ /* 0x000ee80000300800 */
[----:B------:R-:W3:Y:S01]  /*9240*/  LDL.LU R28, [R1+0x3c] ;  /* 0x00003c00011c7983 */ /* 0x000ee20000300800 */
[----:B-1----:R-:W-:-:S03]  /*9250*/  @!P0 FADD.FTZ R10, R10, R5 ;  /* 0x000000050a0a8221 */ /* 0x002fc60000010000 */
[----:B------:R-:W3:Y:S01]  /*9260*/  LDL.LU R16, [R1+0x4c] ;  /* 0x00004c0001107983 */ /* 0x000ee20000300800 */
[----:B----4-:R-:W-:-:S03]  /*9270*/  @!P0 FADD.FTZ R11, R11, R3 ;  /* 0x000000030b0b8221 */ /* 0x010fc60000010000 */
[----:B------:R-:W0:Y:S04]  /*9280*/  SHFL.DOWN PT, R5, R10, 0x2, 0x1f ;  /* 0x08401f000a057f89 */ /* 0x000e2800000e0000 */
[----:B------:R-:W1:Y:S01]  /*9290*/  SHFL.DOWN PT, R3, R11, 0x2, 0x1f ;  /* 0x08401f000b037f89 */ /* 0x000e6200000e0000 */
[----:B------:R-:W-:-:S03]  /*92a0*/  ISETP.GT.AND P0, PT, R4, 0x1d, PT ;  /* 0x0000001d0400780c */ /* 0x000fc60003f04270 */
[----:B------:R-:W4:Y:S04]  /*92b0*/  LDL.LU R7, [R1+0x44] ;  /* 0x0000440001077983 */ /* 0x000f280000300800 */
[----:B------:R-:W4:Y:S06]  /*92c0*/  LDL.LU R6, [R1+0x48] ;  /* 0x0000480001067983 */ /* 0x000f2c0000300800 */
[----:B0-----:R-:W-:Y:S01]  /*92d0*/  @!P0 FADD.FTZ R10, R10, R5 ;  /* 0x000000050a0a8221 */ /* 0x001fe20000010000 */
[----:B-1----:R-:W-:-:S04]  /*92e0*/  @!P0 FADD.FTZ R11, R11, R3 ;  /* 0x000000030b0b8221 */ /* 0x002fc80000010000 */
[----:B------:R-:W0:Y:S04]  /*92f0*/  SHFL.DOWN PT, R5, R10, 0x4, 0x1f ;  /* 0x08801f000a057f89 */ /* 0x000e2800000e0000 */
[----:B------:R-:W1:Y:S01]  /*9300*/  SHFL.DOWN PT, R3, R11, 0x4, 0x1f ;  /* 0x08801f000b037f89 */ /* 0x000e6200000e0000 */
[----:B------:R-:W-:-:S13]  /*9310*/  ISETP.GT.AND P0, PT, R4, 0x1b, PT ;  /* 0x0000001b0400780c */ /* 0x000fda0003f04270 */
[----:B0-----:R-:W-:Y:S02]  /*9320*/  @!P0 FADD.FTZ R10, R10, R5 ;  /* 0x000000050a0a8221 */ /* 0x001fe40000010000 */
[----:B------:R-:W4:Y:S01]  /*9330*/  LDL.LU R5, [R1+0x34] ;  /* 0x0000340001057983 */ /* 0x000f220000300800 */
[----:B-1----:R-:W-:-:S03]  /*9340*/  @!P0 FADD.FTZ R11, R11, R3 ;  /* 0x000000030b0b8221 */ /* 0x002fc60000010000 */
[----:B------:R-:W4:Y:S01]  /*9350*/  LDL.LU R3, [R1+0x38] ;  /* 0x0000380001037983 */ /* 0x000f220000300800 */
[----:B--2---:R-:W-:-:S03]  /*9360*/  FFMA.FTZ R24, R24, R17, R22 ;  /* 0x0000001118187223 */ /* 0x004fc60000010016 */
[----:B------:R-:W2:Y:S01]  /*9370*/  LDL.LU R22, [R1+0x1a4] ;  /* 0x0001a40001167983 */ /* 0x000ea20000300800 */
[----:B---3--:R-:W-:-:S03]  /*9380*/  FADD.FTZ R25, R25, R17 ;  /* 0x0000001119197221 */ /* 0x008fc60000010000 */
[----:B------:R-:W3:Y:S01]  /*9390*/  LDL.LU R17, [R1] ;  /* 0x0000000001117983 */ /* 0x000ee20000300800 */
[----:B------:R-:W-:Y:S01]  /*93a0*/  FADD.FTZ R0, R0, R13 ;  /* 0x0000000d00007221 */ /* 0x000fe20000010000 */
[----:B---3--:R-:W-:Y:S02]  /*93b0*/  FFMA.FTZ R17, R17, R13, R23 ;  /* 0x0000000d11117223 */ /* 0x008fe40000010017 */
[----:B------:R-:W4:Y:S04]  /*93c0*/  LDL.LU R23, [R1+0x1a0] ;  /* 0x0001a00001177983 */ /* 0x000f280000300800 */
[----:B------:R-:W3:Y:S01]  /*93d0*/  LDL.LU R13, [R1+0x24] ;  /* 0x00002400010d7983 */ /* 0x000ee20000300800 */
[----:B------:R-:W-:Y:S01]  /*93e0*/  FFMA.FTZ R17, R26, R18, R17 ;  /* 0x000000121a117223 */ /* 0x000fe20000010011 */
[----:B------:R-:W-:-:S02]  /*93f0*/  FADD.FTZ R0, R0, R18 ;  /* 0x0000001200007221 */ /* 0x000fc40000010000 */
[----:B------:R-:W0:Y:S04]  /*9400*/  SHFL.DOWN PT, R27, R10, 0x8, 0x1f ;  /* 0x09001f000a1b7f89 */ /* 0x000e2800000e0000 */
[----:B------:R-:W1:Y:S01]  /*9410*/  SHFL.DOWN PT, R29, R11, 0x8, 0x1f ;  /* 0x09001f000b1d7f89 */ /* 0x000e6200000e0000 */
[----:B------:R-:W-:Y:S01]  /*9420*/  ISETP.GT.AND P0, PT, R4, 0x17, PT ;  /* 0x000000170400780c */ /* 0x000fe20003f04270 */
[----:B---3--:R-:W-:Y:S01]  /*9430*/  FFMA.FTZ R13, R13, R12, R24 ;  /* 0x0000000c0d0d7223 */ /* 0x008fe20000010018 */
[----:B------:R-:W-:Y:S01]  /*9440*/  FADD.FTZ R12, R25, R12 ;  /* 0x0000000c190c7221 */ /* 0x000fe20000010000 */
[----:B------:R-:W3:Y:S04]  /*9450*/  LDL.LU R24, [R1+0x19c] ;  /* 0x00019c0001187983 */ /* 0x000ee80000300800 */
[----:B------:R-:W3:Y:S04]  /*9460*/  LDL.LU R25, [R1+0x198] ;  /* 0x0001980001197983 */ /* 0x000ee80000300800 */
[----:B------:R-:W3:Y:S04]  /*9470*/  LDL.LU R26, [R1+0x194] ;  /* 0x00019400011a7983 */ /* 0x000ee80000300800 */
[----:B------:R-:W2:Y:S01]  /*9480*/  LDL.LU R18, [R1+0x40] ;  /* 0x0000400001127983 */ /* 0x000ea20000300800 */
[----:B0-----:R-:W-:Y:S01]  /*9490*/  @!P0 FADD.FTZ R10, R10, R27 ;  /* 0x0000001b0a0a8221 */ /* 0x001fe20000010000 */
[----:B------:R-:W-:Y:S01]  /*94a0*/  FFMA.FTZ R13, R28, R19, R13 ;  /* 0x000000131c0d7223 */ /* 0x000fe2000001000d */
[----:B-1----:R-:W-:Y:S01]  /*94b0*/  @!P0 FADD.FTZ R11, R11, R29 ;  /* 0x0000001d0b0b8221 */ /* 0x002fe20000010000 */
[----:B------:R-:W3:Y:S01]  /*94c0*/  LDL.LU R27, [R1+0x190] ;  /* 0x00019000011b7983 */ /* 0x000ee20000300800 */
[----:B------:R-:W-:Y:S01]  /*94d0*/  FADD.FTZ R12, R12, R19 ;  /* 0x000000130c0c7221 */ /* 0x000fe20000010000 */
[----:B------:R-:W-:-:S02]  /*94e0*/  FFMA.FTZ R13, R16, R21, R13 ;  /* 0x00000015100d7223 */ /* 0x000fc4000001000d */
[----:B------:R-:W3:Y:S01]  /*94f0*/  LDL.LU R29, [R1+0x18c] ;  /* 0x00018c00011d7983 */ /* 0x000ee20000300800 */
[----:B------:R-:W-:-:S03]  /*9500*/  FADD.FTZ R12, R12, R21 ;  /* 0x000000150c0c7221 */ /* 0x000fc60000010000 */
[----:B------:R-:W3:Y:S01]  /*9510*/  LDL.LU R28, [R1+0x188] ;  /* 0x00018800011c7983 */ /* 0x000ee20000300800 */
[----:B----4-:R-:W-:Y:S01]  /*9520*/  FFMA.FTZ R13, R6, R23, R13 ;  /* 0x00000017060d7223 */ /* 0x010fe2000001000d */
[----:B------:R-:W-:Y:S01]  /*9530*/  FADD.FTZ R12, R12, R23 ;  /* 0x000000170c0c7221 */ /* 0x000fe20000010000 */
[----:B------:R-:W-:Y:S01]  /*9540*/  ISETP.GT.AND P0, PT, R4, 0xf, PT ;  /* 0x0000000f0400780c */ /* 0x000fe20003f04270 */
[----:B--2---:R-:W-:Y:S01]  /*9550*/  FFMA.FTZ R17, R18, R20, R17 ;  /* 0x0000001412117223 */ /* 0x004fe20000010011 */
[----:B------:R-:W-:Y:S02]  /*9560*/  FADD.FTZ R20, R0, R20 ;  /* 0x0000001400147221 */ /* 0x000fe40000010000 */
[----:B------:R-:W2:Y:S01]  /*9570*/  LDL.LU R0, [R1+0x184] ;  /* 0x0001840001007983 */ /* 0x000ea20000300800 */
[----:B------:R-:W-:Y:S01]  /*9580*/  FFMA.FTZ R17, R7, R22, R17 ;  /* 0x0000001607117223 */ /* 0x000fe20000010011 */
[----:B------:R-:W-:Y:S02]  /*9590*/  FADD.FTZ R20, R20, R22 ;  /* 0x0000001614147221 */ /* 0x000fe40000010000 */
[----:B------:R0:W5:Y:S04]  /*95a0*/  LDL.LU R16, [R1+0x180] ;  /* 0x0001800001107983 */ /* 0x0001680000300800 */
[----:B------:R-:W4:Y:S04]  /*95b0*/  LDL.LU R21, [R1+0x1c] ;  /* 0x00001c0001157983 */ /* 0x000f280000300800 */
[----:B------:R0:W5:Y:S04]  /*95c0*/  LDL.LU R7, [R1+0x17c] ;  /* 0x00017c0001077983 */ /* 0x0001680000300800 */
[----:B------:R-:W2:Y:S04]  /*95d0*/  LDL.LU R22, [R1+0x28] ;  /* 0x0000280001167983 */ /* 0x000ea80000300800 */
[----:B------:R0:W5:Y:S04]  /*95e0*/  LDL.LU R6, [R1+0x178] ;  /* 0x0001780001067983 */ /* 0x0001680000300800 */
[----:B------:R-:W4:Y:S01]  /*95f0*/  LDL.LU R23, [R1+0x2c] ;  /* 0x00002c0001177983 */ /* 0x000f220000300800 */
[----:B---3--:R-:W-:Y:S01]  /*9600*/  FFMA.FTZ R17, R5, R24, R17 ;  /* 0x0000001805117223 */ /* 0x008fe20000010011 */
[----:B------:R-:W-:-:S02]  /*9610*/  FADD.FTZ R20, R20, R24 ;  /* 0x0000001814147221 */ /* 0x000fc40000010000 */
[----:B------:R0:W5:Y:S01]  /*9620*/  LDL.LU R5, [R1+0x174] ;  /* 0x0001740001057983 */ /* 0x0001620000300800 */
[----:B------:R-:W-:Y:S01]  /*9630*/  FFMA.FTZ R13, R3, R25, R13 ;  /* 0x00000019030d7223 */ /* 0x000fe2000001000d */
[----:B------:R-:W-:Y:S02]  /*9640*/  FADD.FTZ R12, R12, R25 ;  /* 0x000000190c0c7221 */ /* 0x000fe40000010000 */
[----:B------:R0:W5:Y:S04]  /*9650*/  LDL.LU R4, [R1+0x170] ;  /* 0x0001700001047983 */ /* 0x0001680000300800 */
[----:B------:R-:W3:Y:S04]  /*9660*/  LDL R24, [R1+0xc4] ;  /* 0x0000c40001187983 */ /* 0x000ee80000100800 */
[----:B------:R0:W5:Y:S04]  /*9670*/  LDL.LU R3, [R1+0x16c] ;  /* 0x00016c0001037983 */ /* 0x0001680000300800 */
[----:B------:R-:W3:Y:S01]  /*9680*/  LDL.LU R25, [R1+0x20] ;  /* 0x0000200001197983 */ /* 0x000ee20000300800 */
[----:B------:R-:W-:Y:S01]  /*9690*/  FADD.FTZ R20, R20, R26 ;  /* 0x0000001a14147221 */ /* 0x000fe20000010000 */
[----:B----4-:R-:W-:-:S02]  /*96a0*/  FFMA.FTZ R17, R23, R26, R17 ;  /* 0x0000001a17117223 */ /* 0x010fc40000010011 */
[----:B------:R-:W4:Y:S01]  /*96b0*/  LDL.LU R26, [R1+0x14] ;  /* 0x00001400011a7983 */ /* 0x000f220000300800 */
[----:B--2---:R-:W-:Y:S01]  /*96c0*/  FFMA.FTZ R13, R22, R27, R13 ;  /* 0x0000001b160d7223 */ /* 0x004fe2000001000d */
[----:B------:R-:W1:Y:S03]  /*96d0*/  S2UR UR7, SR_CgaCtaId ;  /* 0x00000000000779c3 */ /* 0x000e660000008800 */
[----:B------:R-:W-:Y:S02]  /*96e0*/  FFMA.FTZ R13, R21, R28, R13 ;  /* 0x0000001c150d7223 */ /* 0x000fe4000001000d */
[----:B------:R-:W2:Y:S04]  /*96f0*/  LDL R21, [R1+0x164] ;  /* 0x0001640001157983 */ /* 0x000ea80000100800 */
[----:B------:R-:W0:Y:S04]  /*9700*/  SHFL.DOWN PT, R18, R10, 0x10, 0x1f ;  /* 0x0a001f000a127f89 */ /* 0x000e2800000e0000 */
[----:B------:R-:W0:Y:S01]  /*9710*/  SHFL.DOWN PT, R19, R11, 0x10, 0x1f ;  /* 0x0a001f000b137f89 */ /* 0x000e2200000e0000 */
[----:B------:R-:W-:Y:S01]  /*9720*/  FADD.FTZ R12, R12, R27 ;  /* 0x0000001b0c0c7221 */ /* 0x000fe20000010000 */
[----:B------:R-:W-:Y:S01]  /*9730*/  FADD.FTZ R20, R20, R29 ;  /* 0x0000001d14147221 */ /* 0x000fe20000010000 */
[----:B---3--:R-:W-:Y:S01]  /*9740*/  FFMA.FTZ R17, R25, R29, R17 ;  /* 0x0000001d19117223 */ /* 0x008fe20000010011 */
[----:B------:R-:W3:Y:S01]  /*9750*/  LDC.64 R22, c[0x0][0x268] ;  /* 0x00009a00ff167b82 */ /* 0x000ee20000000a00 */
[----:B------:R-:W3:Y:S01]  /*9760*/  S2R R25, SR_LANEID ;  /* 0x0000000000197919 */ /* 0x000ee20000000000 */
[----:B------:R-:W-:Y:S01]  /*9770*/  FADD.FTZ R28, R12, R28 ;  /* 0x0000001c0c1c7221 */ /* 0x000fe20000010000 */
[----:B------:R-:W-:Y:S01]  /*9780*/  UMOV UR6, 0x400 ;  /* 0x0000040000067882 */ /* 0x000fe20000000000 */
[----:B------:R-:W-:Y:S01]  /*9790*/  FFMA.FTZ R13, R2, R15, R13 ;  /* 0x0000000f020d7223 */ /* 0x000fe2000001000d */
[----:B------:R-:W-:Y:S01]  /*97a0*/  UIADD3 UR5, UR6, 0xd0, URZ ;  /* 0x000000d006057890 */ /* 0x000fe2000fffe03f */
[----:B------:R0:W5:Y:S01]  /*97b0*/  LDL.LU R2, [R1+0x168] ;  /* 0x0001680001027983 */ /* 0x0001620000300800 */
[----:B------:R-:W-:-:S02]  /*97c0*/  ISETP.NE.AND P2, PT, R0, RZ, PT ;  /* 0x000000ff0000720c */ /* 0x000fc40003f45270 */
[----:B-1----:R-:W-:Y:S01]  /*97d0*/  ULEA UR5, UR7, UR5, 0x18 ;  /* 0x0000000507057291 */ /* 0x002fe2000f8ec03f */
[----:B0-----:R-:W-:Y:S01]  /*97e0*/  @!P0 FADD.FTZ R10, R10, R18 ;  /* 0x000000120a0a8221 */ /* 0x001fe20000010000 */
[----:B------:R-:W-:Y:S01]  /*97f0*/  @!P0 FADD.FTZ R11, R11, R19 ;  /* 0x000000130b0b8221 */ /* 0x000fe20000010000 */
[----:B------:R-:W-:Y:S01]  /*9800*/  FADD.FTZ R15, R28, R15 ;  /* 0x0000000f1c0f7221 */ /* 0x000fe20000010000 */
[----:B---3--:R-:W-:Y:S01]  /*9810*/  ISETP.NE.AND P0, PT, R25, RZ, PT ;  /* 0x000000ff1900720c */ /* 0x008fe20003f05270 */
[----:B------:R-:W-:Y:S01]  /*9820*/  BSSY B0, `(.L_x_226) ;  /* 0x0000041000007945 */ /* 0x000fe20003800000 */
[----:B------:R-:W-:Y:S01]  /*9830*/  ISETP.GT.U32.AND P3, PT, R0, 0x29, PT ;  /* 0x000000290000780c */ /* 0x000fe20003f64070 */
[----:B----4-:R-:W-:Y:S01]  /*9840*/  FFMA.FTZ R12, R26, R14, R17 ;  /* 0x0000000e1a0c7223 */ /* 0x010fe20000010011 */
[----:B------:R-:W-:Y:S01]  /*9850*/  FADD.FTZ R14, R20, R14 ;  /* 0x0000000e140e7221 */ /* 0x000fe20000010000 */
[----:B------:R-:W-:-:S05]  /*9860*/  PRMT R20, R24, 0x7632, R20 ;  /* 0x0000763218147816 */ /* 0x000fca0000000014 */
[----:B------:R0:W-:Y:S01]  /*9870*/  STL.S16 [R1+0x2c], R20 ;  /* 0x00002c1401007387 */ /* 0x0001e20000100600 */
[----:B------:R-:W-:-:S05]  /*9880*/  MOV R17, UR16 ;  /* 0x0000001000117c02 */ /* 0x000fca0008000f00 */
[----:B------:R-:W-:Y:S01]  /*9890*/  IMAD R18, R17, 0x2a, R0 ;  /* 0x0000002a11127824 */ /* 0x000fe200078e0200 */
[----:B------:R-:W-:-:S05]  /*98a0*/  LEA R17, R0, UR5, 0x4 ;  /* 0x0000000500117c11 */ /* 0x000fca000f8e20ff */
[----:B------:R0:W-:Y:S04]  /*98b0*/  STS.128 [R17], R12 ;  /* 0x0000000c11007388 */ /* 0x0001e80000000c00 */
[----:B--2---:R0:W-:Y:S01]  /*98c0*/  @!P0 STS.64 [R21+0x18], R10 ;  /* 0x0000180a15008388 */ /* 0x0041e20000000a00 */
[----:B------:R-:W-:Y:S01]  /*98d0*/  IMAD.WIDE R18, R18, 0x4, R22 ;  /* 0x0000000412127825 */ /* 0x000fe200078e0216 */
[----:B------:R-:W-:Y:S06]  /*98e0*/  BAR.SYNC.DEFER_BLOCKING 0x0 ;  /* 0x0000000000007b1d */ /* 0x000fec0000010000 */
[----:B------:R-:W-:Y:S05]  /*98f0*/  @P2 BRA `(.L_x_227) ;  /* 0x0000000000cc2947 */ /* 0x000fea0003800000 */
[----:B------:R-:W-:-:S09]  /*9900*/  ULEA UR5, UR7, UR6, 0x18 ;  /* 0x0000000607057291 */ /* 0x000fd2000f8ec03f */
[----:B0-----:R-:W0:Y:S02]  /*9910*/  LDS.128 R20, [UR5+0x20] ;  /* 0x00002005ff147984 */ /* 0x001e240008000c00 */
[----:B0-----:R-:W-:Y:S01]  /*9920*/  FADD.FTZ R10, R10, R20 ;  /* 0x000000140a0a7221 */ /* 0x001fe20000010000 */
[----:B------:R-:W-:-:S03]  /*9930*/  FADD.FTZ R11, R11, R21 ;  /* 0x000000150b0b7221 */ /* 0x000fc60000010000 */
[----:B------:R-:W-:Y:S01]  /*9940*/  FADD.FTZ R10, R10, R22 ;  /* 0x000000160a0a7221 */ /* 0x000fe20000010000 */
[----:B------:R-:W-:Y:S02]  /*9950*/  FADD.FTZ R11, R11, R23 ;  /* 0x000000170b0b7221 */ /* 0x000fe40000010000 */
[----:B------:R-:W0:Y:S02]  /*9960*/  LDS.128 R20, [UR5+0x30] ;  /* 0x00003005ff147984 */ /* 0x000e240008000c00 */
        /* <DEDUP_REMOVED lines=43> */
[----:B------:R-:W-:-:S07]  /*9c20*/  FADD.FTZ R11, R11, R23 ;  /* 0x000000170b0b7221 */ /* 0x000fce0000010000 */
.L_x_227:
[----:B------:R-:W-:Y:S05]  /*9c30*/  BSYNC B0 ;  /* 0x0000000000007941 */ /* 0x000fea0003800000 */
.L_x_226:
[----:B------:R-:W-:Y:S06]  /*9c40*/  BAR.SYNC.DEFER_BLOCKING 0x0 ;  /* 0x0000000000007b1d */ /* 0x000fec0000010000 */
[----:B------:R-:W-:Y:S04]  /*9c50*/  BSSY B0, `(.L_x_228) ;  /* 0x000004d000007945 */ /* 0x000fe80003800000 */
[----:B------:R-:W-:Y:S05]  /*9c60*/  @P3 BRA `(.L_x_229) ;  /* 0x00000004002c3947 */ /* 0x000fea0003800000 */
[----:B0-----:R-:W0:Y:S02]  /*9c70*/  LDS.128 R20, [R17+0x2a0] ;  /* 0x0002a00011147984 */ /* 0x001e240000000c00 */
[----:B0-----:R-:W-:Y:S01]  /*9c80*/  FADD.FTZ R20, R12, R20 ;  /* 0x000000140c147221 */ /* 0x001fe20000010000 */
[----:B------:R-:W-:Y:S01]  /*9c90*/  FADD.FTZ R21, R13, R21 ;  /* 0x000000150d157221 */ /* 0x000fe20000010000 */
[----:B------:R-:W-:Y:S01]  /*9ca0*/  FADD.FTZ R22, R14, R22 ;  /* 0x000000160e167221 */ /* 0x000fe20000010000 */
[----:B------:R-:W-:Y:S02]  /*9cb0*/  FADD.FTZ R23, R15, R23 ;  /* 0x000000170f177221 */ /* 0x000fe40000010000 */
[----:B------:R-:W0:Y:S02]  /*9cc0*/  LDS.128 R12, [R17+0x540] ;  /* 0x00054000110c7984 */ /* 0x000e240000000c00 */
[----:B0-----:R-:W-:Y:S01]  /*9cd0*/  FADD.FTZ R20, R20, R12 ;  /* 0x0000000c14147221 */ /* 0x001fe20000010000 */
[----:B------:R-:W-:Y:S01]  /*9ce0*/  FADD.FTZ R21, R21, R13 ;  /* 0x0000000d15157221 */ /* 0x000fe20000010000 */
[----:B------:R-:W-:Y:S01]  /*9cf0*/  FADD.FTZ R22, R22, R14 ;  /* 0x0000000e16167221 */ /* 0x000fe20000010000 */
[----:B------:R-:W-:-:S02]  /*9d00*/  FADD.FTZ R23, R23, R15 ;  /* 0x0000000f17177221 */ /* 0x000fc40000010000 */
[----:B------:R-:W0:Y:S02]  /*9d10*/  LDS.128 R12, [R17+0x7e0] ;  /* 0x0007e000110c7984 */ /* 0x000e240000000c00 */
        /* <DEDUP_REMOVED lines=63> */
[----:B------:R-:W-:-:S07]  /*a110*/  FADD.FTZ R15, R23, R15 ;  /* 0x0000000f170f7221 */ /* 0x000fce0000010000 */
.L_x_229:
[----:B------:R-:W-:Y:S05]  /*a120*/  BSYNC B0 ;  /* 0x0000000000007941 */ /* 0x000fea0003800000 */
.L_x_228:
[----:B------:R-:W-:Y:S01]  /*a130*/  ULDC UR16, c[0x0][0xc] ;  /* 0x0000030000107ab9 */ /* 0x000fe20000000800 */
[----:B------:R-:W-:Y:S04]  /*a140*/  BSSY B0, `(.L_x_230) ;  /* 0x000000f000007945 */ /* 0x000fe80003800000 */
[----:B------:R-:W-:Y:S05]  /*a150*/  @P3 BRA `(.L_x_231) ;  /* 0x0000000000343947 */ /* 0x000fea0003800000 */
[----:B0-----:R-:W-:Y:S01]  /*a160*/  MOV R20, UR10 ;  /* 0x0000000a00147c02 */ /* 0x001fe20008000f00 */
[----:B------:R-:W-:Y:S03]  /*a170*/  REDG.E.ADD.F32.FTZ.RN.STRONG.GPU desc[UR22][R18.64], R12 ;  /* 0x0000000c120079a6 */ /* 0x000fe6000c10f396 */
[----:B------:R-:W-:-:S04]  /*a180*/  LEA R20, P0, R20, R18, 0x2 ;  /* 0x0000001214147211 */ /* 0x000fc800078010ff */
[----:B------:R-:W-:-:S05]  /*a190*/  IADD3.X R21, R19, UR11, RZ, P0, !PT ;  /* 0x0000000b13157c10 */ /* 0x000fca00087fe4ff */
[----:B------:R0:W-:Y:S02]  /*a1a0*/  REDG.E.ADD.F32.FTZ.RN.STRONG.GPU desc[UR22][R20.64], R13 ;  /* 0x0000000d140079a6 */ /* 0x0001e4000c10f396 */
[----:B0-----:R-:W0:Y:S01]  /*a1b0*/  LDC.64 R20, c[0x0][0x288] ;  /* 0x0000a200ff147b82 */ /* 0x001e220000000a00 */
[----:B------:R-:W-:Y:S02]  /*a1c0*/  MOV R13, UR12 ;  /* 0x0000000c000d7c02 */ /* 0x000fe40008000f00 */
[CC--:B0-----:R-:W-:Y:S02]  /*a1d0*/  LEA R12, P0, R20.reuse, R18.reuse, 0x2 ;  /* 0x00000012140c7211 */ /* 0x0c1fe400078010ff */
[----:B------:R-:W-:Y:S02]  /*a1e0*/  LEA R18, P3, R13, R18, 0x2 ;  /* 0x000000120d127211 */ /* 0x000fe400078610ff */
[----:B------:R-:W-:Y:S02]  /*a1f0*/  LEA.HI.X R13, R20, R19, R21, 0x2, P0 ;  /* 0x00000013140d7211 */ /* 0x000fe400000f1415 */
[----:B------:R-:W-:-:S03]  /*a200*/  IADD3.X R19, R19, UR13, RZ, P3, !PT ;  /* 0x0000000d13137c10 */ /* 0x000fc60009ffe4ff */
[----:B------:R1:W-:Y:S04]  /*a210*/  REDG.E.ADD.F32.FTZ.RN.STRONG.GPU desc[UR22][R12.64], R14 ;  /* 0x0000000e0c0079a6 */ /* 0x0003e8000c10f396 */
[----:B------:R1:W-:Y:S02]  /*a220*/  REDG.E.ADD.F32.FTZ.RN.STRONG.GPU desc[UR22][R18.64], R15 ;  /* 0x0000000f120079a6 */ /* 0x0003e4000c10f396 */
.L_x_231:
[----:B------:R-:W-:Y:S05]  /*a230*/  BSYNC B0 ;  /* 0x0000000000007941 */ /* 0x000fea0003800000 */
.L_x_230:
[----:B------:R-:W-:Y:S04]  /*a240*/  STL [R1+0x1d0], R29 ;  /* 0x0001d01d01007387 */ /* 0x000fe80000100800 */
[----:B------:R2:W-:Y:S04]  /*a250*/  STL [R1+0x1d8], R29 ;  /* 0x0001d81d01007387 */ /* 0x0005e80000100800 */
[----:B--2---:R-:W2:Y:S04]  /*a260*/  LDL R29, [R1+0x58] ;  /* 0x00005800011d7983 */ /* 0x004ea80000100800 */
[----:B------:R3:W-:Y:S04]  /*a270*/  STL [R1+0x1cc], R27 ;  /* 0x0001cc1b01007387 */ /* 0x0007e80000100800 */
[----:B---3--:R-:W3:Y:S04]  /*a280*/  LDL R27, [R1+0x6c] ;  /* 0x00006c00011b7983 */ /* 0x008ee80000100800 */
[----:B---3--:R3:W-:Y:S04]  /*a290*/  STL [R1+0x1d4], R27 ;  /* 0x0001d41b01007387 */ /* 0x0087e80000100800 */
[----:B---3--:R-:W3:Y:S04]  /*a2a0*/  LDL R27, [R1+0x68] ;  /* 0x00006800011b7983 */ /* 0x008ee80000100800 */
[----:B------:R4:W-:Y:S04]  /*a2b0*/  STL [R1+0x1c8], R26 ;  /* 0x0001c81a01007387 */ /* 0x0009e80000100800 */
[----:B----4-:R-:W4:Y:S04]  /*a2c0*/  LDL R26, [R1+0x74] ;  /* 0x00007400011a7983 */ /* 0x010f280000100800 */
[----:B------:R0:W-:Y:S04]  /*a2d0*/  STL [R1+0x1b0], R25 ;  /* 0x0001b01901007387 */ /* 0x0001e80000100800 */
[----:B0-----:R-:W2:Y:S04]  /*a2e0*/  LDL R25, [R1+0x78] ;  /* 0x0000780001197983 */ /* 0x001ea80000100800 */
[----:B--2---:R-:W-:Y:S04]  /*a2f0*/  STL [R1+0x1b4], R25 ;  /* 0x0001b41901007387 */ /* 0x004fe80000100800 */
[----:B------:R-:W-:Y:S04]  /*a300*/  STL [R1+0x1bc], R25 ;  /* 0x0001bc1901007387 */ /* 0x000fe80000100800 */
[----:B------:R0:W-:Y:S04]  /*a310*/  STL [R1+0x1c4], R25 ;  /* 0x0001c41901007387 */ /* 0x0001e80000100800 */
[----:B0-----:R-:W2:Y:S04]  /*a320*/  LDL R25, [R1+0x7c] ;  /* 0x00007c0001197983 */ /* 0x001ea80000100800 */
[----:B------:R-:W-:Y:S04]  /*a330*/  STL [R1+0x1ac], R23 ;  /* 0x0001ac1701007387 */ /* 0x000fe80000100800 */
[----:B------:R0:W-:Y:S04]  /*a340*/  STL [R1+0x1b8], R23 ;  /* 0x0001b81701007387 */ /* 0x0001e80000100800 */
[----:B0-----:R-:W3:Y:S01]  /*a350*/  LDL R23, [R1+0x8c] ;  /* 0x00008c0001177983 */ /* 0x001ee20000100800 */
[----:B------:R-:W-:-:S03]  /*a360*/  PRMT R28, R29, 0x7632, R28 ;  /* 0x000076321d1c7816 */ /* 0x000fc6000000001c */
[----:B---3--:R0:W-:Y:S04]  /*a370*/  STL [R1+0x1c0], R23 ;  /* 0x0001c01701007387 */ /* 0x0081e80000100800 */
[----:B0-----:R-:W3:Y:S04]  /*a380*/  LDL R23, [R1+0x80] ;  /* 0x0000800001177983 */ /* 0x001ee80000100800 */
[----:B------:R0:W-:Y:S04]  /*a390*/  STL [R1+0x1a8], R21 ;  /* 0x0001a81501007387 */ /* 0x0001e80000100800 */
[----:B0-----:R-:W3:Y:S04]  /*a3a0*/  LDL R21, [R1+0x94] ;  /* 0x0000940001157983 */ /* 0x001ee80000100800 */
[----:B------:R-:W-:Y:S04]  /*a3b0*/  STL [R1+0x1a4], R17 ;  /* 0x0001a41101007387 */ /* 0x000fe80000100800 */
[----:B------:R1:W-:Y:S04]  /*a3c0*/  STL [R1+0x1a0], R12 ;  /* 0x0001a00c01007387 */ /* 0x0003e80000100800 */
[----:B-1----:R-:W3:Y:S04]  /*a3d0*/  LDL R12, [R1+0x84] ;  /* 0x00008400010c7983 */ /* 0x002ee80000100800 */
[----:B------:R-:W-:Y:S04]  /*a3e0*/  STL [R1+0x19c], R13 ;  /* 0x00019c0d01007387 */ /* 0x000fe80000100800 */
[----:B------:R0:W-:Y:S04]  /*a3f0*/  STL [R1+0x198], R14 ;  /* 0x0001980e01007387 */ /* 0x0001e80000100800 */
[----:B0-----:R-:W3:Y:S04]  /*a400*/  LDL R14, [R1+0xa0] ;  /* 0x0000a000010e7983 */ /* 0x001ee80000100800 */
[----:B-----5:R-:W-:Y:S04]  /*a410*/  STL [R1+0x194], R16 ;  /* 0x0001941001007387 */ /* 0x020fe80000100800 */
[----:B------:R0:W-:Y:S04]  /*a420*/  STL [R1+0x190], R11 ;  /* 0x0001900b01007387 */ /* 0x0001e80000100800 */
[----:B0-----:R-:W3:Y:S04]  /*a430*/  LDL R11, [R1+0xa8] ;  /* 0x0000a800010b7983 */ /* 0x001ee80000100800 */
[----:B------:R-:W-:Y:S04]  /*a440*/  STL [R1+0x18c], R10 ;  /* 0x00018c0a01007387 */ /* 0x000fe80000100800 */
        /* <DEDUP_REMOVED lines=13> */
[----:B------:R-:W3:Y:S04]  /*a520*/  LDL R24, [R1+0xb4] ;  /* 0x0000b40001187983 */ /* 0x000ee80000100800 */
[----:B------:R-:W3:Y:S04]  /*a530*/  LDL R22, [R1+0xc0] ;  /* 0x0000c00001167983 */ /* 0x000ee80000100800 */
[----:B0-----:R-:W3:Y:S04]  /*a540*/  LDL R0, [R1+0xbc] ;  /* 0x0000bc0001007983 */ /* 0x001ee80000100800 */
[----:B------:R-:W3:Y:S04]  /*a550*/  LDL R20, [R1+0x9c] ;  /* 0x00009c0001147983 */ /* 0x000ee80000100800 */
[----:B------:R-:W3:Y:S04]  /*a560*/  LDL R19, [R1+0xb0] ;  /* 0x0000b00001137983 */ /* 0x000ee80000100800 */
[----:B------:R-:W3:Y:S04]  /*a570*/  LDL R18, [R1+0x54] ;  /* 0x0000540001127983 */ /* 0x000ee80000100800 */
[----:B------:R-:W3:Y:S04]  /*a580*/  LDL R15, [R1+0x90] ;  /* 0x00009000010f7983 */ /* 0x000ee80000100800 */
[----:B------:R-:W4:Y:S02]  /*a590*/  LDL.LU R29, [R1+0x1d8] ;  /* 0x0001d800011d7983 */ /* 0x000f240000300800 */
[----:B----4-:R-:W-:-:S02]  /*a5a0*/  PRMT R29, R27, 0x7632, R29 ;  /* 0x000076321b1d7816 */ /* 0x010fc4000000001d */
[----:B------:R-:W4:Y:S04]  /*a5b0*/  LDL.LU R27, [R1+0x1d4] ;  /* 0x0001d400011b7983 */ /* 0x000f280000300800 */
[----:B------:R0:W-:Y:S04]  /*a5c0*/  STL.S16 [R1], R29 ;  /* 0x0000001d01007387 */ /* 0x0001e80000100600 */
[----:B0-----:R-:W4:Y:S02]  /*a5d0*/  LDL.LU R29, [R1+0x1d0] ;  /* 0x0001d000011d7983 */ /* 0x001f240000300800 */
[----:B----4-:R-:W-:-:S02]  /*a5e0*/  PRMT R29, R27, 0x7632, R29 ;  /* 0x000076321b1d7816 */ /* 0x010fc4000000001d */
[----:B------:R-:W4:Y:S02]  /*a5f0*/  LDL.LU R27, [R1+0x1cc] ;  /* 0x0001cc00011b7983 */ /* 0x000f240000300800 */
[----:B----4-:R-:W-:Y:S02]  /*a600*/  PRMT R27, R26, 0x7632, R27 ;  /* 0x000076321a1b7816 */ /* 0x010fe4000000001b */
[----:B------:R-:W2:Y:S02]  /*a610*/  LDL.LU R26, [R1+0x1c8] ;  /* 0x0001c800011a7983 */ /* 0x000ea40000300800 */
[----:B--2---:R-:W-:Y:S02]  /*a620*/  PRMT R26, R25, 0x7632, R26 ;  /* 0x00007632191a7816 */ /* 0x004fe4000000001a */
[----:B------:R-:W3:Y:S02]  /*a630*/  LDL.LU R25, [R1+0x1c4] ;  /* 0x0001c40001197983 */ /* 0x000ee40000300800 */
[----:B---3--:R-:W-:-:S02]  /*a640*/  PRMT R25, R23, 0x7632, R25 ;  /* 0x0000763217197816 */ /* 0x008fc40000000019 */
[----:B------:R-:W2:Y:S04]  /*a650*/  LDL.LU R23, [R1+0x1c0] ;  /* 0x0001c00001177983 */ /* 0x000ea80000300800 */
[----:B------:R0:W-:Y:S04]  /*a660*/  STL.S16 [R1+0xc], R25 ;  /* 0x00000c1901007387 */ /* 0x0001e80000100600 */
[----:B0-----:R-:W2:Y:S02]  /*a670*/  LDL.LU R25, [R1+0x1bc] ;  /* 0x0001bc0001197983 */ /* 0x001ea40000300800 */
[----:B--2---:R-:W-:-:S02]  /*a680*/  PRMT R25, R23, 0x7632, R25 ;  /* 0x0000763217197816 */ /* 0x004fc40000000019 */
[----:B------:R-:W2:Y:S04]  /*a690*/  LDL.LU R23, [R1+0x1b8] ;  /* 0x0001b80001177983 */ /* 0x000ea80000300800 */
[----:B------:R0:W-:Y:S04]  /*a6a0*/  STL.S16 [R1+0x8], R25 ;  /* 0x0000081901007387 */ /* 0x0001e80000100600 */
[----:B0-----:R-:W2:Y:S01]  /*a6b0*/  LDL.LU R25, [R1+0x1b4] ;  /* 0x0001b40001197983 */ /* 0x001ea20000300800 */
[----:B------:R-:W-:Y:S02]  /*a6c0*/  PRMT R17, R21, 0x7632, R17 ;  /* 0x0000763215117816 */ /* 0x000fe40000000011 */
[----:B------:R-:W-:-:S02]  /*a6d0*/  PRMT R13, R12, 0x7632, R13 ;  /* 0x000076320c0d7816 */ /* 0x000fc4000000000d */
[----:B------:R-:W-:Y:S02]  /*a6e0*/  PRMT R16, R14, 0x7632, R16 ;  /* 0x000076320e107816 */ /* 0x000fe40000000010 */
[----:B------:R-:W-:Y:S02]  /*a6f0*/  PRMT R10, R11, 0x7632, R10 ;  /* 0x000076320b0a7816 */ /* 0x000fe4000000000a */
[----:B--2---:R-:W-:Y:S02]  /*a700*/  PRMT R23, R25, 0x7632, R23 ;  /* 0x0000763219177816 */ /* 0x004fe40000000017 */
[----:B------:R-:W2:Y:S04]  /*a710*/  LDL.LU R25, [R1+0x1b0] ;  /* 0x0001b00001197983 */ /* 0x000ea80000300800 */
[----:B------:R0:W-:Y:S04]  /*a720*/  STL.S16 [R1+0x4], R23 ;  /* 0x0000041701007387 */ /* 0x0001e80000100600 */
[----:B0-----:R-:W3:Y:S04]  /*a730*/  LDL.LU R23, [R1+0x1ac] ;  /* 0x0001ac0001177983 */ /* 0x001ee80000300800 */
[----:B------:R-:W4:Y:S04]  /*a740*/  LDL.LU R21, [R1+0x1a8] ;  /* 0x0001a80001157983 */ /* 0x000f280000300800 */
[----:B------:R0:W-:Y:S04]  /*a750*/  STL.S16 [R1+0x14], R17 ;  /* 0x0000141101007387 */ /* 0x0001e80000100600 */
[----:B0-----:R-:W4:Y:S04]  /*a760*/  LDL.LU R17, [R1+0x1a4] ;  /* 0x0001a40001117983 */ /* 0x001f280000300800 */
[----:B------:R-:W4:Y:S04]  /*a770*/  LDL.LU R12, [R1+0x1a0] ;  /* 0x0001a000010c7983 */ /* 0x000f280000300800 */
[----:B------:R0:W-:Y:S04]  /*a780*/  STL.S16 [R1+0x10], R13 ;  /* 0x0000100d01007387 */ /* 0x0001e80000100600 */
[----:B0-----:R-:W4:Y:S04]  /*a790*/  LDL.LU R13, [R1+0x19c] ;  /* 0x00019c00010d7983 */ /* 0x001f280000300800 */
[----:B------:R-:W4:Y:S01]  /*a7a0*/  LDL.LU R14, [R1+0x198] ;  /* 0x00019800010e7983 */ /* 0x000f220000300800 */
[----:B------:R-:W-:-:S03]  /*a7b0*/  PRMT R8, R9, 0x7632, R8 ;  /* 0x0000763209087816 */ /* 0x000fc60000000008 */
[----:B------:R0:W-:Y:S01]  /*a7c0*/  STL.S16 [R1+0x18], R16 ;  /* 0x0000181001007387 */ /* 0x0001e20000100600 */
[----:B------:R-:W-:Y:S02]  /*a7d0*/  PRMT R6, R7, 0x7632, R6 ;  /* 0x0000763207067816 */ /* 0x000fe40000000006 */
[----:B------:R-:W-:Y:S01]  /*a7e0*/  PRMT R4, R5, 0x7632, R4 ;  /* 0x0000763205047816 */ /* 0x000fe20000000004 */
[----:B0-----:R0:W5:Y:S04]  /*a7f0*/  LDL.LU R16, [R1+0x194] ;  /* 0x0001940001107983 */ /* 0x0011680000300800 */
[----:B------:R0:W5:Y:S04]  /*a800*/  LDL.LU R11, [R1+0x190] ;  /* 0x00019000010b7983 */ /* 0x0001680000300800 */
[----:B------:R1:W-:Y:S01]  /*a810*/  STL.S16 [R1+0x20], R10 ;  /* 0x0000200a01007387 */ /* 0x0003e20000100600 */
[----:B------:R-:W-:-:S03]  /*a820*/  PRMT R2, R3, 0x7632, R2 ;  /* 0x0000763203027816 */ /* 0x000fc60000000002 */
[----:B-1----:R0:W5:Y:S04]  /*a830*/  LDL.LU R10, [R1+0x18c] ;  /* 0x00018c00010a7983 */ /* 0x0021680000300800 */
[----:B------:R0:W5:Y:S04]  /*a840*/  LDL.LU R9, [R1+0x188] ;  /* 0x0001880001097983 */ /* 0x0001680000300800 */
[----:B------:R1:W-:Y:S04]  /*a850*/  STL.S16 [R1+0x1c], R8 ;  /* 0x00001c0801007387 */ /* 0x0003e80000100600 */
[----:B-1----:R0:W5:Y:S04]  /*a860*/  LDL.LU R8, [R1+0x184] ;  /* 0x0001840001087983 */ /* 0x0021680000300800 */
[----:B------:R0:W5:Y:S04]  /*a870*/  LDL.LU R7, [R1+0x180] ;  /* 0x0001800001077983 */ /* 0x0001680000300800 */
[----:B------:R1:W-:Y:S01]  /*a880*/  STL.S16 [R1+0x30], R6 ;  /* 0x0000300601007387 */ /* 0x0003e20000100600 */
[----:B------:R-:W-:-:S03]  /*a890*/  UISETP.GE.U32.AND UP0, UPT, UR16, 0x2, UPT ;  /* 0x000000021000788c */ /* 0x000fc6000bf06070 */
[----:B-1----:R0:W5:Y:S04]  /*a8a0*/  LDL.LU R6, [R1+0x17c] ;  /* 0x00017c0001067983 */ /* 0x0021680000300800 */
[----:B------:R0:W5:Y:S04]  /*a8b0*/  LDL.LU R5, [R1+0x178] ;  /* 0x0001780001057983 */ /* 0x0001680000300800 */
[----:B------:R1:W-:Y:S04]  /*a8c0*/  STL.S16 [R1+0x28], R4 ;  /* 0x0000280401007387 */ /* 0x0003e80000100600 */
[----:B-1----:R0:W5:Y:S04]  /*a8d0*/  LDL.LU R4, [R1+0x174] ;  /* 0x0001740001047983 */ /* 0x0021680000300800 */
[----:B------:R0:W5:Y:S04]  /*a8e0*/  LDL.LU R3, [R1+0x170] ;  /* 0x0001700001037983 */ /* 0x0001680000300800 */
[----:B------:R1:W-:Y:S01]  /*a8f0*/  STL.S16 [R1+0x24], R2 ;  /* 0x0000240201007387 */ /* 0x0003e20000100600 */
[----:B------:R-:W-:-:S03]  /*a900*/  PLOP3.LUT P0, PT, PT, PT, UP0, 0x80, 0x0 ;  /* 0x000000000000781c */ /* 0x000fc60003f0f008 */
[----:B-1----:R0:W5:Y:S01]  /*a910*/  LDL.LU R2, [R1+0x16c] ;  /* 0x00016c0001027983 */ /* 0x0021620000300800 */
[----:B--2---:R-:W-:-:S03]  /*a920*/  PRMT R25, R0, 0x7632, R25 ;  /* 0x0000763200197816 */ /* 0x004fc60000000019 */
[----:B------:R0:W5:Y:S04]  /*a930*/  LDL.LU R0, [R1+0x168] ;  /* 0x0001680001007983 */ /* 0x0001680000300800 */
[----:B------:R0:W-:Y:S01]  /*a940*/  STL.S16 [R1+0x38], R25 ;  /* 0x0000381901007387 */ /* 0x0001e20000100600 */
[----:B---3--:R-:W-:Y:S02]  /*a950*/  PRMT R23, R24, 0x7632, R23 ;  /* 0x0000763218177816 */ /* 0x008fe40000000017 */
[----:B----4-:R-:W-:-:S03]  /*a960*/  PRMT R21, R22, 0x7632, R21 ;  /* 0x0000763216157816 */ /* 0x010fc60000000015 */
[----:B------:R0:W-:Y:S04]  /*a970*/  STL.S16 [R1+0x34], R23 ;  /* 0x0000341701007387 */ /* 0x0001e80000100600 */
[----:B------:R0:W-:Y:S01]  /*a980*/  STL.S16 [R1+0x3c], R21 ;  /* 0x00003c1501007387 */ /* 0x0001e20000100600 */
[----:B------:R-:W-:Y:S02]  /*a990*/  PRMT R17, R20, 0x7632, R17 ;  /* 0x0000763214117816 */ /* 0x000fe40000000011 */
[----:B------:R-:W-:Y:S02]  /*a9a0*/  PRMT R12, R19, 0x7632, R12 ;  /* 0x00007632130c7816 */ /* 0x000fe4000000000c */
[----:B------:R-:W-:Y:S02]  /*a9b0*/  PRMT R13, R18, 0x7632, R13 ;  /* 0x00007632120d7816 */ /* 0x000fe4000000000d */
[----:B------:R-:W-:Y:S01]  /*a9c0*/  PRMT R14, R15, 0x7632, R14 ;  /* 0x000076320f0e7816 */ /* 0x000fe2000000000e */
[----:B0-----:R-:W-:Y:S06]  /*a9d0*/  @!P0 BRA `(.L_x_232) ;  /* 0x0000001800448947 */ /* 0x001fec0003800000 */
[----:B------:R-:W0:Y:S01]  /*a9e0*/  S2UR UR14, SR_CTAID.Y ;  /* 0x00000000000e79c3 */ /* 0x000e220000002600 */
[----:B------:R-:W-:Y:S01]  /*a9f0*/  ULOP3.LUT UR5, UR4, 0x1, URZ, 0xc0, !UPT ;  /* 0x0000000104057892 */ /* 0x000fe2000f8ec03f */
[----:B------:R-:W-:Y:S01]  /*aa00*/  ULDC UR15, c[0x0][0x10] ;  /* 0x00000400000f7ab9 */ /* 0x000fe20000000800 */
[----:B------:R-:W-:Y:S02]  /*aa10*/  ULDC.64 UR18, c[0x0][0x260] ;  /* 0x0000980000127ab9 */ /* 0x000fe40000000a00 */
[----:B------:R-:W-:-:S04]  /*aa20*/  UIMAD UR5, UR5, UR15, URZ ;  /* 0x0000000f050572a4 */ /* 0x000fc8000f8e023f */
[----:B------:R-:W-:Y:S02]  /*aa30*/  UIMAD UR6, UR5, UR16, URZ ;  /* 0x00000010050672a4 */ /* 0x000fe4000f8e023f */
[----:B0-----:R-:W-:Y:S02]  /*aa40*/  UIADD3 UR20, UR5, UR14, URZ ;  /* 0x0000000e05147290 */ /* 0x001fe4000fffe03f */
[----:B------:R-:W-:-:S03]  /*aa50*/  USHF.L.U32 UR5, UR6, 0x1, URZ ;  /* 0x0000000106057899 */ /* 0x000fc6000800063f */
[----:B------:R-:W-:Y:S02]  /*aa60*/  ULDC.64 UR6, c[0x0][0x258] ;  /* 0x0000960000067ab9 */ /* 0x000fe40000000a00 */
[----:B------:R-:W-:Y:S02]  /*aa70*/  UIMAD.WIDE.U32 UR20, UR20, 0x4, UR6 ;  /* 0x00000004141478a5 */ /* 0x000fe4000f8e0006 */
[----:B------:R-:W-:Y:S01]  /*aa80*/  UIMAD.WIDE UR6, UR5, 0x4, UR18 ;  /* 0x00000004050678a5 */ /* 0x000fe2000f8e0212 */
[----:B------:R-:W-:Y:S11]  /*aa90*/  @P2 BRA `(.L_x_233) ;  /* 0x0000000000802947 */ /* 0x000ff60003800000 */
[----:B------:R-:W0:Y:S01]  /*aaa0*/  S2R R15, SR_LANEID ;  /* 0x00000000000f7919 */ /* 0x000e220000000000 */
[----:B------:R-:W-:Y:S01]  /*aab0*/  UIMAD UR18, UR24, UR15, UR14 ;  /* 0x0000000f181272a4 */ /* 0x000fe2000f8e020e */
[----:B------:R-:W-:Y:S01]  /*aac0*/  VOTEU.ANY UR17, UPT, PT ;  /* 0x0000000000117886 */ /* 0x000fe200038e0100 */
[----:B------:R-:W-:Y:S02]  /*aad0*/  ULOP3.LUT UP0, URZ, UR4, 0x2, URZ, 0xc0, !UPT ;  /* 0x00000002043f7892 */ /* 0x000fe4000f80c03f */
[----:B------:R-:W-:Y:S01]  /*aae0*/  UIMAD.WIDE.U32 UR18, UR18, 0x8, UR6 ;  /* 0x00000008121278a5 */ /* 0x000fe2000f8e0006 */
[----:B------:R-:W-:Y:S02]  /*aaf0*/  UMOV UR5, 0x1 ;  /* 0x0000000100057882 */ /* 0x000fe40000000000 */
[----:B------:R-:W-:-:S03]  /*ab00*/  USEL UR5, UR5, 0xffffffff, !UP0 ;  /* 0xffffffff05057887 */ /* 0x000fc6000c000000 */
[----:B------:R-:W-:Y:S01]  /*ab10*/  MOV R18, UR18 ;  /* 0x0000001200127c02 */ /* 0x000fe20008000f00 */
[----:B------:R-:W-:Y:S01]  /*ab20*/  UFLO.U32 UR18, UR17 ;  /* 0x00000011001272bd */ /* 0x000fe200080e0000 */
[----:B------:R-:W-:Y:S01]  /*ab30*/  MOV R19, UR19 ;  /* 0x0000001300137c02 */ /* 0x000fe20008000f00 */
[----:B------:R-:W-:-:S04]  /*ab40*/  UPOPC UR17, UR17 ;  /* 0x00000011001172bf */ /* 0x000fc80008000000 */
[----:B------:R-:W-:Y:S01]  /*ab50*/  UIMAD UR5, UR5, UR17, URZ ;  /* 0x00000011050572a4 */ /* 0x000fe2000f8e023f */
[----:B-----5:R1:W-:Y:S01]  /*ab60*/  STG.E.64 desc[UR22][R18.64], R10 ;  /* 0x0000000a12007986 */ /* 0x0203e2000c101b16 */
[----:B0-----:R-:W-:-:S04]  /*ab70*/  ISETP.EQ.U32.AND P0, PT, R15, UR18, PT ;  /* 0x000000120f007c0c */ /* 0x001fc8000bf02070 */
[----:B------:R-:W-:Y:S02]  /*ab80*/  MOV R15, UR5 ;  /* 0x00000005000f7c02 */ /* 0x000fe40008000f00 */
[----:B-1----:R-:W-:Y:S02]  /*ab90*/  MOV R18, UR20 ;  /* 0x0000001400127c02 */ /* 0x002fe40008000f00 */
[----:B------:R-:W-:-:S05]  /*aba0*/  MOV R19, UR21 ;  /* 0x0000001500137c02 */ /* 0x000fca0008000f00 */
[----:B------:R-:W-:Y:S06]  /*abb0*/  @P0 MEMBAR.ALL.GPU ;  /* 0x0000000000000992 */ /* 0x000fec000000a000 */
[----:B------:R-:W-:-:S00]  /*abc0*/  @P0 ERRBAR ;  /* 0x00000000000009ab */ /* 0x000fc00000000000 */
[----:B------:R-:W-:Y:S06]  /*abd0*/  @P0 CGAERRBAR ;  /* 0x00000000000005ab */ /* 0x000fec0000000000 */
[----:B------:R0:W-:Y:S01]  /*abe0*/  @P0 REDG.E.ADD.S32.STRONG.GPU desc[UR22][R18.64], R15 ;  /* 0x0000000f1200098e */ /* 0x0001e2000c10e396 */
[----:B------:R-:W-:-:S04]  /*abf0*/  PLOP3.LUT P0, PT, PT, PT, UP0, 0x80, 0x0 ;  /* 0x000000000000781c */ /* 0x000fc80003f0f008 */
[----:B0-----:R-:W-:-:S04]  /*ac00*/  SEL R15, RZ, UR16, P0 ;  /* 0x00000010ff0f7c07 */ /* 0x001fc80008000000 */
[----:B------:R-:W-:-:S13]  /*ac10*/  ISETP.NE.AND P0, PT, R15, -0x1, PT ;  /* 0xffffffff0f00780c */ /* 0x000fda0003f05270 */
[----:B------:R-:W-:Y:S05]  /*ac20*/  @!P0 BRA `(.L_x_233) ;  /* 0x00000000001c8947 */ /* 0x000fea0003800000 */
.L_x_234:
[----:B------:R-:W-:Y:S02]  /*ac30*/  MOV R18, UR20 ;  /* 0x0000001400127c02 */ /* 0x000fe40008000f00 */
[----:B------:R-:W-:-:S05]  /*ac40*/  MOV R19, UR21 ;  /* 0x0000001500137c02 */ /* 0x000fca0008000f00 */
[----:B------:R-:W2:Y:S04]  /*ac50*/  LDG.E.STRONG.GPU R18, desc[UR22][R18.64] ;  /* 0x0000001612127981 */ /* 0x000ea8000c1ef900 */
[----:B--2---:R-:W-:Y:S01]  /*ac60*/  CCTL.IVALL ;  /* 0x00000000ff00798f */ /* 0x004fe20002000000 */
[----:B------:R-:W-:Y:S05]  /*ac70*/  YIELD ;  /* 0x0000000000007946 */ /* 0x000fea0003800000 */
[----:B------:R-:W-:-:S13]  /*ac80*/  ISETP.NE.AND P0, PT, R18, R15, PT ;  /* 0x0000000f1200720c */ /* 0x000fda0003f05270 */
[----:B------:R-:W-:Y:S05]  /*ac90*/  @P0 BRA `(.L_x_234) ;  /* 0xfffffffc00e40947 */ /* 0x000fea000383ffff */
.L_x_233:
[----:B------:R-:W-:Y:S01]  /*aca0*/  ISETP.NE.AND P0, PT, RZ, UR16, PT ;  /* 0x00000010ff007c0c */ /* 0x000fe2000bf05270 */
[----:B------:R-:W-:Y:S05]  /*acb0*/  WARPSYNC.ALL ;  /* 0x0000000000007948 */ /* 0x000fea0003800000 */
[----:B------:R-:W-:Y:S07]  /*acc0*/  BAR.SYNC.DEFER_BLOCKING 0x0 ;  /* 0x0000000000007b1d */ /* 0x000fee0000010000 */
[----:B------:R-:W-:Y:S05]  /*acd0*/  @!P0 BRA `(.L_x_232) ;  /* 0x0000001400848947 */ /* 0x000fea0003800000 */
[----:B------:R-:W-:-:S04]  /*ace0*/  UIADD3 UR5, UR16, -0x1, URZ ;  /* 0xffffffff10057890 */ /* 0x000fc8000fffe03f */
[----:B------:R-:W-:-:S03]  /*acf0*/  UISETP.GE.U32.AND UP0, UPT, UR5, 0x3, UPT ;  /* 0x000000030500788c */ /* 0x000fc6000bf06070 */
[----:B------:R-:W-:-:S03]  /*ad00*/  UMOV UR5, URZ ;  /* 0x0000003f00057c82 */ /* 0x000fc60008000000 */
[----:B------:R-:W-:-:S13]  /*ad10*/  PLOP3.LUT P0, PT, PT, PT, UP0, 0x80, 0x0 ;  /* 0x000000000000781c */ /* 0x000fda0003f0f008 */
[----:B------:R-:W-:Y:S05]  /*ad20*/  @!P0 BRA `(.L_x_235) ;  /* 0x0000001000d08947 */ /* 0x000fea0003800000 */
[----:B------:R-:W-:Y:S01]  /*ad30*/  ULOP3.LUT UR17, UR16, 0x3, URZ, 0xc0, !UPT ;  /* 0x0000000310117892 */ /* 0x000fe2000f8ec03f */
[----:B------:R-:W-:-:S03]  /*ad40*/  UMOV UR5, URZ ;  /* 0x0000003f00057c82 */ /* 0x000fc60008000000 */
[----:B------:R-:W-:-:S06]  /*ad50*/  UIADD3 UR17, -UR17, UR16, URZ ;  /* 0x0000001011117290 */ /* 0x000fcc000fffe13f */
[----:B------:R-:W-:-:S13]  /*ad60*/  ISETP.LT.AND P0, PT, RZ, UR17, PT ;  /* 0x00000011ff007c0c */ /* 0x000fda000bf01270 */
[----:B------:R-:W-:Y:S05]  /*ad70*/  @!P0 BRA `(.L_x_236) ;  /* 0x00000010000c8947 */ /* 0x000fea0003800000 */
[----:B------:R-:W-:Y:S01]  /*ad80*/  UISETP.GT.AND UP0, UPT, UR17, 0xc, UPT ;  /* 0x0000000c1100788c */ /* 0x000fe2000bf04270 */
[----:B------:R-:W-:-:S05]  /*ad90*/  PLOP3.LUT P0, PT, PT, PT, PT, 0x80, 0x0 ;  /* 0x000000000000781c */ /* 0x000fca0003f0f070 */
[----:B------:R-:W-:-:S13]  /*ada0*/  PLOP3.LUT P3, PT, PT, PT, UP0, 0x80, 0x0 ;  /* 0x000000000000781c */ /* 0x000fda0003f6f008 */
[----:B------:R-:W-:Y:S05]  /*adb0*/  @!P3 BRA `(.L_x_237) ;  /* 0x000000080098b947 */ /* 0x000fea0003800000 */
[----:B------:R-:W-:-:S13]  /*adc0*/  PLOP3.LUT P0, PT, PT, PT, PT, 0x8, 0x0 ;  /* 0x000000000000781c */ /* 0x000fda0003f0e170 */
.L_x_238:
[----:B------:R-:W0:Y:S02]  /*add0*/  S2R R15, SR_CTAID.X ;  /* 0x00000000000f7919 */ /* 0x000e240000002500 */
[----:B0-----:R-:W-:-:S13]  /*ade0*/  ISETP.EQ.OR P6, PT, R15, UR5, P2 ;  /* 0x000000050f007c0c */ /* 0x001fda00097c2670 */
[----:B------:R-:W-:-:S05]  /*adf0*/  VOTEU.ALL UP0, P6 ;  /* 0x00000000003f7886 */ /* 0x000fca0003000000 */
[----:B------:R-:W-:-:S04]  /*ae00*/  @!UP0 UIMAD UR18, UR15, UR5, UR14 ;  /* 0x000000050f1282a4 */ /* 0x000fc8000f8e020e */
[----:B------:R-:W-:-:S06]  /*ae10*/  @!UP0 UIMAD.WIDE.U32 UR18, UR18, 0x8, UR6 ;  /* 0x00000008121288a5 */ /* 0x000fcc000f8e0006 */
[----:B------:R-:W-:Y:S02]  /*ae20*/  MOV R18, UR18 ;  /* 0x0000001200127c02 */ /* 0x000fe40008000f00 */
[----:B------:R-:W-:-:S06]  /*ae30*/  MOV R19, UR19 ;  /* 0x0000001300137c02 */ /* 0x000fcc0008000f00 */
[----:B------:R-:W2:Y:S01]  /*ae40*/  @!P6 LDG.E.64 R18, desc[UR22][R18.64] ;  /* 0x000000161212e981 */ /* 0x000ea2000c1e1b00 */
[----:B------:R-:W-:Y:S02]  /*ae50*/  UIADD3 UR18, UR5, 0x1, URZ ;  /* 0x0000000105127890 */ /* 0x000fe4000fffe03f */
[----:B------:R-:W-:Y:S02]  /*ae60*/  UIADD3 UR20, UR5, 0x2, URZ ;  /* 0x0000000205147890 */ /* 0x000fe4000fffe03f */
[----:B------:R-:W-:Y:S02]  /*ae70*/  UIADD3 UR28, UR5, 0x3, URZ ;  /* 0x00000003051c7890 */ /* 0x000fe4000fffe03f */
[C---:B------:R-:W-:Y:S02]  /*ae80*/  ISETP.EQ.OR P3, PT, R15.reuse, UR18, P2 ;  /* 0x000000120f007c0c */ /* 0x040fe40009762670 */
[----:B------:R-:W-:-:S11]  /*ae90*/  ISETP.EQ.OR P4, PT, R15, UR20, P2 ;  /* 0x000000140f007c0c */ /* 0x000fd60009782670 */
[----:B------:R-:W-:Y:S02]  /*aea0*/  VOTEU.ALL UP0, P3 ;  /* 0x00000000003f7886 */ /* 0x000fe40001800000 */
[----:B------:R-:W-:-:S03]  /*aeb0*/  VOTEU.ALL UP1, P4 ;  /* 0x00000000003f7886 */ /* 0x000fc60002020000 */
[----:B------:R-:W-:Y:S02]  /*aec0*/  @!UP0 UIMAD UR18, UR15, UR18, UR14 ;  /* 0x000000120f1282a4 */ /* 0x000fe4000f8e020e */
[----:B------:R-:W-:Y:S02]  /*aed0*/  @!UP1 UIMAD UR20, UR15, UR20, UR14 ;  /* 0x000000140f1492a4 */ /* 0x000fe4000f8e020e */
[----:B------:R-:W-:Y:S02]  /*aee0*/  @!UP0 UIMAD.WIDE.U32 UR18, UR18, 0x8, UR6 ;  /* 0x00000008121288a5 */ /* 0x000fe4000f8e0006 */
[----:B------:R-:W-:-:S04]  /*aef0*/  @!UP1 UIMAD.WIDE.U32 UR20, UR20, 0x8, UR6 ;  /* 0x00000008141498a5 */ /* 0x000fc8000f8e0006 */
[----:B------:R-:W-:Y:S02]  /*af00*/  MOV R20, UR18 ;  /* 0x0000001200147c02 */ /* 0x000fe40008000f00 */
[----:B------:R-:W-:-:S06]  /*af10*/  MOV R21, UR19 ;  /* 0x0000001300157c02 */ /* 0x000fcc0008000f00 */
[----:B------:R-:W3:Y:S01]  /*af20*/  @!P3 LDG.E.64 R20, desc[UR22][R20.64] ;  /* 0x000000161414b981 */ /* 0x000ee2000c1e1b00 */
[----:B--2--5:R-:W-:Y:S01]  /*af30*/  @!P6 FADD.FTZ R10, R10, R18 ;  /* 0x000000120a0ae221 */ /* 0x024fe20000010000 */
[----:B------:R-:W-:Y:S01]  /*af40*/  @!P6 FADD.FTZ R11, R11, R19 ;  /* 0x000000130b0be221 */ /* 0x000fe20000010000 */
[----:B------:R-:W-:Y:S02]  /*af50*/  ISETP.EQ.OR P6, PT, R15, UR28, P2 ;  /* 0x0000001c0f007c0c */ /* 0x000fe400097c2670 */
[----:B------:R-:W-:-:S11]  /*af60*/  MOV R18, UR20 ;  /* 0x0000001400127c02 */ /* 0x000fd60008000f00 */
[----:B------:R-:W-:-:S05]  /*af70*/  VOTEU.ALL UP0, P6 ;  /* 0x00000000003f7886 */ /* 0x000fca0003000000 */
[----:B------:R-:W-:Y:S01]  /*af80*/  @!UP0 UIMAD UR18, UR15, UR28, UR14 ;  /* 0x0000001c0f1282a4 */ /* 0x000fe2000f8e020e */
[----:B------:R-:W-:-:S03]  /*af90*/  MOV R19, UR21 ;  /* 0x0000001500137c02 */ /* 0x000fc60008000f00 */
[----:B------:R-:W-:-:S03]  /*afa0*/  @!UP0 UIMAD.WIDE.U32 UR18, UR18, 0x8, UR6 ;  /* 0x00000008121288a5 */ /* 0x000fc6000f8e0006 */
[----:B------:R-:W2:Y:S03]  /*afb0*/  @!P4 LDG.E.64 R18, desc[UR22][R18.64] ;  /* 0x000000161212c981 */ /* 0x000ea6000c1e1b00 */
[----:B------:R-:W-:Y:S02]  /*afc0*/  MOV R22, UR18 ;  /* 0x0000001200167c02 */ /* 0x000fe40008000f00 */
[----:B------:R-:W-:-:S06]  /*afd0*/  MOV R23, UR19 ;  /* 0x0000001300177c02 */ /* 0x000fcc0008000f00 */
[----:B------:R-:W4:Y:S01]  /*afe0*/  @!P6 LDG.E.64 R22, desc[UR22][R22.64] ;  /* 0x000000161616e981 */ /* 0x000f22000c1e1b00 */
[----:B------:R-:W-:Y:S01]  /*aff0*/  UIADD3 UR18, UR5, 0x4, URZ ;  /* 0x0000000405127890 */ /* 0x000fe2000fffe03f */
[----:B---3--:R-:W-:Y:S01]  /*b000*/  @!P3 FADD.FTZ R10, R10, R20 ;  /* 0x000000140a0ab221 */ /* 0x008fe20000010000 */
[----:B------:R-:W-:-:S04]  /*b010*/  @!P3 FADD.FTZ R11, R11, R21 ;  /* 0x000000150b0bb221 */ /* 0x000fc80000010000 */
[----:B------:R-:W-:Y:S01]  /*b020*/  ISETP.EQ.OR P3, PT, R15, UR18, P2 ;  /* 0x000000120f007c0c */ /* 0x000fe20009762670 */
[----:B------:R-:W-:Y:S02]  /*b030*/  UIADD3 UR20, UR5, 0x5, URZ ;  /* 0x0000000505147890 */ /* 0x000fe4000fffe03f */
[----:B------:R-:W-:-:S10]  /*b040*/  UIADD3 UR28, UR5, 0x6, URZ ;  /* 0x00000006051c7890 */ /* 0x000fd4000fffe03f */
[----:B------:R-:W-:-:S05]  /*b050*/  VOTEU.ALL UP0, P3 ;  /* 0x00000000003f7886 */ /* 0x000fca0001800000 */
[----:B------:R-:W-:-:S04]  /*b060*/  @!UP0 UIMAD UR18, UR15, UR18, UR14 ;  /* 0x000000120f1282a4 */ /* 0x000fc8000f8e020e */
[----:B------:R-:W-:-:S06]  /*b070*/  @!UP0 UIMAD.WIDE.U32 UR18, UR18, 0x8, UR6 ;  /* 0x00000008121288a5 */ /* 0x000fcc000f8e0006 */
[----:B------:R-:W-:Y:S02]  /*b080*/  MOV R20, UR18 ;  /* 0x0000001200147c02 */ /* 0x000fe40008000f00 */
[----:B------:R-:W-:-:S06]  /*b090*/  MOV R21, UR19 ;  /* 0x0000001300157c02 */ /* 0x000fcc0008000f00 */
[----:B------:R-:W3:Y:S01]  /*b0a0*/  @!P3 LDG.E.64 R20, desc[UR22][R20.64] ;  /* 0x000000161414b981 */ /* 0x000ee2000c1e1b00 */
[----:B--2---:R-:W-:Y:S01]  /*b0b0*/  @!P4 FADD.FTZ R10, R10, R18 ;  /* 0x000000120a0ac221 */ /* 0x004fe20000010000 */
[----:B------:R-:W-:Y:S01]  /*b0c0*/  @!P4 FADD.FTZ R11, R11, R19 ;  /* 0x000000130b0bc221 */ /* 0x000fe20000010000 */
[----:B------:R-:W-:Y:S02]  /*b0d0*/  ISETP.EQ.OR P4, PT, R15, UR20, P2 ;  /* 0x000000140f007c0c */ /* 0x000fe40009782670 */
[----:B----4-:R-:W-:Y:S01]  /*b0e0*/  @!P6 FADD.FTZ R10, R10, R22 ;  /* 0x000000160a0ae221 */ /* 0x010fe20000010000 */
[----:B------:R-:W-:Y:S01]  /*b0f0*/  @!P6 FADD.FTZ R11, R11, R23 ;  /* 0x000000170b0be221 */ /* 0x000fe20000010000 */
[----:B------:R-:W-:-:S09]  /*b100*/  ISETP.EQ.OR P6, PT, R15, UR28, P2 ;  /* 0x0000001c0f007c0c */ /* 0x000fd200097c2670 */
[----:B------:R-:W-:-:S05]  /*b110*/  VOTEU.ALL UP1, P4 ;  /* 0x00000000003f7886 */ /* 0x000fca0002020000 */
[----:B------:R-:W-:Y:S01]  /*b120*/  @!UP1 UIMAD UR20, UR15, UR20, UR14 ;  /* 0x000000140f1492a4 */ /* 0x000fe2000f8e020e */
[----:B------:R-:W-:-:S03]  /*b130*/  VOTEU.ALL UP0, P6 ;  /* 0x00000000003f7886 */ /* 0x000fc60003000000 */
[----:B------:R-:W-:Y:S02]  /*b140*/  @!UP1 UIMAD.WIDE.U32 UR20, UR20, 0x8, UR6 ;  /* 0x00000008141498a5 */ /* 0x000fe4000f8e0006 */
[----:B------:R-:W-:-:S04]  /*b150*/  @!UP0 UIMAD UR18, UR15, UR28, UR14 ;  /* 0x0000001c0f1282a4 */ /* 0x000fc8000f8e020e */
[----:B------:R-:W-:Y:S01]  /*b160*/  MOV R18, UR20 ;  /* 0x0000001400127c02 */ /* 0x000fe20008000f00 */
[----:B------:R-:W-:Y:S01]  /*b170*/  @!UP0 UIMAD.WIDE.U32 UR18, UR18, 0x8, UR6 ;  /* 0x00000008121288a5 */ /* 0x000fe2000f8e0006 */
[----:B------:R-:W-:-:S05]  /*b180*/  MOV R19, UR21 ;  /* 0x0000001500137c02 */ /* 0x000fca0008000f00 */
[----:B------:R-:W-:Y:S01]  /*b190*/  MOV R22, UR18 ;  /* 0x0000001200167c02 */ /* 0x000fe20008000f00 */
[----:B------:R-:W2:Y:S01]  /*b1a0*/  @!P4 LDG.E.64 R18, desc[UR22][R18.64] ;  /* 0x000000161212c981 */ /* 0x000ea2000c1e1b00 */
        /* <DEDUP_REMOVED lines=25> */
[----:B------:R-:W-:Y:S01]  /*b340*/  @!UP0 UIMAD.WIDE.U32 UR18, UR18, 0x8, UR6 ;  /* 0x00000008121288a5 */ /* 0x000fe2000f8e0006 */
[----:B------:R-:W-:Y:S02]  /*b350*/  MOV R18, UR20 ;  /* 0x0000001400127c02 */ /* 0x000fe40008000f00 */
[----:B------:R-:W-:-:S03]  /*b360*/  MOV R19, UR21 ;  /* 0x0000001500137c02 */ /* 0x000fc60008000f00 */
[----:B------:R-:W-:Y:S02]  /*b370*/  MOV R22, UR18 ;  /* 0x0000001200167c02 */ /* 0x000fe40008000f00 */
[----:B------:R-:W-:Y:S01]  /*b380*/  MOV R23, UR19 ;  /* 0x0000001300177c02 */ /* 0x000fe20008000f00 */
[----:B------:R-:W2:Y:S05]  /*b390*/  @!P4 LDG.E.64 R18, desc[UR22][R18.64] ;  /* 0x000000161212c981 */ /* 0x000eaa000c1e1b00 */
        /* <DEDUP_REMOVED lines=19> */
[----:B------:R-:W-:-:S04]  /*b4d0*/  VOTEU.ALL UP1, P4 ;  /* 0x00000000003f7886 */ /* 0x000fc80002020000 */
[----:B------:R-:W-:Y:S01]  /*b4e0*/  VOTEU.ALL UP0, P6 ;  /* 0x00000000003f7886 */ /* 0x000fe20003000000 */
[----:B------:R-:W-:-:S04]  /*b4f0*/  @!UP1 UIMAD UR20, UR15, UR20, UR14 ;  /* 0x000000140f1492a4 */ /* 0x000fc8000f8e020e */
        /* <DEDUP_REMOVED lines=39> */
[----:B------:R-:W-:-:S04]  /*b770*/  UIADD3 UR17, UR17, -0x10, URZ ;  /* 0xfffffff011117890 */ /* 0x000fc8000fffe03f */
[----:B------:R-:W-:Y:S01]  /*b780*/  UISETP.GT.AND UP0, UPT, UR17, 0xc, UPT ;  /* 0x0000000c1100788c */ /* 0x000fe2000bf04270 */
[----:B---3--:R-:W-:Y:S01]  /*b790*/  @!P3 FADD.FTZ R10, R10, R20 ;  /* 0x000000140a0ab221 */ /* 0x008fe20000010000 */
[----:B------:R-:W-:-:S04]  /*b7a0*/  @!P3 FADD.FTZ R11, R11, R21 ;  /* 0x000000150b0bb221 */ /* 0x000fc80000010000 */
[----:B------:R-:W-:Y:S01]  /*b7b0*/  PLOP3.LUT P3, PT, PT, PT, UP0, 0x80, 0x0 ;  /* 0x000000000000781c */ /* 0x000fe20003f6f008 */
[----:B------:R-:W-:Y:S01]  /*b7c0*/  UIADD3 UR5, UR5, 0x10, URZ ;  /* 0x0000001005057890 */ /* 0x000fe2000fffe03f */
[----:B--2---:R-:W-:Y:S01]  /*b7d0*/  @!P4 FADD.FTZ R10, R10, R18 ;  /* 0x000000120a0ac221 */ /* 0x004fe20000010000 */
[----:B------:R-:W-:-:S03]  /*b7e0*/  @!P4 FADD.FTZ R11, R11, R19 ;  /* 0x000000130b0bc221 */ /* 0x000fc60000010000 */
[----:B----4-:R-:W-:Y:S01]  /*b7f0*/  @!P6 FADD.FTZ R10, R10, R22 ;  /* 0x000000160a0ae221 */ /* 0x010fe20000010000 */
[----:B------:R-:W-:-:S06]  /*b800*/  @!P6 FADD.FTZ R11, R11, R23 ;  /* 0x000000170b0be221 */ /* 0x000fcc0000010000 */
[----:B------:R-:W-:Y:S05]  /*b810*/  @P3 BRA `(.L_x_238) ;  /* 0xfffffff4006c3947 */ /* 0x000fea000383ffff */
.L_x_237:
[----:B------:R-:W-:-:S06]  /*b820*/  UISETP.GT.AND UP0, UPT, UR17, 0x4, UPT ;  /* 0x000000041100788c */ /* 0x000fcc000bf04270 */
[----:B------:R-:W-:-:S13]  /*b830*/  PLOP3.LUT P3, PT, PT, PT, UP0, 0x80, 0x0 ;  /* 0x000000000000781c */ /* 0x000fda0003f6f008 */
[----:B------:R-:W-:Y:S05]  /*b840*/  @!P3 BRA `(.L_x_239) ;  /* 0x000000040050b947 */ /* 0x000fea0003800000 */
[----:B------:R-:W0:Y:S02]  /*b850*/  S2R R15, SR_CTAID.X ;  /* 0x00000000000f7919 */ /* 0x000e240000002500 */
[----:B0-----:R-:W-:-:S13]  /*b860*/  ISETP.EQ.OR P0, PT, R15, UR5, P2 ;  /* 0x000000050f007c0c */ /* 0x001fda0009702670 */
[----:B------:R-:W-:-:S05]  /*b870*/  VOTEU.ALL UP0, P0 ;  /* 0x00000000003f7886 */ /* 0x000fca0000000000 */
[----:B------:R-:W-:-:S04]  /*b880*/  @!UP0 UIMAD UR18, UR5, UR15, UR14 ;  /* 0x0000000f051282a4 */ /* 0x000fc8000f8e020e */
[----:B------:R-:W-:-:S06]  /*b890*/  @!UP0 UIMAD.WIDE.U32 UR18, UR18, 0x8, UR6 ;  /* 0x00000008121288a5 */ /* 0x000fcc000f8e0006 */
[----:B------:R-:W-:Y:S01]  /*b8a0*/  MOV R18, UR18 ;  /* 0x0000001200127c02 */ /* 0x000fe20008000f00 */
[----:B------:R-:W-:Y:S01]  /*b8b0*/  UIADD3 UR18, UR5, 0x1, URZ ;  /* 0x0000000105127890 */ /* 0x000fe2000fffe03f */
[----:B------:R-:W-:Y:S01]  /*b8c0*/  MOV R19, UR19 ;  /* 0x0000001300137c02 */ /* 0x000fe20008000f00 */
[----:B------:R-:W-:Y:S02]  /*b8d0*/  UIADD3 UR20, UR5, 0x2, URZ ;  /* 0x0000000205147890 */ /* 0x000fe4000fffe03f */
[----:B------:R-:W-:Y:S02]  /*b8e0*/  UIADD3 UR28, UR5, 0x3, URZ ;  /* 0x00000003051c7890 */ /* 0x000fe4000fffe03f */
[C---:B------:R-:W-:Y:S01]  /*b8f0*/  ISETP.EQ.OR P3, PT, R15.reuse, UR18, P2 ;  /* 0x000000120f007c0c */ /* 0x040fe20009762670 */
[----:B------:R-:W2:Y:S01]  /*b900*/  @!P0 LDG.E.64 R18, desc[UR22][R18.64] ;  /* 0x0000001612128981 */ /* 0x000ea2000c1e1b00 */
[C---:B------:R-:W-:Y:S02]  /*b910*/  ISETP.EQ.OR P4, PT, R15.reuse, UR20, P2 ;  /* 0x000000140f007c0c */ /* 0x040fe40009782670 */
[----:B------:R-:W-:-:S09]  /*b920*/  ISETP.EQ.OR P6, PT, R15, UR28, P2 ;  /* 0x0000001c0f007c0c */ /* 0x000fd200097c2670 */
[----:B------:R-:W-:Y:S02]  /*b930*/  VOTEU.ALL UP0, P3 ;  /* 0x00000000003f7886 */ /* 0x000fe40001800000 */
[----:B------:R-:W-:Y:S02]  /*b940*/  VOTEU.ALL UP1, P4 ;  /* 0x00000000003f7886 */ /* 0x000fe40002020000 */
[----:B------:R-:W-:Y:S01]  /*b950*/  VOTEU.ALL UP2, P6 ;  /* 0x00000000003f7886 */ /* 0x000fe20003040000 */
[----:B------:R-:W-:Y:S02]  /*b960*/  @!UP0 UIMAD UR18, UR15, UR18, UR14 ;  /* 0x000000120f1282a4 */ /* 0x000fe4000f8e020e */
[----:B------:R-:W-:Y:S02]  /*b970*/  @!UP1 UIMAD UR20, UR15, UR20, UR14 ;  /* 0x000000140f1492a4 */ /* 0x000fe4000f8e020e */
[----:B------:R-:W-:Y:S02]  /*b980*/  @!UP0 UIMAD.WIDE.U32 UR18, UR18, 0x8, UR6 ;  /* 0x00000008121288a5 */ /* 0x000fe4000f8e0006 */
[----:B------:R-:W-:-:S02]  /*b990*/  @!UP2 UIMAD UR28, UR15, UR28, UR14 ;  /* 0x0000001c0f1ca2a4 */ /* 0x000fc4000f8e020e */
[----:B------:R-:W-:Y:S02]  /*b9a0*/  @!UP1 UIMAD.WIDE.U32 UR20, UR20, 0x8, UR6 ;  /* 0x00000008141498a5 */ /* 0x000fe4000f8e0006 */
[----:B------:R-:W-:Y:S02]  /*b9b0*/  MOV R22, UR18 ;  /* 0x0000001200167c02 */ /* 0x000fe40008000f00 */
[----:B------:R-:W-:Y:S01]  /*b9c0*/  MOV R23, UR19 ;  /* 0x0000001300177c02 */ /* 0x000fe20008000f00 */
[----:B------:R-:W-:Y:S01]  /*b9d0*/  @!UP2 UIMAD.WIDE.U32 UR18, UR28, 0x8, UR6 ;  /* 0x000000081c12a8a5 */ /* 0x000fe2000f8e0006 */
[----:B------:R-:W-:Y:S02]  /*b9e0*/  MOV R20, UR20 ;  /* 0x0000001400147c02 */ /* 0x000fe40008000f00 */
[----:B------:R-:W-:Y:S02]  /*b9f0*/  MOV R21, UR21 ;  /* 0x0000001500157c02 */ /* 0x000fe40008000f00 */
[----:B------:R-:W3:Y:S01]  /*ba00*/  @!P3 LDG.E.64 R22, desc[UR22][R22.64] ;  /* 0x000000161616b981 */ /* 0x000ee2000c1e1b00 */
[----:B------:R-:W-:-:S02]  /*ba10*/  MOV R24, UR18 ;  /* 0x0000001200187c02 */ /* 0x000fc40008000f00 */
[----:B------:R-:W-:Y:S01]  /*ba20*/  MOV R25, UR19 ;  /* 0x0000001300197c02 */ /* 0x000fe20008000f00 */
[----:B------:R-:W4:Y:S05]  /*ba30*/  @!P4 LDG.E.64 R20, desc[UR22][R20.64] ;  /* 0x000000161414c981 */ /* 0x000f2a000c1e1b00 */
[----:B------:R-:W4:Y:S01]  /*ba40*/  @!P6 LDG.E.64 R24, desc[UR22][R24.64] ;  /* 0x000000161818e981 */ /* 0x000f22000c1e1b00 */
[----:B------:R-:W-:-:S04]  /*ba50*/  UIADD3 UR28, UR5, 0x4, URZ ;  /* 0x00000004051c7890 */ /* 0x000fc8000fffe03f */
[----:B------:R-:W-:Y:S02]  /*ba60*/  UIADD3 UR20, UR28, 0x1, URZ ;  /* 0x000000011c147890 */ /* 0x000fe4000fffe03f */
[----:B------:R-:W-:Y:S02]  /*ba70*/  UIADD3 UR5, UR28, 0x2, URZ ;  /* 0x000000021c057890 */ /* 0x000fe4000fffe03f */
[----:B------:R-:W-:Y:S01]  /*ba80*/  UIADD3 UR29, UR28, 0x3, URZ ;  /* 0x000000031c1d7890 */ /* 0x000fe2000fffe03f */
[----:B--2--5:R-:W-:Y:S01]  /*ba90*/  @!P0 FADD.FTZ R10, R10, R18 ;  /* 0x000000120a0a8221 */ /* 0x024fe20000010000 */
[----:B------:R-:W-:Y:S01]  /*baa0*/  @!P0 FADD.FTZ R11, R11, R19 ;  /* 0x000000130b0b8221 */ /* 0x000fe20000010000 */
[----:B------:R-:W-:-:S13]  /*bab0*/  ISETP.EQ.OR P0, PT, R15, UR28, P2 ;  /* 0x0000001c0f007c0c */ /* 0x000fda0009702670 */
[----:B------:R-:W-:Y:S01]  /*bac0*/  VOTEU.ALL UP0, P0 ;  /* 0x00000000003f7886 */ /* 0x000fe20000000000 */
[----:B---3--:R-:W-:Y:S01]  /*bad0*/  @!P3 FADD.FTZ R10, R10, R22 ;  /* 0x000000160a0ab221 */ /* 0x008fe20000010000 */
[----:B------:R-:W-:-:S03]  /*bae0*/  @!P3 FADD.FTZ R11, R11, R23 ;  /* 0x000000170b0bb221 */ /* 0x000fc60000010000 */
[----:B----4-:R-:W-:Y:S01]  /*baf0*/  @!P4 FADD.FTZ R10, R10, R20 ;  /* 0x000000140a0ac221 */ /* 0x010fe20000010000 */
[----:B------:R-:W-:Y:S01]  /*bb00*/  @!P4 FADD.FTZ R11, R11, R21 ;  /* 0x000000150b0bc221 */ /* 0x000fe20000010000 */
[----:B------:R-:W-:Y:S02]  /*bb10*/  ISETP.EQ.OR P4, PT, R15, UR20, P2 ;  /* 0x000000140f007c0c */ /* 0x000fe40009782670 */
[----:B------:R-:W-:Y:S01]  /*bb20*/  @!P6 FADD.FTZ R10, R10, R24 ;  /* 0x000000180a0ae221 */ /* 0x000fe20000010000 */
[----:B------:R-:W-:Y:S01]  /*bb30*/  @!P6 FADD.FTZ R11, R11, R25 ;  /* 0x000000190b0be221 */ /* 0x000fe20000010000 */
[C---:B------:R-:W-:Y:S02]  /*bb40*/  ISETP.EQ.OR P6, PT, R15.reuse, UR5, P2 ;  /* 0x000000050f007c0c */ /* 0x040fe400097c2670 */
[----:B------:R-:W-:Y:S01]  /*bb50*/  ISETP.EQ.OR P3, PT, R15, UR29, P2 ;  /* 0x0000001d0f007c0c */ /* 0x000fe20009762670 */
[----:B------:R-:W-:-:S06]  /*bb60*/  @!UP0 UIMAD UR18, UR15, UR28, UR14 ;  /* 0x0000001c0f1282a4 */ /* 0x000fcc000f8e020e */
[----:B------:R-:W-:Y:S01]  /*bb70*/  VOTEU.ALL UP1, P4 ;  /* 0x00000000003f7886 */ /* 0x000fe20002020000 */
[----:B------:R-:W-:-:S03]  /*bb80*/  @!UP0 UIMAD.WIDE.U32 UR18, UR18, 0x8, UR6 ;  /* 0x00000008121288a5 */ /* 0x000fc6000f8e0006 */
[----:B------:R-:W-:Y:S01]  /*bb90*/  VOTEU.ALL UP2, P6 ;  /* 0x00000000003f7886 */ /* 0x000fe20003040000 */
[----:B------:R-:W-:Y:S02]  /*bba0*/  @!UP1 UIMAD UR20, UR15, UR20, UR14 ;  /* 0x000000140f1492a4 */ /* 0x000fe4000f8e020e */
[----:B------:R-:W-:Y:S01]  /*bbb0*/  MOV R22, UR18 ;  /* 0x0000001200167c02 */ /* 0x000fe20008000f00 */
[----:B------:R-:W-:Y:S01]  /*bbc0*/  VOTEU.ALL UP0, P3 ;  /* 0x00000000003f7886 */ /* 0x000fe20001800000 */
[----:B------:R-:W-:Y:S01]  /*bbd0*/  @!UP2 UIMAD UR5, UR15, UR5, UR14 ;  /* 0x000000050f05a2a4 */ /* 0x000fe2000f8e020e */
[----:B------:R-:W-:Y:S01]  /*bbe0*/  MOV R23, UR19 ;  /* 0x0000001300177c02 */ /* 0x000fe20008000f00 */
[----:B------:R-:W-:Y:S02]  /*bbf0*/  @!UP1 UIMAD.WIDE.U32 UR20, UR20, 0x8, UR6 ;  /* 0x00000008141498a5 */ /* 0x000fe4000f8e0006 */
[----:B------:R-:W-:Y:S02]  /*bc00*/  @!UP2 UIMAD.WIDE.U32 UR18, UR5, 0x8, UR6 ;  /* 0x000000080512a8a5 */ /* 0x000fe4000f8e0006 */
[----:B------:R-:W-:Y:S01]  /*bc10*/  @!UP0 UIMAD UR5, UR15, UR29, UR14 ;  /* 0x0000001d0f0582a4 */ /* 0x000fe2000f8e020e */
[----:B------:R-:W2:Y:S01]  /*bc20*/  @!P0 LDG.E.64 R22, desc[UR22][R22.64] ;  /* 0x0000001616168981 */ /* 0x000ea2000c1e1b00 */
[----:B------:R-:W-:-:S02]  /*bc30*/  MOV R20, UR20 ;  /* 0x0000001400147c02 */ /* 0x000fc40008000f00 */
[----:B------:R-:W-:Y:S02]  /*bc40*/  MOV R21, UR21 ;  /* 0x0000001500157c02 */ /* 0x000fe40008000f00 */
[----:B------:R-:W-:Y:S02]  /*bc50*/  MOV R18, UR18 ;  /* 0x0000001200127c02 */ /* 0x000fe40008000f00 */
[----:B------:R-:W-:Y:S01]  /*bc60*/  MOV R19, UR19 ;  /* 0x0000001300137c02 */ /* 0x000fe20008000f00 */
[----:B------:R-:W-:Y:S01]  /*bc70*/  @!UP0 UIMAD.WIDE.U32 UR18, UR5, 0x8, UR6 ;  /* 0x00000008051288a5 */ /* 0x000fe2000f8e0006 */
[----:B------:R-:W3:Y:S04]  /*bc80*/  @!P4 LDG.E.64 R20, desc[UR22][R20.64] ;  /* 0x000000161414c981 */ /* 0x000ee8000c1e1b00 */
[----:B------:R-:W4:Y:S01]  /*bc90*/  @!P6 LDG.E.64 R18, desc[UR22][R18.64] ;  /* 0x000000161212e981 */ /* 0x000f22000c1e1b00 */
[----:B------:R-:W-:-:S02]  /*bca0*/  MOV R24, UR18 ;  /* 0x0000001200187c02 */ /* 0x000fc40008000f00 */
[----:B------:R-:W-:-:S06]  /*bcb0*/  MOV R25, UR19 ;  /* 0x0000001300197c02 */ /* 0x000fcc0008000f00 */
[----:B------:R-:W4:Y:S01]  /*bcc0*/  @!P3 LDG.E.64 R24, desc[UR22][R24.64] ;  /* 0x000000161818b981 */ /* 0x000f22000c1e1b00 */
[----:B------:R-:W-:Y:S02]  /*bcd0*/  UIADD3 UR17, UR17, -0x4, URZ ;  /* 0xfffffffc11117890 */ /* 0x000fe4000fffe03f */
[----:B------:R-:W-:Y:S02]  /*bce0*/  UIADD3 UR5, UR28, 0x4, URZ ;  /* 0x000000041c057890 */ /* 0x000fe4000fffe03f */
[----:B------:R-:W-:Y:S01]  /*bcf0*/  UIADD3 UR17, UR17, -0x4, URZ ;  /* 0xfffffffc11117890 */ /* 0x000fe2000fffe03f */
[----:B--2---:R-:W-:Y:S01]  /*bd00*/  @!P0 FADD.FTZ R10, R10, R22 ;  /* 0x000000160a0a8221 */ /* 0x004fe20000010000 */
[----:B------:R-:W-:-:S03]  /*bd10*/  @!P0 FADD.FTZ R11, R11, R23 ;  /* 0x000000170b0b8221 */ /* 0x000fc60000010000 */
[----:B---3--:R-:W-:Y:S01]  /*bd20*/  @!P4 FADD.FTZ R10, R10, R20 ;  /* 0x000000140a0ac221 */ /* 0x008fe20000010000 */
[----:B------:R-:W-:-:S03]  /*bd30*/  @!P4 FADD.FTZ R11, R11, R21 ;  /* 0x000000150b0bc221 */ /* 0x000fc60000010000 */
[----:B----4-:R-:W-:Y:S01]  /*bd40*/  @!P6 FADD.FTZ R10, R10, R18 ;  /* 0x000000120a0ae221 */ /* 0x010fe20000010000 */
[----:B------:R-:W-:Y:S01]  /*bd50*/  @!P6 FADD.FTZ R11, R11, R19 ;  /* 0x000000130b0be221 */ /* 0x000fe20000010000 */
[----:B------:R-:W-:Y:S02]  /*bd60*/  PLOP3.LUT P0, PT, PT, PT, PT, 0x8, 0x0 ;  /* 0x000000000000781c */ /* 0x000fe40003f0e170 */
[----:B------:R-:W-:Y:S01]  /*bd70*/  @!P3 FADD.FTZ R10, R10, R24 ;  /* 0x000000180a0ab221 */ /* 0x000fe20000010000 */
[----:B------:R-:W-:-:S10]  /*bd80*/  @!P3 FADD.FTZ R11, R11, R25 ;  /* 0x000000190b0bb221 */ /* 0x000fd40000010000 */
.L_x_239:
[----:B------:R-:W-:-:S13]  /*bd90*/  ISETP.NE.OR P0, PT, RZ, UR17, P0 ;  /* 0x00000011ff007c0c */ /* 0x000fda0008705670 */
[----:B------:R-:W-:Y:S05]  /*bda0*/  @!P0 BRA `(.L_x_235) ;  /* 0x0000000000b08947 */ /* 0x000fea0003800000 */
.L_x_236:
[----:B------:R-:W0:Y:S02]  /*bdb0*/  S2R R15, SR_CTAID.X ;  /* 0x00000000000f7919 */ /* 0x000e240000002500 */
[----:B0-----:R-:W-:-:S13]  /*bdc0*/  ISETP.EQ.OR P3, PT, R15, UR5, P2 ;  /* 0x000000050f007c0c */ /* 0x001fda0009762670 */
[----:B------:R-:W-:-:S05]  /*bdd0*/  VOTEU.ALL UP0, P3 ;  /* 0x00000000003f7886 */ /* 0x000fca0001800000 */
[----:B------:R-:W-:-:S04]  /*bde0*/  @!UP0 UIMAD UR18, UR15, UR5, UR14 ;  /* 0x000000050f1282a4 */ /* 0x000fc8000f8e020e */
[----:B------:R-:W-:-:S06]  /*bdf0*/  @!UP0 UIMAD.WIDE.U32 UR18, UR18, 0x8, UR6 ;  /* 0x00000008121288a5 */ /* 0x000fcc000f8e0006 */
[----:B------:R-:W-:Y:S01]  /*be00*/  MOV R20, UR18 ;  /* 0x0000001200147c02 */ /* 0x000fe20008000f00 */
[----:B------:R-:W-:Y:S01]  /*be10*/  UIADD3 UR18, UR5, 0x1, URZ ;  /* 0x0000000105127890 */ /* 0x000fe2000fffe03f */
[----:B------:R-:W-:-:S05]  /*be20*/  MOV R21, UR19 ;  /* 0x0000001300157c02 */ /* 0x000fca0008000f00 */
[----:B------:R-:W-:Y:S01]  /*be30*/  ISETP.EQ.OR P4, PT, R15, UR18, P2 ;  /* 0x000000120f007c0c */ /* 0x000fe20009782670 */
[----:B------:R-:W2:Y:S01]  /*be40*/  @!P3 LDG.E.64 R20, desc[UR22][R20.64] ;  /* 0x000000161414b981 */ /* 0x000ea2000c1e1b00 */
[----:B------:R-:W-:Y:S02]  /*be50*/  UIADD3 UR20, UR5, 0x2, URZ ;  /* 0x0000000205147890 */ /* 0x000fe4000fffe03f */
[----:B------:R-:W-:-:S04]  /*be60*/  UIADD3 UR21, UR5, 0x3, URZ ;  /* 0x0000000305157890 */ /* 0x000fc8000fffe03f */
[C---:B------:R-:W-:Y:S02]  /*be70*/  ISETP.EQ.OR P6, PT, R15.reuse, UR20, P2 ;  /* 0x000000140f007c0c */ /* 0x040fe400097c2670 */
[----:B------:R-:W-:-:S03]  /*be80*/  ISETP.EQ.OR P0, PT, R15, UR21, P2 ;  /* 0x000000150f007c0c */ /* 0x000fc60009702670 */
[----:B------:R-:W-:-:S05]  /*be90*/  VOTEU.ALL UP0, P4 ;  /* 0x00000000003f7886 */ /* 0x000fca0002000000 */
[----:B------:R-:W-:-:S04]  /*bea0*/  @!UP0 UIMAD UR18, UR15, UR18, UR14 ;  /* 0x000000120f1282a4 */ /* 0x000fc8000f8e020e */
[----:B------:R-:W-:-:S06]  /*beb0*/  @!UP0 UIMAD.WIDE.U32 UR18, UR18, 0x8, UR6 ;  /* 0x00000008121288a5 */ /* 0x000fcc000f8e0006 */
[----:B------:R-:W-:Y:S02]  /*bec0*/  MOV R18, UR18 ;  /* 0x0000001200127c02 */ /* 0x000fe40008000f00 */
[----:B------:R-:W-:-:S06]  /*bed0*/  MOV R19, UR19 ;  /* 0x0000001300137c02 */ /* 0x000fcc0008000f00 */
[----:B------:R-:W3:Y:S01]  /*bee0*/  @!P4 LDG.E.64 R18, desc[UR22][R18.64] ;  /* 0x000000161212c981 */ /* 0x000ee2000c1e1b00 */
[----:B------:R-:W-:-:S05]  /*bef0*/  VOTEU.ALL UP0, P6 ;  /* 0x00000000003f7886 */ /* 0x000fca0003000000 */
[----:B------:R-:W-:-:S04]  /*bf00*/  @!UP0 UIMAD UR18, UR15, UR20, UR14 ;  /* 0x000000140f1282a4 */ /* 0x000fc8000f8e020e */
[----:B------:R-:W-:Y:S01]  /*bf10*/  @!UP0 UIMAD.WIDE.U32 UR18, UR18, 0x8, UR6 ;  /* 0x00000008121288a5 */ /* 0x000fe2000f8e0006 */
[----:B------:R-:W-:Y:S01]  /*bf20*/  VOTEU.ALL UP0, P0 ;  /* 0x00000000003f7886 */ /* 0x000fe20000000000 */
[----:B--2--5:R-:W-:-:S04]  /*bf30*/  @!P3 FADD.FTZ R10, R10, R20 ;  /* 0x000000140a0ab221 */ /* 0x024fc80000010000 */
[----:B------:R-:W-:Y:S01]  /*bf40*/  MOV R20, UR18 ;  /* 0x0000001200147c02 */ /* 0x000fe20008000f00 */
[----:B------:R-:W-:Y:S01]  /*bf50*/  @!UP0 UIMAD UR18, UR15, UR21, UR14 ;  /* 0x000000150f1282a4 */ /* 0x000fe2000f8e020e */
[----:B------:R-:W-:Y:S01]  /*bf60*/  @!P3 FADD.FTZ R11, R11, R21 ;  /* 0x000000150b0bb221 */ /* 0x000fe20000010000 */
[----:B------:R-:W-:Y:S02]  /*bf70*/  MOV R21, UR19 ;  /* 0x0000001300157c02 */ /* 0x000fe40008000f00 */
[----:B------:R-:W-:-:S04]  /*bf80*/  @!UP0 UIMAD.WIDE.U32 UR18, UR18, 0x8, UR6 ;  /* 0x00000008121288a5 */ /* 0x000fc8000f8e0006 */
[----:B------:R-:W2:Y:S01]  /*bf90*/  @!P6 LDG.E.64 R20, desc[UR22][R20.64] ;  /* 0x000000161414e981 */ /* 0x000ea2000c1e1b00 */
[----:B---3--:R-:W-:Y:S01]  /*bfa0*/  @!P4 FADD.FTZ R10, R10, R18 ;  /* 0x000000120a0ac221 */ /* 0x008fe20000010000 */
[----:B------:R-:W-:Y:S01]  /*bfb0*/  @!P4 FADD.FTZ R11, R11, R19 ;  /* 0x000000130b0bc221 */ /* 0x000fe20000010000 */
[----:B------:R-:W-:Y:S02]  /*bfc0*/  MOV R18, UR18 ;  /* 0x0000001200127c02 */ /* 0x000fe40008000f00 */
[----:B------:R-:W-:-:S06]  /*bfd0*/  MOV R19, UR19 ;  /* 0x0000001300137c02 */ /* 0x000fcc0008000f00 */
[----:B------:R-:W3:Y:S01]  /*bfe0*/  @!P0 LDG.E.64 R18, desc[UR22][R18.64] ;  /* 0x0000001612128981 */ /* 0x000ee2000c1e1b00 */
[----:B------:R-:W-:-:S06]  /*bff0*/  UIADD3 UR17, UR17, -0x4, URZ ;  /* 0xfffffffc11117890 */ /* 0x000fcc000fffe03f */
[----:B------:R-:W-:Y:S01]  /*c000*/  ISETP.NE.AND P3, PT, RZ, UR17, PT ;  /* 0x00000011ff007c0c */ /* 0x000fe2000bf65270 */
[----:B------:R-:W-:Y:S01]  /*c010*/  UIADD3 UR5, UR5, 0x4, URZ ;  /* 0x0000000405057890 */ /* 0x000fe2000fffe03f */
[----:B--2---:R-:W-:Y:S01]  /*c020*/  @!P6 FADD.FTZ R10, R10, R20 ;  /* 0x000000140a0ae221 */ /* 0x004fe20000010000 */
[----:B------:R-:W-:-:S03]  /*c030*/  @!P6 FADD.FTZ R11, R11, R21 ;  /* 0x000000150b0be221 */ /* 0x000fc60000010000 */
[----:B---3--:R-:W-:Y:S01]  /*c040*/  @!P0 FADD.FTZ R10, R10, R18 ;  /* 0x000000120a0a8221 */ /* 0x008fe20000010000 */
[----:B------:R-:W-:-:S06]  /*c050*/  @!P0 FADD.FTZ R11, R11, R19 ;  /* 0x000000130b0b8221 */ /* 0x000fcc0000010000 */
[----:B------:R-:W-:Y:S05]  /*c060*/  @P3 BRA `(.L_x_236) ;  /* 0xfffffffc00503947 */ /* 0x000fea000383ffff */
.L_x_235:
[----:B------:R-:W-:-:S06]  /*c070*/  ULOP3.LUT UP0, UR18, UR16, 0x3, URZ, 0xc0, !UPT ;  /* 0x0000000310127892 */ /* 0x000fcc000f80c03f */
[----:B------:R-:W-:-:S13]  /*c080*/  PLOP3.LUT P0, PT, PT, PT, UP0, 0x80, 0x0 ;  /* 0x000000000000781c */ /* 0x000fda0003f0f008 */
[----:B------:R-:W-:Y:S05]  /*c090*/  @!P0 BRA `(.L_x_232) ;  /* 0x0000000000948947 */ /* 0x000fea0003800000 */
[----:B------:R-:W0:Y:S01]  /*c0a0*/  S2R R15, SR_CTAID.X ;  /* 0x00000000000f7919 */ /* 0x000e220000002500 */
[----:B------:R-:W-:Y:S01]  /*c0b0*/  BSSY B0, `(.L_x_240) ;  /* 0x000000a000007945 */ /* 0x000fe20003800000 */
[----:B0-----:R-:W-:-:S13]  /*c0c0*/  ISETP.EQ.OR P0, PT, R15, UR5, P2 ;  /* 0x000000050f007c0c */ /* 0x001fda0009702670 */
[----:B------:R-:W-:Y:S05]  /*c0d0*/  @P0 BRA `(.L_x_241) ;  /* 0x00000000001c0947 */ /* 0x000fea0003800000 */
[----:B------:R-:W-:-:S04]  /*c0e0*/  UIMAD UR16, UR15, UR5, UR14 ;  /* 0x000000050f1072a4 */ /* 0x000fc8000f8e020e */
[----:B------:R-:W-:-:S06]  /*c0f0*/  UIMAD.WIDE.U32 UR16, UR16, 0x8, UR6 ;  /* 0x00000008101078a5 */ /* 0x000fcc000f8e0006 */
[----:B------:R-:W-:Y:S02]  /*c100*/  MOV R18, UR16 ;  /* 0x0000001000127c02 */ /* 0x000fe40008000f00 */
[----:B------:R-:W-:-:S06]  /*c110*/  MOV R19, UR17 ;  /* 0x0000001100137c02 */ /* 0x000fcc0008000f00 */
[----:B------:R-:W2:Y:S02]  /*c120*/  LDG.E.64 R18, desc[UR22][R18.64] ;  /* 0x0000001612127981 */ /* 0x000ea4000c1e1b00 */
[----:B--2--5:R-:W-:Y:S01]  /*c130*/  FADD.FTZ R10, R10, R18 ;  /* 0x000000120a0a7221 */ /* 0x024fe20000010000 */
[----:B------:R-:W-:-:S07]  /*c140*/  FADD.FTZ R11, R11, R19 ;  /* 0x000000130b0b7221 */ /* 0x000fce0000010000 */
.L_x_241:
[----:B------:R-:W-:Y:S05]  /*c150*/  BSYNC B0 ;  /* 0x0000000000007941 */ /* 0x000fea0003800000 */
.L_x_240:
[----:B------:R-:W-:-:S06]  /*c160*/  UISETP.NE.AND UP0, UPT, UR18, 0x1, UPT ;  /* 0x000000011200788c */ /* 0x000fcc000bf05270 */
[----:B------:R-:W-:-:S13]  /*c170*/  PLOP3.LUT P0, PT, PT, PT, UP0, 0x80, 0x0 ;  /* 0x000000000000781c */ /* 0x000fda0003f0f008 */
[----:B------:R-:W-:Y:S05]  /*c180*/  @!P0 BRA `(.L_x_232) ;  /* 0x0000000000588947 */ /* 0x000fea0003800000 */
[----:B------:R-:W-:Y:S02]  /*c190*/  UIADD3 UR16, UR5, 0x1, URZ ;  /* 0x0000000105107890 */ /* 0x000fe4000fffe03f */
[----:B------:R-:W-:-:S04]  /*c1a0*/  UIADD3 UR5, UR5, 0x2, URZ ;  /* 0x0000000205057890 */ /* 0x000fc8000fffe03f */
[C---:B------:R-:W-:Y:S02]  /*c1b0*/  ISETP.EQ.OR P3, PT, R15.reuse, UR16, P2 ;  /* 0x000000100f007c0c */ /* 0x040fe40009762670 */
[----:B------:R-:W-:-:S11]  /*c1c0*/  ISETP.EQ.OR P0, PT, R15, UR5, P2 ;  /* 0x000000050f007c0c */ /* 0x000fd60009702670 */
[----:B------:R-:W-:-:S05]  /*c1d0*/  VOTEU.ALL UP0, P3 ;  /* 0x00000000003f7886 */ /* 0x000fca0001800000 */
[----:B------:R-:W-:-:S04]  /*c1e0*/  @!UP0 UIMAD UR16, UR16, UR15, UR14 ;  /* 0x0000000f101082a4 */ /* 0x000fc8000f8e020e */
[----:B------:R-:W-:-:S06]  /*c1f0*/  @!UP0 UIMAD.WIDE.U32 UR16, UR16, 0x8, UR6 ;  /* 0x00000008101088a5 */ /* 0x000fcc000f8e0006 */
[----:B------:R-:W-:Y:S02]  /*c200*/  MOV R18, UR16 ;  /* 0x0000001000127c02 */ /* 0x000fe40008000f00 */
[----:B------:R-:W-:-:S06]  /*c210*/  MOV R19, UR17 ;  /* 0x0000001100137c02 */ /* 0x000fcc0008000f00 */
[----:B------:R-:W2:Y:S01]  /*c220*/  @!P3 LDG.E.64 R18, desc[UR22][R18.64] ;  /* 0x000000161212b981 */ /* 0x000ea2000c1e1b00 */
[----:B------:R-:W-:-:S04]  /*c230*/  MOV R15, UR18 ;  /* 0x00000012000f7c02 */ /* 0x000fc80008000f00 */
[----:B------:R-:W-:-:S13]  /*c240*/  ISETP.EQ.OR P0, PT, R15, 0x2, P0 ;  /* 0x000000020f00780c */ /* 0x000fda0000702670 */
[----:B------:R-:W-:-:S05]  /*c250*/  VOTEU.ALL UP0, P0 ;  /* 0x00000000003f7886 */ /* 0x000fca0000000000 */
[----:B------:R-:W-:-:S04]  /*c260*/  @!UP0 UIMAD UR14, UR5, UR15, UR14 ;  /* 0x0000000f050e82a4 */ /* 0x000fc8000f8e020e */
[----:B------:R-:W-:Y:S01]  /*c270*/  @!UP0 UIMAD.WIDE.U32 UR6, UR14, 0x8, UR6 ;  /* 0x000000080e0688a5 */ /* 0x000fe2000f8e0006 */
[----:B--2--5:R-:W-:Y:S01]  /*c280*/  @!P3 FADD.FTZ R10, R10, R18 ;  /* 0x000000120a0ab221 */ /* 0x024fe20000010000 */
[----:B------:R-:W-:-:S04]  /*c290*/  @!P3 FADD.FTZ R11, R11, R19 ;  /* 0x000000130b0bb221 */ /* 0x000fc80000010000 */
[----:B------:R-:W-:Y:S02]  /*c2a0*/  MOV R18, UR6 ;  /* 0x0000000600127c02 */ /* 0x000fe40008000f00 */
[----:B------:R-:W-:-:S06]  /*c2b0*/  MOV R19, UR7 ;  /* 0x0000000700137c02 */ /* 0x000fcc0008000f00 */
[----:B------:R-:W2:Y:S02]  /*c2c0*/  @!P0 LDG.E.64 R18, desc[UR22][R18.64] ;  /* 0x0000001612128981 */ /* 0x000ea4000c1e1b00 */
[----:B--2---:R-:W-:Y:S01]  /*c2d0*/  @!P0 FADD.FTZ R10, R10, R18 ;  /* 0x000000120a0a8221 */ /* 0x004fe20000010000 */
[----:B------:R-:W-:-:S07]  /*c2e0*/  @!P0 FADD.FTZ R11, R11, R19 ;  /* 0x000000130b0b8221 */ /* 0x000fce0000010000 */
.L_x_232:
[----:B------:R-:W2:Y:S04]  /*c2f0*/  LDL.LU R15, [R1+0xc4] ;  /* 0x0000c400010f7983 */ /* 0x000ea80000300800 */
[----:B------:R-:W3:Y:S04]  /*c300*/  LDL.LU R19, [R1+0x2c] ;  /* 0x00002c0001137983 */ /* 0x000ee80000300800 */
[----:B------:R-:W4:Y:S01]  /*c310*/  LDL.LU R18, [R1+0x58] ;  /* 0x0000580001127983 */ /* 0x000f220000300800 */
[----:B------:R-:W0:Y:S01]  /*c320*/  S2UR UR6, SR_CgaCtaId ;  /* 0x00000000000679c3 */ /* 0x000e220000008800 */
[----:B------:R-:W-:Y:S01]  /*c330*/  UMOV UR5, 0x400 ;  /* 0x0000040000057882 */ /* 0x000fe20000000000 */
[----:B------:R-:W-:Y:S01]  /*c340*/  SHF.L.U32 R28, R28, 0x10, RZ ;  /* 0x000000101c1c7819 */ /* 0x000fe200000006ff */
[----:B0-----:R-:W-:-:S03]  /*c350*/  ULEA UR5, UR6, UR5, 0x18 ;  /* 0x0000000506057291 */ /* 0x001fc6000f8ec03f */
[----:B------:R-:W-:-:S06]  /*c360*/  ULDC UR6, c[0x0][0x2bc] ;  /* 0x0000af0000067ab9 */ /* 0x000fcc0000000800 */
[----:B-----5:R-:W-:Y:S01]  /*c370*/  @!P2 STS.64 [UR5+0xc8], R10 ;  /* 0x0000c80aff00a988 */ /* 0x020fe20008000a05 */
[----:B------:R-:W-:Y:S06]  /*c380*/  BAR.SYNC.DEFER_BLOCKING 0x0 ;  /* 0x0000000000007b1d */ /* 0x000fec0000010000 */
[----:B------:R-:W0:Y:S02]  /*c390*/  LDS.64 R10, [UR5+0xc8] ;  /* 0x0000c805ff0a7984 */ /* 0x000e240008000a00 */
[----:B0-----:R-:W-:Y:S01]  /*c3a0*/  FMUL.FTZ R11, R11, UR6 ;  /* 0x000000060b0b7c20 */ /* 0x001fe20008410000 */
[----:B------:R-:W-:-:S04]  /*c3b0*/  FMUL.FTZ R10, R10, UR6 ;  /* 0x000000060a0a7c20 */ /* 0x000fc80008410000 */
[----:B------:R-:W-:Y:S02]  /*c3c0*/  R2UR UR14, R11 ;  /* 0x000000000b0e72ca */ /* 0x000fe400000e0000 */
[----:B------:R-:W-:Y:S02]  /*c3d0*/  R2UR UR5, R10 ;  /* 0x000000000a0572ca */ /* 0x000fe400000e0000 */
[----:B--2---:R-:W-:Y:S02]  /*c3e0*/  SHF.L.U32 R15, R15, 0x10, RZ ;  /* 0x000000100f0f7819 */ /* 0x004fe400000006ff */
[----:B---3--:R-:W-:-:S03]  /*c3f0*/  SHF.L.U32 R11, R19, 0x10, RZ ;  /* 0x00000010130b7819 */ /* 0x008fc600000006ff */
[----:B------:R-:W-:Y:S01]  /*c400*/  FADD.FTZ R15, R15, -UR26 ;  /* 0x8000001a0f0f7e21 */ /* 0x000fe20008010000 */
[----:B----4-:R-:W-:Y:S01]  /*c410*/  SHF.L.U32 R10, R18, 0x10, RZ ;  /* 0x00000010120a7819 */ /* 0x010fe200000006ff */
[----:B------:R-:W-:Y:S02]  /*c420*/  FADD.FTZ R11, R11, -UR26 ;  /* 0x8000001a0b0b7e21 */ /* 0x000fe40008010000 */
[----:B------:R-:W-:Y:S02]  /*c430*/  FMUL.FTZ R15, R15, UR27 ;  /* 0x0000001b0f0f7c20 */ /* 0x000fe40008410000 */
        /* <DEDUP_REMOVED lines=20> */
.L_x_242:
[----:B------:R-:W-:Y:S04]  /*c580*/  BSSY B0, `(.L_x_243) ;  /* 0x0000017000007945 */ /* 0x000fe80003800000 */
[----:B------:R-:W-:Y:S05]  /*c590*/  @!P1 BRA `(.L_x_244) ;  /* 0x0000000000549947 */ /* 0x000fea0003800000 */
[----:B------:R-:W-:Y:S01]  /*c5a0*/  MOV R18, UR5 ;  /* 0x0000000500127c02 */ /* 0x000fe20008000f00 */
[----:B------:R-:W-:Y:S01]  /*c5b0*/  ULDC.64 UR6, c[0x0][0x288] ;  /* 0x0000a20000067ab9 */ /* 0x000fe20000000a00 */
[----:B------:R-:W-:-:S03]  /*c5c0*/  SHF.R.S32.HI R19, RZ, 0x1f, R16 ;  /* 0x0000001fff137819 */ /* 0x000fc60000011410 */
[----:B------:R-:W-:-:S04]  /*c5d0*/  FFMA.FTZ R18, R15, R18, UR14 ;  /* 0x0000000e0f127e23 */ /* 0x000fc80008010012 */
[----:B------:R-:W-:Y:S01]  /*c5e0*/  FFMA.FTZ R18, R10, R8, -R18 ;  /* 0x000000080a127223 */ /* 0x000fe20000010812 */
[----:B------:R-:W-:-:S03]  /*c5f0*/  MOV R10, UR5 ;  /* 0x00000005000a7c02 */ /* 0x000fc60008000f00 */
[----:B------:R-:W-:Y:S01]  /*c600*/  FMUL.FTZ R15, R18, UR27 ;  /* 0x0000001b120f7c20 */ /* 0x000fe20008410000 */
[----:B------:R-:W-:Y:S02]  /*c610*/  IMAD R18, R19, UR6, RZ ;  /* 0x0000000613127c24 */ /* 0x000fe4000f8e02ff */
[----:B------:R-:W-:Y:S01]  /*c620*/  FFMA.FTZ R10, R11, R10, UR14 ;  /* 0x0000000e0b0a7e23 */ /* 0x000fe2000801000a */
[----:B------:R-:W-:Y:S01]  /*c630*/  MOV R11, R5 ;  /* 0x00000005000b7202 */ /* 0x000fe20000000f00 */
[----:B------:R-:W-:Y:S02]  /*c640*/  IMAD R18, R16, UR7, R18 ;  /* 0x0000000710127c24 */ /* 0x000fe4000f8e0212 */
[----:B------:R-:W-:-:S04]  /*c650*/  FFMA.FTZ R10, R28, R9, -R10 ;  /* 0x000000091c0a7223 */ /* 0x000fc8000001080a */
[----:B------:R-:W-:-:S05]  /*c660*/  FMUL.FTZ R10, R10, UR27 ;  /* 0x0000001b0a0a7c20 */ /* 0x000fca0008410000 */
[----:B------:R-:W-:Y:S02]  /*c670*/  F2FP.BF16.F32.PACK_AB R15, R10, R15 ;  /* 0x0000000f0a0f723e */ /* 0x000fe400000010ff */
[----:B------:R-:W-:-:S05]  /*c680*/  MOV R10, R2 ;  /* 0x00000002000a7202 */ /* 0x000fca0000000f00 */
[----:B------:R-:W-:Y:S01]  /*c690*/  IMAD.WIDE.U32 R10, R16, UR6, R10 ;  /* 0x00000006100a7c25 */ /* 0x000fe2000f8e000a */
[----:B------:R-:W-:-:S04]  /*c6a0*/  ULDC.64 UR6, c[0x0][0x210] ;  /* 0x0000840000067ab9 */ /* 0x000fc80000000a00 */
[----:B------:R-:W-:Y:S02]  /*c6b0*/  IADD3 R11, R11, R18, RZ ;  /* 0x000000120b0b7210 */ /* 0x000fe40007ffe0ff */
[----:B------:R-:W-:-:S04]  /*c6c0*/  LEA R18, P0, R10, UR6, 0x1 ;  /* 0x000000060a127c11 */ /* 0x000fc8000f8008ff */
[----:B------:R-:W-:-:S05]  /*c6d0*/  LEA.HI.X R19, R10, UR7, R11, 0x1, P0 ;  /* 0x000000070a137c11 */ /* 0x000fca00080f0c0b */
[----:B------:R0:W-:Y:S04]  /*c6e0*/  STG.E desc[UR22][R18.64], R15 ;  /* 0x0000000f12007986 */ /* 0x0001e8000c101916 */
.L_x_244:
[----:B------:R-:W-:Y:S05]  /*c6f0*/  BSYNC B0 ;  /* 0x0000000000007941 */ /* 0x000fea0003800000 */
.L_x_243:
[----:B0-----:R-:W2:Y:S01]  /*c700*/  LDL.LU R15, [R1+0x68] ;  /* 0x00006800010f7983 */ /* 0x001ea20000300800 */
[C---:B------:R-:W-:Y:S01]  /*c710*/  IADD3 R21, R16.reuse, 0x10, RZ ;  /* 0x0000001010157810 */ /* 0x040fe20007ffe0ff */
[----:B------:R-:W-:Y:S02]  /*c720*/  ULDC.64 UR6, c[0x0][0x290] ;  /* 0x0000a40000067ab9 */ /* 0x000fe40000000a00 */
[----:B------:R-:W3:Y:S04]  /*c730*/  LDL.LU R11, [R1] ;  /* 0x00000000010b7983 */ /* 0x000ee80000300800 */
[----:B------:R-:W4:Y:S01]  /*c740*/  LDL.LU R10, [R1+0x6c] ;  /* 0x00006c00010a7983 */ /* 0x000f220000300800 */
[----:B------:R-:W-:Y:S02]  /*c750*/  IADD3 R20, R16, 0x10, RZ ;  /* 0x0000001010147810 */ /* 0x000fe40007ffe0ff */
[----:B------:R-:W-:-:S02]  /*c760*/  SHF.R.S32.HI R21, RZ, 0x1f, R21 ;  /* 0x0000001fff157819 */ /* 0x000fc40000011415 */
[----:B------:R-:W-:Y:S02]  /*c770*/  ISETP.GE.U32.AND P0, PT, R20, UR6, PT ;  /* 0x0000000614007c0c */ /* 0x000fe4000bf06070 */
[----:B------:R-:W-:Y:S02]  /*c780*/  SHF.L.U32 R29, R29, 0x10, RZ ;  /* 0x000000101d1d7819 */ /* 0x000fe400000006ff */
[----:B------:R-:W-:-:S04]  /*c790*/  ISETP.GE.AND.EX P0, PT, R21, UR7, PT, P0 ;  /* 0x0000000715007c0c */ /* 0x000fc8000bf06300 */
[----:B------:R-:W-:Y:S02]  /*c7a0*/  ISETP.GT.U32.OR P0, PT, R0, 0x29f, P0 ;  /* 0x0000029f0000780c */ /* 0x000fe40000704470 */
        /* <DEDUP_REMOVED lines=26> */
.L_x_245:
[----:B------:R-:W-:Y:S04]  /*c950*/  BSSY B0, `(.L_x_246) ;  /* 0x0000016000007945 */ /* 0x000fe80003800000 */
[----:B------:R-:W-:Y:S05]  /*c960*/  @P0 BRA `(.L_x_247) ;  /* 0x0000000000500947 */ /* 0x000fea0003800000 */
[----:B------:R-:W-:Y:S01]  /*c970*/  MOV R18, UR5 ;  /* 0x0000000500127c02 */ /* 0x000fe20008000f00 */
[----:B------:R-:W-:-:S04]  /*c980*/  ULDC.64 UR16, c[0x0][0x288] ;  /* 0x0000a20000107ab9 */ /* 0x000fc80000000a00 */
        /* <DEDUP_REMOVED lines=18> */
.L_x_247:
[----:B------:R-:W-:Y:S05]  /*cab0*/  BSYNC B0 ;  /* 0x0000000000007941 */ /* 0x000fea0003800000 */
.L_x_246:
[----:B------:R-:W0:Y:S04]  /*cac0*/  LDL.LU R11, [R1+0x74] ;  /* 0x00007400010b7983 */ /* 0x000e280000300800 */
[----:B------:R-:W2:Y:S01]  /*cad0*/  LDL.LU R10, [R1+0x7c] ;  /* 0x00007c00010a7983 */ /* 0x000ea20000300800 */
[C---:B------:R-:W-:Y:S02]  /*cae0*/  IADD3 R21, R16.reuse, 0x20, RZ ;  /* 0x0000002010157810 */ /* 0x040fe40007ffe0ff */
[----:B------:R-:W-:Y:S02]  /*caf0*/  IADD3 R20, R16, 0x20, RZ ;  /* 0x0000002010147810 */ /* 0x000fe40007ffe0ff */
[----:B------:R-:W-:Y:S02]  /*cb00*/  SHF.R.S32.HI R21, RZ, 0x1f, R21 ;  /* 0x0000001fff157819 */ /* 0x000fe40000011415 */
[----:B------:R-:W-:-:S02]  /*cb10*/  ISETP.GE.U32.AND P0, PT, R20, UR6, PT ;  /* 0x0000000614007c0c */ /* 0x000fc4000bf06070 */
[----:B------:R-:W-:Y:S02]  /*cb20*/  IADD3 R23, R16, 0x30, RZ ;  /* 0x0000003010177810 */ /* 0x000fe40007ffe0ff */
[----:B------:R-:W-:Y:S02]  /*cb30*/  ISETP.GE.AND.EX P0, PT, R21, UR7, PT, P0 ;  /* 0x0000000715007c0c */ /* 0x000fe4000bf06300 */
[----:B------:R-:W-:Y:S02]  /*cb40*/  ISETP.GE.U32.AND P2, PT, R23, UR6, PT ;  /* 0x0000000617007c0c */ /* 0x000fe4000bf46070 */
[----:B------:R-:W-:Y:S02]  /*cb50*/  ISETP.GT.U32.OR P0, PT, R0, 0x29f, P0 ;  /* 0x0000029f0000780c */ /* 0x000fe40000704470 */
[----:B------:R-:W-:Y:S02]  /*cb60*/  SHF.L.U32 R26, R26, 0x10, RZ ;  /* 0x000000101a1a7819 */ /* 0x000fe400000006ff */
[----:B0-----:R-:W-:-:S02]  /*cb70*/  SHF.L.U32 R15, R11, 0x10, RZ ;  /* 0x000000100b0f7819 */ /* 0x001fc400000006ff */
[----:B------:R-:W-:Y:S02]  /*cb80*/  SHF.L.U32 R11, R27, 0x10, RZ ;  /* 0x000000101b0b7819 */ /* 0x000fe400000006ff */
[----:B--2---:R-:W-:Y:S01]  /*cb90*/  SHF.L.U32 R10, R10, 0x10, RZ ;  /* 0x000000100a0a7819 */ /* 0x004fe200000006ff */
[----:B------:R-:W-:Y:S02]  /*cba0*/  FADD.FTZ R15, R15, -UR26 ;  /* 0x8000001a0f0f7e21 */ /* 0x000fe40008010000 */
        /* <DEDUP_REMOVED lines=22> */
.L_x_248:
        /* <DEDUP_REMOVED lines=22> */
.L_x_250:
[----:B------:R-:W-:Y:S05]  /*ce70*/  BSYNC B0 ;  /* 0x0000000000007941 */ /* 0x000fea0003800000 */
.L_x_249:
[----:B0-----:R-:W2:Y:S04]  /*ce80*/  LDL.LU R19, [R1+0x80] ;  /* 0x0000800001137983 */ /* 0x001ea80000300800 */
[----:B------:R-:W3:Y:S04]  /*ce90*/  LDL.LU R18, [R1+0xc] ;  /* 0x00000c0001127983 */ /* 0x000ee80000300800 */
[----:B------:R-:W4:Y:S04]  /*cea0*/  LDL.LU R10, [R1+0x8c] ;  /* 0x00008c00010a7983 */ /* 0x000f280000300800 */
[----:B------:R-:W5:Y:S04]  /*ceb0*/  LDL.LU R11, [R1+0x8] ;  /* 0x00000800010b7983 */ /* 0x000f680000300800 */
[----:B------:R-:W5:Y:S04]  /*cec0*/  LDL.LU R15, [R1+0x78] ;  /* 0x00007800010f7983 */ /* 0x000f680000300800 */
[----:B------:R-:W5:Y:S01]  /*ced0*/  LDL.LU R20, [R1+0x4] ;  /* 0x0000040001147983 */ /* 0x000f620000300800 */
[----:B------:R-:W-:-:S04]  /*cee0*/  IADD3 R24, R16, 0x30, RZ ;  /* 0x0000003010187810 */ /* 0x000fc80007ffe0ff */
[----:B------:R-:W-:-:S04]  /*cef0*/  SHF.R.S32.HI R24, RZ, 0x1f, R24 ;  /* 0x0000001fff187819 */ /* 0x000fc80000011418 */
[----:B------:R-:W-:-:S04]  /*cf00*/  ISETP.GE.AND.EX P2, PT, R24, UR7, PT, P2 ;  /* 0x0000000718007c0c */ /* 0x000fc8000bf46320 */
[----:B------:R-:W-:Y:S02]  /*cf10*/  ISETP.GT.U32.OR P2, PT, R0, 0x29f, P2 ;  /* 0x0000029f0000780c */ /* 0x000fe40001744470 */
[----:B--2---:R-:W-:Y:S02]  /*cf20*/  SHF.L.U32 R19, R19, 0x10, RZ ;  /* 0x0000001013137819 */ /* 0x004fe400000006ff */
[----:B---3--:R-:W-:-:S03]  /*cf30*/  SHF.L.U32 R18, R18, 0x10, RZ ;  /* 0x0000001012127819 */ /* 0x008fc600000006ff */
[----:B------:R-:W-:Y:S01]  /*cf40*/  FADD.FTZ R19, R19, -UR26 ;  /* 0x8000001a13137e21 */ /* 0x000fe20008010000 */
[----:B----4-:R-:W-:Y:S01]  /*cf50*/  SHF.L.U32 R10, R10, 0x10, RZ ;  /* 0x000000100a0a7819 */ /* 0x010fe200000006ff */
[----:B------:R-:W-:Y:S02]  /*cf60*/  FADD.FTZ R18, R18, -UR26 ;  /* 0x8000001a12127e21 */ /* 0x000fe40008010000 */
[----:B------:R-:W-:Y:S01]  /*cf70*/  FMUL.FTZ R19, R19, UR27 ;  /* 0x0000001b13137c20 */ /* 0x000fe20008410000 */
[----:B-----5:R-:W-:Y:S01]  /*cf80*/  SHF.L.U32 R11, R11, 0x10, RZ ;  /* 0x000000100b0b7819 */ /* 0x020fe200000006ff */
[----:B------:R-:W-:Y:S01]  /*cf90*/  FMUL.FTZ R18, R18, UR27 ;  /* 0x0000001b12127c20 */ /* 0x000fe20008410000 */
[----:B------:R-:W-:Y:S02]  /*cfa0*/  SHF.L.U32 R15, R15, 0x10, RZ ;  /* 0x000000100f0f7819 */ /* 0x000fe400000006ff */
        /* <DEDUP_REMOVED lines=20> */
.L_x_251:
[----:B------:R-:W-:Y:S04]  /*d0f0*/  BSSY B0, `(.L_x_252) ;  /* 0x0000016000007945 */ /* 0x000fe80003800000 */
[----:B------:R-:W-:Y:S05]  /*d100*/  @P2 BRA `(.L_x_253) ;  /* 0x0000000000502947 */ /* 0x000fea0003800000 */
[----:B------:R-:W-:Y:S01]  /*d110*/  MOV R21, UR5 ;  /* 0x0000000500157c02 */ /* 0x000fe20008000f00 */
[----:B------:R-:W-:-:S04]  /*d120*/  ULDC.64 UR16, c[0x0][0x288] ;  /* 0x0000a20000107ab9 */ /* 0x000fc80000000a00 */
[----:B------:R-:W-:-:S04]  /*d130*/  FFMA.FTZ R21, R19, R21, UR14 ;  /* 0x0000000e13157e23 */ /* 0x000fc80008010015 */
[----:B------:R-:W-:Y:S01]  /*d140*/  FFMA.FTZ R21, R10, R8, -R21 ;  /* 0x000000080a157223 */ /* 0x000fe20000010815 */
[----:B------:R-:W-:-:S03]  /*d150*/  MOV R10, UR5 ;  /* 0x00000005000a7c02 */ /* 0x000fc60008000f00 */
[----:B------:R-:W-:Y:S02]  /*d160*/  FMUL.FTZ R21, R21, UR27 ;  /* 0x0000001b15157c20 */ /* 0x000fe40008410000 */
[----:B------:R-:W-:Y:S01]  /*d170*/  FFMA.FTZ R10, R18, R10, UR14 ;  /* 0x0000000e120a7e23 */ /* 0x000fe2000801000a */
[----:B------:R-:W-:-:S03]  /*d180*/  IMAD R18, R24, UR16, RZ ;  /* 0x0000001018127c24 */ /* 0x000fc6000f8e02ff */
[----:B------:R-:W-:Y:S01]  /*d190*/  FFMA.FTZ R10, R11, R9, -R10 ;  /* 0x000000090b0a7223 */ /* 0x000fe2000001080a */
[----:B------:R-:W-:Y:S01]  /*d1a0*/  MOV R11, R5 ;  /* 0x00000005000b7202 */ /* 0x000fe20000000f00 */
[----:B------:R-:W-:Y:S02]  /*d1b0*/  IMAD R18, R23, UR17, R18 ;  /* 0x0000001117127c24 */ /* 0x000fe4000f8e0212 */
        /* <DEDUP_REMOVED lines=9> */
.L_x_253:
[----:B------:R-:W-:Y:S05]  /*d250*/  BSYNC B0 ;  /* 0x0000000000007941 */ /* 0x000fea0003800000 */
.L_x_252:
[----:B------:R-:W2:Y:S04]  /*d260*/  LDL.LU R10, [R1+0x94] ;  /* 0x00009400010a7983 */ /* 0x000ea80000300800 */
[----:B------:R-:W3:Y:S01]  /*d270*/  LDL.LU R11, [R1+0x14] ;  /* 0x00001400010b7983 */ /* 0x000ee20000300800 */
[C---:B------:R-:W-:Y:S02]  /*d280*/  IADD3 R28, R16.reuse, 0x40, RZ ;  /* 0x00000040101c7810 */ /* 0x040fe40007ffe0ff */
[C---:B------:R-:W-:Y:S01]  /*d290*/  IADD3 R24, R16.reuse, 0x50, RZ ;  /* 0x0000005010187810 */ /* 0x040fe20007ffe0ff */
[----:B------:R-:W4:Y:S01]  /*d2a0*/  LDL.LU R22, [R1+0x84] ;  /* 0x0000840001167983 */ /* 0x000f220000300800 */
[C---:B------:R-:W-:Y:S02]  /*d2b0*/  IADD3 R27, R16.reuse, 0x50, RZ ;  /* 0x00000050101b7810 */ /* 0x040fe40007ffe0ff */
[----:B------:R-:W-:Y:S01]  /*d2c0*/  IADD3 R29, R16, 0x40, RZ ;  /* 0x00000040101d7810 */ /* 0x000fe20007ffe0ff */
[----:B0-----:R-:W5:Y:S01]  /*d2d0*/  LDL.LU R21, [R1+0x10] ;  /* 0x0000100001157983 */ /* 0x001f620000300800 */
[----:B------:R-:W-:-:S02]  /*d2e0*/  ISETP.GE.U32.AND P4, PT, R28, UR6, PT ;  /* 0x000000061c007c0c */ /* 0x000fc4000bf86070 */
[----:B------:R-:W-:Y:S02]  /*d2f0*/  IADD3 R25, R16, 0x60, RZ ;  /* 0x0000006010197810 */ /* 0x000fe40007ffe0ff */
[----:B------:R-:W-:Y:S02]  /*d300*/  ISETP.GE.U32.AND P2, PT, R24, UR6, PT ;  /* 0x0000000618007c0c */ /* 0x000fe4000bf46070 */
[----:B------:R-:W-:Y:S02]  /*d310*/  SHF.R.S32.HI R29, RZ, 0x1f, R29 ;  /* 0x0000001fff1d7819 */ /* 0x000fe4000001141d */
[----:B------:R-:W-:Y:S02]  /*d320*/  SHF.R.S32.HI R27, RZ, 0x1f, R27 ;  /* 0x0000001fff1b7819 */ /* 0x000fe4000001141b */
[C---:B------:R-:W-:Y:S01]  /*d330*/  IADD3 R26, R16.reuse, 0x60, RZ ;  /* 0x00000060101a7810 */ /* 0x040fe20007ffe0ff */
[----:B------:R-:W-:Y:S01]  /*d340*/  FADD.FTZ R19, R15, -UR26 ;  /* 0x8000001a0f137e21 */ /* 0x000fe20008010000 */
[----:B------:R-:W-:Y:S01]  /*d350*/  IADD3 R23, R16, 0x70, RZ ;  /* 0x0000007010177810 */ /* 0x000fe20007ffe0ff */
[----:B------:R-:W-:Y:S01]  /*d360*/  FADD.FTZ R18, R20, -UR26 ;  /* 0x8000001a14127e21 */ /* 0x000fe20008010000 */
[----:B------:R-:W-:-:S02]  /*d370*/  ISETP.GE.U32.AND P3, PT, R25, UR6, PT ;  /* 0x0000000619007c0c */ /* 0x000fc4000bf66070 */
[----:B------:R-:W-:Y:S02]  /*d380*/  SHF.R.S32.HI R26, RZ, 0x1f, R26 ;  /* 0x0000001fff1a7819 */ /* 0x000fe4000001141a */
[----:B------:R-:W-:Y:S02]  /*d390*/  ISETP.GE.AND.EX P4, PT, R29, UR7, PT, P4 ;  /* 0x000000071d007c0c */ /* 0x000fe4000bf86340 */
[----:B------:R-:W-:Y:S01]  /*d3a0*/  ISETP.GE.AND.EX P2, PT, R27, UR7, PT, P2 ;  /* 0x000000071b007c0c */ /* 0x000fe2000bf46320 */
[----:B------:R-:W-:Y:S01]  /*d3b0*/  FMUL.FTZ R19, R19, UR27 ;  /* 0x0000001b13137c20 */ /* 0x000fe20008410000 */
[----:B------:R-:W-:Y:S01]  /*d3c0*/  ISETP.GE.U32.AND P0, PT, R23, UR6, PT ;  /* 0x0000000617007c0c */ /* 0x000fe2000bf06070 */
[----:B------:R-:W-:Y:S01]  /*d3d0*/  FMUL.FTZ R18, R18, UR27 ;  /* 0x0000001b12127c20 */ /* 0x000fe20008410000 */
[----:B------:R-:W-:Y:S02]  /*d3e0*/  ISETP.GE.AND.EX P3, PT, R26, UR7, PT, P3 ;  /* 0x000000071a007c0c */ /* 0x000fe4000bf66330 */
[----:B------:R-:W-:-:S02]  /*d3f0*/  ISETP.GT.U32.OR P4, PT, R0, 0x29f, P4 ;  /* 0x0000029f0000780c */ /* 0x000fc40002784470 */
[----:B------:R-:W-:Y:S02]  /*d400*/  ISETP.GT.U32.OR P2, PT, R0, 0x29f, P2 ;  /* 0x0000029f0000780c */ /* 0x000fe40001744470 */
[----:B--2---:R-:W-:Y:S02]  /*d410*/  SHF.L.U32 R10, R10, 0x10, RZ ;  /* 0x000000100a0a7819 */ /* 0x004fe400000006ff */
[----:B---3--:R-:W-:Y:S02]  /*d420*/  SHF.L.U32 R11, R11, 0x10, RZ ;  /* 0x000000100b0b7819 */ /* 0x008fe400000006ff */
[----:B----4-:R-:W-:Y:S02]  /*d430*/  SHF.L.U32 R15, R22, 0x10, RZ ;  /* 0x00000010160f7819 */ /* 0x010fe400000006ff */
[----:B-----5:R-:W-:Y:S01]  /*d440*/  SHF.L.U32 R20, R21, 0x10, RZ ;  /* 0x0000001015147819 */ /* 0x020fe200000006ff */
        /* <DEDUP_REMOVED lines=19> */
.L_x_254:
        /* <DEDUP_REMOVED lines=22> */
.L_x_256:
[----:B------:R-:W-:Y:S05]  /*d6e0*/  BSYNC B0 ;  /* 0x0000000000007941 */ /* 0x000fea0003800000 */
.L_x_255:
[----:B------:R-:W2:Y:S04]  /*d6f0*/  LDL.LU R10, [R1+0xa0] ;  /* 0x0000a000010a7983 */ /* 0x000ea80000300800 */
[----:B0-----:R-:W3:Y:S01]  /*d700*/  LDL.LU R18, [R1+0x18] ;  /* 0x0000180001127983 */ /* 0x001ee20000300800 */
[----:B------:R-:W-:Y:S01]  /*d710*/  FADD.FTZ R15, R15, -UR26 ;  /* 0x8000001a0f0f7e21 */ /* 0x000fe20008010000 */
[----:B------:R-:W-:-:S03]  /*d720*/  FADD.FTZ R11, R20, -UR26 ;  /* 0x8000001a140b7e21 */ /* 0x000fc60008010000 */
[----:B------:R-:W-:Y:S01]  /*d730*/  FMUL.FTZ R15, R15, UR27 ;  /* 0x0000001b0f0f7c20 */ /* 0x000fe20008410000 */
[----:B------:R-:W-:Y:S01]  /*d740*/  FMUL.FTZ R11, R11, UR27 ;  /* 0x0000001b0b0b7c20 */ /* 0x000fe20008410000 */
[----:B--2---:R-:W-:Y:S02]  /*d750*/  SHF.L.U32 R10, R10, 0x10, RZ ;  /* 0x000000100a0a7819 */ /* 0x004fe400000006ff */
[----:B---3--:R-:W-:Y:S01]  /*d760*/  SHF.L.U32 R18, R18, 0x10, RZ ;  /* 0x0000001012127819 */ /* 0x008fe200000006ff */
        /* <DEDUP_REMOVED lines=19> */
.L_x_257:
        /* <DEDUP_REMOVED lines=9> */
[----:B------:R-:W-:-:S03]  /*d930*/  MOV R11, R5 ;  /* 0x00000005000b7202 */ /* 0x000fc60000000f00 */
[----:B------:R-:W-:Y:S01]  /*d940*/  FFMA.FTZ R10, R18, R9, -R10 ;  /* 0x00000009120a7223 */ /* 0x000fe2000001080a */
[----:B------:R-:W-:-:S03]  /*d950*/  IMAD R18, R27, UR16, RZ ;  /* 0x000000101b127c24 */ /* 0x000fc6000f8e02ff */
[----:B------:R-:W-:Y:S01]  /*d960*/  FMUL.FTZ R10, R10, UR27 ;  /* 0x0000001b0a0a7c20 */ /* 0x000fe20008410000 */
[----:B------:R-:W-:-:S04]  /*d970*/  IMAD R18, R24, UR17, R18 ;  /* 0x0000001118127c24 */ /* 0x000fc8000f8e0212 */
        /* <DEDUP_REMOVED lines=8> */
.L_x_259:
[----:B------:R-:W-:Y:S05]  /*da00*/  BSYNC B0 ;  /* 0x0000000000007941 */ /* 0x000fea0003800000 */
.L_x_258:
[----:B0-----:R-:W2:Y:S04]  /*da10*/  LDL.LU R18, [R1+0xa8] ;  /* 0x0000a80001127983 */ /* 0x001ea80000300800 */
[----:B------:R-:W3:Y:S04]  /*da20*/  LDL.LU R11, [R1+0x20] ;  /* 0x00002000010b7983 */ /* 0x000ee80000300800 */
[----:B------:R-:W4:Y:S04]  /*da30*/  LDL.LU R10, [R1+0xac] ;  /* 0x0000ac00010a7983 */ /* 0x000f280000300800 */
[----:B------:R-:W5:Y:S04]  /*da40*/  LDL.LU R19, [R1+0x1c] ;  /* 0x00001c0001137983 */ /* 0x000f680000300800 */
[----:B------:R-:W5:Y:S01]  /*da50*/  LDL.LU R15, [R1+0x98] ;  /* 0x00009800010f7983 */ /* 0x000f620000300800 */
[----:B------:R-:W-:-:S02]  /*da60*/  IADD3 R24, R16, 0x70, RZ ;  /* 0x0000007010187810 */ /* 0x000fc40007ffe0ff */
[----:B------:R-:W-:Y:S02]  /*da70*/  ISETP.GT.U32.OR P3, PT, R0, 0x29f, P3 ;  /* 0x0000029f0000780c */ /* 0x000fe40001f64470 */
[----:B------:R-:W-:-:S04]  /*da80*/  SHF.R.S32.HI R24, RZ, 0x1f, R24 ;  /* 0x0000001fff187819 */ /* 0x000fc80000011418 */
[----:B------:R-:W-:Y:S02]  /*da90*/  ISETP.GE.AND.EX P0, PT, R24, UR7, PT, P0 ;  /* 0x0000000718007c0c */ /* 0x000fe4000bf06300 */
        /* <DEDUP_REMOVED lines=28> */
.L_x_260:
[----:B------:R-:W-:Y:S04]  /*dc60*/  BSSY B0, `(.L_x_261) ;  /* 0x0000016000007945 */ /* 0x000fe80003800000 */
[----:B------:R-:W-:Y:S05]  /*dc70*/  @P3 BRA `(.L_x_262) ;  /* 0x0000000000503947 */ /* 0x000fea0003800000 */
[----:B------:R-:W-:Y:S01]  /*dc80*/  MOV R20, UR5 ;  /* 0x0000000500147c02 */ /* 0x000fe20008000f00 */
[----:B------:R-:W-:-:S04]  /*dc90*/  ULDC.64 UR16, c[0x0][0x288] ;  /* 0x0000a20000107ab9 */ /* 0x000fc80000000a00 */
[----:B------:R-:W-:Y:S01]  /*dca0*/  FFMA.FTZ R20, R18, R20, UR14 ;  /* 0x0000000e12147e23 */ /* 0x000fe20008010014 */
[----:B------:R-:W-:-:S03]  /*dcb0*/  IMAD R18, R26, UR16, RZ ;  /* 0x000000101a127c24 */ /* 0x000fc6000f8e02ff */
[----:B------:R-:W-:Y:S01]  /*dcc0*/  FFMA.FTZ R20, R10, R8, -R20 ;  /* 0x000000080a147223 */ /* 0x000fe20000010814 */
[----:B------:R-:W-:Y:S01]  /*dcd0*/  MOV R10, UR5 ;  /* 0x00000005000a7c02 */ /* 0x000fe20008000f00 */
[----:B------:R-:W-:Y:S02]  /*dce0*/  IMAD R18, R25, UR17, R18 ;  /* 0x0000001119127c24 */ /* 0x000fe4000f8e0212 */
[----:B------:R-:W-:Y:S02]  /*dcf0*/  FMUL.FTZ R20, R20, UR27 ;  /* 0x0000001b14147c20 */ /* 0x000fe40008410000 */
[----:B------:R-:W-:Y:S01]  /*dd00*/  FFMA.FTZ R10, R11, R10, UR14 ;  /* 0x0000000e0b0a7e23 */ /* 0x000fe2000801000a */
[----:B------:R-:W-:-:S03]  /*dd10*/  MOV R11, R5 ;  /* 0x00000005000b7202 */ /* 0x000fc60000000f00 */
        /* <DEDUP_REMOVED lines=10> */
.L_x_262:
[----:B------:R-:W-:Y:S05]  /*ddc0*/  BSYNC B0 ;  /* 0x0000000000007941 */ /* 0x000fea0003800000 */
.L_x_261:
[----:B0-----:R-:W2:Y:S04]  /*ddd0*/  LDL.LU R18, [R1+0x30] ;  /* 0x0000300001127983 */ /* 0x001ea80000300800 */
[----:B------:R-:W3:Y:S04]  /*dde0*/  LDL.LU R10, [R1+0xb8] ;  /* 0x0000b800010a7983 */ /* 0x000ee80000300800 */
[----:B------:R-:W4:Y:S04]  /*ddf0*/  LDL.LU R11, [R1+0x28] ;  /* 0x00002800010b7983 */ /* 0x000f280000300800 */
[----:B------:R-:W5:Y:S04]  /*de00*/  LDL.LU R21, [R1+0xa4] ;  /* 0x0000a40001157983 */ /* 0x000f680000300800 */
[----:B------:R-:W5:Y:S01]  /*de10*/  LDL.LU R20, [R1+0x24] ;  /* 0x0000240001147983 */ /* 0x000f620000300800 */
[----:B------:R-:W-:Y:S01]  /*de20*/  FADD.FTZ R19, R15, -UR26 ;  /* 0x8000001a0f137e21 */ /* 0x000fe20008010000 */
[----:B------:R-:W-:-:S03]  /*de30*/  ISETP.GT.U32.OR P0, PT, R0, 0x29f, P0 ;  /* 0x0000029f0000780c */ /* 0x000fc60000704470 */
[----:B------:R-:W-:Y:S01]  /*de40*/  FMUL.FTZ R19, R19, UR27 ;  /* 0x0000001b13137c20 */ /* 0x000fe20008410000 */
[----:B--2---:R-:W-:Y:S02]  /*de50*/  SHF.L.U32 R18, R18, 0x10, RZ ;  /* 0x0000001012127819 */ /* 0x004fe400000006ff */
[----:B---3--:R-:W-:-:S03]  /*de60*/  SHF.L.U32 R10, R10, 0x10, RZ ;  /* 0x000000100a0a7819 */ /* 0x008fc600000006ff */
[----:B------:R-:W-:Y:S01]  /*de70*/  FADD.FTZ R18, R18, -UR26 ;  /* 0x8000001a12127e21 */ /* 0x000fe20008010000 */
[----:B----4-:R-:W-:-:S03]  /*de80*/  SHF.L.U32 R11, R11, 0x10, RZ ;  /* 0x000000100b0b7819 */ /* 0x010fc600000006ff */
[----:B------:R-:W-:Y:S01]  /*de90*/  FMUL.FTZ R18, R18, UR27 ;  /* 0x0000001b12127c20 */ /* 0x000fe20008410000 */
[----:B-----5:R-:W-:Y:S02]  /*dea0*/  SHF.L.U32 R15, R21, 0x10, RZ ;  /* 0x00000010150f7819 */ /* 0x020fe400000006ff */
        /* <DEDUP_REMOVED lines=20> */
.L_x_263:
        /* <DEDUP_REMOVED lines=22> */
.L_x_265:
[----:B------:R-:W-:Y:S05]  /*e150*/  BSYNC B0 ;  /* 0x0000000000007941 */ /* 0x000fea0003800000 */
.L_x_264:
        /* <DEDUP_REMOVED lines=50> */
.L_x_266:
        /* <DEDUP_REMOVED lines=10> */
[----:B------:R-:W-:-:S04]  /*e520*/  FFMA.FTZ R10, R19, R10, UR14 ;  /* 0x0000000e130a7e23 */ /* 0x000fc8000801000a */
[----:B------:R-:W-:Y:S01]  /*e530*/  FFMA.FTZ R10, R11, R9, -R10 ;  /* 0x000000090b0a7223 */ /* 0x000fe2000001080a */
[----:B------:R-:W-:-:S03]  /*e540*/  MOV R11, R5 ;  /* 0x00000005000b7202 */ /* 0x000fc60000000f00 */
        /* <DEDUP_REMOVED lines=9> */
.L_x_268:
[----:B------:R-:W-:Y:S05]  /*e5e0*/  BSYNC B0 ;  /* 0x0000000000007941 */ /* 0x000fea0003800000 */
.L_x_267:
[----:B------:R-:W2:Y:S04]  /*e5f0*/  LDL.LU R10, [R1+0xc0] ;  /* 0x0000c000010a7983 */ /* 0x000ea80000300800 */
[----:B------:R-:W3:Y:S01]  /*e600*/  LDL.LU R11, [R1+0x3c] ;  /* 0x00003c00010b7983 */ /* 0x000ee20000300800 */
[----:B------:R-:W-:Y:S01]  /*e610*/  FADD.FTZ R15, R15, -UR26 ;  /* 0x8000001a0f0f7e21 */ /* 0x000fe20008010000 */
[----:B------:R-:W-:-:S03]  /*e620*/  FADD.FTZ R20, R20, -UR26 ;  /* 0x8000001a14147e21 */ /* 0x000fc60008010000 */
[----:B------:R-:W-:Y:S01]  /*e630*/  FMUL.FTZ R15, R15, UR27 ;  /* 0x0000001b0f0f7c20 */ /* 0x000fe20008410000 */
[----:B------:R-:W-:Y:S01]  /*e640*/  FMUL.FTZ R20, R20, UR27 ;  /* 0x0000001b14147c20 */ /* 0x000fe20008410000 */
[----:B--2---:R-:W-:Y:S02]  /*e650*/  SHF.L.U32 R10, R10, 0x10, RZ ;  /* 0x000000100a0a7819 */ /* 0x004fe400000006ff */
[----:B---3--:R-:W-:Y:S01]  /*e660*/  SHF.L.U32 R11, R11, 0x10, RZ ;  /* 0x000000100b0b7819 */ /* 0x008fe200000006ff */
        /* <DEDUP_REMOVED lines=19> */
.L_x_269:
[----:B------:R-:W-:Y:S04]  /*e7a0*/  BSSY B0, `(.L_x_270) ;  /* 0x0000016000007945 */ /* 0x000fe80003800000 */
[----:B------:R-:W-:Y:S05]  /*e7b0*/  @P2 BRA `(.L_x_271) ;  /* 0x0000000000502947 */ /* 0x000fea0003800000 */
[----:B0-----:R-:W-:Y:S01]  /*e7c0*/  MOV R18, UR5 ;  /* 0x0000000500127c02 */ /* 0x001fe20008000f00 */
[----:B------:R-:W-:-:S04]  /*e7d0*/  ULDC.64 UR16, c[0x0][0x288] ;  /* 0x0000a20000107ab9 */ /* 0x000fc80000000a00 */
[----:B------:R-:W-:-:S04]  /*e7e0*/  FFMA.FTZ R18, R15, R18, UR14 ;  /* 0x0000000e0f127e23 */ /* 0x000fc80008010012 */
[----:B------:R-:W-:Y:S01]  /*e7f0*/  FFMA.FTZ R18, R10, R8, -R18 ;  /* 0x000000080a127223 */ /* 0x000fe20000010812 */
[----:B------:R-:W-:-:S03]  /*e800*/  MOV R10, UR5 ;  /* 0x00000005000a7c02 */ /* 0x000fc60008000f00 */
[----:B------:R-:W-:Y:S01]  /*e810*/  FMUL.FTZ R15, R18, UR27 ;  /* 0x0000001b120f7c20 */ /* 0x000fe20008410000 */
[----:B------:R-:W-:Y:S02]  /*e820*/  IMAD R18, R27, UR16, RZ ;  /* 0x000000101b127c24 */ /* 0x000fe4000f8e02ff */
[----:B------:R-:W-:Y:S02]  /*e830*/  FFMA.FTZ R10, R20, R10, UR14 ;  /* 0x0000000e140a7e23 */ /* 0x000fe4000801000a */
[----:B------:R-:W-:Y:S02]  /*e840*/  IMAD R18, R26, UR17, R18 ;  /* 0x000000111a127c24 */ /* 0x000fe4000f8e0212 */
        /* <DEDUP_REMOVED lines=11> */
.L_x_271:
[----:B------:R-:W-:Y:S05]  /*e900*/  BSYNC B0 ;  /* 0x0000000000007941 */ /* 0x000fea0003800000 */
.L_x_270:
[----:B------:R-:W2:Y:S04]  /*e910*/  LDL.LU R11, [R1+0x9c] ;  /* 0x00009c00010b7983 */ /* 0x000ea80000300800 */
[----:B------:R-:W3:Y:S04]  /*e920*/  LDL.LU R10, [R1+0xb0] ;  /* 0x0000b000010a7983 */ /* 0x000ee80000300800 */
[----:B01----:R-:W4:Y:S01]  /*e930*/  LDL.LU R18, [R1+0x54] ;  /* 0x0000540001127983 */ /* 0x003f220000300800 */
[----:B------:R-:W-:Y:S02]  /*e940*/  SHF.L.U32 R15, R17, 0x10, RZ ;  /* 0x00000010110f7819 */ /* 0x000fe400000006ff */
[----:B------:R-:W-:-:S02]  /*e950*/  IADD3 R21, R16, 0xb0, RZ ;  /* 0x000000b010157810 */ /* 0x000fc40007ffe0ff */
[----:B------:R-:W-:Y:S02]  /*e960*/  ISETP.GT.U32.OR P3, PT, R0, 0x29f, P3 ;  /* 0x0000029f0000780c */ /* 0x000fe40001f64470 */
[----:B------:R-:W-:-:S04]  /*e970*/  SHF.R.S32.HI R21, RZ, 0x1f, R21 ;  /* 0x0000001fff157819 */ /* 0x000fc80000011415 */
[----:B------:R-:W-:Y:S02]  /*e980*/  ISETP.GE.AND.EX P0, PT, R21, UR7, PT, P0 ;  /* 0x0000000715007c0c */ /* 0x000fe4000bf06300 */
[----:B--2---:R-:W-:Y:S02]  /*e990*/  SHF.L.U32 R11, R11, 0x10, RZ ;  /* 0x000000100b0b7819 */ /* 0x004fe400000006ff */
[----:B---3--:R-:W-:-:S03]  /*e9a0*/  SHF.L.U32 R10, R10, 0x10, RZ ;  /* 0x000000100a0a7819 */ /* 0x008fc600000006ff */
[----:B------:R-:W-:Y:S01]  /*e9b0*/  FADD.FTZ R17, R11, -UR26 ;  /* 0x8000001a0b117e21 */ /* 0x000fe20008010000 */
[----:B------:R-:W-:Y:S01]  /*e9c0*/  FADD.FTZ R11, R15, -UR26 ;  /* 0x8000001a0f0b7e21 */ /* 0x000fe20008010000 */
[----:B------:R-:W-:Y:S02]  /*e9d0*/  SHF.L.U32 R15, R12, 0x10, RZ ;  /* 0x000000100c0f7819 */ /* 0x000fe400000006ff */
[----:B----4-:R-:W-:Y:S01]  /*e9e0*/  SHF.L.U32 R12, R18, 0x10, RZ ;  /* 0x00000010120c7819 */ /* 0x010fe200000006ff */
[----:B------:R-:W-:Y:S01]  /*e9f0*/  FMUL.FTZ R17, R17, UR27 ;  /* 0x0000001b11117c20 */ /* 0x000fe20008410000 */
        /* <DEDUP_REMOVED lines=20> */
.L_x_272:
        /* <DEDUP_REMOVED lines=8> */
[----:B------:R-:W-:-:S04]  /*ebc0*/  IMAD R17, R24, UR17, R17 ;  /* 0x0000001118117c24 */ /* 0x000fc8000f8e0211 */
[----:B------:R-:W-:Y:S01]  /*ebd0*/  FFMA.FTZ R10, R11, R10, UR14 ;  /* 0x0000000e0b0a7e23 */ /* 0x000fe2000801000a */
[----:B------:R-:W-:-:S03]  /*ebe0*/  MOV R11, R5 ;  /* 0x00000005000b7202 */ /* 0x000fc60000000f00 */
[----:B------:R-:W-:Y:S01]  /*ebf0*/  FFMA.FTZ R10, R15, R9, -R10 ;  /* 0x000000090f0a7223 */ /* 0x000fe2000001080a */
[----:B------:R-:W-:-:S03]  /*ec00*/  FMUL.FTZ R15, R18, UR27 ;  /* 0x0000001b120f7c20 */ /* 0x000fc60008410000 */
        /* <DEDUP_REMOVED lines=9> */
.L_x_274:
[----:B------:R-:W-:Y:S05]  /*eca0*/  BSYNC B0 ;  /* 0x0000000000007941 */ /* 0x000fea0003800000 */
.L_x_273:
[----:B------:R-:W2:Y:S01]  /*ecb0*/  LDL.LU R10, [R1+0x90] ;  /* 0x00009000010a7983 */ /* 0x000ea20000300800 */
[----:B------:R-:W-:Y:S01]  /*ecc0*/  SHF.L.U32 R11, R13, 0x10, RZ ;  /* 0x000000100d0b7819 */ /* 0x000fe200000006ff */
[----:B------:R-:W-:Y:S01]  /*ecd0*/  FADD.FTZ R12, R12, -UR26 ;  /* 0x8000001a0c0c7e21 */ /* 0x000fe20008010000 */
[----:B------:R-:W-:Y:S02]  /*ece0*/  IADD3 R20, R16, 0xc0, RZ ;  /* 0x000000c010147810 */ /* 0x000fe40007ffe0ff */
[----:B------:R-:W-:Y:S01]  /*ecf0*/  SHF.L.U32 R13, R14, 0x10, RZ ;  /* 0x000000100e0d7819 */ /* 0x000fe200000006ff */
[----:B------:R-:W-:Y:S01]  /*ed00*/  FADD.FTZ R11, R11, -UR26 ;  /* 0x8000001a0b0b7e21 */ /* 0x000fe20008010000 */
[----:B------:R-:W-:Y:S01]  /*ed10*/  ISETP.GE.U32.AND P2, PT, R20, UR6, PT ;  /* 0x0000000614007c0c */ /* 0x000fe2000bf46070 */
[----:B------:R-:W-:Y:S01]  /*ed20*/  FMUL.FTZ R12, R12, UR27 ;  /* 0x0000001b0c0c7c20 */ /* 0x000fe20008410000 */
[----:B------:R-:W-:Y:S01]  /*ed30*/  ISETP.GT.U32.OR P0, PT, R0, 0x29f, P0 ;  /* 0x0000029f0000780c */ /* 0x000fe20000704470 */
[----:B------:R-:W-:Y:S01]  /*ed40*/  FMUL.FTZ R11, R11, UR27 ;  /* 0x0000001b0b0b7c20 */ /* 0x000fe20008410000 */
[----:B------:R-:W-:-:S02]  /*ed50*/  SHF.R.S32.HI R14, RZ, 0x1f, R20 ;  /* 0x0000001fff0e7819 */ /* 0x000fc40000011414 */
[----:B--2---:R-:W-:Y:S01]  /*ed60*/  SHF.L.U32 R10, R10, 0x10, RZ ;  /* 0x000000100a0a7819 */ /* 0x004fe200000006ff */
[----:B------:R-:W-:Y:S08]  /*ed70*/  @!P5 BRA `(.L_x_275) ;  /* 0x000000000048d947 */ /* 0x000ff00003800000 */
        /* <DEDUP_REMOVED lines=18> */
.L_x_275:
[----:B------:R-:W-:Y:S04]  /*eea0*/  BSSY B0, `(.L_x_276) ;  /* 0x0000016000007945 */ /* 0x000fe80003800000 */
[----:B------:R-:W-:Y:S05]  /*eeb0*/  @P0 BRA `(.L_x_277) ;  /* 0x0000000000500947 */ /* 0x000fea0003800000 */
[----:B0-----:R-:W-:Y:S01]  /*eec0*/  MOV R15, UR5 ;  /* 0x00000005000f7c02 */ /* 0x001fe20008000f00 */
        /* <DEDUP_REMOVED lines=19> */
.L_x_277:
[----:B------:R-:W-:Y:S05]  /*f000*/  BSYNC B0 ;  /* 0x0000000000007941 */ /* 0x000fea0003800000 */
.L_x_276:
[----:B-1----:R-:W2:Y:S04]  /*f010*/  LDL.LU R12, [R1+0x104] ;  /* 0x00010400010c7983 */ /* 0x002ea80000300800 */
[----:B------:R-:W3:Y:S01]  /*f020*/  LDL.LU R10, [R1+0x108] ;  /* 0x00010800010a7983 */ /* 0x000ee20000300800 */
[----:B0-----:R-:W-:Y:S02]  /*f030*/  IADD3 R15, R16, 0xd0, RZ ;  /* 0x000000d0100f7810 */ /* 0x001fe40007ffe0ff */
[----:B------:R-:W-:Y:S02]  /*f040*/  ISETP.GE.AND.EX P2, PT, R14, UR7, PT, P2 ;  /* 0x000000070e007c0c */ /* 0x000fe4000bf46320 */
[----:B------:R-:W-:Y:S02]  /*f050*/  ISETP.GE.U32.AND P0, PT, R15, UR6, PT ;  /* 0x000000060f007c0c */ /* 0x000fe4000bf06070 */
[----:B------:R-:W-:-:S02]  /*f060*/  ISETP.GT.U32.OR P2, PT, R0, 0x29f, P2 ;  /* 0x0000029f0000780c */ /* 0x000fc40001744470 */
[----:B------:R-:W-:Y:S02]  /*f070*/  SHF.R.S32.HI R18, RZ, 0x1f, R15 ;  /* 0x0000001fff127819 */ /* 0x000fe4000001140f */
[C---:B--2---:R-:W-:Y:S02]  /*f080*/  PRMT R11, R12.reuse, 0x7632, R11 ;  /* 0x000076320c0b7816 */ /* 0x044fe4000000000b */
[----:B------:R-:W-:Y:S02]  /*f090*/  SHF.L.U32 R12, R12, 0x10, RZ ;  /* 0x000000100c0c7819 */ /* 0x000fe400000006ff */
[----:B------:R-:W-:Y:S02]  /*f0a0*/  SHF.L.U32 R11, R11, 0x10, RZ ;  /* 0x000000100b0b7819 */ /* 0x000fe400000006ff */
[----:B---3--:R-:W-:Y:S01]  /*f0b0*/  PRMT R13, R10, 0x7632, R13 ;  /* 0x000076320a0d7816 */ /* 0x008fe2000000000d */
        /* <DEDUP_REMOVED lines=25> */
.L_x_278:
[----:B------:R-:W-:Y:S04]  /*f250*/  BSSY B0, `(.L_x_279) ;  /* 0x0000016000007945 */ /* 0x000fe80003800000 */
[----:B------:R-:W-:Y:S05]  /*f260*/  @P2 BRA `(.L_x_280) ;  /* 0x0000000000502947 */ /* 0x000fea0003800000 */
[----:B------:R-:W-:Y:S01]  /*f270*/  MOV R17, UR5 ;  /* 0x0000000500117c02 */ /* 0x000fe20008000f00 */
[----:B------:R-:W-:Y:S02]  /*f280*/  ULDC.64 UR16, c[0x0][0x288] ;  /* 0x0000a20000107ab9 */ /* 0x000fe40000000a00 */
[----:B------:R-:W-:Y:S02]  /*f290*/  IMAD R14, R14, UR16, RZ ;  /* 0x000000100e0e7c24 */ /* 0x000fe4000f8e02ff */
[----:B------:R-:W-:Y:S02]  /*f2a0*/  FFMA.FTZ R17, R12, R17, UR14 ;  /* 0x0000000e0c117e23 */ /* 0x000fe40008010011 */
[----:B------:R-:W-:Y:S02]  /*f2b0*/  IMAD R14, R20, UR17, R14 ;  /* 0x00000011140e7c24 */ /* 0x000fe4000f8e020e */
[----:B------:R-:W-:Y:S01]  /*f2c0*/  FFMA.FTZ R17, R10, R8, -R17 ;  /* 0x000000080a117223 */ /* 0x000fe20000010811 */
[----:B------:R-:W-:-:S03]  /*f2d0*/  MOV R10, UR5 ;  /* 0x00000005000a7c02 */ /* 0x000fc60008000f00 */
        /* <DEDUP_REMOVED lines=13> */
.L_x_280:
[----:B------:R-:W-:Y:S05]  /*f3b0*/  BSYNC B0 ;  /* 0x0000000000007941 */ /* 0x000fea0003800000 */
.L_x_279:
[----:B0-----:R-:W2:Y:S04]  /*f3c0*/  LDL.LU R12, [R1+0xe4] ;  /* 0x0000e400010c7983 */ /* 0x001ea80000300800 */
[----:B------:R-:W3:Y:S01]  /*f3d0*/  LDL.LU R10, [R1+0xf0] ;  /* 0x0000f000010a7983 */ /* 0x000ee20000300800 */
[----:B------:R-:W-:Y:S02]  /*f3e0*/  IADD3 R14, R16, 0xe0, RZ ;  /* 0x000000e0100e7810 */ /* 0x000fe40007ffe0ff */
        /* <DEDUP_REMOVED lines=33> */
.L_x_281:
        /* <DEDUP_REMOVED lines=22> */
.L_x_283:
[----:B------:R-:W-:Y:S05]  /*f760*/  BSYNC B0 ;  /* 0x0000000000007941 */ /* 0x000fea0003800000 */
.L_x_282:
        /* <DEDUP_REMOVED lines=36> */
.L_x_284:
        /* <DEDUP_REMOVED lines=22> */
.L_x_286:
[----:B------:R-:W-:Y:S05]  /*fb10*/  BSYNC B0 ;  /* 0x0000000000007941 */ /* 0x000fea0003800000 */
.L_x_285:
        /* <DEDUP_REMOVED lines=36> */
.L_x_287:
        /* <DEDUP_REMOVED lines=22> */
.L_x_289:
[----:B------:R-:W-:Y:S05]  /*fec0*/  BSYNC B0 ;  /* 0x0000000000007941 */ /* 0x000fea0003800000 */
.L_x_288:
[----:B------:R-:W2:Y:S04]  /*fed0*/  LDL.LU R10, [R1+0xe0] ;  /* 0x0000e000010a7983 */ /* 0x000ea80000300800 */
[----:B------:R-:W3:Y:S01]  /*fee0*/  LDL.LU R11, [R1+0xfc] ;  /* 0x0000fc00010b7983 */ /* 0x000ee20000300800 */
[----:B------:R-:W-:Y:S02]  /*fef0*/  IADD3 R15, R16, 0x110, RZ ;  /* 0x00000110100f7810 */ /* 0x000fe40007ffe0ff */
[----:B------:R-:W-:Y:S02]  /*ff00*/  ISETP.GE.AND.EX P2, PT, R17, UR7, PT, P2 ;  /* 0x0000000711007c0c */ /* 0x000fe4000bf46320 */
[----:B------:R-:W-:Y:S02]  /*ff10*/  ISETP.GE.U32.AND P0, PT, R15, UR6, PT ;  /* 0x000000060f007c0c */ /* 0x000fe4000bf06070 */
[----:B------:R-:W-:-:S02]  /*ff20*/  ISETP.GT.U32.OR P2, PT, R0, 0x29f, P2 ;  /* 0x0000029f0000780c */ /* 0x000fc40001744470 */
[----:B0-----:R-:W-:Y:S02]  /*ff30*/  SHF.R.S32.HI R18, RZ, 0x1f, R15 ;  /* 0x0000001fff127819 */ /* 0x001fe4000001140f */
        /* <DEDUP_REMOVED lines=29> */
.L_x_290:
[----:B------:R-:W-:Y:S04]  /*10110*/  BSSY B0, `(.L_x_291) ;  /* 0x0000016000007945 */ /* 0x000fe80003800000 */
[----:B------:R-:W-:Y:S05]  /*10120*/  @P2 BRA `(.L_x_292) ;  /* 0x0000000000502947 */ /* 0x000fea0003800000 */
[----:B------:R-:W-:Y:S01]  /*10130*/  MOV R11, UR5 ;  /* 0x00000005000b7c02 */ /* 0x000fe20008000f00 */
[----:B------:R-:W-:Y:S02]  /*10140*/  ULDC.64 UR16, c[0x0][0x288] ;  /* 0x0000a20000107ab9 */ /* 0x000fe40000000a00 */
[----:B------:R-:W-:Y:S02]  /*10150*/  IMAD R17, R17, UR16, RZ ;  /* 0x0000001011117c24 */ /* 0x000fe4000f8e02ff */
[----:B------:R-:W-:Y:S01]  /*10160*/  FFMA.FTZ R11, R10, R11, UR14 ;  /* 0x0000000e0a0b7e23 */ /* 0x000fe2000801000b */
[----:B------:R-:W-:Y:S01]  /*10170*/  MOV R10, UR5 ;  /* 0x00000005000a7c02 */ /* 0x000fe20008000f00 */
[----:B------:R-:W-:Y:S02]  /*10180*/  IMAD R17, R14, UR17, R17 ;  /* 0x000000110e117c24 */ /* 0x000fe4000f8e0211 */
[----:B------:R-:W-:Y:S01]  /*10190*/  FFMA.FTZ R19, R19, R8, -R11 ;  /* 0x0000000813137223 */ /* 0x000fe2000001080b */
[----:B------:R-:W-:Y:S01]  /*101a0*/  MOV R11, R5 ;  /* 0x00000005000b7202 */ /* 0x000fe20000000f00 */
[----:B------:R-:W-:Y:S01]  /*101b0*/  FFMA.FTZ R13, R13, R10, UR14 ;  /* 0x0000000e0d0d7e23 */ /* 0x000fe2000801000a */
[----:B------:R-:W-:Y:S01]  /*101c0*/  MOV R10, R2 ;  /* 0x00000002000a7202 */ /* 0x000fe20000000f00 */
[----:B------:R-:W-:-:S04]  /*101d0*/  FMUL.FTZ R19, R19, UR27 ;  /* 0x0000001b13137c20 */ /* 0x000fc80008410000 */
[----:B------:R-:W-:-:S04]  /*101e0*/  IMAD.WIDE.U32 R10, R14, UR16, R10 ;  /* 0x000000100e0a7c25 */ /* 0x000fc8000f8e000a */
[----:B------:R-:W-:Y:S01]  /*101f0*/  FFMA.FTZ R14, R12, R9, -R13 ;  /* 0x000000090c0e7223 */ /* 0x000fe2000001080d */
[----:B------:R-:W-:-:S03]  /*10200*/  ULDC.64 UR16, c[0x0][0x210] ;  /* 0x0000840000107ab9 */ /* 0x000fc60000000a00 */
[----:B------:R-:W-:Y:S01]  /*10210*/  FMUL.FTZ R14, R14, UR27 ;  /* 0x0000001b0e0e7c20 */ /* 0x000fe20008410000 */
[----:B------:R-:W-:Y:S02]  /*10220*/  IADD3 R17, R11, R17, RZ ;  /* 0x000000110b117210 */ /* 0x000fe40007ffe0ff */
[----:B------:R-:W-:Y:S02]  /*10230*/  LEA R12, P2, R10, UR16, 0x1 ;  /* 0x000000100a0c7c11 */ /* 0x000fe4000f8408ff */
[----:B------:R-:W-:Y:S02]  /*10240*/  F2FP.BF16.F32.PACK_AB R14, R14, R19 ;  /* 0x000000130e0e723e */ /* 0x000fe400000010ff */
[----:B------:R-:W-:-:S05]  /*10250*/  LEA.HI.X R13, R10, UR17, R17, 0x1, P2 ;  /* 0x000000110a0d7c11 */ /* 0x000fca00090f0c11 */
[----:B------:R0:W-:Y:S04]  /*10260*/  STG.E desc[UR22][R12.64], R14 ;  /* 0x0000000e0c007986 */ /* 0x0001e8000c101916 */
.L_x_292:
[----:B------:R-:W-:Y:S05]  /*10270*/  BSYNC B0 ;  /* 0x0000000000007941 */ /* 0x000fea0003800000 */
.L_x_291:
[----:B------:R-:W2:Y:S04]  /*10280*/  LDL.LU R11, [R1+0xd8] ;  /* 0x0000d800010b7983 */ /* 0x000ea80000300800 */
        /* <DEDUP_REMOVED lines=35> */
.L_x_293:
[----:B------:R-:W-:Y:S04]  /*104c0*/  BSSY B0, `(.L_x_294) ;  /* 0x0000016000007945 */ /* 0x000fe80003800000 */
[----:B------:R-:W-:Y:S05]  /*104d0*/  @P0 BRA `(.L_x_295) ;  /* 0x0000000000500947 */ /* 0x000fea0003800000 */
[----:B------:R-:W-:Y:S01]  /*104e0*/  MOV R21, UR5 ;  /* 0x0000000500157c02 */ /* 0x000fe20008000f00 */
[----:B------:R-:W-:Y:S01]  /*104f0*/  ULDC.64 UR16, c[0x0][0x288] ;  /* 0x0000a20000107ab9 */ /* 0x000fe20000000a00 */
[----:B------:R-:W-:Y:S01]  /*10500*/  MOV R10, UR5 ;  /* 0x00000005000a7c02 */ /* 0x000fe20008000f00 */
[----:B------:R-:W-:Y:S02]  /*10510*/  IMAD R20, R18, UR16, RZ ;  /* 0x0000001012147c24 */ /* 0x000fe4000f8e02ff */
[----:B------:R-:W-:Y:S01]  /*10520*/  FFMA.FTZ R18, R11, R21, UR14 ;  /* 0x0000000e0b127e23 */ /* 0x000fe20008010015 */
[----:B------:R-:W-:Y:S01]  /*10530*/  MOV R11, R5 ;  /* 0x00000005000b7202 */ /* 0x000fe20000000f00 */
[----:B------:R-:W-:Y:S01]  /*10540*/  FFMA.FTZ R19, R19, R10, UR14 ;  /* 0x0000000e13137e23 */ /* 0x000fe2000801000a */
[----:B------:R-:W-:Y:S01]  /*10550*/  MOV R10, R2 ;  /* 0x00000002000a7202 */ /* 0x000fe20000000f00 */
[----:B------:R-:W-:Y:S02]  /*10560*/  IMAD R20, R15, UR17, R20 ;  /* 0x000000110f147c24 */ /* 0x000fe4000f8e0214 */
[----:B------:R-:W-:Y:S01]  /*10570*/  FFMA.FTZ R18, R13, R8, -R18 ;  /* 0x000000080d127223 */ /* 0x000fe20000010812 */
[----:B------:R-:W-:Y:S01]  /*10580*/  FFMA.FTZ R19, R12, R9, -R19 ;  /* 0x000000090c137223 */ /* 0x000fe20000010813 */
[----:B------:R-:W-:Y:S01]  /*10590*/  IMAD.WIDE.U32 R10, R15, UR16, R10 ;  /* 0x000000100f0a7c25 */ /* 0x000fe2000f8e000a */
[----:B------:R-:W-:-:S03]  /*105a0*/  ULDC.64 UR16, c[0x0][0x210] ;  /* 0x0000840000107ab9 */ /* 0x000fc60000000a00 */
[----:B------:R-:W-:Y:S01]  /*105b0*/  FMUL.FTZ R18, R18, UR27 ;  /* 0x0000001b12127c20 */ /* 0x000fe20008410000 */
[----:B------:R-:W-:Y:S01]  /*105c0*/  FMUL.FTZ R19, R19, UR27 ;  /* 0x0000001b13137c20 */ /* 0x000fe20008410000 */
[----:B------:R-:W-:Y:S02]  /*105d0*/  IADD3 R20, R11, R20, RZ ;  /* 0x000000140b147210 */ /* 0x000fe40007ffe0ff */
[C---:B------:R-:W-:Y:S02]  /*105e0*/  LEA R12, P0, R10.reuse, UR16, 0x1 ;  /* 0x000000100a0c7c11 */ /* 0x040fe4000f8008ff */
[----:B------:R-:W-:Y:S02]  /*105f0*/  F2FP.BF16.F32.PACK_AB R18, R19, R18 ;  /* 0x000000121312723e */ /* 0x000fe400000010ff */
[----:B------:R-:W-:-:S05]  /*10600*/  LEA.HI.X R13, R10, UR17, R20, 0x1, P0 ;  /* 0x000000110a0d7c11 */ /* 0x000fca00080f0c14 */
[----:B------:R0:W-:Y:S04]  /*10610*/  STG.E desc[UR22][R12.64], R18 ;  /* 0x000000120c007986 */ /* 0x0001e8000c101916 */
.L_x_295:
[----:B------:R-:W-:Y:S05]  /*10620*/  BSYNC B0 ;  /* 0x0000000000007941 */ /* 0x000fea0003800000 */
.L_x_294:
[----:B------:R-:W2:Y:S04]  /*10630*/  LDL.LU R11, [R1+0xcc] ;  /* 0x0000cc00010b7983 */ /* 0x000ea80000300800 */
[----:B0-----:R-:W3:Y:S01]  /*10640*/  LDL.LU R12, [R1+0xd4] ;  /* 0x0000d400010c7983 */ /* 0x001ee20000300800 */
        /* <DEDUP_REMOVED lines=34> */
.L_x_296:
        /* <DEDUP_REMOVED lines=10> */
[----:B------:R-:W-:Y:S01]  /*10910*/  FFMA.FTZ R21, R21, R8, -R13 ;  /* 0x0000000815157223 */ /* 0x000fe2000001080d */
[----:B------:R-:W-:-:S02]  /*10920*/  IMAD R17, R14, UR17, R17 ;  /* 0x000000110e117c24 */ /* 0x000fc4000f8e0211 */
[----:B------:R-:W-:Y:S01]  /*10930*/  FFMA.FTZ R20, R20, R9, -R12 ;  /* 0x0000000914147223 */ /* 0x000fe2000001080c */
[----:B------:R-:W-:Y:S01]  /*10940*/  IMAD.WIDE.U32 R10, R14, UR16, R10 ;  /* 0x000000100e0a7c25 */ /* 0x000fe2000f8e000a */
[----:B------:R-:W-:-:S03]  /*10950*/  ULDC.64 UR16, c[0x0][0x210] ;  /* 0x0000840000107ab9 */ /* 0x000fc60000000a00 */
[----:B------:R-:W-:Y:S01]  /*10960*/  FMUL.FTZ R21, R21, UR27 ;  /* 0x0000001b15157c20 */ /* 0x000fe20008410000 */
[----:B------:R-:W-:Y:S01]  /*10970*/  FMUL.FTZ R20, R20, UR27 ;  /* 0x0000001b14147c20 */ /* 0x000fe20008410000 */
[----:B------:R-:W-:Y:S02]  /*10980*/  IADD3 R17, R11, R17, RZ ;  /* 0x000000110b117210 */ /* 0x000fe40007ffe0ff */
[----:B------:R-:W-:Y:S02]  /*10990*/  LEA R12, P2, R10, UR16, 0x1 ;  /* 0x000000100a0c7c11 */ /* 0x000fe4000f8408ff */
[----:B------:R-:W-:Y:S02]  /*109a0*/  F2FP.BF16.F32.PACK_AB R20, R20, R21 ;  /* 0x000000151414723e */ /* 0x000fe400000010ff */
[----:B------:R-:W-:-:S05]  /*109b0*/  LEA.HI.X R13, R10, UR17, R17, 0x1, P2 ;  /* 0x000000110a0d7c11 */ /* 0x000fca00090f0c11 */
[----:B------:R0:W-:Y:S04]  /*109c0*/  STG.E desc[UR22][R12.64], R20 ;  /* 0x000000140c007986 */ /* 0x0001e8000c101916 */
.L_x_298:
[----:B------:R-:W-:Y:S05]  /*109d0*/  BSYNC B0 ;  /* 0x0000000000007941 */ /* 0x000fea0003800000 */
.L_x_297:
        /* <DEDUP_REMOVED lines=36> */
.L_x_299:
[----:B------:R-:W-:Y:S04]  /*10c20*/  BSSY B0, `(.L_x_300) ;  /* 0x0000016000007945 */ /* 0x000fe80003800000 */
[----:B------:R-:W-:Y:S05]  /*10c30*/  @P0 BRA `(.L_x_301) ;  /* 0x0000000000500947 */ /* 0x000fea0003800000 */
[----:B------:R-:W-:Y:S01]  /*10c40*/  MOV R19, UR5 ;  /* 0x0000000500137c02 */ /* 0x000fe20008000f00 */
[----:B------:R-:W-:Y:S01]  /*10c50*/  ULDC.64 UR16, c[0x0][0x288] ;  /* 0x0000a20000107ab9 */ /* 0x000fe20000000a00 */
[----:B------:R-:W-:Y:S01]  /*10c60*/  MOV R13, UR5 ;  /* 0x00000005000d7c02 */ /* 0x000fe20008000f00 */
[----:B------:R-:W-:Y:S02]  /*10c70*/  IMAD R18, R18, UR16, RZ ;  /* 0x0000001012127c24 */ /* 0x000fe4000f8e02ff */
[----:B------:R-:W-:Y:S02]  /*10c80*/  FFMA.FTZ R11, R11, R19, UR14 ;  /* 0x0000000e0b0b7e23 */ /* 0x000fe40008010013 */
[----:B------:R-:W-:Y:S01]  /*10c90*/  FFMA.FTZ R13, R10, R13, UR14 ;  /* 0x0000000e0a0d7e23 */ /* 0x000fe2000801000d */
[----:B------:R-:W-:Y:S01]  /*10ca0*/  MOV R10, R2 ;  /* 0x00000002000a7202 */ /* 0x000fe20000000f00 */
[----:B------:R-:W-:Y:S01]  /*10cb0*/  FFMA.FTZ R21, R21, R8, -R11 ;  /* 0x0000000815157223 */ /* 0x000fe2000001080b */
[----:B------:R-:W-:Y:S01]  /*10cc0*/  MOV R11, R5 ;  /* 0x00000005000b7202 */ /* 0x000fe20000000f00 */
[----:B------:R-:W-:Y:S01]  /*10cd0*/  FFMA.FTZ R13, R12, R9, -R13 ;  /* 0x000000090c0d7223 */ /* 0x000fe2000001080d */
[----:B------:R-:W-:-:S02]  /*10ce0*/  IMAD R18, R15, UR17, R18 ;  /* 0x000000110f127c24 */ /* 0x000fc4000f8e0212 */
        /* <DEDUP_REMOVED lines=9> */
.L_x_301:
[----:B------:R-:W-:Y:S05]  /*10d80*/  BSYNC B0 ;  /* 0x0000000000007941 */ /* 0x000fea0003800000 */
.L_x_300:
        /* <DEDUP_REMOVED lines=27> */
[----:B------:R0:W1:Y:S02]  /*10f40*/  MUFU.RCP R22, R21 ;  /* 0x0000001500167308 */ /* 0x0000640000001000 */
        /* <DEDUP_REMOVED lines=8> */
.L_x_302:
        /* <DEDUP_REMOVED lines=17> */
[----:B------:R-:W-:Y:S02]  /*110e0*/  LEA R12, P2, R10, UR16, 0x1 ;  /* 0x000000100a0c7c11 */ /* 0x000fe4000f8408ff */
[----:B------:R-:W-:Y:S02]  /*110f0*/  IADD3 R17, R11, R17, RZ ;  /* 0x000000110b117210 */ /* 0x000fe40007ffe0ff */
[----:B------:R-:W-:Y:S02]  /*11100*/  F2FP.BF16.F32.PACK_AB R14, R14, R20 ;  /* 0x000000140e0e723e */ /* 0x000fe400000010ff */
[----:B------:R-:W-:-:S05]  /*11110*/  LEA.HI.X R13, R10, UR17, R17, 0x1, P2 ;  /* 0x000000110a0d7c11 */ /* 0x000fca00090f0c11 */
[----:B------:R0:W-:Y:S02]  /*11120*/  STG.E desc[UR22][R12.64], R14 ;  /* 0x0000000e0c007986 */ /* 0x0001e4000c101916 */
.L_x_304:
[----:B------:R-:W-:Y:S05]  /*11130*/  BSYNC B0 ;  /* 0x0000000000007941 */ /* 0x000fea0003800000 */
.L_x_303:
        /* <DEDUP_REMOVED lines=36> */
.L_x_305:
[----:B------:R-:W-:Y:S04]  /*11380*/  BSSY B0, `(.L_x_306) ;  /* 0x0000016000007945 */ /* 0x000fe80003800000 */
[----:B------:R-:W-:Y:S05]  /*11390*/  @P0 BRA `(.L_x_307) ;  /* 0x0000000000500947 */ /* 0x000fea0003800000 */
[----:B------:R-:W-:Y:S01]  /*113a0*/  MOV R18, UR5 ;  /* 0x0000000500127c02 */ /* 0x000fe20008000f00 */
[----:B------:R-:W-:Y:S01]  /*113b0*/  ULDC.64 UR16, c[0x0][0x288] ;  /* 0x0000a20000107ab9 */ /* 0x000fe20000000a00 */
[----:B------:R-:W-:-:S03]  /*113c0*/  MOV R17, UR5 ;  /* 0x0000000500117c02 */ /* 0x000fc60008000f00 */
[----:B------:R-:W-:Y:S02]  /*113d0*/  FFMA.FTZ R11, R11, R18, UR14 ;  /* 0x0000000e0b0b7e23 */ /* 0x000fe40008010012 */
[----:B------:R-:W-:Y:S01]  /*113e0*/  FFMA.FTZ R13, R13, R17, UR14 ;  /* 0x0000000e0d0d7e23 */ /* 0x000fe20008010011 */
        /* <DEDUP_REMOVED lines=15> */
.L_x_307:
[----:B------:R-:W-:Y:S05]  /*114e0*/  BSYNC B0 ;  /* 0x0000000000007941 */ /* 0x000fea0003800000 */
.L_x_306:
        /* <DEDUP_REMOVED lines=36> */
.L_x_308:
        /* <DEDUP_REMOVED lines=22> */
.L_x_310:
[----:B------:R-:W-:Y:S05]  /*11890*/  BSYNC B0 ;  /* 0x0000000000007941 */ /* 0x000fea0003800000 */
.L_x_309:
        /* <DEDUP_REMOVED lines=36> */
.L_x_311:
        /* <DEDUP_REMOVED lines=22> */
.L_x_313:
[----:B------:R-:W-:Y:S05]  /*11c40*/  BSYNC B0 ;  /* 0x0000000000007941 */ /* 0x000fea0003800000 */
.L_x_312:
        /* <DEDUP_REMOVED lines=36> */
.L_x_314:
        /* <DEDUP_REMOVED lines=22> */
.L_x_316:
[----:B------:R-:W-:Y:S05]  /*11ff0*/  BSYNC B0 ;  /* 0x0000000000007941 */ /* 0x000fea0003800000 */
.L_x_315:
        /* <DEDUP_REMOVED lines=36> */
.L_x_317:
        /* <DEDUP_REMOVED lines=22> */
.L_x_319:
[----:B------:R-:W-:Y:S05]  /*123a0*/  BSYNC B0 ;  /* 0x0000000000007941 */ /* 0x000fea0003800000 */
.L_x_318:
        /* <DEDUP_REMOVED lines=36> */
.L_x_320:
        /* <DEDUP_REMOVED lines=22> */
.L_x_322:
[----:B------:R-:W-:Y:S05]  /*12750*/  BSYNC B0 ;  /* 0x0000000000007941 */ /* 0x000fea0003800000 */
.L_x_321:
        /* <DEDUP_REMOVED lines=36> */
.L_x_323:
        /* <DEDUP_REMOVED lines=22> */
.L_x_325:
[----:B------:R-:W-:Y:S05]  /*12b00*/  BSYNC B0 ;  /* 0x0000000000007941 */ /* 0x000fea0003800000 */
.L_x_324:
[----:B------:R-:W0:Y:S04]  /*12b10*/  LDL.LU R11, [R1+0x15c] ;  /* 0x00015c00010b7983 */ /* 0x000e280000300800 */
[----:B------:R-:W2:Y:S04]  /*12b20*/  LDL.LU R10, [R1+0x134] ;  /* 0x00013400010a7983 */ /* 0x000ea80000300800 */
[----:B------:R-:W3:Y:S01]  /*12b30*/  LDL.LU R17, [R1+0x114] ;  /* 0x0001140001117983 */ /* 0x000ee20000300800 */
[----:B------:R-:W-:-:S04]  /*12b40*/  ISETP.GE.AND.EX P2, PT, R14, UR7, PT, P2 ;  /* 0x000000070e007c0c */ /* 0x000fc8000bf46320 */
[----:B------:R-:W-:Y:S02]  /*12b50*/  ISETP.GT.U32.OR P2, PT, R0, 0x29f, P2 ;  /* 0x0000029f0000780c */ /* 0x000fe40001744470 */
[C---:B0-----:R-:W-:Y:S02]  /*12b60*/  PRMT R13, R11.reuse, 0x7632, R13 ;  /* 0x000076320b0d7816 */ /* 0x041fe4000000000d */
[----:B------:R-:W-:Y:S02]  /*12b70*/  SHF.L.U32 R11, R11, 0x10, RZ ;  /* 0x000000100b0b7819 */ /* 0x000fe400000006ff */
[----:B------:R-:W-:Y:S02]  /*12b80*/  SHF.L.U32 R13, R13, 0x10, RZ ;  /* 0x000000100d0d7819 */ /* 0x000fe400000006ff */
[C---:B--2---:R-:W-:Y:S01]  /*12b90*/  PRMT R12, R10.reuse, 0x7632, R12 ;  /* 0x000076320a0c7816 */ /* 0x044fe2000000000c */
[----:B------:R-:W-:Y:S01]  /*12ba0*/  FADD.FTZ R11, R11, -UR26 ;  /* 0x8000001a0b0b7e21 */ /* 0x000fe20008010000 */
[----:B---3--:R-:W-:Y:S01]  /*12bb0*/  PRMT R15, R17, 0x7632, R15 ;  /* 0x00007632110f7816 */ /* 0x008fe2000000000f */
        /* <DEDUP_REMOVED lines=25> */
.L_x_326:
        /* <DEDUP_REMOVED lines=22> */
.L_x_328:
[----:B------:R-:W-:Y:S05]  /*12eb0*/  BSYNC B0 ;  /* 0x0000000000007941 */ /* 0x000fea0003800000 */
.L_x_327:
[----:B------:R-:W2:Y:S01]  /*12ec0*/  LDL.LU R11, [R1+0x11c] ;  /* 0x00011c00010b7983 */ /* 0x000ea20000300800 */
[C---:B------:R-:W-:Y:S01]  /*12ed0*/  IADD3 R24, R16.reuse, 0x1d0, RZ ;  /* 0x000001d010187810 */ /* 0x040fe20007ffe0ff */
[----:B0-----:R-:W-:Y:S01]  /*12ee0*/  FADD.FTZ R13, R17, -UR26 ;  /* 0x8000001a110d7e21 */ /* 0x001fe20008010000 */
[C---:B------:R-:W-:Y:S02]  /*12ef0*/  IADD3 R26, R16.reuse, 0x1e0, RZ ;  /* 0x000001e0101a7810 */ /* 0x040fe40007ffe0ff */
[----:B------:R-:W-:Y:S01]  /*12f00*/  SHF.L.U32 R15, R15, 0x10, RZ ;  /* 0x000000100f0f7819 */ /* 0x000fe200000006ff */
[----:B------:R-:W-:Y:S01]  /*12f10*/  FMUL.FTZ R13, R13, UR27 ;  /* 0x0000001b0d0d7c20 */ /* 0x000fe20008410000 */
[----:B------:R-:W-:Y:S02]  /*12f20*/  IADD3 R25, R16, 0x1f0, RZ ;  /* 0x000001f010197810 */ /* 0x000fe40007ffe0ff */
[----:B------:R-:W-:Y:S01]  /*12f30*/  SHF.R.S32.HI R10, RZ, 0x1f, R24 ;  /* 0x0000001fff0a7819 */ /* 0x000fe20000011418 */
[----:B------:R-:W-:Y:S01]  /*12f40*/  FADD.FTZ R15, R15, -UR26 ;  /* 0x8000001a0f0f7e21 */ /* 0x000fe20008010000 */
[----:B------:R-:W-:-:S02]  /*12f50*/  ISETP.GE.U32.AND P0, PT, R24, UR6, PT ;  /* 0x0000000618007c0c */ /* 0x000fc4000bf06070 */
[----:B------:R-:W-:Y:S01]  /*12f60*/  SHF.R.S32.HI R18, RZ, 0x1f, R26 ;  /* 0x0000001fff127819 */ /* 0x000fe2000001141a */
[----:B------:R-:W-:Y:S01]  /*12f70*/  FMUL.FTZ R15, R15, UR27 ;  /* 0x0000001b0f0f7c20 */ /* 0x000fe20008410000 */
[----:B------:R-:W-:Y:S02]  /*12f80*/  ISETP.GE.U32.AND P2, PT, R26, UR6, PT ;  /* 0x000000061a007c0c */ /* 0x000fe4000bf46070 */
[----:B------:R-:W-:Y:S02]  /*12f90*/  SHF.R.S32.HI R14, RZ, 0x1f, R25 ;  /* 0x0000001fff0e7819 */ /* 0x000fe40000011419 */
[----:B------:R-:W-:Y:S02]  /*12fa0*/  ISETP.GE.U32.AND P4, PT, R25, UR6, PT ;  /* 0x0000000619007c0c */ /* 0x000fe4000bf86070 */
[----:B------:R-:W-:Y:S02]  /*12fb0*/  ISETP.GE.AND.EX P3, PT, R10, UR7, PT, P0 ;  /* 0x000000070a007c0c */ /* 0x000fe4000bf66300 */
[----:B------:R-:W-:-:S02]  /*12fc0*/  ISETP.GE.AND.EX P0, PT, R18, UR7, PT, P2 ;  /* 0x0000000712007c0c */ /* 0x000fc4000bf06320 */
[----:B------:R-:W-:Y:S02]  /*12fd0*/  ISETP.GE.AND.EX P2, PT, R14, UR7, PT, P4 ;  /* 0x000000070e007c0c */ /* 0x000fe4000bf46340 */
[----:B------:R-:W-:Y:S02]  /*12fe0*/  ISETP.GT.U32.OR P3, PT, R0, 0x29f, P3 ;  /* 0x0000029f0000780c */ /* 0x000fe40001f64470 */
[C---:B--2---:R-:W-:Y:S02]  /*12ff0*/  PRMT R12, R11.reuse, 0x7632, R12 ;  /* 0x000076320b0c7816 */ /* 0x044fe4000000000c */
        /* <DEDUP_REMOVED lines=21> */
.L_x_329:
        /* <DEDUP_REMOVED lines=22> */
.L_x_331:
[----:B------:R-:W-:Y:S05]  /*132b0*/  BSYNC B0 ;  /* 0x0000000000007941 */ /* 0x000fea0003800000 */
.L_x_330:
[----:B------:R-:W2:Y:S04]  /*132c0*/  LDL.LU R11, [R1+0x10c] ;  /* 0x00010c00010b7983 */ /* 0x000ea80000300800 */
[----:B------:R-:W3:Y:S04]  /*132d0*/  LDL.LU R10, [R1+0x118] ;  /* 0x00011800010a7983 */ /* 0x000ee80000300800 */
[----:B0-----:R-:W4:Y:S01]  /*132e0*/  LDL.LU R15, [R1+0x50] ;  /* 0x00005000010f7983 */ /* 0x001f220000300800 */
[----:B------:R-:W-:Y:S02]  /*132f0*/  ISETP.GT.U32.OR P0, PT, R0, 0x29f, P0 ;  /* 0x0000029f0000780c */ /* 0x000fe40000704470 */
[----:B--2---:R-:W-:-:S02]  /*13300*/  PRMT R13, R11, 0x7632, R13 ;  /* 0x000076320b0d7816 */ /* 0x004fc4000000000d */
[----:B------:R-:W-:Y:S02]  /*13310*/  SHF.L.U32 R11, R11, 0x10, RZ ;  /* 0x000000100b0b7819 */ /* 0x000fe400000006ff */
[----:B------:R-:W-:Y:S02]  /*13320*/  SHF.L.U32 R13, R13, 0x10, RZ ;  /* 0x000000100d0d7819 */ /* 0x000fe400000006ff */
[C---:B---3--:R-:W-:Y:S01]  /*13330*/  PRMT R12, R10.reuse, 0x7632, R12 ;  /* 0x000076320a0c7816 */ /* 0x048fe2000000000c */
[----:B------:R-:W-:Y:S01]  /*13340*/  FADD.FTZ R11, R11, -UR26 ;  /* 0x8000001a0b0b7e21 */ /* 0x000fe20008010000 */
[----:B----4-:R-:W-:Y:S01]  /*13350*/  PRMT R17, R15, 0x7632, R17 ;  /* 0x000076320f117816 */ /* 0x010fe20000000011 */
        /* <DEDUP_REMOVED lines=26> */
.L_x_332:
        /* <DEDUP_REMOVED lines=22> */
.L_x_334:
[----:B------:R-:W-:Y:S05]  /*13660*/  BSYNC B0 ;  /* 0x0000000000007941 */ /* 0x000fea0003800000 */
.L_x_333:
[----:B0-----:R-:W2:Y:S01]  /*13670*/  LDL.LU R13, [R1+0x88] ;  /* 0x00008800010d7983 */ /* 0x001ea20000300800 */
[----:B------:R-:W-:Y:S01]  /*13680*/  FADD.FTZ R12, R15, -UR26 ;  /* 0x8000001a0f0c7e21 */ /* 0x000fe20008010000 */
[----:B------:R-:W-:Y:S01]  /*13690*/  FADD.FTZ R11, R17, -UR26 ;  /* 0x8000001a110b7e21 */ /* 0x000fe20008010000 */
[----:B------:R-:W-:Y:S02]  /*136a0*/  ISETP.GT.U32.OR P2, PT, R0, 0x29f, P2 ;  /* 0x0000029f0000780c */ /* 0x000fe40001744470 */
[----:B------:R-:W-:Y:S01]  /*136b0*/  FMUL.FTZ R12, R12, UR27 ;  /* 0x0000001b0c0c7c20 */ /* 0x000fe20008410000 */
[----:B------:R-:W-:Y:S01]  /*136c0*/  FMUL.FTZ R11, R11, UR27 ;  /* 0x0000001b0b0b7c20 */ /* 0x000fe20008410000 */
        /* <DEDUP_REMOVED lines=22> */
.L_x_335:
[----:B------:R-:W-:Y:S04]  /*13830*/  BSSY B0, `(.L_x_336) ;  /* 0x0000015000007945 */ /* 0x000fe80003800000 */
[----:B------:R-:W-:Y:S05]  /*13840*/  @P2 BRA `(.L_x_337) ;  /* 0x00000000004c2947 */ /* 0x000fea0003800000 */
[----:B------:R-:W-:Y:S01]  /*13850*/  MOV R4, UR5 ;  /* 0x0000000500047c02 */ /* 0x000fe20008000f00 */
[----:B------:R-:W-:Y:S01]  /*13860*/  ULDC.64 UR6, c[0x0][0x288] ;  /* 0x0000a20000067ab9 */ /* 0x000fe20000000a00 */
[----:B------:R-:W-:Y:S01]  /*13870*/  MOV R6, UR5 ;  /* 0x0000000500067c02 */ /* 0x000fe20008000f00 */
[----:B------:R-:W-:Y:S01]  /*13880*/  IMAD R14, R14, UR6, RZ ;  /* 0x000000060e0e7c24 */ /* 0x000fe2000f8e02ff */
[----:B------:R-:W-:Y:S01]  /*13890*/  MOV R3, R5 ;  /* 0x0000000500037202 */ /* 0x000fe20000000f00 */
[----:B------:R-:W-:Y:S02]  /*138a0*/  FFMA.FTZ R4, R12, R4, UR14 ;  /* 0x0000000e0c047e23 */ /* 0x000fe40008010004 */
[----:B------:R-:W-:Y:S01]  /*138b0*/  FFMA.FTZ R6, R11, R6, UR14 ;  /* 0x0000000e0b067e23 */ /* 0x000fe20008010006 */
[----:B------:R-:W-:Y:S02]  /*138c0*/  IMAD R14, R25, UR7, R14 ;  /* 0x00000007190e7c24 */ /* 0x000fe4000f8e020e */
[----:B------:R-:W-:Y:S01]  /*138d0*/  FFMA.FTZ R8, R13, R8, -R4 ;  /* 0x000000080d087223 */ /* 0x000fe20000010804 */
[----:B------:R-:W-:-:S04]  /*138e0*/  IMAD.WIDE.U32 R2, R25, UR6, R2 ;  /* 0x0000000619027c25 */ /* 0x000fc8000f8e0002 */
[----:B------:R-:W-:Y:S01]  /*138f0*/  FFMA.FTZ R6, R10, R9, -R6 ;  /* 0x000000090a067223 */ /* 0x000fe20000010806 */
[----:B------:R-:W-:Y:S01]  /*13900*/  ULDC.64 UR6, c[0x0][0x210] ;  /* 0x0000840000067ab9 */ /* 0x000fe20000000a00 */
[----:B------:R-:W-:Y:S02]  /*13910*/  FMUL.FTZ R8, R8, UR27 ;  /* 0x0000001b08087c20 */ /* 0x000fe40008410000 */
[----:B------:R-:W-:Y:S01]  /*13920*/  FMUL.FTZ R6, R6, UR27 ;  /* 0x0000001b06067c20 */ /* 0x000fe20008410000 */
[----:B------:R-:W-:Y:S02]  /*13930*/  LEA R4, P0, R2, UR6, 0x1 ;  /* 0x0000000602047c11 */ /* 0x000fe4000f8008ff */
[----:B------:R-:W-:Y:S02]  /*13940*/  IADD3 R14, R3, R14, RZ ;  /* 0x0000000e030e7210 */ /* 0x000fe40007ffe0ff */
[----:B------:R-:W-:Y:S02]  /*13950*/  F2FP.BF16.F32.PACK_AB R6, R6, R8 ;  /* 0x000000080606723e */ /* 0x000fe400000010ff */
[----:B------:R-:W-:-:S05]  /*13960*/  LEA.HI.X R5, R2, UR7, R14, 0x1, P0 ;  /* 0x0000000702057c11 */ /* 0x000fca00080f0c0e */
[----:B------:R0:W-:Y:S02]  /*13970*/  STG.E desc[UR22][R4.64], R6 ;  /* 0x0000000604007986 */ /* 0x0001e4000c101916 */
.L_x_337:
[----:B------:R-:W-:Y:S05]  /*13980*/  BSYNC B0 ;  /* 0x0000000000007941 */ /* 0x000fea0003800000 */
.L_x_336:
[----:B------:R-:W-:Y:S01]  /*13990*/  ULDC UR5, c[0x0][0x10] ;  /* 0x0000040000057ab9 */ /* 0x000fe20000000800 */
[----:B------:R-:W-:Y:S02]  /*139a0*/  UIADD3 UR4, UR4, 0x1, URZ ;  /* 0x0000000104047890 */ /* 0x000fe4000fffe03f */
[----:B------:R-:W-:-:S04]  /*139b0*/  UIADD3 UR9, UR5, UR9, URZ ;  /* 0x0000000905097290 */ /* 0x000fc8000fffe03f */
[----:B------:R-:W-:-:S06]  /*139c0*/  UISETP.GE.AND UP0, UPT, UR9, UR8, UPT ;  /* 0x000000080900728c */ /* 0x000fcc000bf06270 */
[----:B------:R-:W-:-:S13]  /*139d0*/  PLOP3.LUT P0, PT, PT, PT, UP0, 0x80, 0x0 ;  /* 0x000000000000781c */ /* 0x000fda0003f0f008 */
[----:B------:R-:W-:Y:S05]  /*139e0*/  @!P0 BRA `(.L_x_338) ;  /* 0xfffffec800a48947 */ /* 0x000fea000383ffff */
.L_x_191:
[----:B0-----:R-:W0:Y:S01]  /*139f0*/  LDC R6, c[0x0][0xc] ;  /* 0x00000300ff067b82 */ /* 0x001e220000000800 */
        /* <DEDUP_REMOVED lines=18> */
.L_x_340:
[----:B------:R-:W-:Y:S05]  /*13b20*/  BSYNC B0 ;  /* 0x0000000000007941 */ /* 0x000fea0003800000 */
.L_x_339:
        /* <DEDUP_REMOVED lines=11> */
.L_x_342:
[----:B------:R-:W2:Y:S04]  /*13be0*/  LDG.E.STRONG.GPU R5, desc[UR22][R2.64] ;  /* 0x0000001602057981 */ /* 0x000ea8000c1ef900 */
[----:B--2---:R-:W-:Y:S01]  /*13bf0*/  CCTL.IVALL ;  /* 0x00000000ff00798f */ /* 0x004fe20002000000 */
[----:B------:R-:W-:Y:S05]  /*13c00*/  YIELD ;  /* 0x0000000000007946 */ /* 0x000fea0003800000 */
[----:B------:R-:W-:-:S13]  /*13c10*/  ISETP.NE.AND P0, PT, R5, R4, PT ;  /* 0x000000040500720c */ /* 0x000fda0003f05270 */
[----:B------:R-:W-:Y:S05]  /*13c20*/  @P0 BRA `(.L_x_342) ;  /* 0xfffffffc00ec0947 */ /* 0x000fea000383ffff */
.L_x_341:
        /* <DEDUP_REMOVED lines=20> */
[----:B------:R-:W-:-:S02]  /*13d70*/  IADD3.X R8, RZ, R13, RZ, P0, !PT ;  /* 0x0000000dff087210 */ /* 0x000fc400007fe4ff */
[----:B------:R-:W-:Y:S02]  /*13d80*/  MOV R13, R11 ;  /* 0x0000000b000d7202 */ /* 0x000fe40000000f00 */
[--C-:B------:R-:W-:Y:S02]  /*13d90*/  SHF.R.S64 R23, R23, 0x1, R8.reuse ;  /* 0x0000000117177819 */ /* 0x100fe40000001008 */
[----:B------:R-:W-:-:S04]  /*13da0*/  SHF.R.S32.HI R8, RZ, 0x1, R8 ;  /* 0x00000001ff087819 */ /* 0x000fc80000011408 */
[----:B------:R-:W-:-:S07]  /*13db0*/  SHF.L.U64.HI R29, R23, 0x2, R8 ;  /* 0x00000002171d7819 */ /* 0x000fce0000010208 */
.L_x_343:
        /* <DEDUP_REMOVED lines=11> */
[----:B------:R1:W3:Y:S01]  /*13e70*/  LDG.E R19, desc[UR22][R10.64] ;  /* 0x000000160a137981 */ /* 0x0002e2000c1e1900 */
        /* <DEDUP_REMOVED lines=11> */
.L_x_344:
        /* <DEDUP_REMOVED lines=13> */
.L_x_5117:


//--------------------- .text._Z35group_norm_nhwc_bwd_one_pass_kernelI11Bf16IOBf16WLi64ELi84ELi672EEv26Group_norm_nhwc_bwd_params --------------------------
	.section	.text._Z35group_norm_nhwc_bwd_one_pass_kernelI11Bf16IOBf16WLi64ELi84ELi672EEv26Group_norm_nhwc_bwd_params,"ax",@progbits
	.align	128
        .global         _Z35group_norm_nhwc_bwd_one_pass_kernelI11Bf16IOBf16WLi64ELi84ELi672EEv26Group_norm_nhwc_bwd_params
        .type           _Z35group_norm_nhwc_bwd_one_pass_kernelI11Bf16IOBf16WLi64ELi84ELi672EEv26Group_norm_nhwc_bwd_params,@function
        .size           _Z35group_norm_nhwc_bwd_one_pass_kernelI11Bf16IOBf16WLi64ELi84ELi672EEv26Group_norm_nhwc_bwd_params,(.L_x_5118 - _Z35group_norm_nhwc_bwd_one_pass_kernelI11Bf16IOBf16WLi64ELi84ELi672EEv26Group_norm_nhwc_bwd_params)
        .other          _Z35group_norm_nhwc_bwd_one_pass_kernelI11Bf16IOBf16WLi64ELi84ELi672EEv26Group_norm_nhwc_bwd_params,@"STO_CUDA_ENTRY STV_DEFAULT"
_Z35group_norm_nhwc_bwd_one_pass_kernelI11Bf16IOBf16WLi64ELi84ELi672EEv26Group_norm_nhwc_bwd_params:
.text._Z35group_norm_nhwc_bwd_one_pass_kernelI11Bf16IOBf16WLi64ELi84ELi672EEv26Group_norm_nhwc_bwd_params:
        /* <DEDUP_REMOVED lines=23> */
[----:B------:R-:W-:-:S04]  /*0170*/  LEA R7, R9, R9, 0x1 ;  /* 0x0000000909077211 */ /* 0x000fc800078e08ff */
[----:B------:R-:W-:Y:S02]  /*0180*/  IADD3 R7, R5, R7, RZ ;  /* 0x0000000705077210 */ /* 0x000fe40007ffe0ff */
[----:B------:R-:W-:Y:S02]  /*0190*/  LEA.HI R5, P0, R9, R8, RZ, 0x1 ;  /* 0x0000000809057211 */ /* 0x000fe400078108ff */
[----:B------:R-:W-:Y:S02]  /*01a0*/  LEA.HI R6, P2, R7, R4, RZ, 0x1 ;  /* 0x0000000407067211 */ /* 0x000fe400078508ff */
[----:B------:R-:W-:Y:S02]  /*01b0*/  IADD3.X R8, RZ, R9, RZ, P0, !PT ;  /* 0x00000009ff087210 */ /* 0x000fe400007fe4ff */
[----:B------:R-:W-:Y:S01]  /*01c0*/  IADD3.X R7, RZ, R7, RZ, P2, !PT ;  /* 0x00000007ff077210 */ /* 0x000fe200017fe4ff */
[----:B--2---:R-:W-:Y:S01]  /*01d0*/  IMAD R48, R11, UR7, R2 ;  /* 0x000000070b307c24 */ /* 0x004fe2000f8e0202 */
[----:B------:R-:W-:-:S02]  /*01e0*/  SHF.R.S32.HI R2, RZ, 0x1f, R51 ;  /* 0x0000001fff027819 */ /* 0x000fc40000011433 */
[----:B------:R-:W-:Y:S02]  /*01f0*/  SHF.R.S64 R6, R6, 0x1, R7 ;  /* 0x0000000106067819 */ /* 0x000fe40000001007 */
[----:B------:R-:W-:Y:S02]  /*0200*/  LEA.HI R2, R2, R51, RZ, 0x5 ;  /* 0x0000003302027211 */ /* 0x000fe400078f28ff */
[----:B------:R-:W-:Y:S01]  /*0210*/  ISETP.GE.U32.AND P1, PT, R48, UR10, PT ;  /* 0x0000000a30007c0c */ /* 0x000fe2000bf26070 */
[----:B---3--:R-:W-:Y:S01]  /*0220*/  ULEA UR5, UR6, UR5, 0x18 ;  /* 0x0000000506057291 */ /* 0x008fe2000f8ec03f */
[----:B------:R-:W-:Y:S01]  /*0230*/  SHF.R.S32.HI R3, RZ, 0x1f, R48 ;  /* 0x0000001fff037819 */ /* 0x000fe20000011430 */
[----:B------:R-:W-:Y:S01]  /*0240*/  ULDC.U8 UR10, c[0x0][0x2a4] ;  /* 0x0000a900000a7ab9 */ /* 0x000fe20000000000 */
[----:B------:R-:W-:Y:S02]  /*0250*/  SHF.R.S32.HI R4, RZ, 0x5, R2 ;  /* 0x00000005ff047819 */ /* 0x000fe40000011402 */
[----:B------:R-:W-:-:S02]  /*0260*/  SHF.R.S64 R2, R5, 0x1, R8 ;  /* 0x0000000105027819 */ /* 0x000fc40000001008 */
[----:B------:R-:W-:Y:S02]  /*0270*/  ISETP.GE.AND.EX P1, PT, R3, UR11, PT, P1 ;  /* 0x0000000b03007c0c */ /* 0x000fe4000bf26310 */
[----:B------:R-:W-:Y:S02]  /*0280*/  SHF.R.S32.HI R5, RZ, 0x1, R8 ;  /* 0x00000001ff057819 */ /* 0x000fe40000011408 */
[----:B------:R-:W-:Y:S02]  /*0290*/  SHF.R.S32.HI R7, RZ, 0x1, R7 ;  /* 0x00000001ff077819 */ /* 0x000fe40000011407 */
[----:B------:R-:W-:Y:S02]  /*02a0*/  LEA R4, R4, UR5, 0x3 ;  /* 0x0000000504047c11 */ /* 0x000fe4000f8e18ff */
[----:B------:R-:W-:Y:S02]  /*02b0*/  SHF.L.U64.HI R5, R2, 0x2, R5 ;  /* 0x0000000202057819 */ /* 0x000fe40000010205 */
[----:B------:R-:W-:-:S02]  /*02c0*/  ISETP.LT.U32.AND P1, PT, R51, 0x2a0, !P1 ;  /* 0x000002a03300780c */ /* 0x000fc40004f21070 */
[C---:B------:R-:W-:Y:S02]  /*02d0*/  IADD3 R47, R48.reuse, 0x10, RZ ;  /* 0x00000010302f7810 */ /* 0x040fe40007ffe0ff */
[C---:B------:R-:W-:Y:S02]  /*02e0*/  IADD3 R46, R48.reuse, 0x20, RZ ;  /* 0x00000020302e7810 */ /* 0x040fe40007ffe0ff */
[----:B------:R-:W-:Y:S02]  /*02f0*/  IADD3 R45, R48, 0x30, RZ ;  /* 0x00000030302d7810 */ /* 0x000fe40007ffe0ff */
[----:B-1----:R-:W-:-:S07]  /*0300*/  SHF.L.U64.HI R7, R6, 0x2, R7 ;  /* 0x0000000206077819 */ /* 0x002fce0000010207 */
.L_x_380:
[----:B------:R-:W0:Y:S01]  /*0310*/  LDC R14, c[0x0][0x2a0] ;  /* 0x0000a800ff0e7b82 */ /* 0x000e220000000800 */
[----:B------:R-:W-:Y:S01]  /*0320*/  ISETP.GE.AND P3, PT, R49, RZ, PT ;  /* 0x000000ff3100720c */ /* 0x000fe20003f66270 */
[----:B------:R-:W-:Y:S01]  /*0330*/  ULDC.64 UR14, c[0x0][0x290] ;  /* 0x0000a400000e7ab9 */ /* 0x000fe20000000a00 */
[----:B------:R-:W-:Y:S01]  /*0340*/  ULDC.64 UR12, c[0x0][0x298] ;  /* 0x0000a600000c7ab9 */ /* 0x000fe20000000a00 */
[----:B------:R-:W-:-:S04]  /*0350*/  CS2R R42, SRZ ;  /* 0x00000000002a7805 */ /* 0x000fc8000001ff00 */
[----:B------:R-:W1:Y:S08]  /*0360*/  @P1 LDC.64 R16, c[0x0][0x288] ;  /* 0x0000a200ff101b82 */ /* 0x000e700000000a00 */
[----:B------:R-:W2:Y:S01]  /*0370*/  @P1 LDC.64 R18, c[0x0][0x230] ;  /* 0x00008c00ff121b82 */ /* 0x000ea20000000a00 */
[----:B0-----:R-:W-:-:S07]  /*0380*/  IABS R11, R14 ;  /* 0x0000000e000b7213 */ /* 0x001fce0000000000 */
[----:B------:R-:W0:Y:S01]  /*0390*/  LDC.64 R22, c[0x0][0x248] ;  /* 0x00009200ff167b82 */ /* 0x000e220000000a00 */
[----:B------:R-:W3:Y:S07]  /*03a0*/  I2F.RP R10, R11 ;  /* 0x0000000b000a7306 */ /* 0x000eee0000209400 */
[----:B------:R-:W4:Y:S01]  /*03b0*/  @P1 LDC.64 R20, c[0x0][0x228] ;  /* 0x00008a00ff141b82 */ /* 0x000f220000000a00 */
[----:B---3--:R-:W3:Y:S02]  /*03c0*/  MUFU.RCP R10, R10 ;  /* 0x0000000a000a7308 */ /* 0x008ee40000001000 */
[----:B---3--:R-:W-:-:S06]  /*03d0*/  IADD3 R8, R10, 0xffffffe, RZ ;  /* 0x0ffffffe0a087810 */ /* 0x008fcc0007ffe0ff */
[----:B------:R3:W1:Y:S02]  /*03e0*/  F2I.FTZ.U32.TRUNC.NTZ R9, R8 ;  /* 0x0000000800097305 */ /* 0x000664000021f000 */
[----:B---3--:R-:W-:Y:S02]  /*03f0*/  MOV R8, RZ ;  /* 0x000000ff00087202 */ /* 0x008fe40000000f00 */
[----:B-1----:R-:W-:-:S05]  /*0400*/  IADD3 R12, RZ, -R9, RZ ;  /* 0x80000009ff0c7210 */ /* 0x002fca0007ffe0ff */
[----:B------:R-:W-:Y:S01]  /*0410*/  IMAD R13, R12, R11, RZ ;  /* 0x0000000b0c0d7224 */ /* 0x000fe200078e02ff */
[----:B------:R-:W-:-:S03]  /*0420*/  IABS R12, R49 ;  /* 0x00000031000c7213 */ /* 0x000fc60000000000 */
[----:B------:R-:W-:Y:S01]  /*0430*/  IMAD.HI.U32 R9, R9, R13, R8 ;  /* 0x0000000d09097227 */ /* 0x000fe200078e0008 */
[----:B------:R-:W-:-:S04]  /*0440*/  LOP3.LUT R8, R49, R14, RZ, 0x3c, !PT ;  /* 0x0000000e31087212 */ /* 0x000fc800078e3cff */
[----:B------:R-:W-:Y:S01]  /*0450*/  ISETP.GE.AND P4, PT, R8, RZ, PT ;  /* 0x000000ff0800720c */ /* 0x000fe20003f86270 */
[----:B------:R-:W-:-:S05]  /*0460*/  IMAD.HI.U32 R9, R9, R12, RZ ;  /* 0x0000000c09097227 */ /* 0x000fca00078e00ff */
[----:B------:R-:W-:-:S05]  /*0470*/  IADD3 R10, -R9, RZ, RZ ;  /* 0x000000ff090a7210 */ /* 0x000fca0007ffe1ff */
[----:B------:R-:W-:Y:S01]  /*0480*/  IMAD R10, R11, R10, R12 ;  /* 0x0000000a0b0a7224 */ /* 0x000fe200078e020c */
[----:B------:R-:W-:-:S04]  /*0490*/  SHF.R.S32.HI R12, RZ, 0x1f, R50 ;  /* 0x0000001fff0c7819 */ /* 0x000fc80000011432 */
[----:B------:R-:W-:-:S13]  /*04a0*/  ISETP.GT.U32.AND P2, PT, R11, R10, PT ;  /* 0x0000000a0b00720c */ /* 0x000fda0003f44070 */
        /* <DEDUP_REMOVED lines=13> */
[----:B------:R-:W-:Y:S01]  /*0580*/  SHF.R.S32.HI R9, RZ, 0x1f, R47 ;  /* 0x0000001fff097819 */ /* 0x000fe2000001142f */
[----:B------:R-:W-:Y:S01]  /*0590*/  IMAD R31, R8, 0x54, RZ ;  /* 0x00000054081f7824 */ /* 0x000fe200078e02ff */
[----:B------:R-:W-:Y:S02]  /*05a0*/  ISETP.GE.U32.AND P0, PT, R47, UR14, PT ;  /* 0x0000000e2f007c0c */ /* 0x000fe4000bf06070 */
[----:B------:R-:W-:Y:S02]  /*05b0*/  SHF.R.S32.HI R10, RZ, 0x1f, R13 ;  /* 0x0000001fff0a7819 */ /* 0x000fe4000001140d */
[----:B------:R-:W-:-:S02]  /*05c0*/  ISETP.GE.AND.EX P0, PT, R9, UR15, PT, P0 ;  /* 0x0000000f09007c0c */ /* 0x000fc4000bf06300 */
[----:B------:R-:W-:Y:S01]  /*05d0*/  IADD3 R58, P2, R50, R31, RZ ;  /* 0x0000001f323a7210 */ /* 0x000fe20007f5e0ff */
[----:B------:R-:W-:Y:S01]  /*05e0*/  IMAD R10, R10, UR12, RZ ;  /* 0x0000000c0a0a7c24 */ /* 0x000fe2000f8e02ff */
[----:B------:R-:W-:Y:S02]  /*05f0*/  ISETP.GT.U32.OR P0, PT, R51, 0x29f, P0 ;  /* 0x0000029f3300780c */ /* 0x000fe40000704470 */
[----:B------:R-:W-:Y:S01]  /*0600*/  LEA.HI.X.SX32 R59, R31, R12, 0x1, P2 ;  /* 0x0000000c1f3b7211 */ /* 0x000fe200010f0eff */
[----:B------:R-:W-:Y:S01]  /*0610*/  IMAD R61, R13, UR13, R10 ;  /* 0x0000000d0d3d7c24 */ /* 0x000fe2000f8e020a */
[----:B------:R-:W-:Y:S01]  /*0620*/  SHF.R.S32.HI R11, RZ, 0x1f, R46 ;  /* 0x0000001fff0b7819 */ /* 0x000fe2000001142e */
[----:B------:R-:W-:Y:S01]  /*0630*/  @P1 IMAD R10, R3, R16, RZ ;  /* 0x00000010030a1224 */ /* 0x000fe200078e02ff */
[----:B------:R-:W-:Y:S01]  /*0640*/  ISETP.GE.U32.AND P2, PT, R46, UR14, PT ;  /* 0x0000000e2e007c0c */ /* 0x000fe2000bf46070 */
[----:B------:R-:W-:Y:S01]  /*0650*/  IMAD.WIDE.U32 R58, R13, UR12, R58 ;  /* 0x0000000c0d3a7c25 */ /* 0x000fe2000f8e003a */
[----:B------:R-:W-:-:S02]  /*0660*/  SHF.R.S32.HI R13, RZ, 0x1f, R45 ;  /* 0x0000001fff0d7819 */ /* 0x000fc4000001142d */
[----:B------:R-:W-:Y:S01]  /*0670*/  ISETP.GE.AND.EX P2, PT, R11, UR15, PT, P2 ;  /* 0x0000000f0b007c0c */ /* 0x000fe2000bf46320 */
[----:B------:R-:W-:Y:S01]  /*0680*/  @P1 IMAD R17, R48, R17, R10 ;  /* 0x0000001130111224 */ /* 0x000fe200078e020a */
[----:B------:R-:W-:Y:S01]  /*0690*/  IADD3 R61, R59, R61, RZ ;  /* 0x0000003d3b3d7210 */ /* 0x000fe20007ffe0ff */
[----:B------:R-:W1:Y:S01]  /*06a0*/  @!P0 LDC.64 R14, c[0x0][0x288] ;  /* 0x0000a200ff0e8b82 */ /* 0x000e620000000a00 */
[----:B------:R-:W-:Y:S02]  /*06b0*/  ISETP.GT.U32.OR P2, PT, R51, 0x29f, P2 ;  /* 0x0000029f3300780c */ /* 0x000fe40001744470 */
[----:B------:R-:W-:Y:S02]  /*06c0*/  @P1 MOV R60, R58 ;  /* 0x0000003a003c1202 */ /* 0x000fe40000000f00 */
[----:B------:R-:W-:-:S03]  /*06d0*/  ISETP.GE.U32.AND P3, PT, R45, UR14, PT ;  /* 0x0000000e2d007c0c */ /* 0x000fc6000bf66070 */
[----:B------:R-:W-:Y:S01]  /*06e0*/  @P1 IMAD.WIDE.U32 R24, R48, R16, R60 ;  /* 0x0000001030181225 */ /* 0x000fe200078e003c */
[----:B------:R-:W-:-:S04]  /*06f0*/  ISETP.GE.AND.EX P3, PT, R13, UR15, PT, P3 ;  /* 0x0000000f0d007c0c */ /* 0x000fc8000bf66330 */
[----:B------:R-:W-:Y:S02]  /*0700*/  @P1 IADD3 R25, R25, R17, RZ ;  /* 0x0000001119191210 */ /* 0x000fe40007ffe0ff */
[----:B------:R-:W3:Y:S01]  /*0710*/  @!P2 LDC.64 R16, c[0x0][0x288] ;  /* 0x0000a200ff10ab82 */ /* 0x000ee20000000a00 */
[C---:B------:R-:W-:Y:S02]  /*0720*/  @P1 SHF.L.U32 R27, R24.reuse, 0x1, RZ ;  /* 0x00000001181b1819 */ /* 0x040fe400000006ff */
[----:B------:R-:W-:Y:S02]  /*0730*/  ISETP.GT.U32.OR P3, PT, R51, 0x29f, P3 ;  /* 0x0000029f3300780c */ /* 0x000fe40001f64470 */
[----:B------:R-:W-:Y:S02]  /*0740*/  @P1 SHF.L.U64.HI R10, R24, 0x1, R25 ;  /* 0x00000001180a1819 */ /* 0x000fe40000010219 */
[----:B--2---:R-:W-:Y:S01]  /*0750*/  @P1 IADD3 R32, P4, R27, R18, RZ ;  /* 0x000000121b201210 */ /* 0x004fe20007f9e0ff */
[----:B------:R-:W2:Y:S01]  /*0760*/  @!P0 LDC.64 R24, c[0x0][0x230] ;  /* 0x00008c00ff188b82 */ /* 0x000ea20000000a00 */
[----:B------:R-:W-:Y:S01]  /*0770*/  @!P0 MOV R34, R58 ;  /* 0x0000003a00228202 */ /* 0x000fe20000000f00 */
[----:B-1----:R-:W-:Y:S01]  /*0780*/  @!P0 IMAD R12, R9, R14, RZ ;  /* 0x0000000e090c8224 */ /* 0x002fe200078e02ff */
[----:B------:R-:W-:-:S02]  /*0790*/  @!P0 MOV R35, R61 ;  /* 0x0000003d00238202 */ /* 0x000fc40000000f00 */
[----:B------:R-:W-:Y:S01]  /*07a0*/  @P1 IADD3.X R33, R10, R19, RZ, P4, !PT ;  /* 0x000000130a211210 */ /* 0x000fe200027fe4ff */
[----:B0-----:R-:W-:Y:S01]  /*07b0*/  IMAD.WIDE R18, R49, 0x8, R22 ;  /* 0x0000000831127825 */ /* 0x001fe200078e0216 */
[----:B----4-:R-:W-:Y:S01]  /*07c0*/  @P1 IADD3 R20, P4, R27, R20, RZ ;  /* 0x000000141b141210 */ /* 0x010fe20007f9e0ff */
[----:B------:R-:W0:Y:S02]  /*07d0*/  @!P3 LDC.64 R28, c[0x0][0x288] ;  /* 0x0000a200ff1cbb82 */ /* 0x000e240000000a00 */
[C---:B------:R-:W-:Y:S01]  /*07e0*/  @!P0 IMAD R37, R47.reuse, R15, R12 ;  /* 0x0000000f2f258224 */ /* 0x040fe200078e020c */
[----:B------:R1:W5:Y:S01]  /*07f0*/  @P1 LDG.E R42, desc[UR8][R32.64] ;  /* 0x00000008202a1981 */ /* 0x000362000c1e1900 */
[----:B------:R-:W-:-:S03]  /*0800*/  @!P0 IMAD.WIDE.U32 R34, R47, R14, R34 ;  /* 0x0000000e2f228225 */ /* 0x000fc600078e0022 */
[----:B------:R4:W2:Y:S01]  /*0810*/  LDG.E.64 R14, desc[UR8][R18.64] ;  /* 0x00000008120e7981 */ /* 0x0008a2000c1e1b00 */
[----:B------:R-:W0:Y:S01]  /*0820*/  @!P0 LDC.64 R26, c[0x0][0x228] ;  /* 0x00008a00ff1a8b82 */ /* 0x000e220000000a00 */
[----:B-1----:R-:W-:Y:S02]  /*0830*/  @!P0 IADD3 R33, R35, R37, RZ ;  /* 0x0000002523218210 */ /* 0x002fe40007ffe0ff */
[C---:B------:R-:W-:Y:S02]  /*0840*/  @!P0 SHF.L.U32 R35, R34.reuse, 0x1, RZ ;  /* 0x0000000122238819 */ /* 0x040fe400000006ff */
[----:B------:R-:W-:Y:S02]  /*0850*/  CS2R R40, SRZ ;  /* 0x0000000000287805 */ /* 0x000fe4000001ff00 */
[----:B------:R-:W-:Y:S01]  /*0860*/  @!P0 SHF.L.U64.HI R34, R34, 0x1, R33 ;  /* 0x0000000122228819 */ /* 0x000fe20000010221 */
[----:B------:R-:W1:Y:S01]  /*0870*/  @!P2 LDC.64 R22, c[0x0][0x230] ;  /* 0x00008c00ff16ab82 */ /* 0x000e620000000a00 */
[----:B------:R-:W-:Y:S01]  /*0880*/  @P1 IADD3.X R21, R10, R21, RZ, P4, !PT ;  /* 0x000000150a151210 */ /* 0x000fe200027fe4ff */
[----:B---3--:R-:W-:Y:S01]  /*0890*/  @!P2 IMAD R10, R11, R16, RZ ;  /* 0x000000100b0aa224 */ /* 0x008fe200078e02ff */
[----:B------:R-:W-:-:S02]  /*08a0*/  @!P2 MOV R32, R58 ;  /* 0x0000003a0020a202 */ /* 0x000fc40000000f00 */
[----:B------:R-:W-:Y:S01]  /*08b0*/  @!P2 MOV R33, R61 ;  /* 0x0000003d0021a202 */ /* 0x000fe20000000f00 */
[C---:B------:R-:W-:Y:S01]  /*08c0*/  @!P2 IMAD R37, R46.reuse, R17, R10 ;  /* 0x000000112e25a224 */ /* 0x040fe200078e020a */
[----:B------:R3:W5:Y:S01]  /*08d0*/  @P1 LDG.E R41, desc[UR8][R20.64] ;  /* 0x0000000814291981 */ /* 0x000762000c1e1900 */
[----:B----4-:R-:W4:Y:S01]  /*08e0*/  @!P3 LDC.64 R18, c[0x0][0x230] ;  /* 0x00008c00ff12bb82 */ /* 0x010f220000000a00 */
[----:B------:R-:W-:-:S07]  /*08f0*/  @!P2 IMAD.WIDE.U32 R32, R46, R16, R32 ;  /* 0x000000102e20a225 */ /* 0x000fce00078e0020 */
[----:B------:R-:W4:Y:S01]  /*0900*/  @!P2 LDC.64 R16, c[0x0][0x228] ;  /* 0x00008a00ff10ab82 */ /* 0x000f220000000a00 */
[----:B------:R-:W-:-:S07]  /*0910*/  @!P2 IADD3 R33, R33, R37, RZ ;  /* 0x000000252121a210 */ /* 0x000fce0007ffe0ff */
[----:B---3--:R-:W3:Y:S01]  /*0920*/  @!P3 LDC.64 R20, c[0x0][0x228] ;  /* 0x00008a00ff14bb82 */ /* 0x008ee20000000a00 */
[C---:B--2---:R-:W-:Y:S02]  /*0930*/  @!P0 IADD3 R24, P4, R35.reuse, R24, RZ ;  /* 0x0000001823188210 */ /* 0x044fe40007f9e0ff */
[----:B0-----:R-:W-:Y:S01]  /*0940*/  @!P0 IADD3 R26, P5, R35, R26, RZ ;  /* 0x0000001a231a8210 */ /* 0x001fe20007fbe0ff */
[----:B------:R-:W-:Y:S01]  /*0950*/  @!P3 IMAD R12, R13, R28, RZ ;  /* 0x0000001c0d0cb224 */ /* 0x000fe200078e02ff */
[C---:B------:R-:W-:Y:S02]  /*0960*/  @!P2 SHF.L.U32 R35, R32.reuse, 0x1, RZ ;  /* 0x000000012023a819 */ /* 0x040fe400000006ff */
[----:B------:R-:W-:Y:S02]  /*0970*/  @!P2 SHF.L.U64.HI R10, R32, 0x1, R33 ;  /* 0x00000001200aa819 */ /* 0x000fe40000010221 */
[----:B------:R-:W-:Y:S02]  /*0980*/  @!P3 MOV R32, R58 ;  /* 0x0000003a0020b202 */ /* 0x000fe40000000f00 */
[----:B------:R-:W-:Y:S01]  /*0990*/  @!P3 MOV R33, R61 ;  /* 0x0000003d0021b202 */ /* 0x000fe20000000f00 */
[C---:B------:R-:W-:Y:S01]  /*09a0*/  @!P3 IMAD R37, R45.reuse, R29, R12 ;  /* 0x0000001d2d25b224 */ /* 0x040fe200078e020c */
[C---:B------:R-:W-:Y:S01]  /*09b0*/  @!P0 IADD3.X R25, R34.reuse, R25, RZ, P4, !PT ;  /* 0x0000001922198210 */ /* 0x040fe200027fe4ff */
[----:B------:R-:W-:Y:S01]  /*09c0*/  @!P3 IMAD.WIDE.U32 R28, R45, R28, R32 ;  /* 0x0000001c2d1cb225 */ /* 0x000fe200078e0020 */
[----:B------:R-:W-:-:S03]  /*09d0*/  @!P0 IADD3.X R27, R34, R27, RZ, P5, !PT ;  /* 0x0000001b221b8210 */ /* 0x000fc60002ffe4ff */
[----:B------:R-:W5:Y:S01]  /*09e0*/  @!P0 LDG.E R43, desc[UR8][R24.64] ;  /* 0x00000008182b8981 */ /* 0x000f62000c1e1900 */
[----:B-1----:R-:W-:Y:S02]  /*09f0*/  @!P2 IADD3 R22, P4, R35, R22, RZ ;  /* 0x000000162316a210 */ /* 0x002fe40007f9e0ff */
[----:B------:R-:W-:Y:S01]  /*0a00*/  @!P3 IADD3 R33, R29, R37, RZ ;  /* 0x000000251d21b210 */ /* 0x000fe20007ffe0ff */
[----:B------:R-:W5:Y:S01]  /*0a10*/  @!P0 LDG.E R40, desc[UR8][R26.64] ;  /* 0x000000081a288981 */ /* 0x000f62000c1e1900 */
[----:B------:R-:W-:Y:S02]  /*0a20*/  @!P3 SHF.L.U32 R29, R28, 0x1, RZ ;  /* 0x000000011c1db819 */ /* 0x000fe400000006ff */
[----:B----4-:R-:W-:Y:S02]  /*0a30*/  @!P2 IADD3 R16, P0, R35, R16, RZ ;  /* 0x000000102310a210 */ /* 0x010fe40007f1e0ff */
[----:B------:R-:W-:Y:S02]  /*0a40*/  @!P2 IADD3.X R23, R10, R23, RZ, P4, !PT ;  /* 0x000000170a17a210 */ /* 0x000fe400027fe4ff */
[----:B------:R-:W-:-:S02]  /*0a50*/  @!P3 SHF.L.U64.HI R28, R28, 0x1, R33 ;  /* 0x000000011c1cb819 */ /* 0x000fc40000010221 */
[C---:B------:R-:W-:Y:S02]  /*0a60*/  @!P3 IADD3 R18, P4, R29.reuse, R18, RZ ;  /* 0x000000121d12b210 */ /* 0x040fe40007f9e0ff */
[----:B---3--:R-:W-:Y:S02]  /*0a70*/  @!P3 IADD3 R20, P5, R29, R20, RZ ;  /* 0x000000141d14b210 */ /* 0x008fe40007fbe0ff */
[----:B------:R-:W-:Y:S02]  /*0a80*/  CS2R R38, SRZ ;  /* 0x0000000000267805 */ /* 0x000fe4000001ff00 */
[----:B------:R-:W-:Y:S02]  /*0a90*/  @!P2 IADD3.X R17, R10, R17, RZ, P0, !PT ;  /* 0x000000110a11a210 */ /* 0x000fe400007fe4ff */
[----:B------:R-:W-:Y:S02]  /*0aa0*/  MOV R10, RZ ;  /* 0x000000ff000a7202 */ /* 0x000fe40000000f00 */
[C---:B------:R-:W-:Y:S01]  /*0ab0*/  @!P3 IADD3.X R19, R28.reuse, R19, RZ, P4, !PT ;  /* 0x000000131c13b210 */ /* 0x040fe200027fe4ff */
[----:B------:R0:W5:Y:S01]  /*0ac0*/  @!P2 LDG.E R38, desc[UR8][R22.64] ;  /* 0x000000081626a981 */ /* 0x000162000c1e1900 */
[----:B------:R-:W-:-:S03]  /*0ad0*/  @!P3 IADD3.X R21, R28, R21, RZ, P5, !PT ;  /* 0x000000151c15b210 */ /* 0x000fc60002ffe4ff */
[----:B------:R1:W5:Y:S04]  /*0ae0*/  @!P3 LDG.E R39, desc[UR8][R18.64] ;  /* 0x000000081227b981 */ /* 0x000368000c1e1900 */
[----:B------:R1:W5:Y:S01]  /*0af0*/  @!P3 LDG.E R10, desc[UR8][R20.64] ;  /* 0x00000008140ab981 */ /* 0x000362000c1e1900 */
[----:B------:R-:W-:-:S06]  /*0b00*/  MOV R12, RZ ;  /* 0x000000ff000c7202 */ /* 0x000fcc0000000f00 */
[----:B------:R1:W5:Y:S01]  /*0b10*/  @!P2 LDG.E R12, desc[UR8][R16.64] ;  /* 0x00000008100ca981 */ /* 0x000362000c1e1900 */
[----:B------:R-:W-:Y:S01]  /*0b20*/  ISETP.GT.U32.AND P2, PT, R51, 0x29f, PT ;  /* 0x0000029f3300780c */ /* 0x000fe20003f44070 */
[----:B------:R-:W-:Y:S01]  /*0b30*/  BSSY B0, `(.L_x_346) ;  /* 0x000001a000007945 */ /* 0x000fe20003800000 */
[----:B------:R-:W-:Y:S02]  /*0b40*/  MOV R55, 0x3f800000 ;  /* 0x3f80000000377802 */ /* 0x000fe40000000f00 */
[----:B------:R-:W-:Y:S02]  /*0b50*/  CS2R R52, SRZ ;  /* 0x0000000000347805 */ /* 0x000fe4000001ff00 */
[----:B------:R-:W-:Y:S01]  /*0b60*/  MOV R54, RZ ;  /* 0x000000ff00367202 */ /* 0x000fe20000000f00 */
[----:B------:R-:W-:-:S05]  /*0b70*/  FFMA.FTZ R15, -R14, R14, R15 ;  /* 0x0000000e0e0f7223 */ /* 0x000fca000001010f */
[----:B------:R-:W-:-:S13]  /*0b80*/  FSETP.GTU.FTZ.AND P0, PT, R15, RZ, PT ;  /* 0x000000ff0f00720b */ /* 0x000fda0003f1c000 */
[----:B0-----:R-:W0:Y:S02]  /*0b90*/  @P0 LDC R22, c[0x0][0x250] ;  /* 0x00009400ff160b82 */ /* 0x001e240000000800 */
[----:B0-----:R-:W-:Y:S01]  /*0ba0*/  @P0 FADD.FTZ R22, R15, R22 ;  /* 0x000000160f160221 */ /* 0x001fe20000010000 */
[----:B------:R-:W-:Y:S01]  /*0bb0*/  MOV R15, RZ ;  /* 0x000000ff000f7202 */ /* 0x000fe20000000f00 */
[----:B-1----:R-:W-:Y:S06]  /*0bc0*/  @P2 BRA `(.L_x_347) ;  /* 0x0000000000402947 */ /* 0x002fec0003800000 */
[----:B------:R-:W-:Y:S01]  /*0bd0*/  ISETP.NE.AND P2, PT, RZ, UR10, PT ;  /* 0x0000000aff007c0c */ /* 0x000fe2000bf45270 */
[----:B------:R-:W0:Y:S01]  /*0be0*/  LDC.64 R16, c[0x0][0x238] ;  /* 0x00008e00ff107b82 */ /* 0x000e220000000a00 */
[----:B------:R-:W-:-:S04]  /*0bf0*/  IADD3 R31, R50, R31, RZ ;  /* 0x0000001f321f7210 */ /* 0x000fc80007ffe0ff */
[----:B------:R-:W-:-:S07]  /*0c00*/  SHF.R.S32.HI R20, RZ, 0x1f, R31 ;  /* 0x0000001fff147819 */ /* 0x000fce000001141f */
[----:B------:R-:W1:Y:S01]  /*0c10*/  @P2 LDC.64 R18, c[0x0][0x240] ;  /* 0x00009000ff122b82 */ /* 0x000e620000000a00 */
[----:B0-----:R-:W-:-:S05]  /*0c20*/  IMAD.WIDE R16, R31, 0x2, R16 ;  /* 0x000000021f107825 */ /* 0x001fca00078e0210 */
[----:B------:R-:W2:Y:S04]  /*0c30*/  LDG.E.U16 R54, desc[UR8][R16.64] ;  /* 0x0000000810367981 */ /* 0x000ea8000c1e1500 */
[----:B------:R-:W3:Y:S01]  /*0c40*/  LDG.E.U16 R15, desc[UR8][R16.64+0x2] ;  /* 0x00000208100f7981 */ /* 0x000ee2000c1e1500 */
[----:B-1----:R-:W-:-:S04]  /*0c50*/  @P2 LEA R18, P3, R31, R18, 0x1 ;  /* 0x000000121f122211 */ /* 0x002fc800078608ff */
[----:B------:R-:W-:-:S05]  /*0c60*/  @P2 LEA.HI.X R19, R31, R19, R20, 0x1, P3 ;  /* 0x000000131f132211 */ /* 0x000fca00018f0c14 */
[----:B------:R-:W4:Y:S04]  /*0c70*/  @P2 LDG.E.U16 R21, desc[UR8][R18.64] ;  /* 0x0000000812152981 */ /* 0x000f28000c1e1500 */
[----:B------:R-:W4:Y:S01]  /*0c80*/  @P2 LDG.E.U16 R20, desc[UR8][R18.64+0x2] ;  /* 0x0000020812142981 */ /* 0x000f22000c1e1500 */
[----:B--2---:R-:W-:Y:S02]  /*0c90*/  SHF.L.U32 R54, R54, 0x10, RZ ;  /* 0x0000001036367819 */ /* 0x004fe400000006ff */
[----:B---3--:R-:W-:Y:S02]  /*0ca0*/  SHF.L.U32 R15, R15, 0x10, RZ ;  /* 0x000000100f0f7819 */ /* 0x008fe400000006ff */
[----:B----4-:R-:W-:Y:S02]  /*0cb0*/  @P2 SHF.L.U32 R53, R21, 0x10, RZ ;  /* 0x0000001015352819 */ /* 0x010fe400000006ff */
[----:B------:R-:W-:-:S07]  /*0cc0*/  @P2 SHF.L.U32 R52, R20, 0x10, RZ ;  /* 0x0000001014342819 */ /* 0x000fce00000006ff */
.L_x_347:
[----:B------:R-:W-:Y:S05]  /*0cd0*/  BSYNC B0 ;  /* 0x0000000000007941 */ /* 0x000fea0003800000 */
.L_x_346:
[----:B------:R-:W0:Y:S01]  /*0ce0*/  @P0 MUFU.RSQ R55, R22 ;  /* 0x0000001600370308 */ /* 0x000e220000001400 */
[----:B------:R-:W-:Y:S02]  /*0cf0*/  ISETP.NE.AND P4, PT, RZ, UR10, PT ;  /* 0x0000000aff007c0c */ /* 0x000fe4000bf85270 */
[C---:B-----5:R-:W-:Y:S02]  /*0d00*/  PRMT R16, R42.reuse, 0x7632, R16 ;  /* 0x000076322a107816 */ /* 0x060fe40000000010 */
[----:B------:R-:W-:Y:S02]  /*0d10*/  SHF.L.U32 R17, R42, 0x10, RZ ;  /* 0x000000102a117819 */ /* 0x000fe400000006ff */
[----:B------:R-:W-:Y:S02]  /*0d20*/  SHF.L.U32 R23, R16, 0x10, RZ ;  /* 0x0000001010177819 */ /* 0x000fe400000006ff */
[C---:B------:R-:W-:Y:S01]  /*0d30*/  SHF.L.U32 R25, R43.reuse, 0x10, RZ ;  /* 0x000000102b197819 */ /* 0x040fe200000006ff */
[C---:B------:R-:W-:Y:S01]  /*0d40*/  FADD.FTZ R16, -R14.reuse, R17 ;  /* 0x000000110e107221 */ /* 0x040fe20000010100 */
[----:B------:R-:W-:Y:S01]  /*0d50*/  PRMT R18, R43, 0x7632, R18 ;  /* 0x000076322b127816 */ /* 0x000fe20000000012 */
[C---:B------:R-:W-:Y:S01]  /*0d60*/  FADD.FTZ R24, -R14.reuse, R23 ;  /* 0x000000170e187221 */ /* 0x040fe20000010100 */
[----:B------:R-:W-:Y:S01]  /*0d70*/  PRMT R20, R41, 0x7632, R20 ;  /* 0x0000763229147816 */ /* 0x000fe20000000014 */
[----:B------:R-:W-:Y:S01]  /*0d80*/  FADD.FTZ R32, -R14, R25 ;  /* 0x000000190e207221 */ /* 0x000fe20000010100 */
[----:B------:R-:W-:-:S02]  /*0d90*/  PRMT R26, R40, 0x7632, R26 ;  /* 0x00007632281a7816 */ /* 0x000fc4000000001a */
[----:B------:R-:W-:Y:S01]  /*0da0*/  SHF.L.U32 R33, R18, 0x10, RZ ;  /* 0x0000001012217819 */ /* 0x000fe200000006ff */
[-C--:B0-----:R-:W-:Y:S01]  /*0db0*/  FMUL.FTZ R16, R16, R55.reuse ;  /* 0x0000003710107220 */ /* 0x081fe20000410000 */
[----:B------:R-:W-:Y:S01]  /*0dc0*/  SHF.L.U32 R21, R41, 0x10, RZ ;  /* 0x0000001029157819 */ /* 0x000fe200000006ff */
[----:B------:R-:W-:Y:S01]  /*0dd0*/  FMUL.FTZ R17, R24, R55 ;  /* 0x0000003718117220 */ /* 0x000fe20000410000 */
[----:B------:R-:W-:Y:S02]  /*0de0*/  SHF.L.U32 R19, R40, 0x10, RZ ;  /* 0x0000001028137819 */ /* 0x000fe400000006ff */
[----:B------:R-:W-:Y:S02]  /*0df0*/  PRMT R22, R38, 0x7632, R22 ;  /* 0x0000763226167816 */ /* 0x000fe40000000016 */
        /* <DEDUP_REMOVED lines=21> */
.L_x_348:
        /* <DEDUP_REMOVED lines=26> */
.L_x_349:
[----:B------:R-:W-:Y:S01]  /*10f0*/  FFMA.FTZ R31, R17, R25, R26 ;  /* 0x00000019111f7223 */ /* 0x000fe2000001001a */
[----:B------:R-:W-:Y:S01]  /*1100*/  FADD.FTZ R30, R25, R28 ;  /* 0x0000001c191e7221 */ /* 0x000fe20000010000 */
[----:B------:R-:W-:Y:S01]  /*1110*/  SHF.L.U32 R25, R38, 0x10, RZ ;  /* 0x0000001026197819 */ /* 0x000fe200000006ff */
[----:B------:R-:W-:Y:S01]  /*1120*/  FMUL.FTZ R27, R19, R54 ;  /* 0x00000036131b7220 */ /* 0x000fe20000410000 */
[----:B------:R-:W-:Y:S02]  /*1130*/  SHF.L.U32 R29, R22, 0x10, RZ ;  /* 0x00000010161d7819 */ /* 0x000fe400000006ff */
[----:B------:R-:W-:Y:S01]  /*1140*/  PRMT R26, R12, 0x7632, R26 ;  /* 0x000076320c1a7816 */ /* 0x000fe2000000001a */
[----:B------:R-:W-:Y:S01]  /*1150*/  FADD.FTZ R22, -R14, R25 ;  /* 0x000000190e167221 */ /* 0x000fe20000010100 */
[----:B------:R-:W-:Y:S01]  /*1160*/  FFMA.FTZ R28, R24, R27, R31 ;  /* 0x0000001b181c7223 */ /* 0x000fe2000001001f */
[----:B------:R-:W-:Y:S01]  /*1170*/  FADD.FTZ R32, -R14, R29 ;  /* 0x0000001d0e207221 */ /* 0x000fe20000010100 */
[----:B------:R-:W-:Y:S01]  /*1180*/  FADD.FTZ R30, R30, R27 ;  /* 0x0000001b1e1e7221 */ /* 0x000fe20000010000 */
[----:B------:R-:W-:Y:S01]  /*1190*/  SHF.L.U32 R25, R12, 0x10, RZ ;  /* 0x000000100c197819 */ /* 0x000fe200000006ff */
[----:B------:R-:W-:Y:S01]  /*11a0*/  FMUL.FTZ R22, R22, R55 ;  /* 0x0000003716167220 */ /* 0x000fe20000410000 */
[----:B------:R-:W-:Y:S01]  /*11b0*/  SHF.L.U32 R26, R26, 0x10, RZ ;  /* 0x000000101a1a7819 */ /* 0x000fe200000006ff */
        /* <DEDUP_REMOVED lines=21> */
.L_x_350:
[----:B------:R-:W-:Y:S01]  /*1310*/  FFMA.FTZ R35, R23, R29, R28 ;  /* 0x0000001d17237223 */ /* 0x000fe2000001001c */
[----:B------:R-:W-:Y:S01]  /*1320*/  FMUL.FTZ R31, R25, R54 ;  /* 0x00000036191f7220 */ /* 0x000fe20000410000 */
[----:B------:R-:W-:Y:S01]  /*1330*/  FADD.FTZ R30, R29, R30 ;  /* 0x0000001e1d1e7221 */ /* 0x000fe20000010000 */
[C---:B------:R-:W-:Y:S01]  /*1340*/  PRMT R29, R39.reuse, 0x7632, R29 ;  /* 0x00007632271d7816 */ /* 0x040fe2000000001d */
        /* <DEDUP_REMOVED lines=8> */
[C---:B------:R-:W-:Y:S01]  /*13d0*/  FADD.FTZ R32, -R14.reuse, R31 ;  /* 0x0000001f0e207221 */ /* 0x040fe20000010100 */
[----:B------:R-:W-:Y:S01]  /*13e0*/  FADD.FTZ R34, -R14, R29 ;  /* 0x0000001d0e227221 */ /* 0x000fe20000010100 */
[----:B------:R-:W-:-:S02]  /*13f0*/  SHF.L.U32 R29, R10, 0x10, RZ ;  /* 0x000000100a1d7819 */ /* 0x000fc400000006ff */
[----:B------:R-:W-:Y:S01]  /*1400*/  SHF.L.U32 R30, R30, 0x10, RZ ;  /* 0x000000101e1e7819 */ /* 0x000fe200000006ff */
[-C--:B------:R-:W-:Y:S01]  /*1410*/  FMUL.FTZ R32, R32, R55.reuse ;  /* 0x0000003720207220 */ /* 0x080fe20000410000 */
        /* <DEDUP_REMOVED lines=20> */
.L_x_351:
[----:B------:R-:W-:Y:S01]  /*1560*/  FMUL.FTZ R35, R29, R54 ;  /* 0x000000361d237220 */ /* 0x000fe20000410000 */
[----:B------:R-:W-:Y:S01]  /*1570*/  FMUL.FTZ R37, R30, R15 ;  /* 0x0000000f1e257220 */ /* 0x000fe20000410000 */
[----:B------:R-:W-:Y:S01]  /*1580*/  ISETP.GT.AND P0, PT, R0, 0x1e, PT ;  /* 0x0000001e0000780c */ /* 0x000fe20003f04270 */
[----:B------:R-:W0:Y:S01]  /*1590*/  S2UR UR11, SR_CgaCtaId ;  /* 0x00000000000b79c3 */ /* 0x000e220000008800 */
[----:B------:R-:W-:Y:S01]  /*15a0*/  FFMA.FTZ R28, R32, R35, R28 ;  /* 0x00000023201c7223 */ /* 0x000fe2000001001c */
[----:B------:R-:W-:Y:S01]  /*15b0*/  FADD.FTZ R34, R33, R35 ;  /* 0x0000002321227221 */ /* 0x000fe20000010000 */
[----:B------:R-:W-:Y:S01]  /*15c0*/  FFMA.FTZ R35, R16, R21, RZ ;  /* 0x0000001510237223 */ /* 0x000fe200000100ff */
[----:B------:R-:W-:Y:S01]  /*15d0*/  FADD.FTZ R16, RZ, R21 ;  /* 0x00000015ff107221 */ /* 0x000fe20000010000 */
[----:B------:R-:W-:Y:S01]  /*15e0*/  FFMA.FTZ R36, R31, R37, R28 ;  /* 0x000000251f247223 */ /* 0x000fe2000001001c */
[----:B------:R-:W-:Y:S01]  /*15f0*/  FADD.FTZ R37, R37, R34 ;  /* 0x0000002225257221 */ /* 0x000fe20000010000 */
[----:B------:R-:W-:Y:S01]  /*1600*/  FFMA.FTZ R35, R24, R19, R35 ;  /* 0x0000001318237223 */ /* 0x000fe20000010023 */
[----:B------:R-:W-:Y:S01]  /*1610*/  FFMA.FTZ R24, R17, R20, RZ ;  /* 0x0000001411187223 */ /* 0x000fe200000100ff */
[----:B------:R-:W-:Y:S01]  /*1620*/  FADD.FTZ R17, RZ, R20 ;  /* 0x00000014ff117221 */ /* 0x000fe20000010000 */
[----:B------:R-:W1:Y:S01]  /*1630*/  SHFL.DOWN PT, R33, R36, 0x1, 0x1f ;  /* 0x08201f0024217f89 */ /* 0x000e6200000e0000 */
[----:B------:R-:W-:Y:S01]  /*1640*/  UMOV UR6, 0x400 ;  /* 0x0000040000067882 */ /* 0x000fe20000000000 */
[----:B------:R-:W-:Y:S01]  /*1650*/  FADD.FTZ R16, R16, R19 ;  /* 0x0000001310107221 */ /* 0x000fe20000010000 */
[----:B------:R-:W-:Y:S01]  /*1660*/  UIADD3 UR5, UR6, 0xd0, URZ ;  /* 0x000000d006057890 */ /* 0x000fe2000fffe03f */
[----:B------:R-:W2:Y:S01]  /*1670*/  SHFL.DOWN PT, R28, R37, 0x1, 0x1f ;  /* 0x08201f00251c7f89 */ /* 0x000ea200000e0000 */
[----:B------:R-:W-:Y:S01]  /*1680*/  FFMA.FTZ R24, R23, R18, R24 ;  /* 0x0000001217187223 */ /* 0x000fe20000010018 */
[----:B------:R-:W-:Y:S01]  /*1690*/  FADD.FTZ R17, R17, R18 ;  /* 0x0000001211117221 */ /* 0x000fe20000010000 */
[----:B------:R-:W-:Y:S01]  /*16a0*/  ISETP.NE.AND P2, PT, R51, RZ, PT ;  /* 0x000000ff3300720c */ /* 0x000fe20003f45270 */
        /* <DEDUP_REMOVED lines=90> */
.L_x_353:
[----:B------:R-:W-:Y:S05]  /*1c50*/  BSYNC B0 ;  /* 0x0000000000007941 */ /* 0x000fea0003800000 */
.L_x_352:
        /* <DEDUP_REMOVED lines=78> */
.L_x_355:
[----:B------:R-:W-:Y:S05]  /*2140*/  BSYNC B0 ;  /* 0x0000000000007941 */ /* 0x000fea0003800000 */
.L_x_354:
        /* <DEDUP_REMOVED lines=19> */
.L_x_357:
[----:B------:R-:W-:Y:S05]  /*2280*/  BSYNC B0 ;  /* 0x0000000000007941 */ /* 0x000fea0003800000 */
.L_x_356:
        /* <DEDUP_REMOVED lines=39> */
.L_x_360:
[----:B--2---:R-:W2:Y:S04]  /*2500*/  LDG.E.STRONG.GPU R18, desc[UR8][R16.64] ;  /* 0x0000000810127981 */ /* 0x004ea8000c1ef900 */
[----:B--2---:R-:W-:Y:S01]  /*2510*/  CCTL.IVALL ;  /* 0x00000000ff00798f */ /* 0x004fe20002000000 */
[----:B------:R-:W-:Y:S05]  /*2520*/  YIELD ;  /* 0x0000000000007946 */ /* 0x000fea0003800000 */
[----:B------:R-:W-:-:S13]  /*2530*/  ISETP.NE.AND P0, PT, R18, R33, PT ;  /* 0x000000211200720c */ /* 0x000fda0003f05270 */
[----:B------:R-:W-:Y:S05]  /*2540*/  @P0 BRA `(.L_x_360) ;  /* 0xfffffffc00ec0947 */ /* 0x000fea000383ffff */
.L_x_359:
        /* <DEDUP_REMOVED lines=17> */
.L_x_364:
        /* <DEDUP_REMOVED lines=115> */
.L_x_363:
        /* <DEDUP_REMOVED lines=61> */
.L_x_365:
[----:B------:R-:W-:-:S13]  /*3160*/  ISETP.NE.OR P0, PT, R32, RZ, P0 ;  /* 0x000000ff2000720c */ /* 0x000fda0000705670 */
[----:B------:R-:W-:Y:S05]  /*3170*/  @!P0 BRA `(.L_x_361) ;  /* 0x00000000007c8947 */ /* 0x000fea0003800000 */
.L_x_362:
        /* <DEDUP_REMOVED lines=31> */
.L_x_361:
        /* <DEDUP_REMOVED lines=11> */
.L_x_367:
[----:B------:R-:W-:Y:S05]  /*3420*/  BSYNC B0 ;  /* 0x0000000000007941 */ /* 0x000fea0003800000 */
.L_x_366:
        /* <DEDUP_REMOVED lines=16> */
.L_x_358:
[----:B------:R-:W1:Y:S01]  /*3530*/  S2UR UR6, SR_CgaCtaId ;  /* 0x00000000000679c3 */ /* 0x000e620000008800 */
[----:B------:R-:W-:Y:S01]  /*3540*/  UMOV UR5, 0x400 ;  /* 0x0000040000057882 */ /* 0x000fe20000000000 */
[----:B------:R-:W-:Y:S01]  /*3550*/  ULDC.64 UR12, c[0x0][0x290] ;  /* 0x0000a400000c7ab9 */ /* 0x000fe20000000a00 */
[----:B--2---:R-:W-:Y:S02]  /*3560*/  SHF.L.U32 R21, R42, 0x10, RZ ;  /* 0x000000102a157819 */ /* 0x004fe400000006ff */
[----:B------:R-:W-:Y:S02]  /*3570*/  SHF.L.U32 R19, R8, 0x10, RZ ;  /* 0x0000001008137819 */ /* 0x000fe400000006ff */
[----:B------:R-:W-:Y:S02]  /*3580*/  ISETP.GE.U32.AND P0, PT, R47, UR12, PT ;  /* 0x0000000c2f007c0c */ /* 0x000fe4000bf06070 */
[----:B------:R-:W-:Y:S01]  /*3590*/  ISETP.GE.U32.AND P3, PT, R45, UR12, PT ;  /* 0x0000000c2d007c0c */ /* 0x000fe2000bf66070 */
[----:B------:R-:W-:Y:S01]  /*35a0*/  FADD.FTZ R18, -R14, R19 ;  /* 0x000000130e127221 */ /* 0x000fe20000010100 */
[----:B------:R-:W-:-:S02]  /*35b0*/  SHF.L.U32 R43, R43, 0x10, RZ ;  /* 0x000000102b2b7819 */ /* 0x000fc400000006ff */
[----:B------:R-:W-:Y:S02]  /*35c0*/  SHF.L.U32 R27, R27, 0x10, RZ ;  /* 0x000000101b1b7819 */ /* 0x000fe400000006ff */
[----:B------:R-:W-:Y:S01]  /*35d0*/  SHF.L.U32 R29, R38, 0x10, RZ ;  /* 0x00000010261d7819 */ /* 0x000fe200000006ff */
[C---:B------:R-:W-:Y:S01]  /*35e0*/  FADD.FTZ R38, -R14.reuse, R21 ;  /* 0x000000150e267221 */ /* 0x040fe20000010100 */
        /* <DEDUP_REMOVED lines=10> */
[C---:B------:R-:W-:Y:S01]  /*3690*/  ISETP.GT.U32.OR P0, PT, R51.reuse, 0x29f, P0 ;  /* 0x0000029f3300780c */ /* 0x040fe20000704470 */
[-C--:B------:R-:W-:Y:S01]  /*36a0*/  FMUL.FTZ R56, R38, R55.reuse ;  /* 0x0000003726387220 */ /* 0x080fe20000410000 */
[----:B------:R-:W-:Y:S01]  /*36b0*/  ISETP.GT.U32.OR P3, PT, R51, 0x29f, P3 ;  /* 0x0000029f3300780c */ /* 0x000fe20001f64470 */
[----:B------:R-:W-:Y:S01]  /*36c0*/  FMUL.FTZ R29, R18, R55 ;  /* 0x00000037121d7220 */ /* 0x000fe20000410000 */
[----:B------:R-:W-:-:S02]  /*36d0*/  SHF.L.U32 R41, R41, 0x10, RZ ;  /* 0x0000001029297819 */ /* 0x000fc400000006ff */
[----:B------:R0:W-:Y:S01]  /*36e0*/  @!P2 STS.64 [UR5+0xc8], R36 ;  /* 0x0000c824ff00a988 */ /* 0x0001e20008000a05 */
[----:B------:R-:W-:Y:S01]  /*36f0*/  BAR.SYNC.DEFER_BLOCKING 0x0 ;  /* 0x0000000000007b1d */ /* 0x000fe20000010000 */
[----:B------:R-:W-:Y:S02]  /*3700*/  ISETP.GE.U32.AND P2, PT, R46, UR12, PT ;  /* 0x0000000c2e007c0c */ /* 0x000fe4000bf46070 */
[----:B------:R-:W-:Y:S02]  /*3710*/  SHF.L.U32 R28, R28, 0x10, RZ ;  /* 0x000000101c1c7819 */ /* 0x000fe400000006ff */
[----:B------:R-:W-:Y:S01]  /*3720*/  ISETP.GE.AND.EX P2, PT, R11, UR13, PT, P2 ;  /* 0x0000000d0b007c0c */ /* 0x000fe2000bf46320 */
[C---:B0-----:R-:W-:Y:S01]  /*3730*/  FADD.FTZ R36, -R14.reuse, R27 ;  /* 0x0000001b0e247221 */ /* 0x041fe20000010100 */
[----:B------:R-:W-:Y:S02]  /*3740*/  FADD.FTZ R14, -R14, R23 ;  /* 0x000000170e0e7221 */ /* 0x000fe40000010100 */
[----:B------:R-:W-:Y:S01]  /*3750*/  ISETP.GT.U32.OR P2, PT, R51, 0x29f, P2 ;  /* 0x0000029f3300780c */ /* 0x000fe20001744470 */
[----:B------:R-:W0:Y:S01]  /*3760*/  LDS.64 R16, [UR5+0xc8] ;  /* 0x0000c805ff107984 */ /* 0x000e220008000a00 */
[----:B------:R-:W-:-:S02]  /*3770*/  ULDC UR5, c[0x0][0x2bc] ;  /* 0x0000af0000057ab9 */ /* 0x000fc40000000800 */
        /* <DEDUP_REMOVED lines=21> */
.L_x_368:
[----:B------:R-:W-:Y:S04]  /*38d0*/  BSSY B0, `(.L_x_369) ;  /* 0x0000014000007945 */ /* 0x000fe80003800000 */
[----:B------:R-:W-:Y:S05]  /*38e0*/  @!P1 BRA `(.L_x_370) ;  /* 0x0000000000489947 */ /* 0x000fea0003800000 */
        /* <DEDUP_REMOVED lines=18> */
.L_x_370:
[----:B------:R-:W-:Y:S05]  /*3a10*/  BSYNC B0 ;  /* 0x0000000000007941 */ /* 0x000fea0003800000 */
.L_x_369:
[----:B------:R-:W-:Y:S01]  /*3a20*/  SHF.L.U32 R17, R40, 0x10, RZ ;  /* 0x0000001028117819 */ /* 0x000fe200000006ff */
[-C--:B------:R-:W-:Y:S01]  /*3a30*/  FMUL.FTZ R34, R34, R55.reuse ;  /* 0x0000003722227220 */ /* 0x080fe20000410000 */
[----:B------:R-:W-:Y:S01]  /*3a40*/  SHF.L.U32 R26, R26, 0x10, RZ ;  /* 0x000000101a1a7819 */ /* 0x000fe200000006ff */
[----:B------:R-:W-:Y:S01]  /*3a50*/  FMUL.FTZ R36, R36, R55 ;  /* 0x0000003724247220 */ /* 0x000fe20000410000 */
        /* <DEDUP_REMOVED lines=19> */
.L_x_371:
        /* <DEDUP_REMOVED lines=10> */
[C---:B------:R-:W-:Y:S02]  /*3c30*/  IMAD R19, R47.reuse, UR13, R34 ;  /* 0x0000000d2f137c24 */ /* 0x040fe4000f8e0222 */
[-C--:B------:R-:W-:Y:S01]  /*3c40*/  FMUL.FTZ R26, R18, R55.reuse ;  /* 0x00000037121a7220 */ /* 0x080fe20000410000 */
[----:B------:R-:W-:Y:S01]  /*3c50*/  FMUL.FTZ R9, R28, R55 ;  /* 0x000000371c097220 */ /* 0x000fe20000410000 */
[----:B------:R-:W-:Y:S01]  /*3c60*/  IMAD.WIDE.U32 R16, R47, UR12, R16 ;  /* 0x0000000c2f107c25 */ /* 0x000fe2000f8e0010 */
[----:B------:R-:W-:-:S03]  /*3c70*/  ULDC.64 UR12, c[0x0][0x210] ;  /* 0x00008400000c7ab9 */ /* 0x000fc60000000a00 */
[----:B------:R-:W-:Y:S02]  /*3c80*/  F2FP.BF16.F32.PACK_AB R9, R9, R26 ;  /* 0x0000001a0909723e */ /* 0x000fe400000010ff */
[----:B------:R-:W-:Y:S02]  /*3c90*/  LEA R18, P0, R16, UR12, 0x1 ;  /* 0x0000000c10127c11 */ /* 0x000fe4000f8008ff */
[----:B------:R-:W-:-:S04]  /*3ca0*/  IADD3 R19, R17, R19, RZ ;  /* 0x0000001311137210 */ /* 0x000fc80007ffe0ff */
[----:B------:R-:W-:-:S05]  /*3cb0*/  LEA.HI.X R19, R16, UR13, R19, 0x1, P0 ;  /* 0x0000000d10137c11 */ /* 0x000fca00080f0c13 */
[----:B------:R1:W-:Y:S02]  /*3cc0*/  STG.E desc[UR8][R18.64], R9 ;  /* 0x0000000912007986 */ /* 0x0003e4000c101908 */
.L_x_373:
[----:B------:R-:W-:Y:S05]  /*3cd0*/  BSYNC B0 ;  /* 0x0000000000007941 */ /* 0x000fea0003800000 */
.L_x_372:
[----:B-1----:R-:W-:Y:S01]  /*3ce0*/  SHF.L.U32 R9, R12, 0x10, RZ ;  /* 0x000000100c097819 */ /* 0x002fe200000006ff */
[-C--:B------:R-:W-:Y:S01]  /*3cf0*/  FMUL.FTZ R30, R30, R55.reuse ;  /* 0x000000371e1e7220 */ /* 0x080fe20000410000 */
[----:B------:R-:W-:Y:S01]  /*3d00*/  SHF.L.U32 R24, R24, 0x10, RZ ;  /* 0x0000001018187819 */ /* 0x000fe200000006ff */
[----:B------:R-:W-:Y:S01]  /*3d10*/  FMUL.FTZ R32, R32, R55 ;  /* 0x0000003720207220 */ /* 0x000fe20000410000 */
[----:B------:R-:W-:Y:S06]  /*3d20*/  @!P4 BRA `(.L_x_374) ;  /* 0x000000000048c947 */ /* 0x000fec0003800000 */
[----:B------:R-:W-:Y:S01]  /*3d30*/  FFMA.FTZ R12, R30, R54, R53 ;  /* 0x000000361e0c7223 */ /* 0x000fe20000010035 */
[----:B------:R-:W-:-:S03]  /*3d40*/  FFMA.FTZ R16, R32, R15, R52 ;  /* 0x0000000f20107223 */ /* 0x000fc60000010034 */
[----:B------:R-:W-:Y:S01]  /*3d50*/  FMUL.FTZ R17, R12, -1.4426950216293334961 ;  /* 0xbfb8aa3b0c117820 */ /* 0x000fe20000410000 */
[----:B0-----:R-:W-:-:S05]  /*3d60*/  FMUL.FTZ R19, R16, -1.4426950216293334961 ;  /* 0xbfb8aa3b10137820 */ /* 0x001fca0000410000 */
        /* <DEDUP_REMOVED lines=14> */
.L_x_374:
[----:B------:R-:W-:Y:S04]  /*3e50*/  BSSY B0, `(.L_x_375) ;  /* 0x0000014000007945 */ /* 0x000fe80003800000 */
[----:B------:R-:W-:Y:S05]  /*3e60*/  @P2 BRA `(.L_x_376) ;  /* 0x0000000000482947 */ /* 0x000fea0003800000 */
        /* <DEDUP_REMOVED lines=9> */
[----:B0-----:R-:W-:-:S04]  /*3f00*/  IMAD.WIDE.U32 R18, R46, UR12, R16 ;  /* 0x0000000c2e127c25 */ /* 0x001fc8000f8e0010 */
        /* <DEDUP_REMOVED lines=8> */
.L_x_376:
[----:B------:R-:W-:Y:S05]  /*3f90*/  BSYNC B0 ;  /* 0x0000000000007941 */ /* 0x000fea0003800000 */
.L_x_375:
[----:B-1----:R-:W-:Y:S01]  /*3fa0*/  SHF.L.U32 R9, R10, 0x10, RZ ;  /* 0x000000100a097819 */ /* 0x002fe200000006ff */
[-C--:B0-----:R-:W-:Y:S01]  /*3fb0*/  FMUL.FTZ R18, R8, R55.reuse ;  /* 0x0000003708127220 */ /* 0x081fe20000410000 */
        /* <DEDUP_REMOVED lines=21> */
.L_x_377:
        /* <DEDUP_REMOVED lines=19> */
.L_x_379:
[----:B------:R-:W-:Y:S05]  /*4240*/  BSYNC B0 ;  /* 0x0000000000007941 */ /* 0x000fea0003800000 */
.L_x_378:
[----:B0-----:R-:W0:Y:S01]  /*4250*/  LDC R8, c[0x0][0x10] ;  /* 0x00000400ff087b82 */ /* 0x001e220000000800 */
[----:B------:R-:W-:Y:S02]  /*4260*/  IADD3 R44, R44, 0x1, RZ ;  /* 0x000000012c2c7810 */ /* 0x000fe40007ffe0ff */
[----:B0-----:R-:W-:-:S04]  /*4270*/  IADD3 R49, R8, R49, RZ ;  /* 0x0000003108317210 */ /* 0x001fc80007ffe0ff */
[----:B------:R-:W-:-:S13]  /*4280*/  ISETP.GE.AND P0, PT, R49, UR4, PT ;  /* 0x0000000431007c0c */ /* 0x000fda000bf06270 */
[----:B------:R-:W-:Y:S05]  /*4290*/  @!P0 BRA `(.L_x_380) ;  /* 0xffffffc0001c8947 */ /* 0x000fea000383ffff */
.L_x_345:
        /* <DEDUP_REMOVED lines=19> */
.L_x_382:
[----:B------:R-:W-:Y:S05]  /*43d0*/  BSYNC B0 ;  /* 0x0000000000007941 */ /* 0x000fea0003800000 */
.L_x_381:
        /* <DEDUP_REMOVED lines=11> */
.L_x_384:
[----:B------:R-:W2:Y:S04]  /*4490*/  LDG.E.STRONG.GPU R5, desc[UR8][R2.64] ;  /* 0x0000000802057981 */ /* 0x000ea8000c1ef900 */
[----:B--2---:R-:W-:Y:S01]  /*44a0*/  CCTL.IVALL ;  /* 0x00000000ff00798f */ /* 0x004fe20002000000 */
[----:B------:R-:W-:Y:S05]  /*44b0*/  YIELD ;  /* 0x0000000000007946 */ /* 0x000fea0003800000 */
[----:B------:R-:W-:-:S13]  /*44c0*/  ISETP.NE.AND P0, PT, R5, R0, PT ;  /* 0x000000000500720c */ /* 0x000fda0003f05270 */
[----:B------:R-:W-:Y:S05]  /*44d0*/  @P0 BRA `(.L_x_384) ;  /* 0xfffffffc00ec0947 */ /* 0x000fea000383ffff */
.L_x_383:
        /* <DEDUP_REMOVED lines=24> */
.L_x_385:
[----:B------:R-:W-:-:S04]  /*4660*/  LEA R6, P0, R51, UR4, 0x2 ;  /* 0x0000000433067c11 */ /* 0x000fc8000f8010ff */
[----:B------:R-:W-:Y:S02]  /*4670*/  LEA.HI.X R7, R51, UR5, R0, 0x2, P0 ;  /* 0x0000000533077c11 */ /* 0x000fe400080f1400 */
[-C--:B------:R-:W-:Y:S02]  /*4680*/  LEA R8, P0, R18, R6.reuse, 0x2 ;  /* 0x0000000612087211 */ /* 0x080fe400078010ff */
[-C--:B------:R-:W-:Y:S01]  /*4690*/  LEA R12, P2, R27, R6.reuse, 0x2 ;  /* 0x000000061b0c7211 */ /* 0x080fe200078410ff */
[----:B------:R-:W2:Y:S01]  /*46a0*/  LDG.E R0, desc[UR8][R6.64] ;  /* 0x0000000806007981 */ /* 0x000ea2000c1e1900 */
[----:B------:R-:W-:Y:S02]  /*46b0*/  LEA R10, P1, R22, R6, 0x2 ;  /* 0x00000006160a7211 */ /* 0x000fe400078210ff */
[C---:B------:R-:W-:Y:S02]  /*46c0*/  IADD3.X R9, R7.reuse, R31, RZ, P0, !PT ;  /* 0x0000001f07097210 */ /* 0x040fe400007fe4ff */
[----:B------:R-:W-:-:S02]  /*46d0*/  IADD3.X R13, R7, R29, RZ, P2, !PT ;  /* 0x0000001d070d7210 */ /* 0x000fc400017fe4ff */
[----:B------:R-:W-:Y:S02]  /*46e0*/  IADD3.X R11, R23, R7, RZ, P1, !PT ;  /* 0x00000007170b7210 */ /* 0x000fe40000ffe4ff */
        /* <DEDUP_REMOVED lines=8> */
[----:B--2---:R-:W-:Y:S02]  /*4770*/  F2FP.BF16.F32.PACK_AB R19, R9, R0 ;  /* 0x000000000913723e */ /* 0x004fe400000010ff */
[----:B------:R-:W-:Y:S02]  /*4780*/  SHF.R.S32.HI R0, RZ, 0x1f, R51 ;  /* 0x0000001fff007819 */ /* 0x000fe40000011433 */
[----:B---3--:R-:W-:Y:S01]  /*4790*/  F2FP.BF16.F32.PACK_AB R21, R13, R10 ;  /* 0x0000000a0d15723e */ /* 0x008fe200000010ff */
[----:B------:R2:W-:Y:S04]  /*47a0*/  STG.E desc[UR8][R2.64], R19 ;  /* 0x0000001302007986 */ /* 0x0005e8000c101908 */
[----:B------:R2:W-:Y:S01]  /*47b0*/  STG.E desc[UR8][R4.64], R21 ;  /* 0x0000001504007986 */ /* 0x0005e2000c101908 */
[----:B------:R-:W-:-:S13]  /*47c0*/  ISETP.GT.AND.EX P0, PT, R25, R0, PT, P0 ;  /* 0x000000001900720c */ /* 0x000fda0003f04300 */
[----:B--2---:R-:W-:Y:S05]  /*47d0*/  @P0 BRA `(.L_x_385) ;  /* 0xfffffffc00a00947 */ /* 0x004fea000383ffff */
[----:B------:R-:W-:Y:S05]  /*47e0*/  EXIT ;  /* 0x000000000000794d */ /* 0x000fea0003800000 */
.L_x_386:
        /* <DEDUP_REMOVED lines=9> */
.L_x_5118:


//--------------------- .text._Z35group_norm_nhwc_bwd_one_pass_kernelI11Bf16IOBf16WLi128ELi84ELi672EEv26Group_norm_nhwc_bwd_params --------------------------
	.section	.text._Z35group_norm_nhwc_bwd_one_pass_kernelI11Bf16IOBf16WLi128ELi84ELi672EEv26Group_norm_nhwc_bwd_params,"ax",@progbits
	.align	128
        .global         _Z35group_norm_nhwc_bwd_one_pass_kernelI11Bf16IOBf16WLi128ELi84ELi672EEv26Group_norm_nhwc_bwd_params
        .type           _Z35group_norm_nhwc_bwd_one_pass_kernelI11Bf16IOBf16WLi128ELi84ELi672EEv26Group_norm_nhwc_bwd_params,@function
        .size           _Z35group_norm_nhwc_bwd_one_pass_kernelI11Bf16IOBf16WLi128ELi84ELi672EEv26Group_norm_nhwc_bwd_params,(.L_x_5119 - _Z35group_norm_nhwc_bwd_one_pass_kernelI11Bf16IOBf16WLi128ELi84ELi672EEv26Group_norm_nhwc_bwd_params)
        .other          _Z35group_norm_nhwc_bwd_one_pass_kernelI11Bf16IOBf16WLi128ELi84ELi672EEv26Group_norm_nhwc_bwd_params,@"STO_CUDA_ENTRY STV_DEFAULT"
_Z35group_norm_nhwc_bwd_one_pass_kernelI11Bf16IOBf16WLi128ELi84ELi672EEv26Group_norm_nhwc_bwd_params:
.text._Z35group_norm_nhwc_bwd_one_pass_kernelI11Bf16IOBf16WLi128ELi84ELi672EEv26Group_norm_nhwc_bwd_params:
        /* <DEDUP_REMOVED lines=54> */
.L_x_438:
[----:B0-----:R-:W0:Y:S01]  /*0360*/  LDC R10, c[0x0][0x2a0] ;  /* 0x0000a800ff0a7b82 */ /* 0x001e220000000800 */
[----:B------:R-:W-:Y:S01]  /*0370*/  ISETP.LE.AND P4, PT, RZ, UR6, PT ;  /* 0x00000006ff007c0c */ /* 0x000fe2000bf83270 */
[----:B------:R-:W-:Y:S01]  /*0380*/  ULDC.64 UR18, c[0x0][0x290] ;  /* 0x0000a40000127ab9 */ /* 0x000fe20000000a00 */
[----:B------:R-:W-:Y:S01]  /*0390*/  SHF.R.S32.HI R15, RZ, 0x1f, R57 ;  /* 0x0000001fff0f7819 */ /* 0x000fe20000011439 */
[----:B------:R-:W-:Y:S01]  /*03a0*/  ULDC.64 UR12, c[0x0][0x298] ;  /* 0x0000a600000c7ab9 */ /* 0x000fe20000000a00 */
[----:B------:R-:W-:Y:S02]  /*03b0*/  SHF.R.S32.HI R23, RZ, 0x1f, R56 ;  /* 0x0000001fff177819 */ /* 0x000fe40000011438 */
[----:B------:R-:W-:Y:S01]  /*03c0*/  CS2R R48, SRZ ;  /* 0x0000000000307805 */ /* 0x000fe2000001ff00 */
[----:B------:R-:W1:Y:S08]  /*03d0*/  @P1 LDC.64 R18, c[0x0][0x288] ;  /* 0x0000a200ff121b82 */ /* 0x000e700000000a00 */
        /* <DEDUP_REMOVED lines=28> */
[----:B------:R-:W-:-:S02]  /*05a0*/  ISETP.GT.U32.OR P3, PT, R59, 0x29f, P3 ;  /* 0x0000029f3b00780c */ /* 0x000fc40001f64470 */
[----:B------:R-:W-:Y:S02]  /*05b0*/  @P5 IADD3 R5, R5, 0x1, RZ ;  /* 0x0000000105055810 */ /* 0x000fe40007ffe0ff */
[----:B------:R-:W-:Y:S02]  /*05c0*/  SEL R4, R7, R4, !P2 ;  /* 0x0000000407047207 */ /* 0x000fe40005000000 */
[----:B------:R-:W-:Y:S02]  /*05d0*/  @!P0 IADD3 R5, -R5, RZ, RZ ;  /* 0x000000ff05058210 */ /* 0x000fe40007ffe1ff */
[----:B------:R-:W-:Y:S01]  /*05e0*/  ISETP.GE.U32.AND P4, PT, R56, UR18, PT ;  /* 0x0000001238007c0c */ /* 0x000fe2000bf86070 */
[----:B------:R-:W-:Y:S01]  /*05f0*/  IMAD R25, R4, 0x54, RZ ;  /* 0x0000005404197824 */ /* 0x000fe200078e02ff */
[----:B------:R-:W-:Y:S02]  /*0600*/  SEL R5, R7, R5, !P2 ;  /* 0x0000000507057207 */ /* 0x000fe40005000000 */
[----:B------:R-:W-:Y:S01]  /*0610*/  ISETP.GE.AND.EX P4, PT, R23, UR19, PT, P4 ;  /* 0x0000001317007c0c */ /* 0x000fe2000bf86340 */
[----:B------:R-:W0:Y:S01]  /*0620*/  @!P3 LDC.64 R6, c[0x0][0x288] ;  /* 0x0000a200ff06bb82 */ /* 0x000e220000000a00 */
[----:B------:R-:W-:-:S02]  /*0630*/  SHF.R.S32.HI R10, RZ, 0x1f, R60 ;  /* 0x0000001fff0a7819 */ /* 0x000fc4000001143c */
[----:B------:R-:W-:Y:S02]  /*0640*/  IADD3 R62, P0, R60, R25, RZ ;  /* 0x000000193c3e7210 */ /* 0x000fe40007f1e0ff */
[----:B------:R-:W-:Y:S02]  /*0650*/  SHF.R.S32.HI R8, RZ, 0x1f, R5 ;  /* 0x0000001fff087819 */ /* 0x000fe40000011405 */
[----:B------:R-:W-:Y:S01]  /*0660*/  ISETP.GT.U32.OR P4, PT, R59, 0x29f, P4 ;  /* 0x0000029f3b00780c */ /* 0x000fe20002784470 */
[----:B------:R-:W3:Y:S01]  /*0670*/  @!P3 LDC.64 R16, c[0x0][0x230] ;  /* 0x00008c00ff10bb82 */ /* 0x000ee20000000a00 */
[----:B------:R-:W-:Y:S01]  /*0680*/  LEA.HI.X.SX32 R63, R25, R10, 0x1, P0 ;  /* 0x0000000a193f7211 */ /* 0x000fe200000f0eff */
[----:B------:R-:W-:Y:S01]  /*0690*/  IMAD R8, R8, UR12, RZ ;  /* 0x0000000c08087c24 */ /* 0x000fe2000f8e02ff */
[----:B------:R-:W-:-:S03]  /*06a0*/  ISETP.GE.U32.AND P0, PT, R55, UR18, PT ;  /* 0x0000001237007c0c */ /* 0x000fc6000bf06070 */
[C---:B------:R-:W-:Y:S02]  /*06b0*/  IMAD R65, R5.reuse, UR13, R8 ;  /* 0x0000000d05417c24 */ /* 0x040fe4000f8e0208 */
[----:B------:R-:W4:Y:S01]  /*06c0*/  @P1 LDC.64 R10, c[0x0][0x230] ;  /* 0x00008c00ff0a1b82 */ /* 0x000f220000000a00 */
[----:B------:R-:W-:Y:S01]  /*06d0*/  IMAD.WIDE.U32 R62, R5, UR12, R62 ;  /* 0x0000000c053e7c25 */ /* 0x000fe2000f8e003e */
[----:B------:R-:W-:Y:S01]  /*06e0*/  HFMA2.MMA R50, -RZ, RZ, 0, 0 ;  /* 0x00000000ff327435 */ /* 0x000fe200000001ff */
[----:B------:R-:W-:Y:S02]  /*06f0*/  ULDC.64 UR12, c[0x0][0x248] ;  /* 0x00009200000c7ab9 */ /* 0x000fe40000000a00 */
[----:B-1----:R-:W-:Y:S01]  /*0700*/  @P1 IMAD R5, R3, R18, RZ ;  /* 0x0000001203051224 */ /* 0x002fe200078e02ff */
[----:B------:R-:W-:Y:S02]  /*0710*/  IADD3 R65, R63, R65, RZ ;  /* 0x000000413f417210 */ /* 0x000fe40007ffe0ff */
[----:B------:R-:W-:Y:S01]  /*0720*/  @P1 MOV R64, R62 ;  /* 0x0000003e00401202 */ /* 0x000fe20000000f00 */
[----:B------:R-:W1:Y:S01]  /*0730*/  @!P4 LDC.64 R8, c[0x0][0x288] ;  /* 0x0000a200ff08cb82 */ /* 0x000e620000000a00 */
[----:B------:R-:W-:Y:S01]  /*0740*/  @P1 IMAD R19, R58, R19, R5 ;  /* 0x000000133a131224 */ /* 0x000fe200078e0205 */
[----:B------:R-:W-:Y:S01]  /*0750*/  SHF.R.S32.HI R5, RZ, 0x1f, R55 ;  /* 0x0000001fff057819 */ /* 0x000fe20000011437 */
[----:B0-----:R-:W-:-:S02]  /*0760*/  @!P3 IMAD R14, R15, R6, RZ ;  /* 0x000000060f0eb224 */ /* 0x001fc400078e02ff */
[----:B------:R-:W-:Y:S01]  /*0770*/  @P1 IMAD.WIDE.U32 R12, R58, R18, R64 ;  /* 0x000000123a0c1225 */ /* 0x000fe200078e0040 */
[----:B------:R-:W-:-:S03]  /*0780*/  ISETP.GE.AND.EX P0, PT, R5, UR19, PT, P0 ;  /* 0x0000001305007c0c */ /* 0x000fc6000bf06300 */
[----:B------:R-:W-:Y:S01]  /*0790*/  @!P3 IMAD R29, R57, R7, R14 ;  /* 0x00000007391db224 */ /* 0x000fe200078e020e */
[----:B------:R-:W-:Y:S01]  /*07a0*/  @P1 IADD3 R13, R13, R19, RZ ;  /* 0x000000130d0d1210 */ /* 0x000fe20007ffe0ff */
[----:B------:R-:W0:Y:S01]  /*07b0*/  @!P3 LDC.64 R14, c[0x0][0x228] ;  /* 0x00008a00ff0ebb82 */ /* 0x000e220000000a00 */
[C---:B------:R-:W-:Y:S02]  /*07c0*/  @P1 SHF.L.U32 R27, R12.reuse, 0x1, RZ ;  /* 0x000000010c1b1819 */ /* 0x040fe400000006ff */
[----:B------:R-:W-:Y:S02]  /*07d0*/  @P1 SHF.L.U64.HI R24, R12, 0x1, R13 ;  /* 0x000000010c181819 */ /* 0x000fe4000001020d */
[----:B------:R-:W-:Y:S02]  /*07e0*/  @!P3 MOV R12, R62 ;  /* 0x0000003e000cb202 */ /* 0x000fe40000000f00 */
[----:B------:R-:W-:Y:S02]  /*07f0*/  @!P3 MOV R13, R65 ;  /* 0x00000041000db202 */ /* 0x000fe40000000f00 */
[----:B----4-:R-:W-:-:S02]  /*0800*/  @P1 IADD3 R18, P2, R27, R10, RZ ;  /* 0x0000000a1b121210 */ /* 0x010fc40007f5e0ff */
[----:B------:R-:W-:Y:S01]  /*0810*/  ISETP.GT.U32.OR P0, PT, R59, 0x29f, P0 ;  /* 0x0000029f3b00780c */ /* 0x000fe20000704470 */
[----:B------:R-:W-:Y:S01]  /*0820*/  @!P3 IMAD.WIDE.U32 R6, R57, R6, R12 ;  /* 0x000000063906b225 */ /* 0x000fe200078e000c */
[C---:B------:R-:W-:Y:S01]  /*0830*/  @P1 IADD3.X R19, R24.reuse, R11, RZ, P2, !PT ;  /* 0x0000000b18131210 */ /* 0x040fe200017fe4ff */
[----:B------:R-:W4:Y:S01]  /*0840*/  @!P4 LDC.64 R12, c[0x0][0x230] ;  /* 0x00008c00ff0ccb82 */ /* 0x000f220000000a00 */
[----:B--2---:R-:W-:Y:S01]  /*0850*/  @P1 IADD3 R20, P2, R27, R20, RZ ;  /* 0x000000141b141210 */ /* 0x004fe20007f5e0ff */
[----:B-1----:R-:W-:Y:S01]  /*0860*/  @!P4 IMAD R23, R23, R8, RZ ;  /* 0x000000081717c224 */ /* 0x002fe200078e02ff */
[----:B------:R-:W-:Y:S01]  /*0870*/  @!P3 IADD3 R7, R7, R29, RZ ;  /* 0x0000001d0707b210 */ /* 0x000fe20007ffe0ff */
[----:B------:R1:W5:Y:S01]  /*0880*/  @P1 LDG.E R49, desc[UR14][R18.64] ;  /* 0x0000000e12311981 */ /* 0x000362000c1e1900 */
[----:B------:R-:W-:Y:S01]  /*0890*/  @P1 IADD3.X R21, R24, R21, RZ, P2, !PT ;  /* 0x0000001518151210 */ /* 0x000fe200017fe4ff */
[----:B------:R-:W-:Y:S01]  /*08a0*/  @!P4 IMAD R29, R56, R9, R23 ;  /* 0x00000009381dc224 */ /* 0x000fe200078e0217 */
[----:B------:R-:W-:Y:S01]  /*08b0*/  @!P3 SHF.L.U32 R27, R6, 0x1, RZ ;  /* 0x00000001061bb819 */ /* 0x000fe200000006ff */
[----:B------:R-:W2:Y:S01]  /*08c0*/  @!P4 LDC.64 R10, c[0x0][0x228] ;  /* 0x00008a00ff0acb82 */ /* 0x000ea20000000a00 */
[----:B------:R-:W-:-:S02]  /*08d0*/  SHF.R.S32.HI R23, RZ, 0x1f, R54 ;  /* 0x0000001fff177819 */ /* 0x000fc40000011436 */
[----:B------:R-:W-:Y:S02]  /*08e0*/  CS2R R46, SRZ ;  /* 0x00000000002e7805 */ /* 0x000fe4000001ff00 */
[----:B------:R-:W-:Y:S02]  /*08f0*/  ISETP.GE.U32.AND P2, PT, R54, UR18, PT ;  /* 0x0000001236007c0c */ /* 0x000fe4000bf46070 */
[----:B------:R-:W-:Y:S02]  /*0900*/  CS2R R44, SRZ ;  /* 0x00000000002c7805 */ /* 0x000fe4000001ff00 */
[----:B------:R-:W-:Y:S01]  /*0910*/  @!P3 SHF.L.U64.HI R22, R6, 0x1, R7 ;  /* 0x000000010616b819 */ /* 0x000fe20000010207 */
[----:B------:R-:W-:Y:S01]  /*0920*/  UIMAD.WIDE UR12, UR6, 0x8, UR12 ;  /* 0x00000008060c78a5 */ /* 0x000fe2000f8e020c */
[----:B-1----:R-:W-:Y:S01]  /*0930*/  @!P4 MOV R18, R62 ;  /* 0x0000003e0012c202 */ /* 0x002fe20000000f00 */
[----:B------:R-:W1:Y:S01]  /*0940*/  @!P0 LDC.64 R6, c[0x0][0x288] ;  /* 0x0000a200ff068b82 */ /* 0x000e620000000a00 */
[----:B------:R-:W-:-:S02]  /*0950*/  @!P4 MOV R19, R65 ;  /* 0x000000410013c202 */ /* 0x000fc40000000f00 */
[----:B------:R-:W-:Y:S02]  /*0960*/  SHF.R.S32.HI R31, RZ, 0x1f, R52 ;  /* 0x0000001fff1f7819 */ /* 0x000fe40000011434 */
[----:B------:R-:W-:Y:S02]  /*0970*/  CS2R R42, SRZ ;  /* 0x00000000002a7805 */ /* 0x000fe4000001ff00 */
[----:B---3--:R-:W-:Y:S01]  /*0980*/  @!P3 IADD3 R16, P5, R27, R16, RZ ;  /* 0x000000101b10b210 */ /* 0x008fe20007fbe0ff */
[----:B------:R-:W-:Y:S01]  /*0990*/  @!P4 IMAD.WIDE.U32 R8, R56, R8, R18 ;  /* 0x000000083808c225 */ /* 0x000fe200078e0012 */
[----:B------:R-:W-:Y:S01]  /*09a0*/  ISETP.GE.AND.EX P2, PT, R23, UR19, PT, P2 ;  /* 0x0000001317007c0c */ /* 0x000fe2000bf46320 */
[----:B------:R-:W5:Y:S01]  /*09b0*/  @P1 LDG.E R48, desc[UR14][R20.64] ;  /* 0x0000000e14301981 */ /* 0x000f62000c1e1900 */
[----:B------:R-:W-:Y:S02]  /*09c0*/  @!P3 IADD3.X R17, R22, R17, RZ, P5, !PT ;  /* 0x000000111611b210 */ /* 0x000fe40002ffe4ff */
[----:B------:R-:W-:-:S02]  /*09d0*/  ISETP.GT.U32.OR P2, PT, R59, 0x29f, P2 ;  /* 0x0000029f3b00780c */ /* 0x000fc40001744470 */
[----:B0-----:R-:W-:Y:S01]  /*09e0*/  @!P3 IADD3 R14, P5, R27, R14, RZ ;  /* 0x0000000e1b0eb210 */ /* 0x001fe20007fbe0ff */
[----:B------:R-:W5:Y:S01]  /*09f0*/  @!P3 LDG.E R50, desc[UR14][R16.64] ;  /* 0x0000000e1032b981 */ /* 0x000f62000c1e1900 */
[----:B------:R-:W-:Y:S02]  /*0a00*/  @!P4 IADD3 R19, R9, R29, RZ ;  /* 0x0000001d0913c210 */ /* 0x000fe40007ffe0ff */
[----:B------:R-:W-:Y:S02]  /*0a10*/  @!P4 SHF.L.U32 R9, R8, 0x1, RZ ;  /* 0x000000010809c819 */ /* 0x000fe400000006ff */
[----:B------:R-:W-:Y:S02]  /*0a20*/  @!P3 IADD3.X R15, R22, R15, RZ, P5, !PT ;  /* 0x0000000f160fb210 */ /* 0x000fe40002ffe4ff */
[----:B------:R-:W-:Y:S02]  /*0a30*/  @!P4 SHF.L.U64.HI R8, R8, 0x1, R19 ;  /* 0x000000010808c819 */ /* 0x000fe40000010213 */
[C---:B----4-:R-:W-:Y:S01]  /*0a40*/  @!P4 IADD3 R12, P5, R9.reuse, R12, RZ ;  /* 0x0000000c090cc210 */ /* 0x050fe20007fbe0ff */
[----:B------:R0:W5:Y:S01]  /*0a50*/  @!P3 LDG.E R47, desc[UR14][R14.64] ;  /* 0x0000000e0e2fb981 */ /* 0x000162000c1e1900 */
[----:B--2---:R-:W-:Y:S01]  /*0a60*/  @!P4 IADD3 R10, P6, R9, R10, RZ ;  /* 0x0000000a090ac210 */ /* 0x004fe20007fde0ff */
[----:B------:R-:W2:Y:S01]  /*0a70*/  @!P0 LDC.64 R18, c[0x0][0x230] ;  /* 0x00008c00ff128b82 */ /* 0x000ea20000000a00 */
[----:B------:R-:W-:-:S02]  /*0a80*/  @!P4 IADD3.X R13, R8, R13, RZ, P5, !PT ;  /* 0x0000000d080dc210 */ /* 0x000fc40002ffe4ff */
[----:B------:R-:W-:Y:S02]  /*0a90*/  @!P4 IADD3.X R11, R8, R11, RZ, P6, !PT ;  /* 0x0000000b080bc210 */ /* 0x000fe400037fe4ff */
[----:B------:R-:W-:Y:S01]  /*0aa0*/  SHF.R.S32.HI R27, RZ, 0x1f, R53 ;  /* 0x0000001fff1b7819 */ /* 0x000fe20000011435 */
[----:B------:R3:W5:Y:S02]  /*0ab0*/  @!P4 LDG.E R45, desc[UR14][R12.64] ;  /* 0x0000000e0c2dc981 */ /* 0x000764000c1e1900 */
[----:B------:R-:W4:Y:S01]  /*0ac0*/  @!P2 LDC.64 R8, c[0x0][0x288] ;  /* 0x0000a200ff08ab82 */ /* 0x000f220000000a00 */
[----:B------:R-:W-:Y:S01]  /*0ad0*/  ISETP.GE.U32.AND P3, PT, R53, UR18, PT ;  /* 0x0000001235007c0c */ /* 0x000fe2000bf66070 */
[----:B-1----:R-:W-:Y:S01]  /*0ae0*/  @!P0 IMAD R22, R5, R6, RZ ;  /* 0x0000000605168224 */ /* 0x002fe200078e02ff */
[----:B0-----:R-:W-:Y:S01]  /*0af0*/  @!P0 MOV R14, R62 ;  /* 0x0000003e000e8202 */ /* 0x001fe20000000f00 */
[----:B------:R0:W5:Y:S01]  /*0b00*/  @!P4 LDG.E R44, desc[UR14][R10.64] ;  /* 0x0000000e0a2cc981 */ /* 0x000162000c1e1900 */
[----:B---3--:R-:W-:-:S03]  /*0b10*/  MOV R12, UR12 ;  /* 0x0000000c000c7c02 */ /* 0x008fc60008000f00 */
[----:B------:R-:W1:Y:S01]  /*0b20*/  @!P0 LDC.64 R16, c[0x0][0x228] ;  /* 0x00008a00ff108b82 */ /* 0x000e620000000a00 */
[----:B------:R-:W-:Y:S02]  /*0b30*/  MOV R13, UR13 ;  /* 0x0000000d000d7c02 */ /* 0x000fe40008000f00 */
[----:B------:R-:W-:Y:S02]  /*0b40*/  ISETP.GE.AND.EX P3, PT, R27, UR19, PT, P3 ;  /* 0x000000131b007c0c */ /* 0x000fe4000bf66330 */
[----:B------:R-:W-:Y:S02]  /*0b50*/  @!P0 MOV R15, R65 ;  /* 0x00000041000f8202 */ /* 0x000fe40000000f00 */
[----:B------:R-:W3:Y:S01]  /*0b60*/  LDG.E.64 R12, desc[UR14][R12.64] ;  /* 0x0000000e0c0c7981 */ /* 0x000ee2000c1e1b00 */
[----:B------:R-:W-:Y:S01]  /*0b70*/  ISETP.GT.U32.OR P3, PT, R59, 0x29f, P3 ;  /* 0x0000029f3b00780c */ /* 0x000fe20001f64470 */
[C---:B------:R-:W-:Y:S02]  /*0b80*/  @!P0 IMAD R5, R55.reuse, R7, R22 ;  /* 0x0000000737058224 */ /* 0x040fe400078e0216 */
[----:B------:R-:W-:Y:S01]  /*0b90*/  @!P0 IMAD.WIDE.U32 R6, R55, R6, R14 ;  /* 0x0000000637068225 */ /* 0x000fe200078e000e */
[----:B------:R-:W-:Y:S01]  /*0ba0*/  ISETP.GE.U32.AND P4, PT, R52, UR18, PT ;  /* 0x0000001234007c0c */ /* 0x000fe2000bf86070 */
[----:B------:R-:W1:Y:S03]  /*0bb0*/  @!P2 LDC.64 R14, c[0x0][0x228] ;  /* 0x00008a00ff0eab82 */ /* 0x000e660000000a00 */
[----:B------:R-:W-:Y:S01]  /*0bc0*/  @!P0 IADD3 R7, R7, R5, RZ ;  /* 0x0000000507078210 */ /* 0x000fe20007ffe0ff */
[----:B----4-:R-:W-:Y:S01]  /*0bd0*/  @!P2 IMAD R23, R23, R8, RZ ;  /* 0x000000081717a224 */ /* 0x010fe200078e02ff */
[----:B------:R-:W-:-:S02]  /*0be0*/  ISETP.GE.AND.EX P4, PT, R31, UR19, PT, P4 ;  /* 0x000000131f007c0c */ /* 0x000fc4000bf86340 */
[C---:B------:R-:W-:Y:S01]  /*0bf0*/  @!P0 SHF.L.U32 R5, R6.reuse, 0x1, RZ ;  /* 0x0000000106058819 */ /* 0x040fe200000006ff */
[----:B0-----:R-:W0:Y:S01]  /*0c00*/  @!P3 LDC.64 R10, c[0x0][0x288] ;  /* 0x0000a200ff0abb82 */ /* 0x001e220000000a00 */
[----:B------:R-:W-:Y:S01]  /*0c10*/  @!P0 SHF.L.U64.HI R24, R6, 0x1, R7 ;  /* 0x0000000106188819 */ /* 0x000fe20000010207 */
[----:B------:R-:W-:Y:S01]  /*0c20*/  @!P2 IMAD R9, R54, R9, R23 ;  /* 0x000000093609a224 */ /* 0x000fe200078e0217 */
[----:B------:R-:W-:Y:S02]  /*0c30*/  ISETP.GT.U32.OR P4, PT, R59, 0x29f, P4 ;  /* 0x0000029f3b00780c */ /* 0x000fe40002784470 */
[----:B--2---:R-:W-:-:S03]  /*0c40*/  @!P0 IADD3 R18, P6, R5, R18, RZ ;  /* 0x0000001205128210 */ /* 0x004fc60007fde0ff */
[----:B------:R-:W2:Y:S01]  /*0c50*/  @!P2 LDC.64 R6, c[0x0][0x230] ;  /* 0x00008c00ff06ab82 */ /* 0x000ea20000000a00 */
[----:B------:R-:W-:Y:S02]  /*0c60*/  @!P2 MOV R22, R62 ;  /* 0x0000003e0016a202 */ /* 0x000fe40000000f00 */
[----:B------:R-:W-:Y:S02]  /*0c70*/  @!P2 MOV R23, R65 ;  /* 0x000000410017a202 */ /* 0x000fe40000000f00 */
[----:B-1----:R-:W-:Y:S02]  /*0c80*/  @!P0 IADD3 R16, P5, R5, R16, RZ ;  /* 0x0000001005108210 */ /* 0x002fe40007fbe0ff */
[----:B------:R-:W-:Y:S01]  /*0c90*/  @!P0 IADD3.X R19, R24, R19, RZ, P6, !PT ;  /* 0x0000001318138210 */ /* 0x000fe200037fe4ff */
[----:B------:R-:W-:Y:S01]  /*0ca0*/  @!P2 IMAD.WIDE.U32 R22, R54, R8, R22 ;  /* 0x000000083616a225 */ /* 0x000fe200078e0016 */
[----:B------:R-:W-:Y:S01]  /*0cb0*/  SHF.R.S32.HI R5, RZ, 0x1f, R51 ;  /* 0x0000001fff057819 */ /* 0x000fe20000011433 */
[----:B------:R-:W1:Y:S01]  /*0cc0*/  @!P3 LDC.64 R20, c[0x0][0x228] ;  /* 0x00008a00ff14bb82 */ /* 0x000e620000000a00 */
[----:B------:R-:W-:Y:S01]  /*0cd0*/  ISETP.GE.U32.AND P6, PT, R51, UR18, PT ;  /* 0x0000001233007c0c */ /* 0x000fe2000bfc6070 */
[----:B------:R-:W5:Y:S01]  /*0ce0*/  @!P0 LDG.E R46, desc[UR14][R18.64] ;  /* 0x0000000e122e8981 */ /* 0x000f62000c1e1900 */
[----:B------:R-:W-:-:S02]  /*0cf0*/  @!P0 IADD3.X R17, R24, R17, RZ, P5, !PT ;  /* 0x0000001118118210 */ /* 0x000fc40002ffe4ff */
[----:B------:R-:W-:Y:S02]  /*0d00*/  ISETP.GE.AND.EX P5, PT, R5, UR19, PT, P6 ;  /* 0x0000001305007c0c */ /* 0x000fe4000bfa6360 */
[----:B------:R-:W-:Y:S01]  /*0d10*/  @!P2 IADD3 R23, R23, R9, RZ ;  /* 0x000000091717a210 */ /* 0x000fe20007ffe0ff */
[----:B------:R4:W5:Y:S01]  /*0d20*/  @!P0 LDG.E R43, desc[UR14][R16.64] ;  /* 0x0000000e102b8981 */ /* 0x000962000c1e1900 */
[----:B------:R-:W1:Y:S01]  /*0d30*/  @!P4 LDC.64 R8, c[0x0][0x288] ;  /* 0x0000a200ff08cb82 */ /* 0x000e620000000a00 */
[----:B------:R-:W-:Y:S02]  /*0d40*/  ISETP.GT.U32.OR P5, PT, R59, 0x29f, P5 ;  /* 0x0000029f3b00780c */ /* 0x000fe40002fa4470 */
[C---:B------:R-:W-:Y:S02]  /*0d50*/  @!P2 SHF.L.U32 R33, R22.reuse, 0x1, RZ ;  /* 0x000000011621a819 */ /* 0x040fe400000006ff */
[----:B------:R-:W-:Y:S01]  /*0d60*/  @!P2 SHF.L.U64.HI R24, R22, 0x1, R23 ;  /* 0x000000011618a819 */ /* 0x000fe20000010217 */
[----:B0-----:R-:W-:-:S02]  /*0d70*/  @!P3 IMAD R30, R27, R10, RZ ;  /* 0x0000000a1b1eb224 */ /* 0x001fc400078e02ff */
[----:B------:R-:W0:Y:S01]  /*0d80*/  @!P3 LDC.64 R22, c[0x0][0x230] ;  /* 0x00008c00ff16bb82 */ /* 0x000e220000000a00 */
[----:B----4-:R-:W-:Y:S02]  /*0d90*/  @!P3 MOV R16, R62 ;  /* 0x0000003e0010b202 */ /* 0x010fe40000000f00 */
[----:B------:R-:W-:Y:S02]  /*0da0*/  @!P3 MOV R17, R65 ;  /* 0x000000410011b202 */ /* 0x000fe40000000f00 */
[C---:B--2---:R-:W-:Y:S02]  /*0db0*/  @!P2 IADD3 R28, P6, R33.reuse, R6, RZ ;  /* 0x00000006211ca210 */ /* 0x044fe40007fde0ff */
[----:B------:R-:W-:Y:S01]  /*0dc0*/  @!P2 IADD3 R26, P0, R33, R14, RZ ;  /* 0x0000000e211aa210 */ /* 0x000fe20007f1e0ff */
[C---:B------:R-:W-:Y:S01]  /*0dd0*/  @!P3 IMAD R33, R53.reuse, R11, R30 ;  /* 0x0000000b3521b224 */ /* 0x040fe200078e021e */
[C---:B------:R-:W-:Y:S01]  /*0de0*/  @!P2 IADD3.X R29, R24.reuse, R7, RZ, P6, !PT ;  /* 0x00000007181da210 */ /* 0x040fe200037fe4ff */
[----:B------:R-:W-:Y:S01]  /*0df0*/  @!P3 IMAD.WIDE.U32 R10, R53, R10, R16 ;  /* 0x0000000a350ab225 */ /* 0x000fe200078e0010 */
[----:B------:R-:W2:Y:S01]  /*0e00*/  @!P5 LDC.64 R6, c[0x0][0x288] ;  /* 0x0000a200ff06db82 */ /* 0x000ea20000000a00 */
[----:B------:R-:W-:-:S03]  /*0e10*/  @!P2 IADD3.X R27, R24, R15, RZ, P0, !PT ;  /* 0x0000000f181ba210 */ /* 0x000fc600007fe4ff */
[----:B------:R-:W-:Y:S02]  /*0e20*/  @!P3 IADD3 R15, R11, R33, RZ ;  /* 0x000000210b0fb210 */ /* 0x000fe40007ffe0ff */
[----:B------:R-:W-:Y:S02]  /*0e30*/  CS2R R40, SRZ ;  /* 0x0000000000287805 */ /* 0x000fe4000001ff00 */
[----:B------:R-:W-:Y:S02]  /*0e40*/  @!P4 MOV R14, R62 ;  /* 0x0000003e000ec202 */ /* 0x000fe40000000f00 */
[C---:B------:R-:W-:Y:S01]  /*0e50*/  @!P3 SHF.L.U64.HI R24, R10.reuse, 0x1, R15 ;  /* 0x000000010a18b819 */ /* 0x040fe2000001020f */
[----:B------:R-:W4:Y:S01]  /*0e60*/  @!P4 LDC.64 R18, c[0x0][0x230] ;  /* 0x00008c00ff12cb82 */ /* 0x000f220000000a00 */
[----:B------:R-:W-:Y:S01]  /*0e70*/  @!P4 MOV R15, R65 ;  /* 0x00000041000fc202 */ /* 0x000fe20000000f00 */
[----:B-1----:R-:W-:Y:S01]  /*0e80*/  @!P4 IMAD R31, R31, R8, RZ ;  /* 0x000000081f1fc224 */ /* 0x002fe200078e02ff */
[----:B------:R-:W-:Y:S01]  /*0e90*/  @!P3 SHF.L.U32 R11, R10, 0x1, RZ ;  /* 0x000000010a0bb819 */ /* 0x000fe200000006ff */
[----:B------:R1:W5:Y:S02]  /*0ea0*/  @!P2 LDG.E R41, desc[UR14][R28.64] ;  /* 0x0000000e1c29a981 */ /* 0x000364000c1e1900 */
[----:B------:R-:W-:-:S02]  /*0eb0*/  @!P4 IMAD R31, R52, R9, R31 ;  /* 0x00000009341fc224 */ /* 0x000fc400078e021f */
[----:B------:R-:W-:Y:S01]  /*0ec0*/  @!P4 IMAD.WIDE.U32 R14, R52, R8, R14 ;  /* 0x00000008340ec225 */ /* 0x000fe200078e000e */
[----:B------:R2:W5:Y:S01]  /*0ed0*/  @!P2 LDG.E R40, desc[UR14][R26.64] ;  /* 0x0000000e1a28a981 */ /* 0x000562000c1e1900 */
[----:B------:R-:W4:Y:S01]  /*0ee0*/  @!P4 LDC.64 R16, c[0x0][0x228] ;  /* 0x00008a00ff10cb82 */ /* 0x000f220000000a00 */
[C---:B0-----:R-:W-:Y:S02]  /*0ef0*/  @!P3 IADD3 R22, P0, R11.reuse, R22, RZ ;  /* 0x000000160b16b210 */ /* 0x041fe40007f1e0ff */
[----:B------:R-:W-:Y:S02]  /*0f00*/  @!P3 IADD3 R20, P2, R11, R20, RZ ;  /* 0x000000140b14b210 */ /* 0x000fe40007f5e0ff */
[----:B------:R-:W-:-:S03]  /*0f10*/  @!P4 IADD3 R15, R15, R31, RZ ;  /* 0x0000001f0f0fc210 */ /* 0x000fc60007ffe0ff */
[----:B------:R-:W0:Y:S01]  /*0f20*/  @!P5 LDC.64 R8, c[0x0][0x230] ;  /* 0x00008c00ff08db82 */ /* 0x000e220000000a00 */
[C---:B------:R-:W-:Y:S02]  /*0f30*/  @!P3 IADD3.X R23, R24.reuse, R23, RZ, P0, !PT ;  /* 0x000000171817b210 */ /* 0x040fe400007fe4ff */
[----:B------:R-:W-:-:S05]  /*0f40*/  @!P3 IADD3.X R21, R24, R21, RZ, P2, !PT ;  /* 0x000000151815b210 */ /* 0x000fca00017fe4ff */
[----:B------:R-:W0:Y:S01]  /*0f50*/  @!P5 LDC.64 R10, c[0x0][0x228] ;  /* 0x00008a00ff0adb82 */ /* 0x000e220000000a00 */
[C---:B-1----:R-:W-:Y:S01]  /*0f60*/  @!P4 SHF.L.U32 R29, R14.reuse, 0x1, RZ ;  /* 0x000000010e1dc819 */ /* 0x042fe200000006ff */
[----:B--2---:R-:W-:Y:S01]  /*0f70*/  @!P5 IMAD R26, R5, R6, RZ ;  /* 0x00000006051ad224 */ /* 0x004fe200078e02ff */
[----:B------:R-:W-:Y:S01]  /*0f80*/  @!P4 SHF.L.U64.HI R24, R14, 0x1, R15 ;  /* 0x000000010e18c819 */ /* 0x000fe2000001020f */
[----:B------:R-:W5:Y:S01]  /*0f90*/  @!P3 LDG.E R42, desc[UR14][R22.64] ;  /* 0x0000000e162ab981 */ /* 0x000f62000c1e1900 */
[----:B------:R-:W-:Y:S02]  /*0fa0*/  @!P5 MOV R14, R62 ;  /* 0x0000003e000ed202 */ /* 0x000fe40000000f00 */
[----:B------:R-:W-:Y:S01]  /*0fb0*/  @!P5 MOV R15, R65 ;  /* 0x00000041000fd202 */ /* 0x000fe20000000f00 */
[C---:B------:R-:W-:Y:S02]  /*0fc0*/  @!P5 IMAD R27, R51.reuse, R7, R26 ;  /* 0x00000007331bd224 */ /* 0x040fe400078e021a */
[----:B------:R-:W-:Y:S01]  /*0fd0*/  @!P5 IMAD.WIDE.U32 R6, R51, R6, R14 ;  /* 0x000000063306d225 */ /* 0x000fe200078e000e */
[----:B------:R-:W-:Y:S01]  /*0fe0*/  HFMA2.MMA R15, -RZ, RZ, 0, 0 ;  /* 0x00000000ff0f7435 */ /* 0x000fe200000001ff */
[----:B----4-:R-:W-:-:S03]  /*0ff0*/  @!P4 IADD3 R18, P0, R29, R18, RZ ;  /* 0x000000121d12c210 */ /* 0x010fc60007f1e0ff */
[----:B------:R-:W-:Y:S02]  /*1000*/  @!P5 IADD3 R27, R7, R27, RZ ;  /* 0x0000001b071bd210 */ /* 0x000fe40007ffe0ff */
[----:B------:R-:W-:Y:S02]  /*1010*/  @!P5 SHF.L.U32 R7, R6, 0x1, RZ ;  /* 0x000000010607d819 */ /* 0x000fe400000006ff */
[----:B------:R-:W-:Y:S02]  /*1020*/  @!P4 IADD3.X R19, R24, R19, RZ, P0, !PT ;  /* 0x000000131813c210 */ /* 0x000fe400007fe4ff */
[----:B------:R-:W-:Y:S01]  /*1030*/  @!P4 IADD3 R16, P0, R29, R16, RZ ;  /* 0x000000101d10c210 */ /* 0x000fe20007f1e0ff */
[----:B------:R-:W5:Y:S01]  /*1040*/  @!P3 LDG.E R15, desc[UR14][R20.64] ;  /* 0x0000000e140fb981 */ /* 0x000f62000c1e1900 */
[----:B------:R-:W-:Y:S02]  /*1050*/  @!P5 SHF.L.U64.HI R14, R6, 0x1, R27 ;  /* 0x00000001060ed819 */ /* 0x000fe4000001021b */
[----:B0-----:R-:W-:-:S02]  /*1060*/  @!P5 IADD3 R8, P2, R7, R8, RZ ;  /* 0x000000080708d210 */ /* 0x001fc40007f5e0ff */
[----:B------:R-:W-:Y:S02]  /*1070*/  @!P5 IADD3 R10, P3, R7, R10, RZ ;  /* 0x0000000a070ad210 */ /* 0x000fe40007f7e0ff */
[----:B------:R-:W-:Y:S02]  /*1080*/  CS2R R6, SRZ ;  /* 0x0000000000067805 */ /* 0x000fe4000001ff00 */
[----:B------:R-:W-:Y:S02]  /*1090*/  MOV R5, RZ ;  /* 0x000000ff00057202 */ /* 0x000fe40000000f00 */
[----:B------:R-:W-:-:S04]  /*10a0*/  @!P4 IADD3.X R17, R24, R17, RZ, P0, !PT ;  /* 0x000000111811c210 */ /* 0x000fc800007fe4ff */
[----:B------:R-:W5:Y:S04]  /*10b0*/  @!P4 LDG.E R5, desc[UR14][R18.64] ;  /* 0x0000000e1205c981 */ /* 0x000f68000c1e1900 */
[----:B------:R-:W5:Y:S01]  /*10c0*/  @!P4 LDG.E R6, desc[UR14][R16.64] ;  /* 0x0000000e1006c981 */ /* 0x000f62000c1e1900 */
[C---:B------:R-:W-:Y:S02]  /*10d0*/  @!P5 IADD3.X R9, R14.reuse, R9, RZ, P2, !PT ;  /* 0x000000090e09d210 */ /* 0x040fe400017fe4ff */
[----:B------:R-:W-:Y:S01]  /*10e0*/  @!P5 IADD3.X R11, R14, R11, RZ, P3, !PT ;  /* 0x0000000b0e0bd210 */ /* 0x000fe20001ffe4ff */
[----:B------:R-:W-:Y:S01]  /*10f0*/  HFMA2.MMA R14, -RZ, RZ, 0, 0 ;  /* 0x00000000ff0e7435 */ /* 0x000fe200000001ff */
[----:B------:R-:W-:Y:S01]  /*1100*/  UMOV UR18, 0x3f800000 ;  /* 0x3f80000000127882 */ /* 0x000fe20000000000 */
[----:B------:R-:W-:Y:S02]  /*1110*/  BSSY B0, `(.L_x_388) ;  /* 0x0000022000007945 */ /* 0x000fe40003800000 */
        /* <DEDUP_REMOVED lines=22> */
[----:B0-----:R-:W-:-:S05]  /*1280*/  IMAD.WIDE R12, R25, 0x2, R12 ;  /* 0x00000002190c7825 */ /* 0x001fca00078e020c */
[----:B------:R-:W2:Y:S01]  /*1290*/  LDG.E.U16 R11, desc[UR14][R12.64+0x2] ;  /* 0x0000020e0c0b7981 */ /* 0x000ea2000c1e1500 */
[----:B-1----:R-:W-:-:S04]  /*12a0*/  @P0 LEA R16, P2, R25, R16, 0x1 ;  /* 0x0000001019100211 */ /* 0x002fc800078408ff */
[----:B------:R-:W-:Y:S02]  /*12b0*/  @P0 LEA.HI.X R17, R25, R17, R8, 0x1, P2 ;  /* 0x0000001119110211 */ /* 0x000fe400010f0c08 */
[----:B------:R-:W3:Y:S04]  /*12c0*/  LDG.E.U16 R8, desc[UR14][R12.64] ;  /* 0x0000000e0c087981 */ /* 0x000ee8000c1e1500 */
[----:B------:R-:W4:Y:S04]  /*12d0*/  @P0 LDG.E.U16 R19, desc[UR14][R16.64] ;  /* 0x0000000e10130981 */ /* 0x000f28000c1e1500 */
[----:B------:R-:W4:Y:S01]  /*12e0*/  @P0 LDG.E.U16 R18, desc[UR14][R16.64+0x2] ;  /* 0x0000020e10120981 */ /* 0x000f22000c1e1500 */
[----:B--2---:R-:W-:-:S02]  /*12f0*/  SHF.L.U32 R11, R11, 0x10, RZ ;  /* 0x000000100b0b7819 */ /* 0x004fc400000006ff */
[----:B---3--:R-:W-:Y:S02]  /*1300*/  SHF.L.U32 R8, R8, 0x10, RZ ;  /* 0x0000001008087819 */ /* 0x008fe400000006ff */
[----:B----4-:R-:W-:Y:S02]  /*1310*/  @P0 SHF.L.U32 R9, R19, 0x10, RZ ;  /* 0x0000001013090819 */ /* 0x010fe400000006ff */
[----:B------:R-:W-:-:S07]  /*1320*/  @P0 SHF.L.U32 R10, R18, 0x10, RZ ;  /* 0x00000010120a0819 */ /* 0x000fce00000006ff */
.L_x_389:
[----:B------:R-:W-:Y:S05]  /*1330*/  BSYNC B0 ;  /* 0x0000000000007941 */ /* 0x000fea0003800000 */
.L_x_388:
[----:B------:R-:W-:Y:S02]  /*1340*/  ISETP.NE.AND P5, PT, RZ, UR17, PT ;  /* 0x00000011ff007c0c */ /* 0x000fe4000bfa5270 */
[C---:B-----5:R-:W-:Y:S02]  /*1350*/  PRMT R12, R49.reuse, 0x7632, R12 ;  /* 0x00007632310c7816 */ /* 0x060fe4000000000c */
        /* <DEDUP_REMOVED lines=36> */
.L_x_390:
        /* <DEDUP_REMOVED lines=26> */
.L_x_391:
[----:B------:R-:W-:Y:S01]  /*1740*/  FFMA.FTZ R27, R13, R23, R16 ;  /* 0x000000170d1b7223 */ /* 0x000fe20000010010 */
[----:B------:R-:W-:Y:S01]  /*1750*/  FADD.FTZ R16, RZ, R19 ;  /* 0x00000013ff107221 */ /* 0x000fe20000010000 */
[----:B------:R-:W-:Y:S01]  /*1760*/  FADD.FTZ R24, R23, R12 ;  /* 0x0000000c17187221 */ /* 0x000fe20000010000 */
[----:B------:R-:W-:Y:S01]  /*1770*/  FFMA.FTZ R12, R13, R18, RZ ;  /* 0x000000120d0c7223 */ /* 0x000fe200000100ff */
[----:B------:R-:W-:Y:S01]  /*1780*/  FADD.FTZ R13, RZ, R18 ;  /* 0x00000012ff0d7221 */ /* 0x000fe20000010000 */
[----:B------:R-:W-:Y:S01]  /*1790*/  FADD.FTZ R23, R16, R17 ;  /* 0x0000001110177221 */ /* 0x000fe20000010000 */
[----:B------:R-:W-:Y:S01]  /*17a0*/  FMUL.FTZ R25, R17, R8 ;  /* 0x0000000811197220 */ /* 0x000fe20000410000 */
        /* <DEDUP_REMOVED lines=10> */
[C---:B------:R-:W-:Y:S01]  /*1850*/  PRMT R18, R44.reuse, 0x7632, R18 ;  /* 0x000076322c127816 */ /* 0x040fe20000000012 */
        /* <DEDUP_REMOVED lines=25> */
.L_x_392:
[----:B------:R-:W-:Y:S01]  /*19f0*/  FMUL.FTZ R18, R22, R8 ;  /* 0x0000000816127220 */ /* 0x000fe20000410000 */
[----:B------:R-:W-:Y:S01]  /*1a00*/  FADD.FTZ R25, R20, R25 ;  /* 0x0000001914197221 */ /* 0x000fe20000010000 */
[--C-:B------:R-:W-:Y:S01]  /*1a10*/  FADD.FTZ R13, R23, R22.reuse ;  /* 0x00000016170d7221 */ /* 0x100fe20000010000 */
[----:B------:R-:W-:Y:S01]  /*1a20*/  FFMA.FTZ R19, R32, R22, R19 ;  /* 0x0000001620137223 */ /* 0x000fe20000010013 */
[----:B------:R-:W-:Y:S01]  /*1a30*/  PRMT R22, R46, 0x7632, R22 ;  /* 0x000076322e167816 */ /* 0x000fe20000000016 */
[----:B------:R-:W-:Y:S01]  /*1a40*/  FFMA.FTZ R20, R32, R18, R33 ;  /* 0x0000001220147223 */ /* 0x000fe20000010021 */
[----:B------:R-:W-:Y:S01]  /*1a50*/  FADD.FTZ R26, R25, R18 ;  /* 0x00000012191a7221 */ /* 0x000fe20000010000 */
[----:B------:R-:W-:Y:S01]  /*1a60*/  FMUL.FTZ R21, R16, R11 ;  /* 0x0000000b10157220 */ /* 0x000fe20000410000 */
[----:B------:R-:W-:Y:S01]  /*1a70*/  SHF.L.U32 R18, R46, 0x10, RZ ;  /* 0x000000102e127819 */ /* 0x000fe200000006ff */
[----:B------:R-:W-:Y:S01]  /*1a80*/  FFMA.FTZ R17, R34, R16, R17 ;  /* 0x0000001022117223 */ /* 0x000fe20000010011 */
[----:B------:R-:W-:Y:S01]  /*1a90*/  SHF.L.U32 R22, R22, 0x10, RZ ;  /* 0x0000001016167819 */ /* 0x000fe200000006ff */
[--C-:B------:R-:W-:Y:S01]  /*1aa0*/  FFMA.FTZ R33, R34, R21, R20.reuse ;  /* 0x0000001522217223 */ /* 0x100fe20000010014 */
[----:B------:R-:W-:Y:S01]  /*1ab0*/  PRMT R20, R43, 0x7632, R20 ;  /* 0x000076322b147816 */ /* 0x000fe20000000014 */
[----:B------:R-:W-:-:S02]  /*1ac0*/  FADD.FTZ R24, R18, -UR13 ;  /* 0x8000000d12187e21 */ /* 0x000fc40008010000 */
        /* <DEDUP_REMOVED lines=24> */
.L_x_393:
[----:B------:R-:W-:Y:S01]  /*1c50*/  FMUL.FTZ R27, R22, R8 ;  /* 0x00000008161b7220 */ /* 0x000fe20000410000 */
[----:B------:R-:W-:Y:S01]  /*1c60*/  FADD.FTZ R26, R21, R26 ;  /* 0x0000001a151a7221 */ /* 0x000fe20000010000 */
[C---:B------:R-:W-:Y:S01]  /*1c70*/  PRMT R21, R41.reuse, 0x7632, R21 ;  /* 0x0000763229157816 */ /* 0x040fe20000000015 */
[----:B------:R-:W-:Y:S01]  /*1c80*/  FMUL.FTZ R30, R18, R11 ;  /* 0x0000000b121e7220 */ /* 0x000fe20000410000 */
[----:B------:R-:W-:Y:S01]  /*1c90*/  FFMA.FTZ R25, R24, R27, R33 ;  /* 0x0000001b18197223 */ /* 0x000fe20000010021 */
[----:B------:R-:W-:Y:S01]  /*1ca0*/  SHF.L.U32 R23, R41, 0x10, RZ ;  /* 0x0000001029177819 */ /* 0x000fe200000006ff */
[----:B------:R-:W-:Y:S01]  /*1cb0*/  FADD.FTZ R27, R26, R27 ;  /* 0x0000001b1a1b7221 */ /* 0x000fe20000010000 */
[----:B------:R-:W-:Y:S02]  /*1cc0*/  SHF.L.U32 R26, R21, 0x10, RZ ;  /* 0x00000010151a7819 */ /* 0x000fe400000006ff */
[C---:B------:R-:W-:Y:S01]  /*1cd0*/  PRMT R28, R40.reuse, 0x7632, R28 ;  /* 0x00007632281c7816 */ /* 0x040fe2000000001c */
[----:B------:R-:W-:Y:S01]  /*1ce0*/  FADD.FTZ R23, R23, -UR13 ;  /* 0x8000000d17177e21 */ /* 0x000fe20008010000 */
[----:B------:R-:W-:Y:S01]  /*1cf0*/  SHF.L.U32 R21, R40, 0x10, RZ ;  /* 0x0000001028157819 */ /* 0x000fe200000006ff */
[----:B------:R-:W-:Y:S01]  /*1d00*/  FADD.FTZ R31, R26, -UR13 ;  /* 0x8000000d1a1f7e21 */ /* 0x000fe20008010000 */
[----:B------:R-:W-:Y:S01]  /*1d10*/  PRMT R29, R42, 0x7632, R29 ;  /* 0x000076322a1d7816 */ /* 0x000fe2000000001d */
        /* <DEDUP_REMOVED lines=22> */
.L_x_394:
[----:B------:R-:W-:Y:S01]  /*1e80*/  FADD.FTZ R32, R30, R27 ;  /* 0x0000001b1e207221 */ /* 0x000fe20000010000 */
[----:B------:R-:W-:Y:S01]  /*1e90*/  FFMA.FTZ R31, R20, R30, R25 ;  /* 0x0000001e141f7223 */ /* 0x000fe20000010019 */
[----:B------:R-:W-:Y:S01]  /*1ea0*/  SHF.L.U32 R27, R42, 0x10, RZ ;  /* 0x000000102a1b7819 */ /* 0x000fe200000006ff */
[----:B------:R-:W-:Y:S01]  /*1eb0*/  FMUL.FTZ R25, R21, R8 ;  /* 0x0000000815197220 */ /* 0x000fe20000410000 */
[----:B------:R-:W-:Y:S01]  /*1ec0*/  SHF.L.U32 R30, R29, 0x10, RZ ;  /* 0x000000101d1e7819 */ /* 0x000fe200000006ff */
[----:B------:R-:W-:Y:S02]  /*1ed0*/  FMUL.FTZ R36, R28, R11 ;  /* 0x0000000b1c247220 */ /* 0x000fe40000410000 */
[--C-:B------:R-:W-:Y:S01]  /*1ee0*/  FFMA.FTZ R34, R26, R25, R31.reuse ;  /* 0x000000191a227223 */ /* 0x100fe2000001001f */
[----:B------:R-:W-:Y:S01]  /*1ef0*/  FADD.FTZ R27, R27, -UR13 ;  /* 0x8000000d1b1b7e21 */ /* 0x000fe20008010000 */
[----:B------:R-:W-:Y:S01]  /*1f00*/  PRMT R31, R15, 0x7632, R31 ;  /* 0x000076320f1f7816 */ /* 0x000fe2000000001f */
[----:B------:R-:W-:Y:S01]  /*1f10*/  FADD.FTZ R33, R30, -UR13 ;  /* 0x8000000d1e217e21 */ /* 0x000fe20008010000 */
[----:B------:R-:W-:Y:S01]  /*1f20*/  FADD.FTZ R29, R32, R25 ;  /* 0x00000019201d7221 */ /* 0x000fe20000010000 */
        /* <DEDUP_REMOVED lines=23> */
.L_x_395:
[----:B------:R-:W-:Y:S01]  /*20a0*/  FFMA.FTZ R33, R23, R36, R34 ;  /* 0x0000002417217223 */ /* 0x000fe20000010022 */
[----:B------:R-:W-:Y:S01]  /*20b0*/  FMUL.FTZ R31, R25, R8 ;  /* 0x00000008191f7220 */ /* 0x000fe20000410000 */
[--C-:B------:R-:W-:Y:S01]  /*20c0*/  FADD.FTZ R36, R36, R29.reuse ;  /* 0x0000001d24247221 */ /* 0x100fe20000010000 */
[C---:B------:R-:W-:Y:S01]  /*20d0*/  PRMT R29, R5.reuse, 0x7632, R29 ;  /* 0x00007632051d7816 */ /* 0x040fe2000000001d */
[----:B------:R-:W-:Y:S01]  /*20e0*/  FMUL.FTZ R35, R30, R11 ;  /* 0x0000000b1e237220 */ /* 0x000fe20000410000 */
[----:B------:R-:W-:Y:S01]  /*20f0*/  FFMA.FTZ R34, R32, R31, R33 ;  /* 0x0000001f20227223 */ /* 0x000fe20000010021 */
[----:B------:R-:W-:Y:S01]  /*2100*/  FADD.FTZ R36, R36, R31 ;  /* 0x0000001f24247221 */ /* 0x000fe20000010000 */
[----:B------:R-:W-:Y:S02]  /*2110*/  SHF.L.U32 R31, R5, 0x10, RZ ;  /* 0x00000010051f7819 */ /* 0x000fe400000006ff */
[----:B------:R-:W-:Y:S01]  /*2120*/  SHF.L.U32 R29, R29, 0x10, RZ ;  /* 0x000000101d1d7819 */ /* 0x000fe200000006ff */
[--C-:B------:R-:W-:Y:S01]  /*2130*/  FFMA.FTZ R33, R27, R35, R34.reuse ;  /* 0x000000231b217223 */ /* 0x100fe20000010022 */
[C---:B------:R-:W-:Y:S01]  /*2140*/  PRMT R34, R6.reuse, 0x7632, R34 ;  /* 0x0000763206227816 */ /* 0x040fe20000000022 */
[----:B------:R-:W-:Y:S01]  /*2150*/  FADD.FTZ R31, R31, -UR13 ;  /* 0x8000000d1f1f7e21 */ /* 0x000fe20008010000 */
[----:B------:R-:W-:Y:S01]  /*2160*/  FADD.FTZ R35, R35, R36 ;  /* 0x0000002423237221 */ /* 0x000fe20000010000 */
        /* <DEDUP_REMOVED lines=24> */
.L_x_396:
[----:B------:R-:W-:Y:S01]  /*22f0*/  FMUL.FTZ R38, R29, R8 ;  /* 0x000000081d267220 */ /* 0x000fe20000410000 */
[----:B------:R-:W-:-:S03]  /*2300*/  SHF.L.U32 R37, R14, 0x10, RZ ;  /* 0x000000100e257819 */ /* 0x000fc600000006ff */
[----:B------:R-:W-:Y:S01]  /*2310*/  FFMA.FTZ R66, R36, R38, R33 ;  /* 0x0000002624427223 */ /* 0x000fe20000010021 */
[----:B------:R-:W-:Y:S01]  /*2320*/  FADD.FTZ R33, R12, R16 ;  /* 0x000000100c217221 */ /* 0x000fe20000010000 */
[----:B------:R-:W-:Y:S01]  /*2330*/  FADD.FTZ R38, R35, R38 ;  /* 0x0000002623267221 */ /* 0x000fe20000010000 */
[----:B------:R-:W-:Y:S01]  /*2340*/  PRMT R12, R14, 0x7632, R12 ;  /* 0x000076320e0c7816 */ /* 0x000fe2000000000c */
[----:B------:R-:W-:-:S03]  /*2350*/  FMUL.FTZ R35, R34, R11 ;  /* 0x0000000b22237220 */ /* 0x000fc60000410000 */
[----:B------:R-:W-:Y:S01]  /*2360*/  SHF.L.U32 R12, R12, 0x10, RZ ;  /* 0x000000100c0c7819 */ /* 0x000fe200000006ff */
[----:B------:R-:W-:Y:S01]  /*2370*/  FFMA.FTZ R16, R31, R35, R66 ;  /* 0x000000231f107223 */ /* 0x000fe20000010042 */
[----:B------:R-:W-:Y:S01]  /*2380*/  FADD.FTZ R35, R35, R38 ;  /* 0x0000002623237221 */ /* 0x000fe20000010000 */
        /* <DEDUP_REMOVED lines=26> */
.L_x_397:
        /* <DEDUP_REMOVED lines=29> */
[----:B------:R-:W-:Y:S01]  /*2700*/  BSSY B0, `(.L_x_398) ;  /* 0x0000058000007945 */ /* 0x000fe20003800000 */
[----:B------:R-:W-:Y:S01]  /*2710*/  FADD.FTZ R18, R22, R37 ;  /* 0x0000002516127221 */ /* 0x000fe20000010000 */
[----:B0-----:R-:W-:Y:S01]  /*2720*/  ULEA UR11, UR19, UR11, 0x18 ;  /* 0x0000000b130b7291 */ /* 0x001fe2000f8ec03f */
[----:B------:R-:W-:Y:S01]  /*2730*/  FFMA.FTZ R17, R39, R12, R20 ;  /* 0x0000000c27117223 */ /* 0x000fe20000010014 */
        /* <DEDUP_REMOVED lines=19> */
[----:B------:R-:W-:Y:S02]  /*2870*/  ISETP.GT.AND P0, PT, R0, 0xf, PT ;  /* 0x0000000f0000780c */ /* 0x000fe40003f04270 */
[----:B------:R-:W-:Y:S01]  /*2880*/  LEA R61, R59, UR11, 0x4 ;  /* 0x0000000b3b3d7c11 */ /* 0x000fe2000f8e20ff */
[----:B------:R-:W1:Y:S10]  /*2890*/  SHFL.DOWN PT, R13, R66, 0x10, 0x1f ;  /* 0x0a001f00420d7f89 */ /* 0x000e7400000e0000 */
[----:B0-----:R-:W-:Y:S01]  /*28a0*/  @!P0 FADD.FTZ R35, R35, R16 ;  /* 0x0000001023238221 */ /* 0x001fe20000010000 */
[----:B------:R-:W-:Y:S01]  /*28b0*/  FFMA.FTZ R16, R38, R37, R19 ;  /* 0x0000002526107223 */ /* 0x000fe20000010013 */
[----:B------:R-:W-:Y:S01]  /*28c0*/  FADD.FTZ R19, R33, R12 ;  /* 0x0000000c21137221 */ /* 0x000fe20000010000 */
[----:B-1----:R-:W-:Y:S01]  /*28d0*/  @!P0 FADD.FTZ R66, R66, R13 ;  /* 0x0000000d42428221 */ /* 0x002fe20000010000 */
[----:B------:R-:W-:-:S02]  /*28e0*/  ISETP.NE.AND P0, PT, R0, RZ, PT ;  /* 0x000000ff0000720c */ /* 0x000fc40003f05270 */
[----:B------:R-:W-:Y:S01]  /*28f0*/  MOV R12, R35 ;  /* 0x00000023000c7202 */ /* 0x000fe20000000f00 */
[----:B------:R0:W-:Y:S01]  /*2900*/  STS.128 [R61], R16 ;  /* 0x000000103d007388 */ /* 0x0001e20000000c00 */
[----:B------:R-:W-:-:S09]  /*2910*/  MOV R13, R66 ;  /* 0x00000042000d7202 */ /* 0x000fd20000000f00 */
        /* <DEDUP_REMOVED lines=54> */
.L_x_399:
[----:B------:R-:W-:Y:S05]  /*2c80*/  BSYNC B0 ;  /* 0x0000000000007941 */ /* 0x000fea0003800000 */
.L_x_398:
        /* <DEDUP_REMOVED lines=78> */
.L_x_401:
[----:B------:R-:W-:Y:S05]  /*3170*/  BSYNC B0 ;  /* 0x0000000000007941 */ /* 0x000fea0003800000 */
.L_x_400:
        /* <DEDUP_REMOVED lines=21> */
.L_x_403:
[----:B------:R-:W-:Y:S05]  /*32d0*/  BSYNC B0 ;  /* 0x0000000000007941 */ /* 0x000fea0003800000 */
.L_x_402:
        /* <DEDUP_REMOVED lines=47> */
.L_x_406:
[----:B------:R-:W2:Y:S04]  /*35d0*/  LDG.E.STRONG.GPU R18, desc[UR14][R16.64] ;  /* 0x0000000e10127981 */ /* 0x000ea8000c1ef900 */
[----:B--2---:R-:W-:Y:S01]  /*35e0*/  CCTL.IVALL ;  /* 0x00000000ff00798f */ /* 0x004fe20002000000 */
[----:B------:R-:W-:Y:S05]  /*35f0*/  YIELD ;  /* 0x0000000000007946 */ /* 0x000fea0003800000 */
[----:B------:R-:W-:-:S13]  /*3600*/  ISETP.NE.AND P0, PT, R18, R21, PT ;  /* 0x000000151200720c */ /* 0x000fda0003f05270 */
[----:B------:R-:W-:Y:S05]  /*3610*/  @P0 BRA `(.L_x_406) ;  /* 0xfffffffc00ec0947 */ /* 0x000fea000383ffff */
.L_x_405:
        /* <DEDUP_REMOVED lines=17> */
.L_x_410:
        /* <DEDUP_REMOVED lines=115> */
.L_x_409:
        /* <DEDUP_REMOVED lines=61> */
.L_x_411:
[----:B------:R-:W-:-:S13]  /*4230*/  ISETP.NE.OR P0, PT, R38, RZ, P0 ;  /* 0x000000ff2600720c */ /* 0x000fda0000705670 */
[----:B------:R-:W-:Y:S05]  /*4240*/  @!P0 BRA `(.L_x_407) ;  /* 0x00000000007c8947 */ /* 0x000fea0003800000 */
.L_x_408:
        /* <DEDUP_REMOVED lines=31> */
.L_x_407:
        /* <DEDUP_REMOVED lines=11> */
.L_x_413:
[----:B------:R-:W-:Y:S05]  /*44f0*/  BSYNC B0 ;  /* 0x0000000000007941 */ /* 0x000fea0003800000 */
.L_x_412:
        /* <DEDUP_REMOVED lines=16> */
.L_x_404:
        /* <DEDUP_REMOVED lines=10> */
[----:B------:R-:W-:Y:S01]  /*46a0*/  FMUL.FTZ R66, R49, UR18 ;  /* 0x0000001231427c20 */ /* 0x000fe20008410000 */
        /* <DEDUP_REMOVED lines=32> */
.L_x_414:
        /* <DEDUP_REMOVED lines=20> */
.L_x_416:
[----:B------:R-:W-:Y:S05]  /*49f0*/  BSYNC B0 ;  /* 0x0000000000007941 */ /* 0x000fea0003800000 */
.L_x_415:
        /* <DEDUP_REMOVED lines=29> */
.L_x_417:
        /* <DEDUP_REMOVED lines=20> */
.L_x_419:
[----:B------:R-:W-:Y:S05]  /*4d10*/  BSYNC B0 ;  /* 0x0000000000007941 */ /* 0x000fea0003800000 */
.L_x_418:
        /* <DEDUP_REMOVED lines=33> */
.L_x_420:
        /* <DEDUP_REMOVED lines=20> */
.L_x_422:
[----:B------:R-:W-:Y:S05]  /*5070*/  BSYNC B0 ;  /* 0x0000000000007941 */ /* 0x000fea0003800000 */
.L_x_421:
        /* <DEDUP_REMOVED lines=29> */
.L_x_423:
        /* <DEDUP_REMOVED lines=20> */
.L_x_425:
[----:B------:R-:W-:Y:S05]  /*5390*/  BSYNC B0 ;  /* 0x0000000000007941 */ /* 0x000fea0003800000 */
.L_x_424:
        /* <DEDUP_REMOVED lines=41> */
.L_x_426:
        /* <DEDUP_REMOVED lines=20> */
.L_x_428:
[----:B------:R-:W-:Y:S05]  /*5770*/  BSYNC B0 ;  /* 0x0000000000007941 */ /* 0x000fea0003800000 */
.L_x_427:
        /* <DEDUP_REMOVED lines=25> */
.L_x_429:
[----:B------:R-:W-:Y:S04]  /*5910*/  BSSY B0, `(.L_x_430) ;  /* 0x0000014000007945 */ /* 0x000fe80003800000 */
[----:B------:R-:W-:Y:S05]  /*5920*/  @P2 BRA `(.L_x_431) ;  /* 0x0000000000482947 */ /* 0x000fea0003800000 */
[C-C-:B------:R-:W-:Y:S01]  /*5930*/  FFMA.FTZ R16, R18.reuse, R42, R19.reuse ;  /* 0x0000002a12107223 */ /* 0x140fe20000010013 */
[----:B0-----:R-:W-:Y:S01]  /*5940*/  FFMA.FTZ R17, R18, R32, R19 ;  /* 0x0000002012117223 */ /* 0x001fe20000010013 */
        /* <DEDUP_REMOVED lines=16> */
.L_x_431:
[----:B------:R-:W-:Y:S05]  /*5a50*/  BSYNC B0 ;  /* 0x0000000000007941 */ /* 0x000fea0003800000 */
.L_x_430:
        /* <DEDUP_REMOVED lines=16> */
[----:B0-----:R-:W-:-:S05]  /*5b60*/  FMUL.FTZ R17, R6, -1.4426950216293334961 ;  /* 0xbfb8aa3b06117820 */ /* 0x001fca0000410000 */
        /* <DEDUP_REMOVED lines=14> */
.L_x_432:
[----:B------:R-:W-:Y:S04]  /*5c50*/  BSSY B0, `(.L_x_433) ;  /* 0x0000014000007945 */ /* 0x000fe80003800000 */
[----:B------:R-:W-:Y:S05]  /*5c60*/  @P4 BRA `(.L_x_434) ;  /* 0x0000000000484947 */ /* 0x000fea0003800000 */
[C-C-:B------:R-:W-:Y:S01]  /*5c70*/  FFMA.FTZ R4, R18.reuse, R28, R19.reuse ;  /* 0x0000001c12047223 */ /* 0x140fe20000010013 */
[----:B-1----:R-:W-:Y:S01]  /*5c80*/  FFMA.FTZ R15, R18, R27, R19 ;  /* 0x0000001b120f7223 */ /* 0x002fe20000010013 */
[----:B------:R-:W-:Y:S02]  /*5c90*/  ULDC.64 UR20, c[0x0][0x288] ;  /* 0x0000a20000147ab9 */ /* 0x000fe40000000a00 */
[----:B------:R-:W-:Y:S01]  /*5ca0*/  FFMA.FTZ R6, R5, R8, -R4 ;  /* 0x0000000805067223 */ /* 0x000fe20000010804 */
[----:B------:R-:W-:Y:S01]  /*5cb0*/  MOV R4, R62 ;  /* 0x0000003e00047202 */ /* 0x000fe20000000f00 */
[----:B------:R-:W-:Y:S01]  /*5cc0*/  IMAD R13, R13, UR20, RZ ;  /* 0x000000140d0d7c24 */ /* 0x000fe2000f8e02ff */
[----:B------:R-:W-:Y:S01]  /*5cd0*/  MOV R5, R65 ;  /* 0x0000004100057202 */ /* 0x000fe20000000f00 */
[----:B------:R-:W-:Y:S02]  /*5ce0*/  FFMA.FTZ R24, R24, R11, -R15 ;  /* 0x0000000b18187223 */ /* 0x000fe4000001080f */
        /* <DEDUP_REMOVED lines=10> */
.L_x_434:
[----:B------:R-:W-:Y:S05]  /*5d90*/  BSYNC B0 ;  /* 0x0000000000007941 */ /* 0x000fea0003800000 */
.L_x_433:
[----:B------:R-:W-:Y:S01]  /*5da0*/  FADD.FTZ R29, R29, -UR13 ;  /* 0x8000000d1d1d7e21 */ /* 0x000fe20008010000 */
[----:B------:R-:W-:Y:S01]  /*5db0*/  FADD.FTZ R26, R26, -UR13 ;  /* 0x8000000d1a1a7e21 */ /* 0x000fe20008010000 */
[----:B------:R-:W-:Y:S02]  /*5dc0*/  SHF.L.U32 R7, R7, 0x10, RZ ;  /* 0x0000001007077819 */ /* 0x000fe400000006ff */
[----:B------:R-:W-:Y:S01]  /*5dd0*/  SHF.L.U32 R22, R22, 0x10, RZ ;  /* 0x0000001016167819 */ /* 0x000fe200000006ff */
[----:B01----:R-:W-:Y:S01]  /*5de0*/  FMUL.FTZ R20, R29, UR18 ;  /* 0x000000121d147c20 */ /* 0x003fe20008410000 */
[----:B------:R-:W-:Y:S01]  /*5df0*/  FMUL.FTZ R26, R26, UR18 ;  /* 0x000000121a1a7c20 */ /* 0x000fe20008410000 */
[----:B------:R-:W-:Y:S06]  /*5e00*/  @!P5 BRA `(.L_x_435) ;  /* 0x000000000048d947 */ /* 0x000fec0003800000 */
[----:B------:R-:W-:Y:S01]  /*5e10*/  FFMA.FTZ R9, R20, R8, R9 ;  /* 0x0000000814097223 */ /* 0x000fe20000010009 */
[----:B------:R-:W-:-:S03]  /*5e20*/  FFMA.FTZ R10, R26, R11, R10 ;  /* 0x0000000b1a0a7223 */ /* 0x000fc6000001000a */
[----:B--2---:R-:W-:Y:S01]  /*5e30*/  FMUL.FTZ R4, R9, -1.4426950216293334961 ;  /* 0xbfb8aa3b09047820 */ /* 0x004fe20000410000 */
        /* <DEDUP_REMOVED lines=15> */
.L_x_435:
[----:B------:R-:W-:Y:S04]  /*5f30*/  BSSY B0, `(.L_x_436) ;  /* 0x0000013000007945 */ /* 0x000fe80003800000 */
[----:B------:R-:W-:Y:S05]  /*5f40*/  @P3 BRA `(.L_x_437) ;  /* 0x0000000000443947 */ /* 0x000fea0003800000 */
[----:B------:R-:W-:Y:S01]  /*5f50*/  ULDC.64 UR12, c[0x0][0x288] ;  /* 0x0000a200000c7ab9 */ /* 0x000fe20000000a00 */
[C-C-:B--2---:R-:W-:Y:S01]  /*5f60*/  FFMA.FTZ R4, R18.reuse, R20, R19.reuse ;  /* 0x0000001412047223 */ /* 0x144fe20000010013 */
        /* <DEDUP_REMOVED lines=15> */
.L_x_437:
[----:B------:R-:W-:Y:S05]  /*6060*/  BSYNC B0 ;  /* 0x0000000000007941 */ /* 0x000fea0003800000 */
.L_x_436:
[----:B------:R-:W-:Y:S01]  /*6070*/  ULDC UR11, c[0x0][0x10] ;  /* 0x00000400000b7ab9 */ /* 0x000fe20000000800 */
[----:B------:R-:W-:Y:S02]  /*6080*/  UIADD3 UR4, UR4, 0x1, URZ ;  /* 0x0000000104047890 */ /* 0x000fe4000fffe03f */
[----:B------:R-:W-:-:S04]  /*6090*/  UIADD3 UR6, UR11, UR6, URZ ;  /* 0x000000060b067290 */ /* 0x000fc8000fffe03f */
[----:B------:R-:W-:-:S06]  /*60a0*/  UISETP.GE.AND UP0, UPT, UR6, UR5, UPT ;  /* 0x000000050600728c */ /* 0x000fcc000bf06270 */
[----:B------:R-:W-:-:S13]  /*60b0*/  PLOP3.LUT P0, PT, PT, PT, UP0, 0x80, 0x0 ;  /* 0x000000000000781c */ /* 0x000fda0003f0f008 */
[----:B------:R-:W-:Y:S05]  /*60c0*/  @!P0 BRA `(.L_x_438) ;  /* 0xffffffa000a48947 */ /* 0x000fea000383ffff */
.L_x_387:
[----:B0-2---:R-:W0:Y:S01]  /*60d0*/  LDC R4, c[0x0][0xc] ;  /* 0x00000300ff047b82 */ /* 0x005e220000000800 */
        /* <DEDUP_REMOVED lines=18> */
.L_x_440:
[----:B------:R-:W-:Y:S05]  /*6200*/  BSYNC B0 ;  /* 0x0000000000007941 */ /* 0x000fea0003800000 */
.L_x_439:
        /* <DEDUP_REMOVED lines=11> */
.L_x_442:
[----:B------:R-:W2:Y:S04]  /*62c0*/  LDG.E.STRONG.GPU R5, desc[UR14][R2.64] ;  /* 0x0000000e02057981 */ /* 0x000ea8000c1ef900 */
[----:B--2---:R-:W-:Y:S01]  /*62d0*/  CCTL.IVALL ;  /* 0x00000000ff00798f */ /* 0x004fe20002000000 */
[----:B------:R-:W-:Y:S05]  /*62e0*/  YIELD ;  /* 0x0000000000007946 */ /* 0x000fea0003800000 */
[----:B------:R-:W-:-:S13]  /*62f0*/  ISETP.NE.AND P0, PT, R5, R0, PT ;  /* 0x000000000500720c */ /* 0x000fda0003f05270 */
[----:B------:R-:W-:Y:S05]  /*6300*/  @P0 BRA `(.L_x_442) ;  /* 0xfffffffc00ec0947 */ /* 0x000fea000383ffff */
.L_x_441:
        /* <DEDUP_REMOVED lines=24> */
.L_x_443:
        /* <DEDUP_REMOVED lines=25> */
.L_x_444:
        /* <DEDUP_REMOVED lines=14> */
.L_x_5119:


//--------------------- .text._Z35group_norm_nhwc_bwd_one_pass_kernelI11Bf16IOBf16WLi256ELi84ELi672EEv26Group_norm_nhwc_bwd_params --------------------------
	.section	.text._Z35group_norm_nhwc_bwd_one_pass_kernelI11Bf16IOBf16WLi256ELi84ELi672EEv26Group_norm_nhwc_bwd_params,"ax",@progbits
	.align	128
        .global         _Z35group_norm_nhwc_bwd_one_pass_kernelI11Bf16IOBf16WLi256ELi84ELi672EEv26Group_norm_nhwc_bwd_params
        .type           _Z35group_norm_nhwc_bwd_one_pass_kernelI11Bf16IOBf16WLi256ELi84ELi672EEv26Group_norm_nhwc_bwd_params,@function
        .size           _Z35group_norm_nhwc_bwd_one_pass_kernelI11Bf16IOBf16WLi256ELi84ELi672EEv26Group_norm_nhwc_bwd_params,(.L_x_5120 - _Z35group_norm_nhwc_bwd_one_pass_kernelI11Bf16IOBf16WLi256ELi84ELi672EEv26Group_norm_nhwc_bwd_params)
        .other          _Z35group_norm_nhwc_bwd_one_pass_kernelI11Bf16IOBf16WLi256ELi84ELi672EEv26Group_norm_nhwc_bwd_params,@"STO_CUDA_ENTRY STV_DEFAULT"
_Z35group_norm_nhwc_bwd_one_pass_kernelI11Bf16IOBf16WLi256ELi84ELi672EEv26Group_norm_nhwc_bwd_params:
.text._Z35group_norm_nhwc_bwd_one_pass_kernelI11Bf16IOBf16WLi256ELi84ELi672EEv26Group_norm_nhwc_bwd_params:
        /* <DEDUP_REMOVED lines=52> */
.L_x_528:
[----:B------:R-:W1:Y:S01]  /*0340*/  LDC R8, c[0x0][0x2a0] ;  /* 0x0000a800ff087b82 */ /* 0x000e620000000800 */
[----:B------:R-:W2:Y:S01]  /*0350*/  S2R R10, SR_TID.X ;  /* 0x00000000000a7919 */ /* 0x000ea20000002100 */
[----:B------:R-:W-:Y:S01]  /*0360*/  ISETP.LE.AND P5, PT, RZ, UR6, PT ;  /* 0x00000006ff007c0c */ /* 0x000fe2000bfa3270 */
[----:B------:R-:W-:Y:S01]  /*0370*/  ULDC.64 UR18, c[0x0][0x290] ;  /* 0x0000a40000127ab9 */ /* 0x000fe20000000a00 */
[----:B------:R-:W-:Y:S01]  /*0380*/  SHF.R.S32.HI R11, RZ, 0x1f, R72 ;  /* 0x0000001fff0b7819 */ /* 0x000fe20000011448 */
[----:B------:R-:W-:Y:S01]  /*0390*/  ULDC.64 UR12, c[0x0][0x298] ;  /* 0x0000a600000c7ab9 */ /* 0x000fe20000000a00 */
[----:B------:R-:W-:Y:S02]  /*03a0*/  IADD3 R31, R2, 0xb0, RZ ;  /* 0x000000b0021f7810 */ /* 0x000fe40007ffe0ff */
[----:B------:R-:W-:Y:S01]  /*03b0*/  CS2R R36, SRZ ;  /* 0x0000000000247805 */ /* 0x000fe2000001ff00 */
[----:B------:R-:W3:Y:S01]  /*03c0*/  @P1 LDC.64 R20, c[0x0][0x288] ;  /* 0x0000a200ff141b82 */ /* 0x000ee20000000a00 */
[----:B------:R-:W-:-:S02]  /*03d0*/  SHF.R.S32.HI R13, RZ, 0x1f, R2 ;  /* 0x0000001fff0d7819 */ /* 0x000fc40000011402 */
[----:B------:R-:W-:Y:S02]  /*03e0*/  SHF.R.S32.HI R23, RZ, 0x1f, R31 ;  /* 0x0000001fff177819 */ /* 0x000fe4000001141f */
[----:B------:R-:W-:-:S03]  /*03f0*/  IADD3 R24, R2, 0x80, RZ ;  /* 0x0000008002187810 */ /* 0x000fc60007ffe0ff */
[----:B------:R-:W4:Y:S01]  /*0400*/  @P1 LDC.64 R18, c[0x0][0x230] ;  /* 0x00008c00ff121b82 */ /* 0x000f220000000a00 */
[----:B-1----:R-:W-:-:S07]  /*0410*/  IABS R7, R8 ;  /* 0x0000000800077213 */ /* 0x002fce0000000000 */
[----:B------:R-:W1:Y:S01]  /*0420*/  @P1 LDC.64 R28, c[0x0][0x228] ;  /* 0x00008a00ff1c1b82 */ /* 0x000e620000000a00 */
[----:B0-----:R-:W0:Y:S08]  /*0430*/  I2F.RP R3, R7 ;  /* 0x0000000700037306 */ /* 0x001e300000209400 */
[----:B0-----:R-:W0:Y:S02]  /*0440*/  MUFU.RCP R3, R3 ;  /* 0x0000000300037308 */ /* 0x001e240000001000 */
[----:B0-----:R-:W-:-:S06]  /*0450*/  IADD3 R4, R3, 0xffffffe, RZ ;  /* 0x0ffffffe03047810 */ /* 0x001fcc0007ffe0ff */
[----:B------:R0:W2:Y:S02]  /*0460*/  F2I.FTZ.U32.TRUNC.NTZ R5, R4 ;  /* 0x0000000400057305 */ /* 0x0000a4000021f000 */
[----:B0-----:R-:W-:Y:S01]  /*0470*/  HFMA2.MMA R4, -RZ, RZ, 0, 0 ;  /* 0x00000000ff047435 */ /* 0x001fe200000001ff */
[----:B--2---:R-:W-:-:S05]  /*0480*/  IADD3 R6, RZ, -R5, RZ ;  /* 0x80000005ff067210 */ /* 0x004fca0007ffe0ff */
[----:B------:R-:W-:Y:S01]  /*0490*/  IMAD R9, R6, R7, RZ ;  /* 0x0000000706097224 */ /* 0x000fe200078e02ff */
[----:B------:R-:W-:-:S03]  /*04a0*/  IABS R6, UR6 ;  /* 0x0000000600067c13 */ /* 0x000fc60008000000 */
[----:B------:R-:W-:Y:S01]  /*04b0*/  IMAD.HI.U32 R5, R5, R9, R4 ;  /* 0x0000000905057227 */ /* 0x000fe200078e0004 */
[----:B------:R-:W-:-:S05]  /*04c0*/  SHF.R.U32.HI R4, RZ, 0x1, R10 ;  /* 0x00000001ff047819 */ /* 0x000fca000001160a */
        /* <DEDUP_REMOVED lines=17> */
[----:B------:R-:W-:Y:S02]  /*05e0*/  SEL R5, R5, R6, !P0 ;  /* 0x0000000605057207 */ /* 0x000fe40004000000 */
[----:B------:R-:W-:Y:S02]  /*05f0*/  ISETP.GE.U32.AND P0, PT, R72, UR18, PT ;  /* 0x0000001248007c0c */ /* 0x000fe4000bf06070 */
[----:B------:R-:W-:Y:S02]  /*0600*/  @!P5 IADD3 R5, -R5, RZ, RZ ;  /* 0x000000ff0505d210 */ /* 0x000fe40007ffe1ff */
[----:B------:R-:W-:Y:S02]  /*0610*/  ISETP.GE.AND.EX P0, PT, R11, UR19, PT, P0 ;  /* 0x000000130b007c0c */ /* 0x000fe4000bf06300 */
        /* <DEDUP_REMOVED lines=8> */
[----:B------:R-:W-:Y:S01]  /*06a0*/  ISETP.GT.U32.OR P4, PT, R0, 0x29f, P4 ;  /* 0x0000029f0000780c */ /* 0x000fe20002784470 */
[----:B------:R-:W0:Y:S01]  /*06b0*/  @!P0 LDC.64 R6, c[0x0][0x288] ;  /* 0x0000a200ff068b82 */ /* 0x000e220000000a00 */
[----:B------:R-:W-:Y:S02]  /*06c0*/  SHF.R.S32.HI R5, RZ, 0x1f, R32 ;  /* 0x0000001fff057819 */ /* 0x000fe40000011420 */
[----:B------:R-:W-:Y:S02]  /*06d0*/  IADD3 R14, P2, R32, R12, RZ ;  /* 0x0000000c200e7210 */ /* 0x000fe40007f5e0ff */
[----:B------:R-:W-:Y:S02]  /*06e0*/  SHF.R.S32.HI R4, RZ, 0x1f, R3 ;  /* 0x0000001fff047819 */ /* 0x000fe40000011403 */
[----:B------:R-:W-:Y:S02]  /*06f0*/  LEA.HI.X.SX32 R15, R12, R5, 0x1, P2 ;  /* 0x000000050c0f7211 */ /* 0x000fe400010f0eff */
[----:B------:R-:W-:Y:S01]  /*0700*/  ISETP.GE.U32.AND P2, PT, R24, UR18, PT ;  /* 0x0000001218007c0c */ /* 0x000fe2000bf46070 */
[----:B------:R-:W-:-:S02]  /*0710*/  IMAD R4, R4, UR12, RZ ;  /* 0x0000000c04047c24 */ /* 0x000fc4000f8e02ff */
[----:B------:R-:W-:-:S04]  /*0720*/  IMAD.WIDE.U32 R14, R3, UR12, R14 ;  /* 0x0000000c030e7c25 */ /* 0x000fc8000f8e000e */
[----:B------:R-:W-:Y:S01]  /*0730*/  IMAD R17, R3, UR13, R4 ;  /* 0x0000000d03117c24 */ /* 0x000fe2000f8e0204 */
[----:B------:R-:W-:Y:S01]  /*0740*/  @P1 MOV R16, R14 ;  /* 0x0000000e00101202 */ /* 0x000fe20000000f00 */
[----:B------:R-:W2:Y:S01]  /*0750*/  @!P4 LDC.64 R4, c[0x0][0x288] ;  /* 0x0000a200ff04cb82 */ /* 0x000ea20000000a00 */
[----:B---3--:R-:W-:Y:S01]  /*0760*/  @P1 IMAD R3, R13, R20, RZ ;  /* 0x000000140d031224 */ /* 0x008fe200078e02ff */
[----:B------:R-:W-:Y:S02]  /*0770*/  CS2R R54, SRZ ;  /* 0x0000000000367805 */ /* 0x000fe4000001ff00 */
[----:B------:R-:W-:Y:S02]  /*0780*/  IADD3 R17, R15, R17, RZ ;  /* 0x000000110f117210 */ /* 0x000fe40007ffe0ff */
[----:B------:R-:W-:Y:S01]  /*0790*/  CS2R R50, SRZ ;  /* 0x0000000000327805 */ /* 0x000fe2000001ff00 */
[C---:B------:R-:W-:Y:S01]  /*07a0*/  @P1 IMAD R21, R2.reuse, R21, R3 ;  /* 0x0000001502151224 */ /* 0x040fe200078e0203 */
[C---:B------:R-:W-:Y:S01]  /*07b0*/  IADD3 R3, R2.reuse, 0x70, RZ ;  /* 0x0000007002037810 */ /* 0x040fe20007ffe0ff */
[----:B0-----:R-:W-:Y:S01]  /*07c0*/  @!P0 IMAD R10, R11, R6, RZ ;  /* 0x000000060b0a8224 */ /* 0x001fe200078e02ff */
[----:B------:R-:W-:Y:S01]  /*07d0*/  CS2R R48, SRZ ;  /* 0x0000000000307805 */ /* 0x000fe2000001ff00 */
[----:B------:R-:W-:Y:S01]  /*07e0*/  @P1 IMAD.WIDE.U32 R8, R2, R20, R16 ;  /* 0x0000001402081225 */ /* 0x000fe200078e0010 */
[----:B------:R-:W-:-:S02]  /*07f0*/  ISETP.GE.U32.AND P3, PT, R3, UR18, PT ;  /* 0x0000001203007c0c */ /* 0x000fc4000bf66070 */
[----:B------:R-:W-:Y:S02]  /*0800*/  CS2R R52, SRZ ;  /* 0x0000000000347805 */ /* 0x000fe4000001ff00 */
[----:B------:R-:W-:Y:S01]  /*0810*/  SHF.R.S32.HI R13, RZ, 0x1f, R3 ;  /* 0x0000001fff0d7819 */ /* 0x000fe20000011403 */
[----:B------:R-:W-:Y:S01]  /*0820*/  @!P0 IMAD R25, R72, R7, R10 ;  /* 0x0000000748198224 */ /* 0x000fe200078e020a */
[----:B------:R-:W-:Y:S02]  /*0830*/  @P1 IADD3 R9, R9, R21, RZ ;  /* 0x0000001509091210 */ /* 0x000fe40007ffe0ff */
[----:B------:R-:W-:Y:S01]  /*0840*/  IADD3 R45, R2, 0x10, RZ ;  /* 0x00000010022d7810 */ /* 0x000fe20007ffe0ff */
[----:B------:R-:W0:Y:S01]  /*0850*/  @!P0 LDC.64 R20, c[0x0][0x230] ;  /* 0x00008c00ff148b82 */ /* 0x000e220000000a00 */
[----:B------:R-:W-:Y:S02]  /*0860*/  @P1 SHF.L.U32 R11, R8, 0x1, RZ ;  /* 0x00000001080b1819 */ /* 0x000fe400000006ff */
[----:B------:R-:W-:-:S02]  /*0870*/  CS2R R46, SRZ ;  /* 0x00000000002e7805 */ /* 0x000fc4000001ff00 */
[----:B------:R-:W-:Y:S01]  /*0880*/  @P1 SHF.L.U64.HI R26, R8, 0x1, R9 ;  /* 0x00000001081a1819 */ /* 0x000fe20000010209 */
[----:B------:R-:W-:Y:S01]  /*0890*/  ULDC.64 UR12, c[0x0][0x248] ;  /* 0x00009200000c7ab9 */ /* 0x000fe20000000a00 */
[----:B------:R-:W-:Y:S02]  /*08a0*/  @!P0 MOV R8, R14 ;  /* 0x0000000e00088202 */ /* 0x000fe40000000f00 */
[----:B------:R-:W-:Y:S01]  /*08b0*/  @!P0 MOV R9, R17 ;  /* 0x0000001100098202 */ /* 0x000fe20000000f00 */
[----:B--2---:R-:W-:Y:S01]  /*08c0*/  @!P4 IMAD R22, R23, R4, RZ ;  /* 0x000000041716c224 */ /* 0x004fe200078e02ff */
[----:B------:R-:W-:Y:S02]  /*08d0*/  ISETP.GE.AND.EX P3, PT, R13, UR19, PT, P3 ;  /* 0x000000130d007c0c */ /* 0x000fe4000bf66330 */
[C---:B----4-:R-:W-:Y:S01]  /*08e0*/  @P1 IADD3 R18, P5, R11.reuse, R18, RZ ;  /* 0x000000120b121210 */ /* 0x050fe20007fbe0ff */
[----:B------:R-:W-:Y:S01]  /*08f0*/  @!P0 IMAD.WIDE.U32 R6, R72, R6, R8 ;  /* 0x0000000648068225 */ /* 0x000fe200078e0008 */
[----:B------:R-:W-:Y:S01]  /*0900*/  ISETP.GT.U32.OR P3, PT, R0, 0x29f, P3 ;  /* 0x0000029f0000780c */ /* 0x000fe20001f64470 */
[----:B------:R-:W2:Y:S01]  /*0910*/  @!P4 LDC.64 R8, c[0x0][0x230] ;  /* 0x00008c00ff08cb82 */ /* 0x000ea20000000a00 */
[----:B-1----:R-:W-:-:S02]  /*0920*/  @P1 IADD3 R28, P6, R11, R28, RZ ;  /* 0x0000001c0b1c1210 */ /* 0x002fc40007fde0ff */
[----:B------:R-:W-:Y:S01]  /*0930*/  @!P0 IADD3 R7, R7, R25, RZ ;  /* 0x0000001907078210 */ /* 0x000fe20007ffe0ff */
[C---:B------:R-:W-:Y:S01]  /*0940*/  @!P4 IMAD R25, R31.reuse, R5, R22 ;  /* 0x000000051f19c224 */ /* 0x040fe200078e0216 */
[----:B------:R-:W-:Y:S02]  /*0950*/  @!P4 MOV R22, R14 ;  /* 0x0000000e0016c202 */ /* 0x000fe40000000f00 */
[----:B------:R-:W-:Y:S01]  /*0960*/  @!P4 MOV R23, R17 ;  /* 0x000000110017c202 */ /* 0x000fe20000000f00 */
[----:B------:R-:W1:Y:S01]  /*0970*/  @!P0 LDC.64 R10, c[0x0][0x228] ;  /* 0x00008a00ff0a8b82 */ /* 0x000e620000000a00 */
[C---:B------:R-:W-:Y:S02]  /*0980*/  @!P0 SHF.L.U32 R27, R6.reuse, 0x1, RZ ;  /* 0x00000001061b8819 */ /* 0x040fe400000006ff */
[----:B------:R-:W-:Y:S01]  /*0990*/  @!P0 SHF.L.U64.HI R34, R6, 0x1, R7 ;  /* 0x0000000106228819 */ /* 0x000fe20000010207 */
[----:B------:R-:W-:Y:S01]  /*09a0*/  @!P4 IMAD.WIDE.U32 R22, R31, R4, R22 ;  /* 0x000000041f16c225 */ /* 0x000fe200078e0016 */
[----:B------:R-:W-:-:S02]  /*09b0*/  SHF.R.S32.HI R31, RZ, 0x1f, R24 ;  /* 0x0000001fff1f7819 */ /* 0x000fc40000011418 */
[----:B------:R-:W-:Y:S01]  /*09c0*/  @P1 IADD3.X R19, R26, R19, RZ, P5, !PT ;  /* 0x000000131a131210 */ /* 0x000fe20002ffe4ff */
[----:B------:R-:W3:Y:S01]  /*09d0*/  @!P4 LDC.64 R6, c[0x0][0x228] ;  /* 0x00008a00ff06cb82 */ /* 0x000ee20000000a00 */
[----:B0-----:R-:W-:Y:S02]  /*09e0*/  @!P0 IADD3 R20, P5, R27, R20, RZ ;  /* 0x000000141b148210 */ /* 0x001fe40007fbe0ff */
[----:B------:R-:W-:Y:S02]  /*09f0*/  ISETP.GE.AND.EX P2, PT, R31, UR19, PT, P2 ;  /* 0x000000131f007c0c */ /* 0x000fe4000bf46320 */
[----:B------:R-:W-:Y:S02]  /*0a00*/  @!P0 IADD3.X R21, R34, R21, RZ, P5, !PT ;  /* 0x0000001522158210 */ /* 0x000fe40002ffe4ff */
[----:B------:R-:W-:Y:S01]  /*0a10*/  ISETP.GT.U32.OR P2, PT, R0, 0x29f, P2 ;  /* 0x0000029f0000780c */ /* 0x000fe20001744470 */
[----:B------:R-:W0:Y:S01]  /*0a20*/  @!P3 LDC.64 R4, c[0x0][0x288] ;  /* 0x0000a200ff04bb82 */ /* 0x000e220000000a00 */
[----:B------:R-:W-:Y:S01]  /*0a30*/  @!P4 IADD3 R25, R23, R25, RZ ;  /* 0x000000191719c210 */ /* 0x000fe20007ffe0ff */
[----:B------:R4:W5:Y:S01]  /*0a40*/  @!P0 LDG.E R36, desc[UR14][R20.64] ;  /* 0x0000000e14248981 */ /* 0x000962000c1e1900 */
[----:B------:R-:W-:-:S02]  /*0a50*/  @!P4 SHF.L.U32 R23, R22, 0x1, RZ ;  /* 0x000000011617c819 */ /* 0x000fc400000006ff */
[----:B------:R-:W-:Y:S02]  /*0a60*/  @P1 IADD3.X R29, R26, R29, RZ, P6, !PT ;  /* 0x0000001d1a1d1210 */ /* 0x000fe400037fe4ff */
[----:B------:R-:W-:Y:S02]  /*0a70*/  @!P4 SHF.L.U64.HI R30, R22, 0x1, R25 ;  /* 0x00000001161ec819 */ /* 0x000fe40000010219 */
[----:B-1----:R-:W-:Y:S02]  /*0a80*/  @!P0 IADD3 R10, P5, R27, R10, RZ ;  /* 0x0000000a1b0a8210 */ /* 0x002fe40007fbe0ff */
[----:B--2---:R-:W-:Y:S01]  /*0a90*/  @!P4 IADD3 R26, P6, R23, R8, RZ ;  /* 0x00000008171ac210 */ /* 0x004fe20007fde0ff */
[----:B----4-:R-:W1:Y:S01]  /*0aa0*/  @!P3 LDC.64 R20, c[0x0][0x230] ;  /* 0x00008c00ff14bb82 */ /* 0x010e620000000a00 */
[----:B------:R-:W-:Y:S02]  /*0ab0*/  @!P0 IADD3.X R11, R34, R11, RZ, P5, !PT ;  /* 0x0000000b220b8210 */ /* 0x000fe40002ffe4ff */
[----:B------:R-:W-:-:S03]  /*0ac0*/  @!P4 IADD3.X R27, R30, R9, RZ, P6, !PT ;  /* 0x000000091e1bc210 */ /* 0x000fc600037fe4ff */
[----:B------:R2:W5:Y:S01]  /*0ad0*/  @!P0 LDG.E R55, desc[UR14][R10.64] ;  /* 0x0000000e0a378981 */ /* 0x000562000c1e1900 */
[----:B---3--:R-:W-:Y:S01]  /*0ae0*/  @!P4 IADD3 R22, P0, R23, R6, RZ ;  /* 0x000000061716c210 */ /* 0x008fe20007f1e0ff */
[----:B------:R-:W3:Y:S01]  /*0af0*/  @!P2 LDC.64 R8, c[0x0][0x288] ;  /* 0x0000a200ff08ab82 */ /* 0x000ee20000000a00 */
[----:B------:R-:W-:Y:S01]  /*0b00*/  IADD3 R25, R2, 0x90, RZ ;  /* 0x0000009002197810 */ /* 0x000fe20007ffe0ff */
[----:B------:R4:W5:Y:S01]  /*0b10*/  @!P4 LDG.E R51, desc[UR14][R26.64] ;  /* 0x0000000e1a33c981 */ /* 0x000962000c1e1900 */
[----:B0-----:R-:W-:Y:S01]  /*0b20*/  @!P3 IMAD R6, R13, R4, RZ ;  /* 0x000000040d06b224 */ /* 0x001fe200078e02ff */
[----:B------:R-:W-:Y:S02]  /*0b30*/  @!P4 IADD3.X R23, R30, R7, RZ, P0, !PT ;  /* 0x000000071e17c210 */ /* 0x000fe400007fe4ff */
[----:B------:R-:W-:Y:S01]  /*0b40*/  @!P3 MOV R7, R17 ;  /* 0x000000110007b202 */ /* 0x000fe20000000f00 */
[----:B------:R-:W-:Y:S01]  /*0b50*/  @!P3 IMAD R33, R3, R5, R6 ;  /* 0x000000050321b224 */ /* 0x000fe200078e0206 */
[----:B------:R-:W-:Y:S01]  /*0b60*/  @!P3 MOV R6, R14 ;  /* 0x0000000e0006b202 */ /* 0x000fe20000000f00 */
[----:B--2---:R-:W0:Y:S01]  /*0b70*/  @!P2 LDC.64 R10, c[0x0][0x230] ;  /* 0x00008c00ff0aab82 */ /* 0x004e220000000a00 */
[----:B------:R-:W-:Y:S01]  /*0b80*/  ISETP.GE.U32.AND P0, PT, R25, UR18, PT ;  /* 0x0000001219007c0c */ /* 0x000fe2000bf06070 */
[----:B------:R2:W5:Y:S01]  /*0b90*/  @!P4 LDG.E R49, desc[UR14][R22.64] ;  /* 0x0000000e1631c981 */ /* 0x000562000c1e1900 */
[----:B------:R-:W-:Y:S01]  /*0ba0*/  SHF.R.S32.HI R39, RZ, 0x1f, R25 ;  /* 0x0000001fff277819 */ /* 0x000fe20000011419 */
[----:B------:R-:W-:-:S03]  /*0bb0*/  @!P3 IMAD.WIDE.U32 R4, R3, R4, R6 ;  /* 0x000000040304b225 */ /* 0x000fc600078e0006 */
[----:B------:R-:W-:Y:S01]  /*0bc0*/  ISETP.GE.AND.EX P0, PT, R39, UR19, PT, P0 ;  /* 0x0000001327007c0c */ /* 0x000fe2000bf06300 */
[----:B------:R-:W2:Y:S01]  /*0bd0*/  @!P3 LDC.64 R6, c[0x0][0x228] ;  /* 0x00008a00ff06bb82 */ /* 0x000ea20000000a00 */
[----:B------:R-:W-:Y:S02]  /*0be0*/  IADD3 R13, R2, 0xa0, RZ ;  /* 0x000000a0020d7810 */ /* 0x000fe40007ffe0ff */
[----:B------:R-:W-:Y:S02]  /*0bf0*/  ISETP.GT.U32.OR P0, PT, R0, 0x29f, P0 ;  /* 0x0000029f0000780c */ /* 0x000fe40000704470 */
[----:B------:R-:W-:Y:S02]  /*0c00*/  ISETP.GE.U32.AND P4, PT, R13, UR18, PT ;  /* 0x000000120d007c0c */ /* 0x000fe4000bf86070 */
[----:B----4-:R-:W-:Y:S02]  /*0c10*/  SHF.R.S32.HI R27, RZ, 0x1f, R13 ;  /* 0x0000001fff1b7819 */ /* 0x010fe4000001140d */
[----:B------:R-:W-:-:S02]  /*0c20*/  @!P3 IADD3 R3, R5, R33, RZ ;  /* 0x000000210503b210 */ /* 0x000fc40007ffe0ff */
[----:B------:R-:W-:Y:S01]  /*0c30*/  ISETP.GE.AND.EX P4, PT, R27, UR19, PT, P4 ;  /* 0x000000131b007c0c */ /* 0x000fe2000bf86340 */
[----:B---3--:R-:W-:Y:S01]  /*0c40*/  @!P2 IMAD R31, R31, R8, RZ ;  /* 0x000000081f1fa224 */ /* 0x008fe200078e02ff */
[----:B------:R-:W-:Y:S02]  /*0c50*/  @!P2 MOV R34, R14 ;  /* 0x0000000e0022a202 */ /* 0x000fe40000000f00 */
[----:B------:R-:W-:Y:S02]  /*0c60*/  @!P2 MOV R35, R17 ;  /* 0x000000110023a202 */ /* 0x000fe40000000f00 */
[C---:B------:R-:W-:Y:S02]  /*0c70*/  @!P3 SHF.L.U32 R33, R4.reuse, 0x1, RZ ;  /* 0x000000010421b819 */ /* 0x040fe400000006ff */
[----:B------:R-:W-:Y:S02]  /*0c80*/  @!P3 SHF.L.U64.HI R26, R4, 0x1, R3 ;  /* 0x00000001041ab819 */ /* 0x000fe40000010203 */
[----:B------:R-:W3:Y:S01]  /*0c90*/  @!P0 LDC.64 R4, c[0x0][0x288] ;  /* 0x0000a200ff048b82 */ /* 0x000ee20000000a00 */
[----:B------:R-:W-:Y:S01]  /*0ca0*/  ISETP.GT.U32.OR P4, PT, R0, 0x29f, P4 ;  /* 0x0000029f0000780c */ /* 0x000fe20002784470 */
[C---:B------:R-:W-:Y:S01]  /*0cb0*/  @!P2 IMAD R3, R24.reuse, R9, R31 ;  /* 0x000000091803a224 */ /* 0x040fe200078e021f */
[----:B-1----:R-:W-:Y:S01]  /*0cc0*/  @!P3 IADD3 R30, P5, R33, R20, RZ ;  /* 0x00000014211eb210 */ /* 0x002fe20007fbe0ff */
[----:B------:R-:W-:-:S04]  /*0cd0*/  @!P2 IMAD.WIDE.U32 R34, R24, R8, R34 ;  /* 0x000000081822a225 */ /* 0x000fc800078e0022 */
[----:B------:R-:W1:Y:S01]  /*0ce0*/  @!P2 LDC.64 R8, c[0x0][0x228] ;  /* 0x00008a00ff08ab82 */ /* 0x000e620000000a00 */
[----:B------:R-:W-:Y:S02]  /*0cf0*/  @!P3 IADD3.X R31, R26, R21, RZ, P5, !PT ;  /* 0x000000151a1fb210 */ /* 0x000fe40002ffe4ff */
[----:B--2---:R-:W-:Y:S02]  /*0d00*/  @!P3 IADD3 R22, P5, R33, R6, RZ ;  /* 0x000000062116b210 */ /* 0x004fe40007fbe0ff */
[----:B------:R-:W-:Y:S01]  /*0d10*/  @!P2 IADD3 R3, R35, R3, RZ ;  /* 0x000000032303a210 */ /* 0x000fe20007ffe0ff */
[----:B------:R2:W5:Y:S01]  /*0d20*/  @!P3 LDG.E R37, desc[UR14][R30.64] ;  /* 0x0000000e1e25b981 */ /* 0x000562000c1e1900 */
[----:B------:R-:W-:Y:S01]  /*0d30*/  @!P2 SHF.L.U32 R35, R34, 0x1, RZ ;  /* 0x000000012223a819 */ /* 0x000fe200000006ff */
[----:B------:R-:W4:Y:S01]  /*0d40*/  @!P0 LDC.64 R20, c[0x0][0x230] ;  /* 0x00008c00ff148b82 */ /* 0x000f220000000a00 */
[----:B------:R-:W-:Y:S02]  /*0d50*/  @!P3 IADD3.X R23, R26, R7, RZ, P5, !PT ;  /* 0x000000071a17b210 */ /* 0x000fe40002ffe4ff */
[----:B------:R-:W-:Y:S01]  /*0d60*/  @!P2 SHF.L.U64.HI R34, R34, 0x1, R3 ;  /* 0x000000012222a819 */ /* 0x000fe20000010203 */
[----:B------:R-:W-:Y:S01]  /*0d70*/  HFMA2.MMA R3, -RZ, RZ, 0, 0 ;  /* 0x00000000ff037435 */ /* 0x000fe200000001ff */
[----:B0-----:R-:W-:Y:S01]  /*0d80*/  @!P2 IADD3 R10, P6, R35, R10, RZ ;  /* 0x0000000a230aa210 */ /* 0x001fe20007fde0ff */
[----:B------:R-:W5:Y:S02]  /*0d90*/  @!P3 LDG.E R54, desc[UR14][R22.64] ;  /* 0x0000000e1636b981 */ /* 0x000f64000c1e1900 */
[----:B------:R-:W0:Y:S01]  /*0da0*/  @!P4 LDC.64 R6, c[0x0][0x288] ;  /* 0x0000a200ff06cb82 */ /* 0x000e220000000a00 */
[----:B------:R-:W-:-:S02]  /*0db0*/  @!P2 IADD3.X R11, R34, R11, RZ, P6, !PT ;  /* 0x0000000b220ba210 */ /* 0x000fc400037fe4ff */
[----:B------:R-:W-:Y:S01]  /*0dc0*/  IADD3 R33, R2, 0xc0, RZ ;  /* 0x000000c002217810 */ /* 0x000fe20007ffe0ff */
[----:B---3--:R-:W-:Y:S02]  /*0dd0*/  @!P0 IMAD R26, R39, R4, RZ ;  /* 0x00000004271a8224 */ /* 0x008fe400078e02ff */
[----:B------:R3:W5:Y:S01]  /*0de0*/  @!P2 LDG.E R3, desc[UR14][R10.64] ;  /* 0x0000000e0a03a981 */ /* 0x000762000c1e1900 */
[----:B------:R-:W-:Y:S01]  /*0df0*/  ISETP.GE.U32.AND P3, PT, R33, UR18, PT ;  /* 0x0000001221007c0c */ /* 0x000fe2000bf66070 */
[----:B--2---:R-:W2:Y:S01]  /*0e00*/  @!P0 LDC.64 R30, c[0x0][0x228] ;  /* 0x00008a00ff1e8b82 */ /* 0x004ea20000000a00 */
[----:B------:R-:W-:Y:S02]  /*0e10*/  SHF.R.S32.HI R39, RZ, 0x1f, R33 ;  /* 0x0000001fff277819 */ /* 0x000fe40000011421 */
[----:B-1----:R-:W-:Y:S01]  /*0e20*/  @!P2 IADD3 R24, P5, R35, R8, RZ ;  /* 0x000000082318a210 */ /* 0x002fe20007fbe0ff */
[----:B------:R-:W-:Y:S01]  /*0e30*/  @!P0 IMAD R35, R25, R5, R26 ;  /* 0x0000000519238224 */ /* 0x000fe200078e021a */
[----:B---3--:R-:W-:-:S02]  /*0e40*/  @!P0 MOV R10, R14 ;  /* 0x0000000e000a8202 */ /* 0x008fc40000000f00 */
[----:B------:R-:W-:Y:S02]  /*0e50*/  @!P0 MOV R11, R17 ;  /* 0x00000011000b8202 */ /* 0x000fe40000000f00 */
[----:B------:R-:W-:Y:S01]  /*0e60*/  ISETP.GE.AND.EX P3, PT, R39, UR19, PT, P3 ;  /* 0x0000001327007c0c */ /* 0x000fe2000bf66330 */
[----:B------:R-:W-:-:S03]  /*0e70*/  @!P0 IMAD.WIDE.U32 R4, R25, R4, R10 ;  /* 0x0000000419048225 */ /* 0x000fc600078e000a */
[----:B------:R-:W-:Y:S01]  /*0e80*/  ISETP.GT.U32.OR P3, PT, R0, 0x29f, P3 ;  /* 0x0000029f0000780c */ /* 0x000fe20001f64470 */
[----:B------:R-:W1:Y:S01]  /*0e90*/  @!P4 LDC.64 R10, c[0x0][0x230] ;  /* 0x00008c00ff0acb82 */ /* 0x000e620000000a00 */
[----:B------:R-:W-:Y:S01]  /*0ea0*/  @!P0 IADD3 R5, R5, R35, RZ ;  /* 0x0000002305058210 */ /* 0x000fe20007ffe0ff */
[----:B0-----:R-:W-:Y:S01]  /*0eb0*/  @!P4 IMAD R8, R27, R6, RZ ;  /* 0x000000061b08c224 */ /* 0x001fe200078e02ff */
[----:B------:R-:W-:Y:S02]  /*0ec0*/  @!P2 IADD3.X R25, R34, R9, RZ, P5, !PT ;  /* 0x000000092219a210 */ /* 0x000fe40002ffe4ff */
[----:B------:R-:W-:Y:S02]  /*0ed0*/  @!P0 SHF.L.U32 R27, R4, 0x1, RZ ;  /* 0x00000001041b8819 */ /* 0x000fe400000006ff */
[----:B------:R-:W-:Y:S01]  /*0ee0*/  @!P4 MOV R22, R14 ;  /* 0x0000000e0016c202 */ /* 0x000fe20000000f00 */
[----:B------:R0:W5:Y:S01]  /*0ef0*/  @!P2 LDG.E R53, desc[UR14][R24.64] ;  /* 0x0000000e1835a981 */ /* 0x000162000c1e1900 */
[----:B------:R-:W-:-:S02]  /*0f00*/  @!P4 MOV R23, R17 ;  /* 0x000000110017c202 */ /* 0x000fc40000000f00 */
[----:B------:R-:W-:Y:S02]  /*0f10*/  @!P0 SHF.L.U64.HI R4, R4, 0x1, R5 ;  /* 0x0000000104048819 */ /* 0x000fe40000010205 */
[----:B------:R-:W-:Y:S01]  /*0f20*/  IADD3 R5, R2, 0xd0, RZ ;  /* 0x000000d002057810 */ /* 0x000fe20007ffe0ff */
[C---:B------:R-:W-:Y:S02]  /*0f30*/  @!P4 IMAD R41, R13.reuse, R7, R8 ;  /* 0x000000070d29c224 */ /* 0x040fe400078e0208 */
[----:B------:R-:W-:Y:S01]  /*0f40*/  @!P4 IMAD.WIDE.U32 R22, R13, R6, R22 ;  /* 0x000000060d16c225 */ /* 0x000fe200078e0016 */
[----:B------:R-:W-:Y:S01]  /*0f50*/  ISETP.GE.U32.AND P2, PT, R5, UR18, PT ;  /* 0x0000001205007c0c */ /* 0x000fe2000bf46070 */
[----:B------:R-:W3:Y:S01]  /*0f60*/  @!P4 LDC.64 R6, c[0x0][0x228] ;  /* 0x00008a00ff06cb82 */ /* 0x000ee20000000a00 */
[----:B------:R-:W-:Y:S02]  /*0f70*/  SHF.R.S32.HI R35, RZ, 0x1f, R5 ;  /* 0x0000001fff237819 */ /* 0x000fe40000011405 */
[----:B----4-:R-:W-:-:S02]  /*0f80*/  @!P0 IADD3 R26, P6, R27, R20, RZ ;  /* 0x000000141b1a8210 */ /* 0x010fc40007fde0ff */
[----:B------:R-:W-:-:S03]  /*0f90*/  ISETP.GE.AND.EX P2, PT, R35, UR19, PT, P2 ;  /* 0x0000001323007c0c */ /* 0x000fc6000bf46320 */
[----:B------:R-:W4:Y:S01]  /*0fa0*/  @!P3 LDC.64 R8, c[0x0][0x288] ;  /* 0x0000a200ff08bb82 */ /* 0x000f220000000a00 */
[----:B------:R-:W-:Y:S02]  /*0fb0*/  ISETP.GT.U32.OR P2, PT, R0, 0x29f, P2 ;  /* 0x0000029f0000780c */ /* 0x000fe40001744470 */
[----:B--2---:R-:W-:Y:S02]  /*0fc0*/  @!P0 IADD3 R30, P5, R27, R30, RZ ;  /* 0x0000001e1b1e8210 */ /* 0x004fe40007fbe0ff */
[----:B------:R-:W-:Y:S02]  /*0fd0*/  @!P0 IADD3.X R27, R4, R21, RZ, P6, !PT ;  /* 0x00000015041b8210 */ /* 0x000fe400037fe4ff */
[----:B------:R-:W-:Y:S01]  /*0fe0*/  @!P4 IADD3 R21, R23, R41, RZ ;  /* 0x000000291715c210 */ /* 0x000fe20007ffe0ff */
[----:B------:R-:W-:Y:S01]  /*0ff0*/  HFMA2.MMA R13, -RZ, RZ, 0, 0 ;  /* 0x00000000ff0d7435 */ /* 0x000fe200000001ff */
[C---:B------:R-:W-:Y:S02]  /*1000*/  @!P4 SHF.L.U32 R41, R22.reuse, 0x1, RZ ;  /* 0x000000011629c819 */ /* 0x040fe400000006ff */
[----:B------:R-:W-:-:S02]  /*1010*/  @!P4 SHF.L.U64.HI R34, R22, 0x1, R21 ;  /* 0x000000011622c819 */ /* 0x000fc40000010215 */
[----:B-1----:R-:W-:Y:S01]  /*1020*/  @!P4 IADD3 R10, P6, R41, R10, RZ ;  /* 0x0000000a290ac210 */ /* 0x002fe20007fde0ff */
[----:B------:R-:W1:Y:S01]  /*1030*/  @!P3 LDC.64 R20, c[0x0][0x230] ;  /* 0x00008c00ff14bb82 */ /* 0x000e620000000a00 */
[----:B------:R-:W-:Y:S02]  /*1040*/  @!P0 IADD3.X R31, R4, R31, RZ, P5, !PT ;  /* 0x0000001f041f8210 */ /* 0x000fe40002ffe4ff */
[----:B------:R-:W-:Y:S01]  /*1050*/  MOV R4, RZ ;  /* 0x000000ff00047202 */ /* 0x000fe20000000f00 */
[----:B------:R2:W5:Y:S01]  /*1060*/  @!P0 LDG.E R13, desc[UR14][R26.64] ;  /* 0x0000000e1a0d8981 */ /* 0x000562000c1e1900 */
[----:B------:R-:W-:-:S03]  /*1070*/  @!P4 IADD3.X R11, R34, R11, RZ, P6, !PT ;  /* 0x0000000b220bc210 */ /* 0x000fc600037fe4ff */
[----:B0-----:R-:W0:Y:S01]  /*1080*/  @!P2 LDC.64 R24, c[0x0][0x288] ;  /* 0x0000a200ff18ab82 */ /* 0x001e220000000a00 */
[----:B------:R-:W5:Y:S01]  /*1090*/  @!P0 LDG.E R52, desc[UR14][R30.64] ;  /* 0x0000000e1e348981 */ /* 0x000f62000c1e1900 */
[----:B---3--:R-:W-:Y:S01]  /*10a0*/  @!P4 IADD3 R6, P0, R41, R6, RZ ;  /* 0x000000062906c210 */ /* 0x008fe20007f1e0ff */
[----:B----4-:R-:W-:Y:S02]  /*10b0*/  @!P3 IMAD R38, R39, R8, RZ ;  /* 0x000000082726b224 */ /* 0x010fe400078e02ff */
[----:B------:R3:W5:Y:S01]  /*10c0*/  @!P4 LDG.E R4, desc[UR14][R10.64] ;  /* 0x0000000e0a04c981 */ /* 0x000762000c1e1900 */
[----:B--2---:R-:W-:Y:S02]  /*10d0*/  IADD3 R27, R2, 0xe0, RZ ;  /* 0x000000e0021b7810 */ /* 0x004fe40007ffe0ff */
[----:B------:R-:W2:Y:S01]  /*10e0*/  @!P3 LDC.64 R22, c[0x0][0x228] ;  /* 0x00008a00ff16bb82 */ /* 0x000ea20000000a00 */
[----:B------:R-:W-:Y:S01]  /*10f0*/  @!P4 IADD3.X R7, R34, R7, RZ, P0, !PT ;  /* 0x000000072207c210 */ /* 0x000fe200007fe4ff */
[----:B------:R-:W-:Y:S01]  /*1100*/  @!P3 IMAD R39, R33, R9, R38 ;  /* 0x000000092127b224 */ /* 0x000fe200078e0226 */
[----:B------:R-:W-:-:S02]  /*1110*/  ISETP.GE.U32.AND P0, PT, R27, UR18, PT ;  /* 0x000000121b007c0c */ /* 0x000fc4000bf06070 */
[----:B---3--:R-:W-:Y:S01]  /*1120*/  @!P3 MOV R10, R14 ;  /* 0x0000000e000ab202 */ /* 0x008fe20000000f00 */
        /* <DEDUP_REMOVED lines=11> */
[----:B-1----:R-:W-:Y:S01]  /*11e0*/  @!P3 IADD3 R20, P5, R33, R20, RZ ;  /* 0x000000142114b210 */ /* 0x002fe20007fbe0ff */
[----:B0-----:R-:W-:Y:S01]  /*11f0*/  @!P2 IMAD R30, R35, R24, RZ ;  /* 0x00000018231ea224 */ /* 0x001fe200078e02ff */
[----:B---3--:R-:W-:-:S02]  /*1200*/  @!P2 MOV R6, R14 ;  /* 0x0000000e0006a202 */ /* 0x008fc40000000f00 */
[----:B------:R-:W-:Y:S02]  /*1210*/  @!P2 MOV R7, R17 ;  /* 0x000000110007a202 */ /* 0x000fe40000000f00 */
[----:B------:R-:W-:Y:S02]  /*1220*/  SHF.R.S32.HI R56, RZ, 0x1f, R45 ;  /* 0x0000001fff387819 */ /* 0x000fe4000001142d */
[----:B------:R-:W-:Y:S02]  /*1230*/  ISETP.GE.U32.AND P6, PT, R45, UR18, PT ;  /* 0x000000122d007c0c */ /* 0x000fe4000bfc6070 */
[----:B--2---:R-:W-:Y:S01]  /*1240*/  @!P3 IADD3 R22, P0, R33, R22, RZ ;  /* 0x000000162116b210 */ /* 0x004fe20007f1e0ff */
        /* <DEDUP_REMOVED lines=201> */
[----:B------:R-:W2:Y:S04]  /*1ee0*/  LDG.E.U16 R8, desc[UR14][R20.64] ;  /* 0x0000000e14087981 */ /* 0x000ea8000c1e1500 */
[----:B------:R-:W3:Y:S04]  /*1ef0*/  @P0 LDG.E.U16 R22, desc[UR14][R18.64] ;  /* 0x0000000e12160981 */ /* 0x000ee8000c1e1500 */
[----:B------:R-:W4:Y:S04]  /*1f00*/  @P0 LDG.E.U16 R12, desc[UR14][R18.64+0x2] ;  /* 0x0000020e120c0981 */ /* 0x000f28000c1e1500 */
[----:B------:R-:W4:Y:S01]  /*1f10*/  LDG.E.U16 R11, desc[UR14][R20.64+0x2] ;  /* 0x0000020e140b7981 */ /* 0x000f22000c1e1500 */
[----:B--2---:R-:W-:-:S02]  /*1f20*/  SHF.L.U32 R8, R8, 0x10, RZ ;  /* 0x0000001008087819 */ /* 0x004fc400000006ff */
[----:B---3--:R-:W-:Y:S02]  /*1f30*/  @P0 SHF.L.U32 R9, R22, 0x10, RZ ;  /* 0x0000001016090819 */ /* 0x008fe400000006ff */
[----:B----4-:R-:W-:Y:S02]  /*1f40*/  @P0 SHF.L.U32 R10, R12, 0x10, RZ ;  /* 0x000000100c0a0819 */ /* 0x010fe400000006ff */
[----:B------:R-:W-:-:S07]  /*1f50*/  SHF.L.U32 R11, R11, 0x10, RZ ;  /* 0x000000100b0b7819 */ /* 0x000fce00000006ff */
.L_x_447:
[----:B------:R-:W-:Y:S05]  /*1f60*/  BSYNC B0 ;  /* 0x0000000000007941 */ /* 0x000fea0003800000 */
.L_x_446:
        /* <DEDUP_REMOVED lines=38> */
.L_x_448:
        /* <DEDUP_REMOVED lines=26> */
.L_x_449:
        /* <DEDUP_REMOVED lines=43> */
.L_x_450:
[----:B------:R-:W-:Y:S01]  /*2620*/  FMUL.FTZ R28, R27, R8 ;  /* 0x000000081b1c7220 */ /* 0x000fe20000410000 */
[--C-:B------:R-:W-:Y:S01]  /*2630*/  FADD.FTZ R29, R18, R25.reuse ;  /* 0x00000019121d7221 */ /* 0x100fe20000010000 */
[----:B------:R-:W-:Y:S01]  /*2640*/  PRMT R25, R41, 0x7632, R25 ;  /* 0x0000763229197816 */ /* 0x000fe20000000019 */
[----:B------:R-:W-:Y:S01]  /*2650*/  FADD.FTZ R18, R21, R27 ;  /* 0x0000001b15127221 */ /* 0x000fe20000010000 */
[----:B------:R-:W-:Y:S01]  /*2660*/  FFMA.FTZ R23, R26, R28, R23 ;  /* 0x0000001c1a177223 */ /* 0x000fe20000010017 */
[----:B------:R-:W-:Y:S01]  /*2670*/  FADD.FTZ R20, R20, R22 ;  /* 0x0000001614147221 */ /* 0x000fe20000010000 */
[----:B------:R-:W-:Y:S01]  /*2680*/  FFMA.FTZ R19, R24, R22, R19 ;  /* 0x0000001618137223 */ /* 0x000fe20000010013 */
[----:B------:R-:W-:Y:S01]  /*2690*/  FMUL.FTZ R21, R22, R11 ;  /* 0x0000000b16157220 */ /* 0x000fe20000410000 */
[----:B------:R-:W-:Y:S01]  /*26a0*/  SHF.L.U32 R22, R41, 0x10, RZ ;  /* 0x0000001029167819 */ /* 0x000fe200000006ff */
[----:B------:R-:W-:Y:S01]  /*26b0*/  FFMA.FTZ R12, R26, R27, R12 ;  /* 0x0000001b1a0c7223 */ /* 0x000fe2000001000c */
[----:B------:R-:W-:Y:S01]  /*26c0*/  SHF.L.U32 R25, R25, 0x10, RZ ;  /* 0x0000001019197819 */ /* 0x000fe200000006ff */
[--C-:B------:R-:W-:Y:S01]  /*26d0*/  FFMA.FTZ R24, R24, R21, R23.reuse ;  /* 0x0000001518187223 */ /* 0x100fe20000010017 */
        /* <DEDUP_REMOVED lines=27> */
.L_x_451:
[----:B------:R-:W-:Y:S01]  /*2890*/  FADD.FTZ R28, R21, R28 ;  /* 0x0000001c151c7221 */ /* 0x000fe20000010000 */
[----:B------:R-:W-:Y:S01]  /*28a0*/  FMUL.FTZ R29, R25, R8 ;  /* 0x00000008191d7220 */ /* 0x000fe20000410000 */
[----:B------:R-:W-:Y:S01]  /*28b0*/  PRMT R21, R38, 0x7632, R21 ;  /* 0x0000763226157816 */ /* 0x000fe20000000015 */
[----:B------:R-:W-:Y:S01]  /*28c0*/  FADD.FTZ R18, R18, R25 ;  /* 0x0000001912127221 */ /* 0x000fe20000010000 */
[----:B------:R-:W-:Y:S01]  /*28d0*/  FFMA.FTZ R12, R27, R25, R12 ;  /* 0x000000191b0c7223 */ /* 0x000fe2000001000c */
[----:B------:R-:W-:Y:S01]  /*28e0*/  FADD.FTZ R20, R20, R22 ;  /* 0x0000001614147221 */ /* 0x000fe20000010000 */
[----:B------:R-:W-:Y:S01]  /*28f0*/  FFMA.FTZ R19, R23, R22, R19 ;  /* 0x0000001617137223 */ /* 0x000fe20000010013 */
[----:B------:R-:W-:Y:S01]  /*2900*/  FFMA.FTZ R24, R27, R29, R24 ;  /* 0x0000001d1b187223 */ /* 0x000fe20000010018 */
        /* <DEDUP_REMOVED lines=31> */
.L_x_452:
[----:B------:R-:W-:Y:S01]  /*2b00*/  FMUL.FTZ R28, R25, R8 ;  /* 0x00000008191c7220 */ /* 0x000fe20000410000 */
[----:B------:R-:W-:Y:S01]  /*2b10*/  FADD.FTZ R29, R22, R29 ;  /* 0x0000001d161d7221 */ /* 0x000fe20000010000 */
[----:B------:R-:W-:Y:S01]  /*2b20*/  PRMT R22, R39, 0x7632, R22 ;  /* 0x0000763227167816 */ /* 0x000fe20000000016 */
[----:B------:R-:W-:Y:S01]  /*2b30*/  FFMA.FTZ R12, R26, R25, R12 ;  /* 0x000000191a0c7223 */ /* 0x000fe2000001000c */
[----:B------:R-:W-:Y:S01]  /*2b40*/  FADD.FTZ R20, R20, R24 ;  /* 0x0000001814147221 */ /* 0x000fe20000010000 */
[----:B------:R-:W-:Y:S01]  /*2b50*/  FFMA.FTZ R19, R21, R24, R19 ;  /* 0x0000001815137223 */ /* 0x000fe20000010013 */
[----:B------:R-:W-:Y:S01]  /*2b60*/  FADD.FTZ R18, R18, R25 ;  /* 0x0000001912127221 */ /* 0x000fe20000010000 */
[----:B------:R-:W-:Y:S01]  /*2b70*/  FFMA.FTZ R26, R26, R28, R23 ;  /* 0x0000001c1a1a7223 */ /* 0x000fe20000010017 */
        /* <DEDUP_REMOVED lines=31> */
.L_x_453:
[----:B------:R-:W-:Y:S01]  /*2d70*/  FMUL.FTZ R28, R27, R8 ;  /* 0x000000081b1c7220 */ /* 0x000fe20000410000 */
[----:B------:R-:W-:Y:S01]  /*2d80*/  FFMA.FTZ R12, R26, R27, R12 ;  /* 0x0000001b1a0c7223 */ /* 0x000fe2000001000c */
[----:B------:R-:W-:Y:S01]  /*2d90*/  FADD.FTZ R20, R20, R22 ;  /* 0x0000001614147221 */ /* 0x000fe20000010000 */
[----:B------:R-:W-:Y:S01]  /*2da0*/  FFMA.FTZ R19, R25, R22, R19 ;  /* 0x0000001619137223 */ /* 0x000fe20000010013 */
[--C-:B------:R-:W-:Y:S01]  /*2db0*/  FFMA.FTZ R26, R26, R28, R21.reuse ;  /* 0x0000001c1a1a7223 */ /* 0x100fe20000010015 */
[----:B------:R-:W-:Y:S01]  /*2dc0*/  PRMT R21, R36, 0x7632, R21 ;  /* 0x0000763224157816 */ /* 0x000fe20000000015 */
[----:B------:R-:W-:Y:S01]  /*2dd0*/  FADD.FTZ R29, R24, R23 ;  /* 0x00000017181d7221 */ /* 0x000fe20000010000 */
[----:B------:R-:W-:Y:S01]  /*2de0*/  FMUL.FTZ R22, R22, R11 ;  /* 0x0000000b16167220 */ /* 0x000fe20000410000 */
[----:B------:R-:W-:Y:S01]  /*2df0*/  SHF.L.U32 R23, R36, 0x10, RZ ;  /* 0x0000001024177819 */ /* 0x000fe200000006ff */
[----:B------:R-:W-:Y:S01]  /*2e00*/  FADD.FTZ R18, R18, R27 ;  /* 0x0000001b12127221 */ /* 0x000fe20000010000 */
[----:B------:R-:W-:Y:S01]  /*2e10*/  SHF.L.U32 R24, R21, 0x10, RZ ;  /* 0x0000001015187819 */ /* 0x000fe200000006ff */
[--C-:B------:R-:W-:Y:S01]  /*2e20*/  FFMA.FTZ R25, R25, R22, R26.reuse ;  /* 0x0000001619197223 */ /* 0x100fe2000001001a */
        /* <DEDUP_REMOVED lines=27> */
.L_x_454:
[----:B------:R-:W-:Y:S01]  /*2fe0*/  FMUL.FTZ R28, R27, R8 ;  /* 0x000000081b1c7220 */ /* 0x000fe20000410000 */
[--C-:B------:R-:W-:Y:S01]  /*2ff0*/  FADD.FTZ R29, R22, R21.reuse ;  /* 0x00000015161d7221 */ /* 0x100fe20000010000 */
[----:B------:R-:W-:Y:S01]  /*3000*/  PRMT R21, R37, 0x7632, R21 ;  /* 0x0000763225157816 */ /* 0x000fe20000000015 */
        /* <DEDUP_REMOVED lines=36> */
.L_x_455:
        /* <DEDUP_REMOVED lines=39> */
.L_x_456:
        /* <DEDUP_REMOVED lines=39> */
.L_x_457:
[----:B------:R-:W-:Y:S01]  /*3730*/  FMUL.FTZ R28, R27, R8 ;  /* 0x000000081b1c7220 */ /* 0x000fe20000410000 */
[----:B------:R-:W-:Y:S01]  /*3740*/  FADD.FTZ R18, R18, R27 ;  /* 0x0000001b12127221 */ /* 0x000fe20000010000 */
[----:B------:R-:W-:Y:S01]  /*3750*/  FFMA.FTZ R27, R26, R27, R12 ;  /* 0x0000001b1a1b7223 */ /* 0x000fe2000001000c */
[----:B------:R-:W-:Y:S01]  /*3760*/  FADD.FTZ R29, R24, R21 ;  /* 0x00000015181d7221 */ /* 0x000fe20000010000 */
[--C-:B------:R-:W-:Y:S01]  /*3770*/  FADD.FTZ R12, R20, R22.reuse ;  /* 0x00000016140c7221 */ /* 0x100fe20000010000 */
[----:B------:R-:W-:Y:S01]  /*3780*/  FMUL.FTZ R21, R22, R11 ;  /* 0x0000000b16157220 */ /* 0x000fe20000410000 */
[----:B------:R-:W-:Y:S01]  /*3790*/  FFMA.FTZ R20, R25, R22, R19 ;  /* 0x0000001619147223 */ /* 0x000fe20000010013 */
[----:B------:R-:W-:Y:S01]  /*37a0*/  PRMT R22, R4, 0x7632, R22 ;  /* 0x0000763204167816 */ /* 0x000fe20000000016 */
[----:B------:R-:W-:Y:S01]  /*37b0*/  FFMA.FTZ R26, R26, R28, R23 ;  /* 0x0000001c1a1a7223 */ /* 0x000fe20000010017 */
[----:B------:R-:W-:Y:S01]  /*37c0*/  FADD.FTZ R28, R29, R28 ;  /* 0x0000001c1d1c7221 */ /* 0x000fe20000010000 */
[----:B------:R-:W-:-:S02]  /*37d0*/  SHF.L.U32 R23, R4, 0x10, RZ ;  /* 0x0000001004177819 */ /* 0x000fc400000006ff */
[----:B------:R-:W-:Y:S01]  /*37e0*/  SHF.L.U32 R24, R22, 0x10, RZ ;  /* 0x0000001016187819 */ /* 0x000fe200000006ff */
[----:B------:R-:W-:Y:S01]  /*37f0*/  FFMA.FTZ R19, R25, R21, R26 ;  /* 0x0000001519137223 */ /* 0x000fe2000001001a */
[----:B------:R-:W-:Y:S01]  /*3800*/  FADD.FTZ R21, R21, R28 ;  /* 0x0000001c15157221 */ /* 0x000fe20000010000 */
[----:B------:R-:W-:Y:S01]  /*3810*/  PRMT R25, R50, 0x7632, R25 ;  /* 0x0000763232197816 */ /* 0x000fe20000000019 */
[----:B------:R-:W-:Y:S01]  /*3820*/  FADD.FTZ R28, R23, -UR13 ;  /* 0x8000000d171c7e21 */ /* 0x000fe20008010000 */
[----:B------:R-:W-:Y:S01]  /*3830*/  FADD.FTZ R26, R24, -UR13 ;  /* 0x8000000d181a7e21 */ /* 0x000fe20008010000 */
[----:B------:R-:W-:Y:S02]  /*3840*/  PRMT R22, R51, 0x7632, R22 ;  /* 0x0000763233167816 */ /* 0x000fe40000000016 */
        /* <DEDUP_REMOVED lines=23> */
.L_x_458:
[----:B------:R-:W-:Y:S01]  /*39c0*/  FMUL.FTZ R30, R23, R8 ;  /* 0x00000008171e7220 */ /* 0x000fe20000410000 */
[----:B------:R-:W-:Y:S01]  /*39d0*/  FADD.FTZ R26, R18, R23 ;  /* 0x00000017121a7221 */ /* 0x000fe20000010000 */
[C---:B------:R-:W-:Y:S01]  /*39e0*/  FFMA.FTZ R27, R28.reuse, R23, R27 ;  /* 0x000000171c1b7223 */ /* 0x040fe2000001001b */
        /* <DEDUP_REMOVED lines=31> */
.L_x_459:
[--C-:B------:R-:W-:Y:S01]  /*3be0*/  FFMA.FTZ R23, R25, R22, R18.reuse ;  /* 0x0000001619177223 */ /* 0x100fe20000010012 */
[C---:B------:R-:W-:Y:S01]  /*3bf0*/  PRMT R18, R5.reuse, 0x7632, R18 ;  /* 0x0000763205127816 */ /* 0x040fe20000000012 */
[----:B------:R-:W-:Y:S01]  /*3c00*/  FADD.FTZ R22, R22, R21 ;  /* 0x0000001516167221 */ /* 0x000fe20000010000 */
[----:B------:R-:W-:Y:S01]  /*3c10*/  SHF.L.U32 R21, R5, 0x10, RZ ;  /* 0x0000001005157819 */ /* 0x000fe200000006ff */
[----:B------:R-:W-:Y:S01]  /*3c20*/  FMUL.FTZ R19, R28, R8 ;  /* 0x000000081c137220 */ /* 0x000fe20000410000 */
[----:B------:R-:W-:Y:S02]  /*3c30*/  SHF.L.U32 R18, R18, 0x10, RZ ;  /* 0x0000001012127819 */ /* 0x000fe400000006ff */
[----:B------:R-:W-:Y:S01]  /*3c40*/  PRMT R33, R47, 0x7632, R33 ;  /* 0x000076322f217816 */ /* 0x000fe20000000021 */
[----:B------:R-:W-:Y:S01]  /*3c50*/  FADD.FTZ R21, R21, -UR13 ;  /* 0x8000000d15157e21 */ /* 0x000fe20008010000 */
[----:B------:R-:W-:Y:S01]  /*3c60*/  FFMA.FTZ R64, R30, R19, R23 ;  /* 0x000000131e407223 */ /* 0x000fe20000010017 */
[----:B------:R-:W-:Y:S01]  /*3c70*/  FADD.FTZ R35, R18, -UR13 ;  /* 0x8000000d12237e21 */ /* 0x000fe20008010000 */
[----:B------:R-:W-:Y:S01]  /*3c80*/  FADD.FTZ R22, R22, R19 ;  /* 0x0000001316167221 */ /* 0x000fe20000010000 */
[----:B------:R-:W-:Y:S01]  /*3c90*/  SHF.L.U32 R32, R47, 0x10, RZ ;  /* 0x000000102f207819 */ /* 0x000fe200000006ff */
        /* <DEDUP_REMOVED lines=24> */
.L_x_460:
        /* <DEDUP_REMOVED lines=34> */
.L_x_461:
        /* <DEDUP_REMOVED lines=37> */
.L_x_462:
[----:B------:R-:W-:Y:S01]  /*4290*/  FMUL.FTZ R21, R67, R8 ;  /* 0x0000000843157220 */ /* 0x000fe20000410000 */
[----:B------:R-:W-:Y:S02]  /*42a0*/  SHF.L.U32 R71, R7, 0x10, RZ ;  /* 0x0000001007477819 */ /* 0x000fe400000006ff */
[----:B------:R-:W-:Y:S01]  /*42b0*/  PRMT R23, R44, 0x7632, R23 ;  /* 0x000076322c177816 */ /* 0x000fe20000000017 */
[----:B------:R-:W-:Y:S01]  /*42c0*/  FFMA.FTZ R18, R69, R21, R18 ;  /* 0x0000001545127223 */ /* 0x000fe20000010012 */
[----:B------:R-:W-:Y:S01]  /*42d0*/  FADD.FTZ R19, R19, R21 ;  /* 0x0000001513137221 */ /* 0x000fe20000010000 */
[----:B------:R-:W-:Y:S01]  /*42e0*/  FMUL.FTZ R21, R68, R11 ;  /* 0x0000000b44157220 */ /* 0x000fe20000410000 */
[----:B------:R-:W-:Y:S01]  /*42f0*/  FADD.FTZ R71, R71, -UR13 ;  /* 0x8000000d47477e21 */ /* 0x000fe20008010000 */
[----:B------:R-:W-:Y:S02]  /*4300*/  SHF.L.U32 R23, R23, 0x10, RZ ;  /* 0x0000001017177819 */ /* 0x000fe400000006ff */
[----:B------:R-:W-:Y:S01]  /*4310*/  FFMA.FTZ R18, R70, R21, R18 ;  /* 0x0000001546127223 */ /* 0x000fe20000010012 */
[----:B------:R-:W-:Y:S01]  /*4320*/  FADD.FTZ R19, R21, R19 ;  /* 0x0000001315137221 */ /* 0x000fe20000010000 */
[----:B------:R-:W-:Y:S01]  /*4330*/  PRMT R21, R7, 0x7632, R21 ;  /* 0x0000763207157816 */ /* 0x000fe20000000015 */
[----:B------:R-:W-:Y:S01]  /*4340*/  FMUL.FTZ R71, R71, UR18 ;  /* 0x0000001247477c20 */ /* 0x000fe20008410000 */
[----:B------:R-:W-:-:S02]  /*4350*/  SHF.L.U32 R22, R44, 0x10, RZ ;  /* 0x000000102c167819 */ /* 0x000fc400000006ff */
[----:B------:R-:W-:-:S05]  /*4360*/  SHF.L.U32 R21, R21, 0x10, RZ ;  /* 0x0000001015157819 */ /* 0x000fca00000006ff */
        /* <DEDUP_REMOVED lines=21> */
.L_x_463:
        /* <DEDUP_REMOVED lines=122> */
.L_x_465:
[----:B------:R-:W-:Y:S05]  /*4c60*/  BSYNC B0 ;  /* 0x0000000000007941 */ /* 0x000fea0003800000 */
.L_x_464:
        /* <DEDUP_REMOVED lines=78> */
.L_x_467:
[----:B------:R-:W-:Y:S05]  /*5150*/  BSYNC B0 ;  /* 0x0000000000007941 */ /* 0x000fea0003800000 */
.L_x_466:
        /* <DEDUP_REMOVED lines=21> */
.L_x_469:
[----:B------:R-:W-:Y:S05]  /*52b0*/  BSYNC B0 ;  /* 0x0000000000007941 */ /* 0x000fea0003800000 */
.L_x_468:
        /* <DEDUP_REMOVED lines=45> */
.L_x_472:
[----:B------:R-:W2:Y:S04]  /*5590*/  LDG.E.STRONG.GPU R25, desc[UR14][R22.64] ;  /* 0x0000000e16197981 */ /* 0x000ea8000c1ef900 */
[----:B--2---:R-:W-:Y:S01]  /*55a0*/  CCTL.IVALL ;  /* 0x00000000ff00798f */ /* 0x004fe20002000000 */
[----:B------:R-:W-:Y:S05]  /*55b0*/  YIELD ;  /* 0x0000000000007946 */ /* 0x000fea0003800000 */
[----:B------:R-:W-:-:S13]  /*55c0*/  ISETP.NE.AND P0, PT, R25, R24, PT ;  /* 0x000000181900720c */ /* 0x000fda0003f05270 */
[----:B------:R-:W-:Y:S05]  /*55d0*/  @P0 BRA `(.L_x_472) ;  /* 0xfffffffc00ec0947 */ /* 0x000fea000383ffff */
.L_x_471:
        /* <DEDUP_REMOVED lines=17> */
.L_x_476:
        /* <DEDUP_REMOVED lines=115> */
.L_x_475:
        /* <DEDUP_REMOVED lines=61> */
.L_x_477:
[----:B------:R-:W-:-:S13]  /*61f0*/  ISETP.NE.OR P0, PT, R22, RZ, P0 ;  /* 0x000000ff1600720c */ /* 0x000fda0000705670 */
[----:B------:R-:W-:Y:S05]  /*6200*/  @!P0 BRA `(.L_x_473) ;  /* 0x00000000007c8947 */ /* 0x000fea0003800000 */
.L_x_474:
        /* <DEDUP_REMOVED lines=31> */
.L_x_473:
        /* <DEDUP_REMOVED lines=11> */
.L_x_479:
[----:B------:R-:W-:Y:S05]  /*64b0*/  BSYNC B0 ;  /* 0x0000000000007941 */ /* 0x000fea0003800000 */
.L_x_478:
        /* <DEDUP_REMOVED lines=16> */
.L_x_470:
[----:B------:R-:W0:Y:S01]  /*65c0*/  S2UR UR12, SR_CgaCtaId ;  /* 0x00000000000c79c3 */ /* 0x000e220000008800 */
[----:B------:R-:W-:Y:S01]  /*65d0*/  UMOV UR11, 0x400 ;  /* 0x00000400000b7882 */ /* 0x000fe20000000000 */
[----:B------:R-:W-:Y:S01]  /*65e0*/  SHF.L.U32 R42, R42, 0x10, RZ ;  /* 0x000000102a2a7819 */ /* 0x000fe200000006ff */
[----:B------:R-:W-:Y:S01]  /*65f0*/  ULDC.64 UR20, c[0x0][0x290] ;  /* 0x0000a40000147ab9 */ /* 0x000fe20000000a00 */
[----:B------:R-:W-:Y:S02]  /*6600*/  SHF.L.U32 R69, R69, 0x10, RZ ;  /* 0x0000001045457819 */ /* 0x000fe400000006ff */
[----:B-----5:R-:W-:Y:S01]  /*6610*/  IADD3 R28, R2, 0x10, RZ ;  /* 0x00000010021c7810 */ /* 0x020fe20007ffe0ff */
[----:B--2---:R-:W-:Y:S01]  /*6620*/  FADD.FTZ R21, R42, -UR13 ;  /* 0x8000000d2a157e21 */ /* 0x004fe20008010000 */
[----:B------:R-:W-:Y:S01]  /*6630*/  IADD3 R30, R2, 0x10, RZ ;  /* 0x00000010021e7810 */ /* 0x000fe20007ffe0ff */
[----:B------:R-:W-:Y:S01]  /*6640*/  FADD.FTZ R23, R69, -UR13 ;  /* 0x8000000d45177e21 */ /* 0x000fe20008010000 */
[----:B------:R-:W-:Y:S01]  /*6650*/  ISETP.GE.U32.AND P0, PT, R28, UR20, PT ;  /* 0x000000141c007c0c */ /* 0x000fe2000bf06070 */
[----:B------:R-:W-:Y:S01]  /*6660*/  FMUL.FTZ R21, R21, UR18 ;  /* 0x0000001215157c20 */ /* 0x000fe20008410000 */
[----:B------:R-:W-:Y:S01]  /*6670*/  SHF.R.S32.HI R30, RZ, 0x1f, R30 ;  /* 0x0000001fff1e7819 */ /* 0x000fe2000001141e */
[----:B------:R-:W-:Y:S01]  /*6680*/  FMUL.FTZ R23, R23, UR18 ;  /* 0x0000001217177c20 */ /* 0x000fe20008410000 */
[----:B------:R-:W-:-:S02]  /*6690*/  SHF.L.U32 R34, R34, 0x10, RZ ;  /* 0x0000001022227819 */ /* 0x000fc400000006ff */
[----:B------:R-:W-:Y:S02]  /*66a0*/  ISETP.GE.AND.EX P0, PT, R30, UR21, PT, P0 ;  /* 0x000000151e007c0c */ /* 0x000fe4000bf06300 */
[----:B------:R-:W-:Y:S01]  /*66b0*/  SHF.L.U32 R43, R43, 0x10, RZ ;  /* 0x000000102b2b7819 */ /* 0x000fe200000006ff */
[----:B0-----:R-:W-:-:S03]  /*66c0*/  ULEA UR11, UR12, UR11, 0x18 ;  /* 0x0000000b0c0b7291 */ /* 0x001fc6000f8ec03f */
[----:B------:R-:W-:-:S06]  /*66d0*/  ULDC UR12, c[0x0][0x2bc] ;  /* 0x0000af00000c7ab9 */ /* 0x000fcc0000000800 */
[----:B------:R-:W-:Y:S01]  /*66e0*/  @!P2 STS.64 [UR11+0xc8], R18 ;  /* 0x0000c812ff00a988 */ /* 0x000fe20008000a0b */
[----:B------:R-:W-:Y:S06]  /*66f0*/  BAR.SYNC.DEFER_BLOCKING 0x0 ;  /* 0x0000000000007b1d */ /* 0x000fec0000010000 */
[----:B------:R-:W0:Y:S02]  /*6700*/  LDS.64 R18, [UR11+0xc8] ;  /* 0x0000c80bff127984 */ /* 0x000e240008000a00 */
[----:B0-----:R-:W-:-:S05]  /*6710*/  FMUL.FTZ R12, R18, UR12 ;  /* 0x0000000c120c7c20 */ /* 0x001fca0008410000 */
        /* <DEDUP_REMOVED lines=22> */
.L_x_480:
[----:B------:R-:W-:Y:S04]  /*6880*/  BSSY B0, `(.L_x_481) ;  /* 0x0000015000007945 */ /* 0x000fe80003800000 */
[----:B------:R-:W-:Y:S05]  /*6890*/  @!P1 BRA `(.L_x_482) ;  /* 0x00000000004c9947 */ /* 0x000fea0003800000 */
[----:B------:R-:W-:Y:S01]  /*68a0*/  FFMA.FTZ R18, R21, UR11, R12 ;  /* 0x0000000b15127c23 */ /* 0x000fe2000801000c */
[----:B------:R-:W-:Y:S01]  /*68b0*/  SHF.R.S32.HI R22, RZ, 0x1f, R2 ;  /* 0x0000001fff167819 */ /* 0x000fe20000011402 */
[----:B------:R-:W-:Y:S01]  /*68c0*/  ULDC.64 UR22, c[0x0][0x288] ;  /* 0x0000a20000167ab9 */ /* 0x000fe20000000a00 */
[----:B------:R-:W-:Y:S01]  /*68d0*/  FFMA.FTZ R23, R23, UR11, R12 ;  /* 0x0000000b17177c23 */ /* 0x000fe2000801000c */
[----:B------:R-:W-:Y:S01]  /*68e0*/  FFMA.FTZ R20, R19, R8, -R18 ;  /* 0x0000000813147223 */ /* 0x000fe20000010812 */
[----:B------:R-:W-:Y:S01]  /*68f0*/  MOV R18, R14 ;  /* 0x0000000e00127202 */ /* 0x000fe20000000f00 */
[----:B------:R-:W-:Y:S01]  /*6900*/  IMAD R21, R22, UR22, RZ ;  /* 0x0000001616157c24 */ /* 0x000fe2000f8e02ff */
[----:B------:R-:W-:Y:S01]  /*6910*/  MOV R19, R17 ;  /* 0x0000001100137202 */ /* 0x000fe20000000f00 */
[----:B------:R-:W-:Y:S01]  /*6920*/  FFMA.FTZ R22, R34, R11, -R23 ;  /* 0x0000000b22167223 */ /* 0x000fe20000010817 */
[----:B------:R-:W-:Y:S01]  /*6930*/  FMUL.FTZ R23, R20, UR18 ;  /* 0x0000001214177c20 */ /* 0x000fe20008410000 */
[----:B------:R-:W-:-:S02]  /*6940*/  IMAD R21, R2, UR23, R21 ;  /* 0x0000001702157c24 */ /* 0x000fc4000f8e0215 */
[----:B------:R-:W-:Y:S01]  /*6950*/  IMAD.WIDE.U32 R18, R2, UR22, R18 ;  /* 0x0000001602127c25 */ /* 0x000fe2000f8e0012 */
[----:B------:R-:W-:-:S03]  /*6960*/  ULDC.64 UR22, c[0x0][0x210] ;  /* 0x0000840000167ab9 */ /* 0x000fc60000000a00 */
[----:B------:R-:W-:Y:S01]  /*6970*/  FMUL.FTZ R22, R22, UR18 ;  /* 0x0000001216167c20 */ /* 0x000fe20008410000 */
[----:B------:R-:W-:Y:S02]  /*6980*/  IADD3 R21, R19, R21, RZ ;  /* 0x0000001513157210 */ /* 0x000fe40007ffe0ff */
[----:B------:R-:W-:Y:S02]  /*6990*/  LEA R20, P2, R18, UR22, 0x1 ;  /* 0x0000001612147c11 */ /* 0x000fe4000f8408ff */
[----:B------:R-:W-:Y:S02]  /*69a0*/  F2FP.BF16.F32.PACK_AB R19, R22, R23 ;  /* 0x000000171613723e */ /* 0x000fe400000010ff */
[----:B------:R-:W-:-:S05]  /*69b0*/  LEA.HI.X R21, R18, UR23, R21, 0x1, P2 ;  /* 0x0000001712157c11 */ /* 0x000fca00090f0c15 */
[----:B------:R0:W-:Y:S04]  /*69c0*/  STG.E desc[UR14][R20.64], R19 ;  /* 0x0000001314007986 */ /* 0x0001e8000c10190e */
.L_x_482:
[----:B------:R-:W-:Y:S05]  /*69d0*/  BSYNC B0 ;  /* 0x0000000000007941 */ /* 0x000fea0003800000 */
.L_x_481:
        /* <DEDUP_REMOVED lines=29> */
.L_x_483:
        /* <DEDUP_REMOVED lines=11> */
[----:B------:R-:W-:Y:S01]  /*6c60*/  FMUL.FTZ R23, R20, UR18 ;  /* 0x0000001214177c20 */ /* 0x000fe20008410000 */
[----:B------:R-:W-:Y:S01]  /*6c70*/  IMAD R25, R28, UR23, R22 ;  /* 0x000000171c197c24 */ /* 0x000fe2000f8e0216 */
[----:B------:R-:W-:Y:S01]  /*6c80*/  ULDC.64 UR22, c[0x0][0x210] ;  /* 0x0000840000167ab9 */ /* 0x000fe20000000a00 */
[----:B------:R-:W-:Y:S01]  /*6c90*/  FMUL.FTZ R22, R21, UR18 ;  /* 0x0000001215167c20 */ /* 0x000fe20008410000 */
[----:B------:R-:W-:Y:S02]  /*6ca0*/  LEA R20, P0, R18, UR22, 0x1 ;  /* 0x0000001612147c11 */ /* 0x000fe4000f8008ff */
[----:B------:R-:W-:Y:S02]  /*6cb0*/  IADD3 R25, R19, R25, RZ ;  /* 0x0000001913197210 */ /* 0x000fe40007ffe0ff */
[----:B------:R-:W-:Y:S02]  /*6cc0*/  F2FP.BF16.F32.PACK_AB R19, R22, R23 ;  /* 0x000000171613723e */ /* 0x000fe400000010ff */
[----:B------:R-:W-:-:S05]  /*6cd0*/  LEA.HI.X R21, R18, UR23, R25, 0x1, P0 ;  /* 0x0000001712157c11 */ /* 0x000fca00080f0c19 */
[----:B------:R0:W-:Y:S02]  /*6ce0*/  STG.E desc[UR14][R20.64], R19 ;  /* 0x0000001314007986 */ /* 0x0001e4000c10190e */
.L_x_485:
[----:B------:R-:W-:Y:S05]  /*6cf0*/  BSYNC B0 ;  /* 0x0000000000007941 */ /* 0x000fea0003800000 */
.L_x_484:
        /* <DEDUP_REMOVED lines=41> */
.L_x_486:
        /* <DEDUP_REMOVED lines=20> */
.L_x_488:
[----:B------:R-:W-:Y:S05]  /*70d0*/  BSYNC B0 ;  /* 0x0000000000007941 */ /* 0x000fea0003800000 */
.L_x_487:
        /* <DEDUP_REMOVED lines=25> */
.L_x_489:
        /* <DEDUP_REMOVED lines=10> */
[----:B------:R-:W-:Y:S02]  /*7310*/  FMUL.FTZ R23, R20, UR18 ;  /* 0x0000001214177c20 */ /* 0x000fe40008410000 */
[----:B------:R-:W-:-:S02]  /*7320*/  IMAD R25, R75, UR23, R22 ;  /* 0x000000174b197c24 */ /* 0x000fc4000f8e0216 */
[----:B------:R-:W-:Y:S01]  /*7330*/  FMUL.FTZ R22, R21, UR18 ;  /* 0x0000001215167c20 */ /* 0x000fe20008410000 */
[----:B------:R-:W-:Y:S01]  /*7340*/  IMAD.WIDE.U32 R18, R75, UR22, R18 ;  /* 0x000000164b127c25 */ /* 0x000fe2000f8e0012 */
[----:B------:R-:W-:Y:S02]  /*7350*/  ULDC.64 UR22, c[0x0][0x210] ;  /* 0x0000840000167ab9 */ /* 0x000fe40000000a00 */
[----:B------:R-:W-:Y:S02]  /*7360*/  LEA R20, P2, R18, UR22, 0x1 ;  /* 0x0000001612147c11 */ /* 0x000fe4000f8408ff */
[----:B------:R-:W-:Y:S02]  /*7370*/  IADD3 R25, R19, R25, RZ ;  /* 0x0000001913197210 */ /* 0x000fe40007ffe0ff */
[----:B------:R-:W-:Y:S02]  /*7380*/  F2FP.BF16.F32.PACK_AB R19, R22, R23 ;  /* 0x000000171613723e */ /* 0x000fe400000010ff */
[----:B------:R-:W-:-:S05]  /*7390*/  LEA.HI.X R21, R18, UR23, R25, 0x1, P2 ;  /* 0x0000001712157c11 */ /* 0x000fca00090f0c19 */
[----:B------:R0:W-:Y:S02]  /*73a0*/  STG.E desc[UR14][R20.64], R19 ;  /* 0x0000001314007986 */ /* 0x0001e4000c10190e */
.L_x_491:
[----:B------:R-:W-:Y:S05]  /*73b0*/  BSYNC B0 ;  /* 0x0000000000007941 */ /* 0x000fea0003800000 */
.L_x_490:
        /* <DEDUP_REMOVED lines=31> */
.L_x_492:
        /* <DEDUP_REMOVED lines=20> */
.L_x_494:
[----:B------:R-:W-:Y:S05]  /*76f0*/  BSYNC B0 ;  /* 0x0000000000007941 */ /* 0x000fea0003800000 */
.L_x_493:
        /* <DEDUP_REMOVED lines=29> */
.L_x_495:
        /* <DEDUP_REMOVED lines=20> */
.L_x_497:
[----:B------:R-:W-:Y:S05]  /*7a10*/  BSYNC B0 ;  /* 0x0000000000007941 */ /* 0x000fea0003800000 */
.L_x_496:
        /* <DEDUP_REMOVED lines=34> */
.L_x_498:
        /* <DEDUP_REMOVED lines=20> */
.L_x_500:
[----:B------:R-:W-:Y:S05]  /*7d80*/  BSYNC B0 ;  /* 0x0000000000007941 */ /* 0x000fea0003800000 */
.L_x_499:
        /* <DEDUP_REMOVED lines=34> */
.L_x_501:
        /* <DEDUP_REMOVED lines=20> */
.L_x_503:
[----:B------:R-:W-:Y:S05]  /*80f0*/  BSYNC B0 ;  /* 0x0000000000007941 */ /* 0x000fea0003800000 */
.L_x_502:
[C---:B------:R-:W-:Y:S02]  /*8100*/  PRMT R18, R3.reuse, 0x7632, R18 ;  /* 0x0000763203127816 */ /* 0x040fe40000000012 */
        /* <DEDUP_REMOVED lines=13> */
[----:B0-----:R-:W-:Y:S01]  /*81e0*/  SHF.R.S32.HI R20, RZ, 0x1f, R3 ;  /* 0x0000001fff147819 */ /* 0x001fe20000011403 */
        /* <DEDUP_REMOVED lines=19> */
.L_x_504:
        /* <DEDUP_REMOVED lines=20> */
.L_x_506:
[----:B------:R-:W-:Y:S05]  /*8460*/  BSYNC B0 ;  /* 0x0000000000007941 */ /* 0x000fea0003800000 */
.L_x_505:
[C---:B------:R-:W-:Y:S02]  /*8470*/  PRMT R18, R13.reuse, 0x7632, R18 ;  /* 0x000076320d127816 */ /* 0x040fe40000000012 */
[----:B------:R-:W-:Y:S02]  /*8480*/  SHF.L.U32 R19, R13, 0x10, RZ ;  /* 0x000000100d137819 */ /* 0x000fe400000006ff */
[----:B------:R-:W-:Y:S02]  /*8490*/  SHF.L.U32 R18, R18, 0x10, RZ ;  /* 0x0000001012127819 */ /* 0x000fe400000006ff */
[----:B------:R-:W-:Y:S01]  /*84a0*/  IADD3 R13, R2, 0xa0, RZ ;  /* 0x000000a0020d7810 */ /* 0x000fe20007ffe0ff */
[----:B0-----:R-:W-:Y:S01]  /*84b0*/  FADD.FTZ R23, R19, -UR13 ;  /* 0x8000000d13177e21 */ /* 0x001fe20008010000 */
        /* <DEDUP_REMOVED lines=29> */
.L_x_507:
        /* <DEDUP_REMOVED lines=10> */
[C---:B------:R-:W-:Y:S02]  /*8730*/  IMAD R23, R3.reuse, UR23, R26 ;  /* 0x0000001703177c24 */ /* 0x040fe4000f8e021a */
        /* <DEDUP_REMOVED lines=9> */
.L_x_509:
[----:B------:R-:W-:Y:S05]  /*87d0*/  BSYNC B0 ;  /* 0x0000000000007941 */ /* 0x000fea0003800000 */
.L_x_508:
        /* <DEDUP_REMOVED lines=34> */
.L_x_510:
        /* <DEDUP_REMOVED lines=20> */
.L_x_512:
[----:B------:R-:W-:Y:S05]  /*8b40*/  BSYNC B0 ;  /* 0x0000000000007941 */ /* 0x000fea0003800000 */
.L_x_511:
        /* <DEDUP_REMOVED lines=34> */
.L_x_513:
        /* <DEDUP_REMOVED lines=20> */
.L_x_515:
[----:B------:R-:W-:Y:S05]  /*8eb0*/  BSYNC B0 ;  /* 0x0000000000007941 */ /* 0x000fea0003800000 */
.L_x_514:
        /* <DEDUP_REMOVED lines=33> */
.L_x_516:
        /* <DEDUP_REMOVED lines=20> */
.L_x_518:
[----:B------:R-:W-:Y:S05]  /*9210*/  BSYNC B0 ;  /* 0x0000000000007941 */ /* 0x000fea0003800000 */
.L_x_517:
[----:B0-----:R-:W-:Y:S02]  /*9220*/  IADD3 R13, R2, 0xe0, RZ ;  /* 0x000000e0020d7810 */ /* 0x001fe40007ffe0ff */
[----:B------:R-:W-:Y:S02]  /*9230*/  SHF.L.U32 R48, R48, 0x10, RZ ;  /* 0x0000001030307819 */ /* 0x000fe400000006ff */
[----:B------:R-:W-:Y:S02]  /*9240*/  SHF.L.U32 R19, R28, 0x10, RZ ;  /* 0x000000101c137819 */ /* 0x000fe400000006ff */
        /* <DEDUP_REMOVED lines=37> */
.L_x_519:
        /* <DEDUP_REMOVED lines=20> */
.L_x_521:
[----:B------:R-:W-:Y:S05]  /*95e0*/  BSYNC B0 ;  /* 0x0000000000007941 */ /* 0x000fea0003800000 */
.L_x_520:
        /* <DEDUP_REMOVED lines=33> */
.L_x_522:
        /* <DEDUP_REMOVED lines=20> */
.L_x_524:
[----:B------:R-:W-:Y:S05]  /*9940*/  BSYNC B0 ;  /* 0x0000000000007941 */ /* 0x000fea0003800000 */
.L_x_523:
        /* <DEDUP_REMOVED lines=27> */
.L_x_525:
        /* <DEDUP_REMOVED lines=19> */
.L_x_527:
[----:B------:R-:W-:Y:S05]  /*9c30*/  BSYNC B0 ;  /* 0x0000000000007941 */ /* 0x000fea0003800000 */
.L_x_526:
[----:B------:R-:W-:Y:S01]  /*9c40*/  ULDC UR11, c[0x0][0x10] ;  /* 0x00000400000b7ab9 */ /* 0x000fe20000000800 */
[----:B------:R-:W-:Y:S02]  /*9c50*/  UIADD3 UR4, UR4, 0x1, URZ ;  /* 0x0000000104047890 */ /* 0x000fe4000fffe03f */
[----:B------:R-:W-:-:S04]  /*9c60*/  UIADD3 UR6, UR11, UR6, URZ ;  /* 0x000000060b067290 */ /* 0x000fc8000fffe03f */
[----:B------:R-:W-:-:S06]  /*9c70*/  UISETP.GE.AND UP0, UPT, UR6, UR5, UPT ;  /* 0x000000050600728c */ /* 0x000fcc000bf06270 */
[----:B------:R-:W-:-:S13]  /*9c80*/  PLOP3.LUT P0, PT, PT, PT, UP0, 0x80, 0x0 ;  /* 0x000000000000781c */ /* 0x000fda0003f0f008 */
[----:B------:R-:W-:Y:S05]  /*9c90*/  @!P0 BRA `(.L_x_528) ;  /* 0xffffff6400a88947 */ /* 0x000fea000383ffff */
.L_x_445:
        /* <DEDUP_REMOVED lines=19> */
.L_x_530:
[----:B------:R-:W-:Y:S05]  /*9dd0*/  BSYNC B0 ;  /* 0x0000000000007941 */ /* 0x000fea0003800000 */
.L_x_529:
        /* <DEDUP_REMOVED lines=11> */
.L_x_532:
[----:B------:R-:W2:Y:S04]  /*9e90*/  LDG.E.STRONG.GPU R5, desc[UR14][R2.64] ;  /* 0x0000000e02057981 */ /* 0x000ea8000c1ef900 */
[----:B--2---:R-:W-:Y:S01]  /*9ea0*/  CCTL.IVALL ;  /* 0x00000000ff00798f */ /* 0x004fe20002000000 */
[----:B------:R-:W-:Y:S05]  /*9eb0*/  YIELD ;  /* 0x0000000000007946 */ /* 0x000fea0003800000 */
[----:B------:R-:W-:-:S13]  /*9ec0*/  ISETP.NE.AND P0, PT, R5, R4, PT ;  /* 0x000000040500720c */ /* 0x000fda0003f05270 */
[----:B------:R-:W-:Y:S05]  /*9ed0*/  @P0 BRA `(.L_x_532) ;  /* 0xfffffffc00ec0947 */ /* 0x000fea000383ffff */
.L_x_531:
        /* <DEDUP_REMOVED lines=25> */
.L_x_533:
[----:B------:R-:W-:-:S04]  /*a070*/  LEA R6, P0, R0, UR4, 0x2 ;  /* 0x0000000400067c11 */ /* 0x000fc8000f8010ff */
[----:B------:R-:W-:Y:S02]  /*a080*/  LEA.HI.X R7, R0, UR5, R7, 0x2, P0 ;  /* 0x0000000500077c11 */ /* 0x000fe400080f1407 */
[-C--:B------:R-:W-:Y:S02]  /*a090*/  LEA R8, P0, R25, R6.reuse, 0x2 ;  /* 0x0000000619087211 */ /* 0x080fe400078010ff */
[-C--:B------:R-:W-:Y:S01]  /*a0a0*/  LEA R12, P2, R27, R6.reuse, 0x2 ;  /* 0x000000061b0c7211 */ /* 0x080fe200078410ff */
[----:B--2---:R2:W3:Y:S01]  /*a0b0*/  LDG.E R2, desc[UR14][R6.64] ;  /* 0x0000000e06027981 */ /* 0x0044e2000c1e1900 */
[----:B------:R-:W-:Y:S02]  /*a0c0*/  LEA R10, P1, R22, R6, 0x2 ;  /* 0x00000006160a7211 */ /* 0x000fe400078210ff */
[C---:B------:R-:W-:Y:S02]  /*a0d0*/  IADD3.X R9, R7.reuse, R31, RZ, P0, !PT ;  /* 0x0000001f07097210 */ /* 0x040fe400007fe4ff */
[----:B------:R-:W-:-:S02]  /*a0e0*/  IADD3.X R13, R7, R29, RZ, P2, !PT ;  /* 0x0000001d070d7210 */ /* 0x000fc400017fe4ff */
[----:B------:R-:W-:Y:S02]  /*a0f0*/  IADD3.X R11, R23, R7, RZ, P1, !PT ;  /* 0x00000007170b7210 */ /* 0x000fe40000ffe4ff */
[----:B------:R-:W3:Y:S04]  /*a100*/  LDG.E R9, desc[UR14][R8.64] ;  /* 0x0000000e08097981 */ /* 0x000ee8000c1e1900 */
[----:B------:R-:W4:Y:S04]  /*a110*/  LDG.E R10, desc[UR14][R10.64] ;  /* 0x0000000e0a0a7981 */ /* 0x000f28000c1e1900 */
[----:B------:R-:W4:Y:S01]  /*a120*/  LDG.E R13, desc[UR14][R12.64] ;  /* 0x0000000e0c0d7981 */ /* 0x000f22000c1e1900 */
[----:B------:R-:W-:-:S02]  /*a130*/  SHF.L.U32 R5, R0, 0x1, RZ ;  /* 0x0000000100057819 */ /* 0x000fc400000006ff */
[----:B------:R-:W-:-:S04]  /*a140*/  IADD3 R0, R0, 0x2a0, RZ ;  /* 0x000002a000007810 */ /* 0x000fc80007ffe0ff */
[----:B------:R-:W-:Y:S02]  /*a150*/  ISETP.GT.U32.AND P0, PT, R25, R0, PT ;  /* 0x000000001900720c */ /* 0x000fe40003f04070 */
[----:B--2---:R-:W-:-:S04]  /*a160*/  SHF.R.S32.HI R7, RZ, 0x1f, R0 ;  /* 0x0000001fff077819 */ /* 0x004fc80000011400 */
[----:B------:R-:W-:Y:S02]  /*a170*/  ISETP.GT.AND.EX P0, PT, R18, R7, PT, P0 ;  /* 0x000000071200720c */ /* 0x000fe40003f04300 */
[----:B---3--:R-:W-:Y:S01]  /*a180*/  F2FP.BF16.F32.PACK_AB R19, R9, R2 ;  /* 0x000000020913723e */ /* 0x008fe200000010ff */
[----:B0-----:R-:W-:-:S04]  /*a190*/  IMAD.WIDE R2, R5, 0x2, R14 ;  /* 0x0000000205027825 */ /* 0x001fc800078e020e */
[----:B-1----:R-:W-:Y:S01]  /*a1a0*/  IMAD.WIDE R4, R5, 0x2, R16 ;  /* 0x0000000205047825 */ /* 0x002fe200078e0210 */
[----:B----4-:R-:W-:Y:S01]  /*a1b0*/  F2FP.BF16.F32.PACK_AB R21, R13, R10 ;  /* 0x0000000a0d15723e */ /* 0x010fe200000010ff */
[----:B------:R2:W-:Y:S04]  /*a1c0*/  STG.E desc[UR14][R2.64], R19 ;  /* 0x0000001302007986 */ /* 0x0005e8000c10190e */
[----:B------:R2:W-:Y:S01]  /*a1d0*/  STG.E desc[UR14][R4.64], R21 ;  /* 0x0000001504007986 */ /* 0x0005e2000c10190e */
[----:B------:R-:W-:Y:S05]  /*a1e0*/  @P0 BRA `(.L_x_533) ;  /* 0xfffffffc00a00947 */ /* 0x000fea000383ffff */
[----:B------:R-:W-:Y:S05]  /*a1f0*/  EXIT ;  /* 0x000000000000794d */ /* 0x000fea0003800000 */
.L_x_534:
        /* <DEDUP_REMOVED lines=16> */
.L_x_5120:


//--------------------- .text._Z35group_norm_nhwc_bwd_one_pass_kernelI11Bf16IOBf16WLi512ELi84ELi672EEv26Group_norm_nhwc_bwd_params --------------------------
	.section	.text._Z35group_norm_nhwc_bwd_one_pass_kernelI11Bf16IOBf16WLi512ELi84ELi672EEv26Group_norm_nhwc_bwd_params,"ax",@progbits
	.align	128
        .global         _Z35group_norm_nhwc_bwd_one_pass_kernelI11Bf16IOBf16WLi512ELi84ELi672EEv26Group_norm_nhwc_bwd_params
        .type           _Z35group_norm_nhwc_bwd_one_pass_kernelI11Bf16IOBf16WLi512ELi84ELi672EEv26Group_norm_nhwc_bwd_params,@function
        .size           _Z35group_norm_nhwc_bwd_one_pass_kernelI11Bf16IOBf16WLi512ELi84ELi672EEv26Group_norm_nhwc_bwd_params,(.L_x_5121 - _Z35group_norm_nhwc_bwd_one_pass_kernelI11Bf16IOBf16WLi512ELi84ELi672EEv26Group_norm_nhwc_bwd_params)
        .other          _Z35group_norm_nhwc_bwd_one_pass_kernelI11Bf16IOBf16WLi512ELi84ELi672EEv26Group_norm_nhwc_bwd_params,@"STO_CUDA_ENTRY STV_DEFAULT"
_Z35group_norm_nhwc_bwd_one_pass_kernelI11Bf16IOBf16WLi512ELi84ELi672EEv26Group_norm_nhwc_bwd_params:
.text._Z35group_norm_nhwc_bwd_one_pass_kernelI11Bf16IOBf16WLi512ELi84ELi672EEv26Group_norm_nhwc_bwd_params:
        /* <DEDUP_REMOVED lines=16> */
[----:B------:R-:W-:Y:S01]  /*0100*/  UIMAD.WIDE.U32 UR4, UR10, 0x3, URZ ;  /* 0x000000030a0478a5 */ /* 0x000fe2000f8e003f */
[----:B------:R-:W-:Y:S01]  /*0110*/  IMAD.WIDE.U32 R2, R2, 0x30c30c31, RZ ;  /* 0x30c30c3102027825 */ /* 0x000fe200078e00ff */
[----:B------:R-:W-:Y:S01]  /*0120*/  UIMAD UR13, UR11, 0x3, URZ ;  /* 0x000000030b0d78a4 */ /* 0x000fe2000f8e023f */
[----:B------:R-:W0:Y:S01]  /*0130*/  LDC R4, c[0x0][0x2ac] ;  /* 0x0000ab00ff047b82 */ /* 0x000e220000000800 */
[----:B------:R-:W-:Y:S02]  /*0140*/  ULEA.HI UR10, UP0, UR11, UR10, URZ, 0x1 ;  /* 0x0000000a0b0a7291 */ /* 0x000fe4000f81083f */
[----:B------:R-:W-:Y:S01]  /*0150*/  SHF.R.U32.HI R5, RZ, 0x2, R3 ;  /* 0x00000002ff057819 */ /* 0x000fe20000011603 */
[----:B------:R-:W-:-:S02]  /*0160*/  UIADD3 UR13, UR5, UR13, URZ ;  /* 0x0000000d050d7290 */ /* 0x000fc4000fffe03f */
[----:B------:R-:W-:Y:S02]  /*0170*/  UIADD3.X UR11, URZ, UR11, URZ, UP0, !UPT ;  /* 0x0000000b3f0b7290 */ /* 0x000fe400087fe43f */
[----:B------:R-:W1:Y:S01]  /*0180*/  S2UR UR7, SR_CgaCtaId ;  /* 0x00000000000779c3 */ /* 0x000e620000008800 */
[----:B------:R-:W-:Y:S01]  /*0190*/  IMAD R3, R5, -0x2a, R0 ;  /* 0xffffffd605037824 */ /* 0x000fe200078e0200 */
[----:B------:R-:W-:Y:S02]  /*01a0*/  ULEA.HI UR12, UP0, UR13, UR4, URZ, 0x1 ;  /* 0x000000040d0c7291 */ /* 0x000fe4000f81083f */
[----:B------:R-:W-:Y:S02]  /*01b0*/  USHF.R.S64 UR10, UR10, 0x1, UR11 ;  /* 0x000000010a0a7899 */ /* 0x000fe4000800100b */
[----:B------:R-:W-:Y:S02]  /*01c0*/  UIADD3.X UR13, URZ, UR13, URZ, UP0, !UPT ;  /* 0x0000000d3f0d7290 */ /* 0x000fe400087fe43f */
[----:B------:R-:W-:-:S02]  /*01d0*/  USHF.R.S32.HI UR11, URZ, 0x1, UR11 ;  /* 0x000000013f0b7899 */ /* 0x000fc4000801140b */
[----:B------:R-:W-:Y:S02]  /*01e0*/  USHF.R.S64 UR12, UR12, 0x1, UR13 ;  /* 0x000000010c0c7899 */ /* 0x000fe4000800100d */
[----:B------:R-:W-:Y:S02]  /*01f0*/  USHF.R.S32.HI UR13, URZ, 0x1, UR13 ;  /* 0x000000013f0d7899 */ /* 0x000fe4000801140d */
[----:B------:R-:W-:Y:S01]  /*0200*/  USHF.L.U64.HI UR11, UR10, 0x2, UR11 ;  /* 0x000000020a0b7899 */ /* 0x000fe2000801020b */
[----:B0-----:R-:W-:Y:S01]  /*0210*/  IMAD R2, R4, UR24, R5 ;  /* 0x0000001804027c24 */ /* 0x001fe2000f8e0205 */
[----:B------:R-:W-:Y:S01]  /*0220*/  SHF.R.S32.HI R5, RZ, 0x1f, R0 ;  /* 0x0000001fff057819 */ /* 0x000fe20000011400 */
[----:B------:R-:W-:Y:S01]  /*0230*/  USHF.L.U64.HI UR13, UR12, 0x2, UR13 ;  /* 0x000000020c0d7899 */ /* 0x000fe2000801020d */
[----:B------:R-:W-:Y:S01]  /*0240*/  SHF.L.U32 R4, R3, 0x1, RZ ;  /* 0x0000000103047819 */ /* 0x000fe200000006ff */
[----:B------:R-:W-:Y:S01]  /*0250*/  ULDC.U8 UR25, c[0x0][0x2a4] ;  /* 0x0000a90000197ab9 */ /* 0x000fe20000000000 */
[----:B------:R-:W-:Y:S01]  /*0260*/  LEA.HI R5, R5, R0, RZ, 0x5 ;  /* 0x0000000005057211 */ /* 0x000fe200078f28ff */
[----:B------:R-:W-:Y:S01]  /*0270*/  UMOV UR4, URZ ;  /* 0x0000003f00047c82 */ /* 0x000fe20008000000 */
[C---:B------:R-:W-:Y:S01]  /*0280*/  IADD3 R3, R2.reuse, 0x20, RZ ;  /* 0x0000002002037810 */ /* 0x040fe20007ffe0ff */
[----:B-1----:R-:W-:Y:S01]  /*0290*/  ULEA UR6, UR7, UR6, 0x18 ;  /* 0x0000000607067291 */ /* 0x002fe2000f8ec03f */
[----:B------:R-:W-:-:S02]  /*02a0*/  IADD3 R3, R2, 0x50, RZ ;  /* 0x0000005002037810 */ /* 0x000fc40007ffe0ff */
[----:B------:R-:W-:Y:S02]  /*02b0*/  SHF.R.S32.HI R5, RZ, 0x5, R5 ;  /* 0x00000005ff057819 */ /* 0x000fe40000011405 */
[C---:B------:R-:W-:Y:S02]  /*02c0*/  IADD3 R3, R2.reuse, 0x80, RZ ;  /* 0x0000008002037810 */ /* 0x040fe40007ffe0ff */
[C---:B------:R-:W-:Y:S02]  /*02d0*/  IADD3 R3, R2.reuse, 0xb0, RZ ;  /* 0x000000b002037810 */ /* 0x040fe40007ffe0ff */
[C---:B------:R-:W-:Y:S02]  /*02e0*/  IADD3 R3, R2.reuse, 0x160, RZ ;  /* 0x0000016002037810 */ /* 0x040fe40007ffe0ff */
[----:B------:R-:W-:Y:S02]  /*02f0*/  IADD3 R3, R2, 0x180, RZ ;  /* 0x0000018002037810 */ /* 0x000fe40007ffe0ff */
[----:B------:R-:W-:-:S02]  /*0300*/  LEA R5, R5, UR6, 0x3 ;  /* 0x0000000605057c11 */ /* 0x000fc4000f8e18ff */
[C---:B------:R-:W-:Y:S02]  /*0310*/  IADD3 R3, R2.reuse, 0x1a0, RZ ;  /* 0x000001a002037810 */ /* 0x040fe40007ffe0ff */
[C---:B------:R-:W-:Y:S01]  /*0320*/  IADD3 R3, R2.reuse, 0x1c0, RZ ;  /* 0x000001c002037810 */ /* 0x040fe20007ffe0ff */
[----:B------:R0:W-:Y:S01]  /*0330*/  STL [R1+0x168], R5 ;  /* 0x0001680501007387 */ /* 0x0001e20000100800 */
[C---:B------:R-:W-:Y:S02]  /*0340*/  IADD3 R3, R2.reuse, 0x1f0, RZ ;  /* 0x000001f002037810 */ /* 0x040fe40007ffe0ff */
[----:B------:R-:W-:Y:S01]  /*0350*/  ISETP.GE.U32.AND P1, PT, R2, UR14, PT ;  /* 0x0000000e02007c0c */ /* 0x000fe2000bf26070 */
[----:B------:R1:W-:Y:S01]  /*0360*/  STL [R1+0x160], R4 ;  /* 0x0001600401007387 */ /* 0x0003e20000100800 */
[----:B------:R-:W-:-:S03]  /*0370*/  SHF.R.S32.HI R6, RZ, 0x1f, R2 ;  /* 0x0000001fff067819 */ /* 0x000fc60000011402 */
[----:B------:R2:W-:Y:S01]  /*0380*/  STL [R1+0x164], R3 ;  /* 0x0001640301007387 */ /* 0x0005e20000100800 */
[----:B------:R-:W-:Y:S02]  /*0390*/  ISETP.GE.AND.EX P1, PT, R6, UR15, PT, P1 ;  /* 0x0000000f06007c0c */ /* 0x000fe4000bf26310 */
[C---:B0-----:R-:W-:Y:S02]  /*03a0*/  IADD3 R5, R2.reuse, 0x10, RZ ;  /* 0x0000001002057810 */ /* 0x041fe40007ffe0ff */
[C---:B------:R-:W-:Y:S02]  /*03b0*/  IADD3 R5, R2.reuse, 0x40, RZ ;  /* 0x0000004002057810 */ /* 0x040fe40007ffe0ff */
[C---:B-1----:R-:W-:Y:S02]  /*03c0*/  IADD3 R4, R2.reuse, 0x30, RZ ;  /* 0x0000003002047810 */ /* 0x042fe40007ffe0ff */
        /* <DEDUP_REMOVED lines=8> */
[----:B------:R-:W-:Y:S02]  /*0450*/  IADD3 R4, R2, 0x1b0, RZ ;  /* 0x000001b002047810 */ /* 0x000fe40007ffe0ff */
[----:B------:R-:W-:Y:S02]  /*0460*/  ISETP.LT.U32.AND P1, PT, R0, 0x2a0, !P1 ;  /* 0x000002a00000780c */ /* 0x000fe40004f21070 */
[C---:B------:R-:W-:Y:S02]  /*0470*/  IADD3 R5, R2.reuse, 0x1d0, RZ ;  /* 0x000001d002057810 */ /* 0x040fe40007ffe0ff */
[----:B--2---:R-:W-:-:S09]  /*0480*/  IADD3 R4, R2, 0x1e0, RZ ;  /* 0x000001e002047810 */ /* 0x004fd20007ffe0ff */
.L_x_682:
[----:B------:R-:W2:Y:S01]  /*0490*/  LDL R5, [R1+0x160] ;  /* 0x0001600001057983 */ /* 0x000ea20000100800 */
[----:B------:R-:W-:Y:S01]  /*04a0*/  ULDC UR15, c[0x0][0x2a0] ;  /* 0x0000a800000f7ab9 */ /* 0x000fe20000000800 */
[----:B------:R-:W-:Y:S01]  /*04b0*/  UMOV UR6, URZ ;  /* 0x0000003f00067c82 */ /* 0x000fe20008000000 */
[----:B0-----:R-:W-:Y:S01]  /*04c0*/  MOV R3, UR15 ;  /* 0x0000000f00037c02 */ /* 0x001fe20008000f00 */
        /* <DEDUP_REMOVED lines=24> */
[----:B0-----:R-:W-:Y:S02]  /*0650*/  @!P3 IMAD R22, R12, R18, RZ ;  /* 0x000000120c16b224 */ /* 0x001fe400078e02ff */
[----:B------:R-:W0:Y:S03]  /*0660*/  @!P3 LDC.64 R12, c[0x0][0x230] ;  /* 0x00008c00ff0cbb82 */ /* 0x000e260000000a00 */
[----:B------:R-:W3:Y:S01]  /*0670*/  F2I.FTZ.U32.TRUNC.NTZ R3, R3 ;  /* 0x0000000300037305 */ /* 0x000ee2000021f000 */
[----:B------:R-:W-:Y:S01]  /*0680*/  @!P3 IMAD R19, R26, R19, R22 ;  /* 0x000000131a13b224 */ /* 0x000fe200078e0216 */
[----:B---3--:R-:W-:-:S02]  /*0690*/  R2UR UR7, R3 ;  /* 0x00000000030772ca */ /* 0x008fc400000e0000 */
        /* <DEDUP_REMOVED lines=33> */
[----:B------:R-:W-:Y:S02]  /*08b0*/  MOV R3, UR14 ;  /* 0x0000000e00037c02 */ /* 0x000fe40008000f00 */
[----:B------:R-:W-:-:S03]  /*08c0*/  ISETP.GE.U32.AND P0, PT, R25, UR18, PT ;  /* 0x0000001219007c0c */ /* 0x000fc6000bf06070 */
[----:B------:R-:W-:Y:S01]  /*08d0*/  IMAD.WIDE.U32 R6, R3, UR7, R6 ;  /* 0x0000000703067c25 */ /* 0x000fe2000f8e0006 */
[----:B------:R-:W-:Y:S01]  /*08e0*/  ISETP.GE.AND.EX P0, PT, R11, UR19, PT, P0 ;  /* 0x000000130b007c0c */ /* 0x000fe2000bf06300 */
[----:B------:R-:W-:Y:S02]  /*08f0*/  ULDC.64 UR6, c[0x0][0x248] ;  /* 0x0000920000067ab9 */ /* 0x000fe40000000a00 */
[----:B------:R-:W-:Y:S01]  /*0900*/  @P1 IMAD R3, R5, R8, RZ ;  /* 0x0000000805031224 */ /* 0x000fe200078e02ff */
[----:B------:R-:W-:Y:S02]  /*0910*/  IADD3 R5, R7, UR5, RZ ;  /* 0x0000000507057c10 */ /* 0x000fe4000fffe0ff */
[-C--:B------:R-:W-:Y:S01]  /*0920*/  @P1 MOV R4, R6.reuse ;  /* 0x0000000600041202 */ /* 0x080fe20000000f00 */
[----:B------:R-:W-:Y:S01]  /*0930*/  @P1 IMAD R3, R2, R9, R3 ;  /* 0x0000000902031224 */ /* 0x000fe200078e0203 */
        /* <DEDUP_REMOVED lines=9> */
[----:B------:R-:W2:Y:S01]  /*09d0*/  @!P0 LDC.64 R20, c[0x0][0x288] ;  /* 0x0000a200ff148b82 */ /* 0x000ea20000000a00 */
[----:B-1----:R-:W-:Y:S02]  /*09e0*/  @P1 IADD3 R14, P2, R24, R14, RZ ;  /* 0x0000000e180e1210 */ /* 0x002fe40007f5e0ff */
[----:B------:R-:W-:Y:S02]  /*09f0*/  @!P3 IADD3 R19, R23, R19, RZ ;  /* 0x000000131713b210 */ /* 0x000fe40007ffe0ff */
[----:B------:R-:W-:-:S02]  /*0a00*/  @P1 IADD3.X R15, R3, R15, RZ, P2, !PT ;  /* 0x0000000f030f1210 */ /* 0x000fc400017fe4ff */
[----:B----4-:R-:W-:Y:S01]  /*0a10*/  @P1 IADD3 R28, P2, R24, R16, RZ ;  /* 0x00000010181c1210 */ /* 0x010fe20007f5e0ff */
[----:B------:R-:W1:Y:S01]  /*0a20*/  @!P3 LDC.64 R8, c[0x0][0x228] ;  /* 0x00008a00ff08bb82 */ /* 0x000e620000000a00 */
[C---:B------:R-:W-:Y:S01]  /*0a30*/  @!P3 SHF.L.U32 R23, R22.reuse, 0x1, RZ ;  /* 0x000000011617b819 */ /* 0x040fe200000006ff */
[----:B------:R3:W4:Y:S01]  /*0a40*/  @P1 LDG.E R26, desc[UR22][R14.64] ;  /* 0x000000160e1a1981 */ /* 0x000722000c1e1900 */
[----:B------:R-:W-:Y:S02]  /*0a50*/  @P1 IADD3.X R29, R3, R17, RZ, P2, !PT ;  /* 0x00000011031d1210 */ /* 0x000fe400017fe4ff */
[----:B------:R-:W-:Y:S02]  /*0a60*/  @!P3 SHF.L.U64.HI R3, R22, 0x1, R19 ;  /* 0x000000011603b819 */ /* 0x000fe40000010213 */
[----:B0-----:R-:W-:Y:S01]  /*0a70*/  @!P3 IADD3 R12, P6, R23, R12, RZ ;  /* 0x0000000c170cb210 */ /* 0x001fe20007fde0ff */
[----:B------:R-:W0:Y:S01]  /*0a80*/  @!P4 LDC.64 R18, c[0x0][0x288] ;  /* 0x0000a200ff12cb82 */ /* 0x000e220000000a00 */
[----:B------:R-:W-:-:S02]  /*0a90*/  @!P0 MOV R22, R6 ;  /* 0x0000000600168202 */ /* 0x000fc40000000f00 */
[----:B------:R-:W-:Y:S01]  /*0aa0*/  @!P3 IADD3.X R13, R3, R13, RZ, P6, !PT ;  /* 0x0000000d030db210 */ /* 0x000fe200037fe4ff */
[----:B--2---:R-:W-:-:S04]  /*0ab0*/  @!P0 IMAD R11, R11, R20, RZ ;  /* 0x000000140b0b8224 */ /* 0x004fc800078e02ff */
[----:B------:R-:W2:Y:S01]  /*0ac0*/  @!P0 LDC.64 R16, c[0x0][0x230] ;  /* 0x00008c00ff108b82 */ /* 0x000ea20000000a00 */
[----:B------:R-:W-:Y:S01]  /*0ad0*/  @!P0 IMAD R11, R25, R21, R11 ;  /* 0x00000015190b8224 */ /* 0x000fe200078e020b */
[----:B------:R-:W-:Y:S02]  /*0ae0*/  MOV R21, RZ ;  /* 0x000000ff00157202 */ /* 0x000fe40000000f00 */
[----:B-1----:R-:W-:-:S04]  /*0af0*/  @!P3 IADD3 R8, P5, R23, R8, RZ ;  /* 0x000000081708b210 */ /* 0x002fc80007fbe0ff */
[----:B---3--:R-:W1:Y:S01]  /*0b00*/  @!P0 LDC.64 R14, c[0x0][0x228] ;  /* 0x00008a00ff0e8b82 */ /* 0x008e620000000a00 */
[----:B------:R-:W-:Y:S02]  /*0b10*/  @!P0 MOV R23, R5 ;  /* 0x0000000500178202 */ /* 0x000fe40000000f00 */
[----:B------:R-:W-:Y:S01]  /*0b20*/  @!P3 IADD3.X R9, R3, R9, RZ, P5, !PT ;  /* 0x000000090309b210 */ /* 0x000fe20002ffe4ff */
[----:B------:R-:W-:Y:S01]  /*0b30*/  @!P0 IMAD.WIDE.U32 R22, R25, R20, R22 ;  /* 0x0000001419168225 */ /* 0x000fe200078e0016 */
[----:B------:R-:W-:-:S03]  /*0b40*/  HFMA2.MMA R25, -RZ, RZ, 0, 0 ;  /* 0x00000000ff197435 */ /* 0x000fc600000001ff */
[----:B------:R-:W3:Y:S07]  /*0b50*/  @!P3 LDG.E R21, desc[UR22][R8.64] ;  /* 0x000000160815b981 */ /* 0x000eee000c1e1900 */
[----:B------:R0:W3:Y:S02]  /*0b60*/  @!P3 LDG.E R25, desc[UR22][R12.64] ;  /* 0x000000160c19b981 */ /* 0x0000e4000c1e1900 */
[----:B0-----:R-:W-:Y:S01]  /*0b70*/  @!P4 IMAD R20, R10, R18, RZ ;  /* 0x000000120a14c224 */ /* 0x001fe200078e02ff */
[----:B------:R-:W-:-:S03]  /*0b80*/  @!P0 IADD3 R3, R23, R11, RZ ;  /* 0x0000000b17038210 */ /* 0x000fc60007ffe0ff */
[----:B------:R-:W-:Y:S01]  /*0b90*/  @!P4 IMAD R19, R27, R19, R20 ;  /* 0x000000131b13c224 */ /* 0x000fe200078e0214 */
[----:B------:R-:W-:Y:S02]  /*0ba0*/  @!P4 MOV R20, R6 ;  /* 0x000000060014c202 */ /* 0x000fe40000000f00 */
[C---:B------:R-:W-:Y:S02]  /*0bb0*/  @!P0 SHF.L.U32 R11, R22.reuse, 0x1, RZ ;  /* 0x00000001160b8819 */ /* 0x040fe400000006ff */
[----:B------:R-:W-:Y:S01]  /*0bc0*/  @!P0 SHF.L.U64.HI R3, R22, 0x1, R3 ;  /* 0x0000000116038819 */ /* 0x000fe20000010203 */
[----:B------:R-:W0:Y:S01]  /*0bd0*/  @!P4 LDC.64 R12, c[0x0][0x228] ;  /* 0x00008a00ff0ccb82 */ /* 0x000e220000000a00 */
[C---:B--2---:R-:W-:Y:S02]  /*0be0*/  @!P0 IADD3 R16, P6, R11.reuse, R16, RZ ;  /* 0x000000100b108210 */ /* 0x044fe40007fde0ff */
[----:B-1----:R-:W-:Y:S02]  /*0bf0*/  @!P0 IADD3 R14, P5, R11, R14, RZ ;  /* 0x0000000e0b0e8210 */ /* 0x002fe40007fbe0ff */
[----:B------:R-:W-:-:S02]  /*0c00*/  @!P0 IADD3.X R17, R3, R17, RZ, P6, !PT ;  /* 0x0000001103118210 */ /* 0x000fc400037fe4ff */
[----:B------:R-:W-:Y:S01]  /*0c10*/  MOV R23, RZ ;  /* 0x000000ff00177202 */ /* 0x000fe20000000f00 */
[----:B------:R-:W1:Y:S01]  /*0c20*/  @!P4 LDC.64 R10, c[0x0][0x230] ;  /* 0x00008c00ff0acb82 */ /* 0x000e620000000a00 */
[----:B------:R-:W-:-:S05]  /*0c30*/  @!P0 IADD3.X R15, R3, R15, RZ, P5, !PT ;  /* 0x0000000f030f8210 */ /* 0x000fca0002ffe4ff */
[----:B------:R2:W2:Y:S04]  /*0c40*/  @!P0 LDG.E R23, desc[UR22][R14.64] ;  /* 0x000000160e178981 */ /* 0x0004a8000c1e1900 */
[----:B----4-:R4:W-:Y:S04]  /*0c50*/  STL [R1+0xc4], R26 ;  /* 0x0000c41a01007387 */ /* 0x0109e80000100800 */
[----:B------:R-:W-:Y:S01]  /*0c60*/  @P1 STL.64 [R1], R28 ;  /* 0x0000001c01001387 */ /* 0x000fe20000100a00 */
[----:B----4-:R-:W-:-:S04]  /*0c70*/  IADD3 R26, R2, 0x170, RZ ;  /* 0x00000170021a7810 */ /* 0x010fc80007ffe0ff */
[----:B------:R-:W-:Y:S02]  /*0c80*/  SHF.R.S32.HI R24, RZ, 0x1f, R26 ;  /* 0x0000001fff187819 */ /* 0x000fe4000001141a */
[----:B------:R-:W-:-:S04]  /*0c90*/  ISETP.GE.U32.AND P2, PT, R26, UR18, PT ;  /* 0x000000121a007c0c */ /* 0x000fc8000bf46070 */
[----:B------:R-:W-:-:S04]  /*0ca0*/  ISETP.GE.AND.EX P2, PT, R24, UR19, PT, P2 ;  /* 0x0000001318007c0c */ /* 0x000fc8000bf46320 */
[----:B------:R-:W-:-:S13]  /*0cb0*/  ISETP.GT.U32.OR P2, PT, R0, 0x29f, P2 ;  /* 0x0000029f0000780c */ /* 0x000fda0001744470 */
[----:B------:R-:W4:Y:S01]  /*0cc0*/  @!P2 LDC.64 R8, c[0x0][0x288] ;  /* 0x0000a200ff08ab82 */ /* 0x000f220000000a00 */
[----:B---3--:R-:W-:Y:S04]  /*0cd0*/  STL [R1+0x104], R25 ;  /* 0x0001041901007387 */ /* 0x008fe80000100800 */
[----:B------:R3:W-:Y:S03]  /*0ce0*/  STL [R1+0x108], R21 ;  /* 0x0001081501007387 */ /* 0x0007e60000100800 */
[----:B--2---:R-:W2:Y:S01]  /*0cf0*/  @!P2 LDC.64 R14, c[0x0][0x230] ;  /* 0x00008c00ff0eab82 */ /* 0x004ea20000000a00 */
[----:B---3--:R-:W-:-:S03]  /*0d00*/  @!P4 MOV R21, R5 ;  /* 0x000000050015c202 */ /* 0x008fc60000000f00 */
[----:B------:R-:W-:Y:S01]  /*0d10*/  @!P4 IMAD.WIDE.U32 R20, R27, R18, R20 ;  /* 0x000000121b14c225 */ /* 0x000fe200078e0014 */
[----:B------:R-:W-:-:S10]  /*0d20*/  HFMA2.MMA R27, -RZ, RZ, 0, 0 ;  /* 0x00000000ff1b7435 */ /* 0x000fd400000001ff */
[----:B------:R3:W2:Y:S01]  /*0d30*/  @!P0 LDG.E R27, desc[UR22][R16.64] ;  /* 0x00000016101b8981 */ /* 0x0006a2000c1e1900 */
[----:B------:R-:W-:Y:S02]  /*0d40*/  @!P4 IADD3 R19, R21, R19, RZ ;  /* 0x000000131513c210 */ /* 0x000fe40007ffe0ff */
[----:B------:R-:W-:Y:S01]  /*0d50*/  @!P4 SHF.L.U32 R21, R20, 0x1, RZ ;  /* 0x000000011415c819 */ /* 0x000fe200000006ff */
[----:B----4-:R-:W-:-:S03]  /*0d60*/  @!P2 IMAD R24, R24, R8, RZ ;  /* 0x000000081818a224 */ /* 0x010fc600078e02ff */
[C---:B-1----:R-:W-:Y:S02]  /*0d70*/  @!P4 IADD3 R10, P0, R21.reuse, R10, RZ ;  /* 0x0000000a150ac210 */ /* 0x042fe40007f1e0ff */
[----:B0-----:R-:W-:Y:S01]  /*0d80*/  @!P4 IADD3 R12, P6, R21, R12, RZ ;  /* 0x0000000c150cc210 */ /* 0x001fe20007fde0ff */
[----:B---3--:R-:W0:Y:S01]  /*0d90*/  @!P2 LDC.64 R16, c[0x0][0x228] ;  /* 0x00008a00ff10ab82 */ /* 0x008e220000000a00 */
[----:B------:R-:W-:Y:S01]  /*0da0*/  @!P2 MOV R21, R5 ;  /* 0x000000050015a202 */ /* 0x000fe20000000f00 */
[----:B------:R-:W-:Y:S01]  /*0db0*/  @!P2 IMAD R9, R26, R9, R24 ;  /* 0x000000091a09a224 */ /* 0x000fe200078e0218 */
[----:B------:R-:W-:Y:S01]  /*0dc0*/  MOV R24, RZ ;  /* 0x000000ff00187202 */ /* 0x000fe20000000f00 */
[----:B--2---:R-:W-:Y:S04]  /*0dd0*/  STL [R1+0x12c], R27 ;  /* 0x00012c1b01007387 */ /* 0x004fe80000100800 */
[----:B------:R1:W-:Y:S02]  /*0de0*/  STL [R1+0x138], R23 ;  /* 0x0001381701007387 */ /* 0x0003e40000100800 */
[----:B-1----:R-:W-:-:S02]  /*0df0*/  @!P4 SHF.L.U64.HI R23, R20, 0x1, R19 ;  /* 0x000000011417c819 */ /* 0x002fc40000010213 */
[----:B------:R-:W-:-:S05]  /*0e00*/  @!P2 MOV R20, R6 ;  /* 0x000000060014a202 */ /* 0x000fca0000000f00 */
[----:B------:R-:W-:Y:S01]  /*0e10*/  @!P2 IMAD.WIDE.U32 R20, R26, R8, R20 ;  /* 0x000000081a14a225 */ /* 0x000fe200078e0014 */
[----:B------:R-:W-:Y:S01]  /*0e20*/  HFMA2.MMA R26, -RZ, RZ, 0, 0 ;  /* 0x00000000ff1a7435 */ /* 0x000fe200000001ff */
[C---:B------:R-:W-:Y:S02]  /*0e30*/  @!P4 IADD3.X R11, R23.reuse, R11, RZ, P0, !PT ;  /* 0x0000000b170bc210 */ /* 0x040fe400007fe4ff */
[----:B------:R-:W-:-:S05]  /*0e40*/  @!P4 IADD3.X R13, R23, R13, RZ, P6, !PT ;  /* 0x0000000d170dc210 */ /* 0x000fca00037fe4ff */
[----:B------:R-:W2:Y:S04]  /*0e50*/  @!P4 LDG.E R24, desc[UR22][R12.64] ;  /* 0x000000160c18c981 */ /* 0x000ea8000c1e1900 */
[----:B------:R-:W3:Y:S01]  /*0e60*/  @!P4 LDG.E R26, desc[UR22][R10.64] ;  /* 0x000000160a1ac981 */ /* 0x000ee2000c1e1900 */
[----:B------:R-:W-:Y:S02]  /*0e70*/  @!P2 IADD3 R8, R21, R9, RZ ;  /* 0x000000091508a210 */ /* 0x000fe40007ffe0ff */
[C---:B------:R-:W-:Y:S02]  /*0e80*/  @!P2 SHF.L.U32 R9, R20.reuse, 0x1, RZ ;  /* 0x000000011409a819 */ /* 0x040fe400000006ff */
[----:B------:R-:W-:Y:S02]  /*0e90*/  @!P2 SHF.L.U64.HI R8, R20, 0x1, R8 ;  /* 0x000000011408a819 */ /* 0x000fe40000010208 */
[----:B------:R-:W-:-:S04]  /*0ea0*/  @!P2 IADD3 R14, P0, R9, R14, RZ ;  /* 0x0000000e090ea210 */ /* 0x000fc80007f1e0ff */
[----:B------:R-:W-:Y:S02]  /*0eb0*/  @!P2 IADD3.X R15, R8, R15, RZ, P0, !PT ;  /* 0x0000000f080fa210 */ /* 0x000fe400007fe4ff */
[----:B------:R-:W-:-:S04]  /*0ec0*/  IADD3 R25, R2, 0x180, RZ ;  /* 0x0000018002197810 */ /* 0x000fc80007ffe0ff */
[----:B------:R-:W-:Y:S02]  /*0ed0*/  SHF.R.S32.HI R22, RZ, 0x1f, R25 ;  /* 0x0000001fff167819 */ /* 0x000fe40000011419 */
[----:B------:R-:W-:-:S04]  /*0ee0*/  ISETP.GE.U32.AND P3, PT, R25, UR18, PT ;  /* 0x0000001219007c0c */ /* 0x000fc8000bf66070 */
[----:B------:R-:W-:-:S04]  /*0ef0*/  ISETP.GE.AND.EX P3, PT, R22, UR19, PT, P3 ;  /* 0x0000001316007c0c */ /* 0x000fc8000bf66330 */
[----:B------:R-:W-:Y:S02]  /*0f00*/  ISETP.GT.U32.OR P3, PT, R0, 0x29f, P3 ;  /* 0x0000029f0000780c */ /* 0x000fe40001f64470 */
[----:B------:R-:W-:Y:S01]  /*0f10*/  IADD3 R27, R2, 0x190, RZ ;  /* 0x00000190021b7810 */ /* 0x000fe20007ffe0ff */
[----:B---3--:R-:W-:Y:S10]  /*0f20*/  STL [R1+0x124], R26 ;  /* 0x0001241a01007387 */ /* 0x008ff40000100800 */
[----:B------:R-:W1:Y:S01]  /*0f30*/  @!P3 LDC.64 R18, c[0x0][0x288] ;  /* 0x0000a200ff12bb82 */ /* 0x000e620000000a00 */
[----:B--2---:R2:W-:Y:S01]  /*0f40*/  STL [R1+0x13c], R24 ;  /* 0x00013c1801007387 */ /* 0x0045e20000100800 */
[----:B0-----:R-:W-:-:S06]  /*0f50*/  @!P2 IADD3 R16, P4, R9, R16, RZ ;  /* 0x000000100910a210 */ /* 0x001fcc0007f9e0ff */
[----:B------:R-:W0:Y:S01]  /*0f60*/  @!P3 LDC.64 R20, c[0x0][0x230] ;  /* 0x00008c00ff14bb82 */ /* 0x000e220000000a00 */
[----:B--2---:R-:W-:-:S07]  /*0f70*/  HFMA2.MMA R24, -RZ, RZ, 0, 0 ;  /* 0x00000000ff187435 */ /* 0x004fce00000001ff */
[----:B------:R-:W2:Y:S03]  /*0f80*/  @!P3 LDC.64 R12, c[0x0][0x228] ;  /* 0x00008a00ff0cbb82 */ /* 0x000ea60000000a00 */
[----:B------:R3:W4:Y:S01]  /*0f90*/  @!P2 LDG.E R24, desc[UR22][R14.64] ;  /* 0x000000160e18a981 */ /* 0x000722000c1e1900 */
[----:B------:R-:W-:Y:S02]  /*0fa0*/  SHF.R.S32.HI R3, RZ, 0x1f, R27 ;  /* 0x0000001fff037819 */ /* 0x000fe4000001141b */
[----:B------:R-:W-:-:S04]  /*0fb0*/  ISETP.GE.U32.AND P5, PT, R27, UR18, PT ;  /* 0x000000121b007c0c */ /* 0x000fc8000bfa6070 */
[----:B------:R-:W-:-:S04]  /*0fc0*/  ISETP.GE.AND.EX P5, PT, R3, UR19, PT, P5 ;  /* 0x0000001303007c0c */ /* 0x000fc8000bfa6350 */
[----:B------:R-:W-:Y:S01]  /*0fd0*/  ISETP.GT.U32.OR P5, PT, R0, 0x29f, P5 ;  /* 0x0000029f0000780c */ /* 0x000fe20002fa4470 */
[----:B-1----:R-:W-:Y:S01]  /*0fe0*/  @!P3 IMAD R22, R22, R18, RZ ;  /* 0x000000121616b224 */ /* 0x002fe200078e02ff */
[----:B------:R-:W-:Y:S02]  /*0ff0*/  IADD3 R26, R2, 0x1a0, RZ ;  /* 0x000001a0021a7810 */ /* 0x000fe40007ffe0ff */
[----:B------:R-:W-:Y:S01]  /*1000*/  @!P2 IADD3.X R17, R8, R17, RZ, P4, !PT ;  /* 0x000000110811a210 */ /* 0x000fe200027fe4ff */
[----:B------:R-:W-:-:S08]  /*1010*/  @!P3 IMAD R19, R25, R19, R22 ;  /* 0x000000131913b224 */ /* 0x000fd000078e0216 */
[----:B------:R-:W1:Y:S01]  /*1020*/  @!P5 LDC.64 R10, c[0x0][0x288] ;  /* 0x0000a200ff0adb82 */ /* 0x000e620000000a00 */
[----:B------:R-:W-:Y:S02]  /*1030*/  SHF.R.S32.HI R8, RZ, 0x1f, R26 ;  /* 0x0000001fff087819 */ /* 0x000fe4000001141a */
[----:B------:R-:W-:Y:S02]  /*1040*/  ISETP.GE.U32.AND P0, PT, R26, UR18, PT ;  /* 0x000000121a007c0c */ /* 0x000fe4000bf06070 */
[----:B------:R-:W-:Y:S02]  /*1050*/  @!P3 MOV R22, R6 ;  /* 0x000000060016b202 */ /* 0x000fe40000000f00 */
[----:B------:R-:W-:Y:S01]  /*1060*/  @!P3 MOV R23, R5 ;  /* 0x000000050017b202 */ /* 0x000fe20000000f00 */
[----:B------:R-:W-:Y:S01]  /*1070*/  HFMA2.MMA R9, -RZ, RZ, 0, 0 ;  /* 0x00000000ff097435 */ /* 0x000fe200000001ff */
[----:B------:R-:W-:Y:S01]  /*1080*/  ISETP.GE.AND.EX P0, PT, R8, UR19, PT, P0 ;  /* 0x0000001308007c0c */ /* 0x000fe2000bf06300 */
[----:B---3--:R-:W3:Y:S01]  /*1090*/  @!P5 LDC.64 R14, c[0x0][0x228] ;  /* 0x00008a00ff0edb82 */ /* 0x008ee20000000a00 */
[----:B------:R-:W-:-:S02]  /*10a0*/  @!P3 IMAD.WIDE.U32 R22, R25, R18, R22 ;  /* 0x000000121916b225 */ /* 0x000fc400078e0016 */
[----:B------:R-:W-:-:S03]  /*10b0*/  ISETP.GT.U32.OR P0, PT, R0, 0x29f, P0 ;  /* 0x0000029f0000780c */ /* 0x000fc60000704470 */
[----:B------:R-:W-:Y:S02]  /*10c0*/  @!P3 IADD3 R19, R23, R19, RZ ;  /* 0x000000131713b210 */ /* 0x000fe40007ffe0ff */
[----:B------:R2:W3:Y:S01]  /*10d0*/  @!P2 LDG.E R9, desc[UR22][R16.64] ;  /* 0x000000161009a981 */ /* 0x0004e2000c1e1900 */
[----:B------:R-:W-:Y:S02]  /*10e0*/  @!P3 SHF.L.U32 R18, R22, 0x1, RZ ;  /* 0x000000011612b819 */ /* 0x000fe400000006ff */
[----:B------:R-:W-:Y:S01]  /*10f0*/  @!P5 MOV R23, R5 ;  /* 0x000000050017d202 */ /* 0x000fe20000000f00 */
[----:B-1----:R-:W-:Y:S01]  /*1100*/  @!P5 IMAD R3, R3, R10, RZ ;  /* 0x0000000a0303d224 */ /* 0x002fe200078e02ff */
[C---:B0-----:R-:W-:Y:S02]  /*1110*/  @!P3 IADD3 R20, P6, R18.reuse, R20, RZ ;  /* 0x000000141214b210 */ /* 0x041fe40007fde0ff */
[----:B--2---:R-:W-:Y:S01]  /*1120*/  @!P3 IADD3 R12, P4, R18, R12, RZ ;  /* 0x0000000c120cb210 */ /* 0x004fe20007f9e0ff */
[----:B------:R-:W0:Y:S01]  /*1130*/  @!P5 LDC.64 R16, c[0x0][0x230] ;  /* 0x00008c00ff10db82 */ /* 0x000e220000000a00 */
[----:B------:R-:W-:Y:S01]  /*1140*/  @!P5 IMAD R11, R27, R11, R3 ;  /* 0x0000000b1b0bd224 */ /* 0x000fe200078e0203 */
[----:B------:R-:W-:Y:S01]  /*1150*/  MOV R28, RZ ;  /* 0x000000ff001c7202 */ /* 0x000fe20000000f00 */
[----:B----4-:R1:W-:Y:S02]  /*1160*/  STL [R1+0x128], R24 ;  /* 0x0001281801007387 */ /* 0x0103e40000100800 */
[----:B-1----:R-:W-:-:S02]  /*1170*/  @!P3 SHF.L.U64.HI R24, R22, 0x1, R19 ;  /* 0x000000011618b819 */ /* 0x002fc40000010213 */
[----:B------:R-:W-:Y:S01]  /*1180*/  @!P5 MOV R22, R6 ;  /* 0x000000060016d202 */ /* 0x000fe20000000f00 */
[----:B------:R-:W1:Y:S04]  /*1190*/  @!P0 LDC.64 R18, c[0x0][0x288] ;  /* 0x0000a200ff128b82 */ /* 0x000e680000000a00 */
[----:B------:R-:W-:Y:S01]  /*11a0*/  @!P5 IMAD.WIDE.U32 R22, R27, R10, R22 ;  /* 0x0000000a1b16d225 */ /* 0x000fe200078e0016 */
[----:B------:R-:W-:Y:S01]  /*11b0*/  HFMA2.MMA R27, -RZ, RZ, 0, 0 ;  /* 0x00000000ff1b7435 */ /* 0x000fe200000001ff */
[C---:B------:R-:W-:Y:S02]  /*11c0*/  @!P3 IADD3.X R13, R24.reuse, R13, RZ, P4, !PT ;  /* 0x0000000d180db210 */ /* 0x040fe400027fe4ff */
[----:B------:R-:W-:Y:S02]  /*11d0*/  @!P3 IADD3.X R21, R24, R21, RZ, P6, !PT ;  /* 0x000000151815b210 */ /* 0x000fe400037fe4ff */
[----:B------:R-:W-:-:S02]  /*11e0*/  @!P5 SHF.L.U32 R3, R22, 0x1, RZ ;  /* 0x000000011603d819 */ /* 0x000fc400000006ff */
[----:B------:R-:W-:Y:S01]  /*11f0*/  @!P5 IADD3 R11, R23, R11, RZ ;  /* 0x0000000b170bd210 */ /* 0x000fe20007ffe0ff */
[----:B------:R-:W2:Y:S04]  /*1200*/  @!P3 LDG.E R28, desc[UR22][R20.64] ;  /* 0x00000016141cb981 */ /* 0x000ea8000c1e1900 */
[----:B------:R4:W2:Y:S01]  /*1210*/  @!P3 LDG.E R27, desc[UR22][R12.64] ;  /* 0x000000160c1bb981 */ /* 0x0008a2000c1e1900 */
[C---:B0-----:R-:W-:Y:S02]  /*1220*/  @!P5 IADD3 R16, P3, R3.reuse, R16, RZ ;  /* 0x000000100310d210 */ /* 0x041fe40007f7e0ff */
[----:B---3--:R-:W-:Y:S02]  /*1230*/  @!P5 IADD3 R14, P6, R3, R14, RZ ;  /* 0x0000000e030ed210 */ /* 0x008fe40007fde0ff */
[----:B------:R-:W-:Y:S01]  /*1240*/  @!P5 SHF.L.U64.HI R22, R22, 0x1, R11 ;  /* 0x000000011616d819 */ /* 0x000fe2000001020b */
[----:B-1----:R-:W-:Y:S01]  /*1250*/  @!P0 IMAD R3, R8, R18, RZ ;  /* 0x0000001208038224 */ /* 0x002fe200078e02ff */
[----:B------:R-:W-:-:S02]  /*1260*/  HFMA2.MMA R8, -RZ, RZ, 0, 0 ;  /* 0x00000000ff087435 */ /* 0x000fc400000001ff */
[----:B------:R-:W-:Y:S01]  /*1270*/  @!P5 IADD3.X R15, R22, R15, RZ, P6, !PT ;  /* 0x0000000f160fd210 */ /* 0x000fe200037fe4ff */
[----:B------:R-:W0:Y:S07]  /*1280*/  @!P0 LDC.64 R10, c[0x0][0x230] ;  /* 0x00008c00ff0a8b82 */ /* 0x000e2e0000000a00 */
[----:B------:R1:W3:Y:S01]  /*1290*/  @!P5 LDG.E R8, desc[UR22][R14.64] ;  /* 0x000000160e08d981 */ /* 0x0002e2000c1e1900 */
[----:B------:R-:W-:Y:S01]  /*12a0*/  IADD3 R25, R2, 0x1b0, RZ ;  /* 0x000001b002197810 */ /* 0x000fe20007ffe0ff */
[----:B----4-:R-:W4:Y:S02]  /*12b0*/  @!P0 LDC.64 R12, c[0x0][0x228] ;  /* 0x00008a00ff0c8b82 */ /* 0x010f240000000a00 */
[----:B------:R1:W-:Y:S01]  /*12c0*/  STL [R1+0x140], R9 ;  /* 0x0001400901007387 */ /* 0x0003e20000100800 */
[----:B------:R-:W-:-:S02]  /*12d0*/  ISETP.GE.U32.AND P2, PT, R25, UR18, PT ;  /* 0x0000001219007c0c */ /* 0x000fc4000bf46070 */
[----:B-1----:R-:W-:-:S04]  /*12e0*/  SHF.R.S32.HI R9, RZ, 0x1f, R25 ;  /* 0x0000001fff097819 */ /* 0x002fc80000011419 */
[----:B------:R-:W-:-:S04]  /*12f0*/  ISETP.GE.AND.EX P2, PT, R9, UR19, PT, P2 ;  /* 0x0000001309007c0c */ /* 0x000fc8000bf46320 */
[----:B------:R-:W-:Y:S02]  /*1300*/  ISETP.GT.U32.OR P2, PT, R0, 0x29f, P2 ;  /* 0x0000029f0000780c */ /* 0x000fe40001744470 */
[----:B------:R-:W-:-:S11]  /*1310*/  @!P5 IADD3.X R17, R22, R17, RZ, P3, !PT ;  /* 0x000000111611d210 */ /* 0x000fd60001ffe4ff */
[----:B------:R-:W1:Y:S01]  /*1320*/  @!P2 LDC.64 R20, c[0x0][0x288] ;  /* 0x0000a200ff14ab82 */ /* 0x000e620000000a00 */
[----:B------:R-:W-:-:S07]  /*1330*/  @!P0 IMAD R3, R26, R19, R3 ;  /* 0x000000131a038224 */ /* 0x000fce00078e0203 */
[----:B------:R-:W4:Y:S01]  /*1340*/  @!P2 LDC.64 R14, c[0x0][0x228] ;  /* 0x00008a00ff0eab82 */ /* 0x000f220000000a00 */
[----:B-1----:R-:W-:-:S04]  /*1350*/  @!P2 IMAD R9, R9, R20, RZ ;  /* 0x000000140909a224 */ /* 0x002fc800078e02ff */
[----:B------:R-:W-:Y:S01]  /*1360*/  @!P2 IMAD R21, R25, R21, R9 ;  /* 0x000000151915a224 */ /* 0x000fe200078e0209 */
[----:B--2---:R1:W-:Y:S02]  /*1370*/  STL [R1+0x144], R27 ;  /* 0x0001441b01007387 */ /* 0x0043e40000100800 */
[----:B-1----:R-:W-:-:S06]  /*1380*/  MOV R27, RZ ;  /* 0x000000ff001b7202 */ /* 0x002fcc0000000f00 */
[----:B------:R1:W2:Y:S02]  /*1390*/  @!P5 LDG.E R27, desc[UR22][R16.64] ;  /* 0x00000016101bd981 */ /* 0x0002a4000c1e1900 */
[----:B-1----:R-:W-:Y:S02]  /*13a0*/  @!P0 MOV R16, R6 ;  /* 0x0000000600108202 */ /* 0x002fe40000000f00 */
[----:B------:R-:W-:-:S03]  /*13b0*/  @!P0 MOV R17, R5 ;  /* 0x0000000500118202 */ /* 0x000fc60000000f00 */
[----:B------:R-:W-:Y:S01]  /*13c0*/  @!P0 IMAD.WIDE.U32 R18, R26, R18, R16 ;  /* 0x000000121a128225 */ /* 0x000fe200078e0010 */
[----:B---3--:R1:W-:Y:S02]  /*13d0*/  STL [R1+0x150], R8 ;  /* 0x0001500801007387 */ /* 0x0083e40000100800 */
[----:B------:R-:W3:Y:S02]  /*13e0*/  @!P2 LDC.64 R16, c[0x0][0x230] ;  /* 0x00008c00ff10ab82 */ /* 0x000ee40000000a00 */
[----:B------:R-:W-:Y:S01]  /*13f0*/  @!P0 IADD3 R3, R19, R3, RZ ;  /* 0x0000000313038210 */ /* 0x000fe20007ffe0ff */
[----:B------:R-:W-:Y:S01]  /*1400*/  HFMA2.MMA R26, -RZ, RZ, 0, 0 ;  /* 0x00000000ff1a7435 */ /* 0x000fe200000001ff */
[----:B------:R-:W-:Y:S02]  /*1410*/  @!P2 MOV R19, R5 ;  /* 0x000000050013a202 */ /* 0x000fe40000000f00 */
[C---:B------:R-:W-:Y:S02]  /*1420*/  @!P0 SHF.L.U64.HI R3, R18.reuse, 0x1, R3 ;  /* 0x0000000112038819 */ /* 0x040fe40000010203 */
[----:B-1----:R-:W-:-:S02]  /*1430*/  @!P0 SHF.L.U32 R8, R18, 0x1, RZ ;  /* 0x0000000112088819 */ /* 0x002fc400000006ff */
[----:B------:R-:W-:Y:S02]  /*1440*/  @!P2 MOV R18, R6 ;  /* 0x000000060012a202 */ /* 0x000fe40000000f00 */
[C---:B0-----:R-:W-:Y:S02]  /*1450*/  @!P0 IADD3 R10, P6, R8.reuse, R10, RZ ;  /* 0x0000000a080a8210 */ /* 0x041fe40007fde0ff */
[----:B----4-:R-:W-:Y:S01]  /*1460*/  @!P0 IADD3 R12, P5, R8, R12, RZ ;  /* 0x0000000c080c8210 */ /* 0x010fe20007fbe0ff */
[----:B------:R-:W-:Y:S01]  /*1470*/  @!P2 IMAD.WIDE.U32 R18, R25, R20, R18 ;  /* 0x000000141912a225 */ /* 0x000fe200078e0012 */
[C---:B------:R-:W-:Y:S02]  /*1480*/  @!P0 IADD3.X R11, R3.reuse, R11, RZ, P6, !PT ;  /* 0x0000000b030b8210 */ /* 0x040fe400037fe4ff */
[----:B------:R-:W-:Y:S02]  /*1490*/  MOV R25, RZ ;  /* 0x000000ff00197202 */ /* 0x000fe40000000f00 */
[----:B------:R-:W-:Y:S01]  /*14a0*/  @!P0 IADD3.X R13, R3, R13, RZ, P5, !PT ;  /* 0x0000000d030d8210 */ /* 0x000fe20002ffe4ff */
[----:B------:R-:W4:Y:S04]  /*14b0*/  @!P0 LDG.E R26, desc[UR22][R10.64] ;  /* 0x000000160a1a8981 */ /* 0x000f28000c1e1900 */
[----:B------:R0:W4:Y:S01]  /*14c0*/  @!P0 LDG.E R25, desc[UR22][R12.64] ;  /* 0x000000160c198981 */ /* 0x000122000c1e1900 */
[----:B------:R-:W-:-:S02]  /*14d0*/  @!P2 IADD3 R9, R19, R21, RZ ;  /* 0x000000151309a210 */ /* 0x000fc40007ffe0ff */
[C---:B------:R-:W-:Y:S01]  /*14e0*/  @!P2 SHF.L.U32 R3, R18.reuse, 0x1, RZ ;  /* 0x000000011203a819 */ /* 0x040fe200000006ff */
[----:B------:R1:W-:Y:S01]  /*14f0*/  STL [R1+0x14c], R28 ;  /* 0x00014c1c01007387 */ /* 0x0003e20000100800 */
[----:B------:R-:W-:Y:S02]  /*1500*/  @!P2 SHF.L.U64.HI R9, R18, 0x1, R9 ;  /* 0x000000011209a819 */ /* 0x000fe40000010209 */
[C---:B------:R-:W-:Y:S01]  /*1510*/  @!P2 IADD3 R14, P5, R3.reuse, R14, RZ ;  /* 0x0000000e030ea210 */ /* 0x040fe20007fbe0ff */
[----:B0-----:R-:W-:Y:S01]  /*1520*/  HFMA2.MMA R12, -RZ, RZ, 0, 0 ;  /* 0x00000000ff0c7435 */ /* 0x001fe200000001ff */
[----:B---3--:R-:W-:Y:S01]  /*1530*/  @!P2 IADD3 R10, P6, R3, R16, RZ ;  /* 0x00000010030aa210 */ /* 0x008fe20007fde0ff */
[----:B-1----:R-:W-:Y:S01]  /*1540*/  HFMA2.MMA R28, -RZ, RZ, 0, 0 ;  /* 0x00000000ff1c7435 */ /* 0x002fe200000001ff */
[C---:B------:R-:W-:Y:S02]  /*1550*/  @!P2 IADD3.X R15, R9.reuse, R15, RZ, P5, !PT ;  /* 0x0000000f090fa210 */ /* 0x040fe40002ffe4ff */
[----:B------:R-:W-:-:S05]  /*1560*/  @!P2 IADD3.X R11, R9, R17, RZ, P6, !PT ;  /* 0x00000011090ba210 */ /* 0x000fca00037fe4ff */
[----:B------:R-:W3:Y:S04]  /*1570*/  @!P2 LDG.E R12, desc[UR22][R14.64] ;  /* 0x000000160e0ca981 */ /* 0x000ee8000c1e1900 */
[----:B------:R0:W3:Y:S01]  /*1580*/  @!P2 LDG.E R28, desc[UR22][R10.64] ;  /* 0x000000160a1ca981 */ /* 0x0000e2000c1e1900 */
[----:B------:R-:W-:-:S04]  /*1590*/  IADD3 R29, R2, 0x1c0, RZ ;  /* 0x000001c0021d7810 */ /* 0x000fc80007ffe0ff */
[----:B------:R-:W-:Y:S02]  /*15a0*/  SHF.R.S32.HI R24, RZ, 0x1f, R29 ;  /* 0x0000001fff187819 */ /* 0x000fe4000001141d */
[----:B------:R-:W-:-:S04]  /*15b0*/  ISETP.GE.U32.AND P4, PT, R29, UR18, PT ;  /* 0x000000121d007c0c */ /* 0x000fc8000bf86070 */
[----:B------:R-:W-:-:S04]  /*15c0*/  ISETP.GE.AND.EX P4, PT, R24, UR19, PT, P4 ;  /* 0x0000001318007c0c */ /* 0x000fc8000bf86340 */
[----:B------:R-:W-:-:S13]  /*15d0*/  ISETP.GT.U32.OR P4, PT, R0, 0x29f, P4 ;  /* 0x0000029f0000780c */ /* 0x000fda0002784470 */
[----:B------:R-:W1:Y:S08]  /*15e0*/  @!P4 LDC.64 R22, c[0x0][0x288] ;  /* 0x0000a200ff16cb82 */ /* 0x000e700000000a00 */
[----:B------:R-:W0:Y:S08]  /*15f0*/  @!P4 LDC.64 R16, c[0x0][0x230] ;  /* 0x00008c00ff10cb82 */ /* 0x000e300000000a00 */
[----:B------:R-:W0:Y:S01]  /*1600*/  @!P4 LDC.64 R20, c[0x0][0x228] ;  /* 0x00008a00ff14cb82 */ /* 0x000e220000000a00 */
[----:B-1----:R-:W-:-:S04]  /*1610*/  @!P4 IMAD R24, R24, R22, RZ ;  /* 0x000000161818c224 */ /* 0x002fc800078e02ff */
[----:B------:R-:W-:Y:S01]  /*1620*/  @!P4 IMAD R23, R29, R23, R24 ;  /* 0x000000171d17c224 */ /* 0x000fe200078e0218 */
[----:B------:R-:W-:Y:S01]  /*1630*/  @!P4 MOV R24, R6 ;  /* 0x000000060018c202 */ /* 0x000fe20000000f00 */
[----:B--2---:R1:W-:Y:S02]  /*1640*/  STL [R1+0x130], R27 ;  /* 0x0001301b01007387 */ /* 0x0043e40000100800 */
[----:B-1----:R-:W-:-:S04]  /*1650*/  IADD3 R27, R2, 0x1d0, RZ ;  /* 0x000001d0021b7810 */ /* 0x002fc80007ffe0ff */
[----:B------:R-:W-:Y:S02]  /*1660*/  SHF.R.S32.HI R8, RZ, 0x1f, R27 ;  /* 0x0000001fff087819 */ /* 0x000fe4000001141b */
[----:B------:R-:W-:-:S04]  /*1670*/  ISETP.GE.U32.AND P3, PT, R27, UR18, PT ;  /* 0x000000121b007c0c */ /* 0x000fc8000bf66070 */
[----:B------:R-:W-:-:S04]  /*1680*/  ISETP.GE.AND.EX P3, PT, R8, UR19, PT, P3 ;  /* 0x0000001308007c0c */ /* 0x000fc8000bf66330 */
[----:B------:R-:W-:-:S13]  /*1690*/  ISETP.GT.U32.OR P3, PT, R0, 0x29f, P3 ;  /* 0x0000029f0000780c */ /* 0x000fda0001f64470 */
[----:B------:R-:W1:Y:S01]  /*16a0*/  @!P3 LDC.64 R18, c[0x0][0x288] ;  /* 0x0000a200ff12bb82 */ /* 0x000e620000000a00 */
[----:B----4-:R-:W-:Y:S04]  /*16b0*/  STL [R1+0x158], R26 ;  /* 0x0001581a01007387 */ /* 0x010fe80000100800 */
[----:B------:R2:W-:Y:S03]  /*16c0*/  STL [R1+0x154], R25 ;  /* 0x0001541901007387 */ /* 0x0005e60000100800 */
[----:B0-----:R-:W0:Y:S08]  /*16d0*/  @!P3 LDC.64 R10, c[0x0][0x230] ;  /* 0x00008c00ff0abb82 */ /* 0x001e300000000a00 */
[----:B------:R-:W4:Y:S01]  /*16e0*/  @!P3 LDC.64 R14, c[0x0][0x228] ;  /* 0x00008a00ff0ebb82 */ /* 0x000f220000000a00 */
[----:B--2---:R-:W-:-:S03]  /*16f0*/  @!P4 MOV R25, R5 ;  /* 0x000000050019c202 */ /* 0x004fc60000000f00 */
[----:B------:R-:W-:-:S05]  /*1700*/  @!P4 IMAD.WIDE.U32 R24, R29, R22, R24 ;  /* 0x000000161d18c225 */ /* 0x000fca00078e0018 */
[----:B------:R-:W-:Y:S02]  /*1710*/  @!P4 IADD3 R23, R25, R23, RZ ;  /* 0x000000171917c210 */ /* 0x000fe40007ffe0ff */
[C---:B------:R-:W-:Y:S02]  /*1720*/  @!P4 SHF.L.U32 R22, R24.reuse, 0x1, RZ ;  /* 0x000000011816c819 */ /* 0x040fe400000006ff */
[----:B------:R-:W-:Y:S02]  /*1730*/  @!P4 SHF.L.U64.HI R24, R24, 0x1, R23 ;  /* 0x000000011818c819 */ /* 0x000fe40000010217 */
[C---:B------:R-:W-:Y:S02]  /*1740*/  @!P4 IADD3 R16, P6, R22.reuse, R16, RZ ;  /* 0x000000101610c210 */ /* 0x040fe40007fde0ff */
[----:B------:R-:W-:Y:S01]  /*1750*/  @!P4 IADD3 R20, P5, R22, R20, RZ ;  /* 0x000000141614c210 */ /* 0x000fe20007fbe0ff */
[----:B-1----:R-:W-:Y:S01]  /*1760*/  @!P3 IMAD R8, R8, R18, RZ ;  /* 0x000000120808b224 */ /* 0x002fe200078e02ff */
[----:B------:R-:W-:-:S02]  /*1770*/  @!P3 MOV R22, R6 ;  /* 0x000000060016b202 */ /* 0x000fc40000000f00 */
[----:B------:R-:W-:Y:S01]  /*1780*/  @!P3 MOV R23, R5 ;  /* 0x000000050017b202 */ /* 0x000fe20000000f00 */
[----:B---3--:R-:W-:Y:S01]  /*1790*/  STL [R1+0x148], R12 ;  /* 0x0001480c01007387 */ /* 0x008fe20000100800 */
[C---:B------:R-:W-:Y:S01]  /*17a0*/  @!P3 IMAD R19, R27.reuse, R19, R8 ;  /* 0x000000131b13b224 */ /* 0x040fe200078e0208 */
[C---:B------:R-:W-:Y:S02]  /*17b0*/  @!P4 IADD3.X R17, R24.reuse, R17, RZ, P6, !PT ;  /* 0x000000111811c210 */ /* 0x040fe400037fe4ff */
[----:B------:R1:W-:Y:S01]  /*17c0*/  STL [R1+0x120], R28 ;  /* 0x0001201c01007387 */ /* 0x0003e20000100800 */
[----:B------:R-:W-:Y:S01]  /*17d0*/  @!P3 IMAD.WIDE.U32 R22, R27, R18, R22 ;  /* 0x000000121b16b225 */ /* 0x000fe200078e0016 */
[----:B------:R-:W-:Y:S01]  /*17e0*/  HFMA2.MMA R27, -RZ, RZ, 0, 0 ;  /* 0x00000000ff1b7435 */ /* 0x000fe200000001ff */
[----:B------:R-:W-:Y:S02]  /*17f0*/  @!P4 IADD3.X R21, R24, R21, RZ, P5, !PT ;  /* 0x000000151815c210 */ /* 0x000fe40002ffe4ff */
[----:B-1----:R-:W-:-:S02]  /*1800*/  CS2R R28, SRZ ;  /* 0x00000000001c7805 */ /* 0x002fc4000001ff00 */
[----:B------:R-:W-:-:S05]  /*1810*/  @!P3 IADD3 R8, R23, R19, RZ ;  /* 0x000000131708b210 */ /* 0x000fca0007ffe0ff */
[----:B------:R-:W2:Y:S04]  /*1820*/  @!P4 LDG.E R27, desc[UR22][R20.64] ;  /* 0x00000016141bc981 */ /* 0x000ea8000c1e1900 */
[----:B------:R1:W3:Y:S01]  /*1830*/  @!P4 LDG.E R28, desc[UR22][R16.64] ;  /* 0x00000016101cc981 */ /* 0x0002e2000c1e1900 */
[C---:B------:R-:W-:Y:S02]  /*1840*/  @!P3 SHF.L.U64.HI R8, R22.reuse, 0x1, R8 ;  /* 0x000000011608b819 */ /* 0x040fe40000010208 */
[----:B------:R-:W-:Y:S02]  /*1850*/  MOV R24, RZ ;  /* 0x000000ff00187202 */ /* 0x000fe40000000f00 */
[----:B-1----:R-:W-:-:S04]  /*1860*/  @!P3 SHF.L.U32 R17, R22, 0x1, RZ ;  /* 0x000000011611b819 */ /* 0x002fc800000006ff */
[C---:B0-----:R-:W-:Y:S02]  /*1870*/  @!P3 IADD3 R16, P4, R17.reuse, R10, RZ ;  /* 0x0000000a1110b210 */ /* 0x041fe40007f9e0ff */
[----:B----4-:R-:W-:Y:S02]  /*1880*/  @!P3 IADD3 R14, P5, R17, R14, RZ ;  /* 0x0000000e110eb210 */ /* 0x010fe40007fbe0ff */
[----:B------:R-:W-:-:S05]  /*1890*/  @!P3 IADD3.X R17, R8, R11, RZ, P4, !PT ;  /* 0x0000000b0811b210 */ /* 0x000fca00027fe4ff */
[----:B------:R-:W4:Y:S01]  /*18a0*/  @!P3 LDG.E R24, desc[UR22][R16.64] ;  /* 0x000000161018b981 */ /* 0x000f22000c1e1900 */
[----:B------:R-:W-:Y:S02]  /*18b0*/  @!P3 IADD3.X R15, R8, R15, RZ, P5, !PT ;  /* 0x0000000f080fb210 */ /* 0x000fe40002ffe4ff */
[----:B------:R-:W-:-:S04]  /*18c0*/  IADD3 R26, R2, 0x1e0, RZ ;  /* 0x000001e0021a7810 */ /* 0x000fc80007ffe0ff */
[----:B------:R-:W-:Y:S02]  /*18d0*/  SHF.R.S32.HI R3, RZ, 0x1f, R26 ;  /* 0x0000001fff037819 */ /* 0x000fe4000001141a */
[----:B------:R-:W-:-:S04]  /*18e0*/  ISETP.GE.U32.AND P0, PT, R26, UR18, PT ;  /* 0x000000121a007c0c */ /* 0x000fc8000bf06070 */
[----:B------:R-:W-:-:S04]  /*18f0*/  ISETP.GE.AND.EX P0, PT, R3, UR19, PT, P0 ;  /* 0x0000001303007c0c */ /* 0x000fc8000bf06300 */
[----:B------:R-:W-:Y:S02]  /*1900*/  ISETP.GT.U32.OR P0, PT, R0, 0x29f, P0 ;  /* 0x0000029f0000780c */ /* 0x000fe40000704470 */
[----:B------:R-:W-:-:S04]  /*1910*/  IADD3 R9, R2, 0x140, RZ ;  /* 0x0000014002097810 */ /* 0x000fc80007ffe0ff */
[----:B------:R-:W-:Y:S02]  /*1920*/  ISETP.GE.U32.AND P2, PT, R9, UR18, PT ;  /* 0x0000001209007c0c */ /* 0x000fe4000bf46070 */
[----:B------:R-:W-:-:S05]  /*1930*/  SHF.R.S32.HI R25, RZ, 0x1f, R9 ;  /* 0x0000001fff197819 */ /* 0x000fca0000011409 */
[----:B------:R-:W0:Y:S01]  /*1940*/  @!P0 LDC.64 R12, c[0x0][0x288] ;  /* 0x0000a200ff0c8b82 */ /* 0x000e220000000a00 */
[----:B------:R-:W-:Y:S01]  /*1950*/  ISETP.GE.AND.EX P2, PT, R25, UR19, PT, P2 ;  /* 0x0000001319007c0c */ /* 0x000fe2000bf46320 */
[----:B----4-:R1:W-:Y:S06]  /*1960*/  STL [R1+0x114], R24 ;  /* 0x0001141801007387 */ /* 0x0103ec0000100800 */
[----:B------:R-:W4:Y:S01]  /*1970*/  @!P0 LDC.64 R22, c[0x0][0x230] ;  /* 0x00008c00ff168b82 */ /* 0x000f220000000a00 */
[----:B-1----:R-:W-:-:S10]  /*1980*/  HFMA2.MMA R24, -RZ, RZ, 0, 0 ;  /* 0x00000000ff187435 */ /* 0x002fd400000001ff */
[----:B------:R-:W2:Y:S01]  /*1990*/  @!P3 LDG.E R24, desc[UR22][R14.64] ;  /* 0x000000160e18b981 */ /* 0x000ea2000c1e1900 */
[----:B------:R-:W-:Y:S01]  /*19a0*/  ISETP.GT.U32.OR P2, PT, R0, 0x29f, P2 ;  /* 0x0000029f0000780c */ /* 0x000fe20001744470 */
[----:B0-----:R-:W-:Y:S01]  /*19b0*/  @!P0 IMAD R3, R3, R12, RZ ;  /* 0x0000000c03038224 */ /* 0x001fe200078e02ff */
[----:B------:R-:W-:Y:S02]  /*19c0*/  @!P0 MOV R20, R6 ;  /* 0x0000000600148202 */ /* 0x000fe40000000f00 */
[----:B------:R-:W-:Y:S01]  /*19d0*/  @!P0 MOV R21, R5 ;  /* 0x0000000500158202 */ /* 0x000fe20000000f00 */
[----:B------:R-:W-:-:S08]  /*19e0*/  @!P0 IMAD R3, R26, R13, R3 ;  /* 0x0000000d1a038224 */ /* 0x000fd000078e0203 */
[----:B------:R-:W0:Y:S01]  /*19f0*/  @!P2 LDC.64 R18, c[0x0][0x288] ;  /* 0x0000a200ff12ab82 */ /* 0x000e220000000a00 */
[----:B------:R-:W-:-:S05]  /*1a00*/  @!P0 IMAD.WIDE.U32 R12, R26, R12, R20 ;  /* 0x0000000c1a0c8225 */ /* 0x000fca00078e0014 */
[----:B------:R-:W-:Y:S02]  /*1a10*/  @!P0 IADD3 R3, R13, R3, RZ ;  /* 0x000000030d038210 */ /* 0x000fe40007ffe0ff */
[----:B------:R-:W1:Y:S01]  /*1a20*/  @!P0 LDC.64 R20, c[0x0][0x228] ;  /* 0x00008a00ff148b82 */ /* 0x000e620000000a00 */
[C---:B------:R-:W-:Y:S02]  /*1a30*/  @!P0 SHF.L.U32 R8, R12.reuse, 0x1, RZ ;  /* 0x000000010c088819 */ /* 0x040fe400000006ff */
[----:B------:R-:W-:Y:S01]  /*1a40*/  @!P0 SHF.L.U64.HI R3, R12, 0x1, R3 ;  /* 0x000000010c038819 */ /* 0x000fe20000010203 */
[----:B---3--:R-:W-:Y:S01]  /*1a50*/  STL [R1+0x15c], R28 ;  /* 0x00015c1c01007387 */ /* 0x008fe20000100800 */
[----:B----4-:R-:W-:-:S03]  /*1a60*/  @!P0 IADD3 R22, P5, R8, R22, RZ ;  /* 0x0000001608168210 */ /* 0x010fc60007fbe0ff */
[----:B------:R-:W3:Y:S01]  /*1a70*/  @!P2 LDC.64 R16, c[0x0][0x230] ;  /* 0x00008c00ff10ab82 */ /* 0x000ee20000000a00 */
[----:B--2---:R2:W-:Y:S01]  /*1a80*/  STL [R1+0x134], R27 ;  /* 0x0001341b01007387 */ /* 0x0045e20000100800 */
[----:B------:R-:W-:-:S06]  /*1a90*/  @!P0 IADD3.X R23, R3, R23, RZ, P5, !PT ;  /* 0x0000001703178210 */ /* 0x000fcc0002ffe4ff */
[----:B------:R-:W4:Y:S01]  /*1aa0*/  @!P2 LDC.64 R12, c[0x0][0x228] ;  /* 0x00008a00ff0cab82 */ /* 0x000f220000000a00 */
[----:B0-----:R-:W-:Y:S01]  /*1ab0*/  @!P2 IMAD R25, R25, R18, RZ ;  /* 0x000000121919a224 */ /* 0x001fe200078e02ff */
[----:B--2---:R-:W-:-:S03]  /*1ac0*/  MOV R27, RZ ;  /* 0x000000ff001b7202 */ /* 0x004fc60000000f00 */
[----:B------:R-:W-:Y:S01]  /*1ad0*/  @!P2 IMAD R19, R9, R19, R25 ;  /* 0x000000130913a224 */ /* 0x000fe200078e0219 */
[----:B------:R-:W-:Y:S02]  /*1ae0*/  @!P2 MOV R25, R5 ;  /* 0x000000050019a202 */ /* 0x000fe40000000f00 */
[----:B------:R-:W2:Y:S01]  /*1af0*/  @!P0 LDG.E R27, desc[UR22][R22.64] ;  /* 0x00000016161b8981 */ /* 0x000ea2000c1e1900 */
[----:B-1----:R-:W-:-:S03]  /*1b00*/  @!P0 IADD3 R8, P5, R8, R20, RZ ;  /* 0x0000001408088210 */ /* 0x002fc60007fbe0ff */
[----:B------:R0:W-:Y:S02]  /*1b10*/  STL [R1+0x11c], R24 ;  /* 0x00011c1801007387 */ /* 0x0001e40000100800 */
[----:B0-----:R-:W-:-:S05]  /*1b20*/  @!P2 MOV R24, R6 ;  /* 0x000000060018a202 */ /* 0x001fca0000000f00 */
[----:B------:R-:W-:Y:S01]  /*1b30*/  @!P2 IMAD.WIDE.U32 R24, R9, R18, R24 ;  /* 0x000000120918a225 */ /* 0x000fe200078e0018 */
[----:B------:R-:W-:-:S04]  /*1b40*/  @!P0 IADD3.X R9, R3, R21, RZ, P5, !PT ;  /* 0x0000001503098210 */ /* 0x000fc80002ffe4ff */
[----:B------:R-:W-:Y:S01]  /*1b50*/  @!P2 IADD3 R19, R25, R19, RZ ;  /* 0x000000131913a210 */ /* 0x000fe20007ffe0ff */
[----:B------:R0:W2:Y:S01]  /*1b60*/  @!P0 LDG.E R29, desc[UR22][R8.64] ;  /* 0x00000016081d8981 */ /* 0x0000a2000c1e1900 */
[C---:B------:R-:W-:Y:S02]  /*1b70*/  @!P2 SHF.L.U32 R18, R24.reuse, 0x1, RZ ;  /* 0x000000011812a819 */ /* 0x040fe400000006ff */
[----:B------:R-:W-:Y:S02]  /*1b80*/  @!P2 SHF.L.U64.HI R24, R24, 0x1, R19 ;  /* 0x000000011818a819 */ /* 0x000fe40000010213 */
[C---:B---3--:R-:W-:Y:S02]  /*1b90*/  @!P2 IADD3 R20, P5, R18.reuse, R16, RZ ;  /* 0x000000101214a210 */ /* 0x048fe40007fbe0ff */
[----:B----4-:R-:W-:Y:S02]  /*1ba0*/  @!P2 IADD3 R12, P6, R18, R12, RZ ;  /* 0x0000000c120ca210 */ /* 0x010fe40007fde0ff */
[----:B------:R-:W-:-:S02]  /*1bb0*/  @!P2 IADD3.X R21, R24, R17, RZ, P5, !PT ;  /* 0x000000111815a210 */ /* 0x000fc40002ffe4ff */
[----:B------:R-:W-:Y:S02]  /*1bc0*/  @!P2 IADD3.X R13, R24, R13, RZ, P6, !PT ;  /* 0x0000000d180da210 */ /* 0x000fe400037fe4ff */
[----:B------:R-:W-:-:S06]  /*1bd0*/  CS2R R24, SRZ ;  /* 0x0000000000187805 */ /* 0x000fcc000001ff00 */
[----:B------:R1:W3:Y:S04]  /*1be0*/  @!P2 LDG.E R25, desc[UR22][R12.64] ;  /* 0x000000160c19a981 */ /* 0x0002e8000c1e1900 */
[----:B------:R4:W3:Y:S01]  /*1bf0*/  @!P2 LDG.E R24, desc[UR22][R20.64] ;  /* 0x000000161418a981 */ /* 0x0008e2000c1e1900 */
[----:B------:R-:W-:-:S04]  /*1c00*/  IADD3 R10, R2, 0xd0, RZ ;  /* 0x000000d0020a7810 */ /* 0x000fc80007ffe0ff */
[----:B------:R-:W-:Y:S02]  /*1c10*/  ISETP.GE.U32.AND P4, PT, R10, UR18, PT ;  /* 0x000000120a007c0c */ /* 0x000fe4000bf86070 */
[----:B------:R-:W-:-:S04]  /*1c20*/  SHF.R.S32.HI R11, RZ, 0x1f, R10 ;  /* 0x0000001fff0b7819 */ /* 0x000fc8000001140a */
[----:B------:R-:W-:-:S04]  /*1c30*/  ISETP.GE.AND.EX P4, PT, R11, UR19, PT, P4 ;  /* 0x000000130b007c0c */ /* 0x000fc8000bf86340 */
[----:B------:R-:W-:Y:S02]  /*1c40*/  ISETP.GT.U32.OR P4, PT, R0, 0x29f, P4 ;  /* 0x0000029f0000780c */ /* 0x000fe40002784470 */
[----:B------:R-:W-:-:S04]  /*1c50*/  IADD3 R26, R2, 0xe0, RZ ;  /* 0x000000e0021a7810 */ /* 0x000fc80007ffe0ff */
[----:B------:R-:W-:Y:S02]  /*1c60*/  ISETP.GE.U32.AND P3, PT, R26, UR18, PT ;  /* 0x000000121a007c0c */ /* 0x000fe4000bf66070 */
[----:B------:R-:W-:-:S04]  /*1c70*/  SHF.R.S32.HI R28, RZ, 0x1f, R26 ;  /* 0x0000001fff1c7819 */ /* 0x000fc8000001141a */
[----:B------:R-:W-:Y:S01]  /*1c80*/  ISETP.GE.AND.EX P3, PT, R28, UR19, PT, P3 ;  /* 0x000000131c007c0c */ /* 0x000fe2000bf66330 */
[----:B------:R-:W1:Y:S03]  /*1c90*/  @!P4 LDC.64 R14, c[0x0][0x288] ;  /* 0x0000a200ff0ecb82 */ /* 0x000e660000000a00 */
[----:B------:R-:W-:Y:S02]  /*1ca0*/  ISETP.GT.U32.OR P3, PT, R0, 0x29f, P3 ;  /* 0x0000029f0000780c */ /* 0x000fe40001f64470 */
[----:B------:R-:W-:Y:S01]  /*1cb0*/  IADD3 R3, R2, 0xf0, RZ ;  /* 0x000000f002037810 */ /* 0x000fe20007ffe0ff */
[----:B--2---:R2:W-:Y:S01]  /*1cc0*/  STL [R1+0x10c], R27 ;  /* 0x00010c1b01007387 */ /* 0x0045e20000100800 */
[----:B------:R-:W-:Y:S01]  /*1cd0*/  @!P4 MOV R22, R6 ;  /* 0x000000060016c202 */ /* 0x000fe20000000f00 */
[----:B------:R-:W4:Y:S01]  /*1ce0*/  @!P4 LDC.64 R16, c[0x0][0x230] ;  /* 0x00008c00ff10cb82 */ /* 0x000f220000000a00 */
[----:B------:R-:W-:-:S02]  /*1cf0*/  ISETP.GE.U32.AND P0, PT, R3, UR18, PT ;  /* 0x0000001203007c0c */ /* 0x000fc4000bf06070 */
[----:B------:R-:W-:Y:S02]  /*1d00*/  @!P4 MOV R23, R5 ;  /* 0x000000050017c202 */ /* 0x000fe40000000f00 */
[----:B--2---:R-:W-:-:S03]  /*1d10*/  SHF.R.S32.HI R27, RZ, 0x1f, R3 ;  /* 0x0000001fff1b7819 */ /* 0x004fc60000011403 */
[----:B0-----:R-:W0:Y:S01]  /*1d20*/  @!P3 LDC.64 R8, c[0x0][0x288] ;  /* 0x0000a200ff08bb82 */ /* 0x001e220000000a00 */
[----:B------:R-:W-:-:S07]  /*1d30*/  ISETP.GE.AND.EX P0, PT, R27, UR19, PT, P0 ;  /* 0x000000131b007c0c */ /* 0x000fce000bf06300 */
[----:B------:R-:W2:Y:S01]  /*1d40*/  @!P4 LDC.64 R18, c[0x0][0x228] ;  /* 0x00008a00ff12cb82 */ /* 0x000ea20000000a00 */
[-C--:B-1----:R-:W-:Y:S01]  /*1d50*/  @!P4 IMAD R11, R11, R14.reuse, RZ ;  /* 0x0000000e0b0bc224 */ /* 0x082fe200078e02ff */
[----:B------:R-:W-:Y:S01]  /*1d60*/  ISETP.GT.U32.OR P0, PT, R0, 0x29f, P0 ;  /* 0x0000029f0000780c */ /* 0x000fe20000704470 */
[----:B------:R-:W-:-:S04]  /*1d70*/  @!P4 IMAD.WIDE.U32 R22, R10, R14, R22 ;  /* 0x0000000e0a16c225 */ /* 0x000fc800078e0016 */
[----:B------:R-:W-:Y:S01]  /*1d80*/  @!P4 IMAD R15, R10, R15, R11 ;  /* 0x0000000f0a0fc224 */ /* 0x000fe200078e020b */
[----:B------:R-:W1:Y:S04]  /*1d90*/  @!P3 LDC.64 R12, c[0x0][0x230] ;  /* 0x00008c00ff0cbb82 */ /* 0x000e680000000a00 */
[----:B------:R-:W-:-:S04]  /*1da0*/  @!P4 IADD3 R15, R23, R15, RZ ;  /* 0x0000000f170fc210 */ /* 0x000fc80007ffe0ff */
[----:B------:R-:W1:Y:S01]  /*1db0*/  @!P3 LDC.64 R10, c[0x0][0x228] ;  /* 0x00008a00ff0abb82 */ /* 0x000e620000000a00 */
[C---:B----4-:R-:W-:Y:S02]  /*1dc0*/  @!P4 SHF.L.U64.HI R20, R22.reuse, 0x1, R15 ;  /* 0x000000011614c819 */ /* 0x050fe4000001020f */
[----:B------:R-:W-:Y:S01]  /*1dd0*/  @!P4 SHF.L.U32 R23, R22, 0x1, RZ ;  /* 0x000000011617c819 */ /* 0x000fe200000006ff */
[----:B0-----:R-:W-:-:S04]  /*1de0*/  @!P3 IMAD R22, R28, R8, RZ ;  /* 0x000000081c16b224 */ /* 0x001fc800078e02ff */
[----:B------:R-:W0:Y:S01]  /*1df0*/  @!P0 LDC.64 R14, c[0x0][0x288] ;  /* 0x0000a200ff0e8b82 */ /* 0x000e220000000a00 */
[C---:B------:R-:W-:Y:S01]  /*1e00*/  @!P4 IADD3 R16, P6, R23.reuse, R16, RZ ;  /* 0x000000101710c210 */ /* 0x040fe20007fde0ff */
[----:B------:R-:W-:Y:S01]  /*1e10*/  @!P3 IMAD R9, R26, R9, R22 ;  /* 0x000000091a09b224 */ /* 0x000fe200078e0216 */
[----:B--2---:R-:W-:Y:S02]  /*1e20*/  @!P4 IADD3 R18, P5, R23, R18, RZ ;  /* 0x000000121712c210 */ /* 0x004fe40007fbe0ff */
[----:B------:R-:W-:Y:S02]  /*1e30*/  @!P3 MOV R22, R6 ;  /* 0x000000060016b202 */ /* 0x000fe40000000f00 */
[----:B------:R-:W-:Y:S02]  /*1e40*/  @!P3 MOV R23, R5 ;  /* 0x000000050017b202 */ /* 0x000fe40000000f00 */
[----:B------:R-:W-:Y:S01]  /*1e50*/  @!P4 IADD3.X R19, R20, R19, RZ, P5, !PT ;  /* 0x000000131413c210 */ /* 0x000fe20002ffe4ff */
[----:B------:R-:W-:Y:S01]  /*1e60*/  @!P3 IMAD.WIDE.U32 R22, R26, R8, R22 ;  /* 0x000000081a16b225 */ /* 0x000fe200078e0016 */
[----:B------:R-:W-:-:S04]  /*1e70*/  @!P4 IADD3.X R17, R20, R17, RZ, P6, !PT ;  /* 0x000000111411c210 */ /* 0x000fc800037fe4ff */
[----:B------:R-:W-:Y:S01]  /*1e80*/  @!P3 IADD3 R9, R23, R9, RZ ;  /* 0x000000091709b210 */ /* 0x000fe20007ffe0ff */
[----:B0-----:R-:W-:-:S03]  /*1e90*/  @!P0 IMAD R27, R27, R14, RZ ;  /* 0x0000000e1b1b8224 */ /* 0x001fc600078e02ff */
[----:B------:R-:W-:Y:S01]  /*1ea0*/  @!P3 SHF.L.U64.HI R20, R22, 0x1, R9 ;  /* 0x000000011614b819 */ /* 0x000fe20000010209 */
[----:B------:R-:W-:Y:S01]  /*1eb0*/  @!P0 IMAD R15, R3, R15, R27 ;  /* 0x0000000f030f8224 */ /* 0x000fe200078e021b */
[----:B------:R-:W-:Y:S01]  /*1ec0*/  MOV R26, RZ ;  /* 0x000000ff001a7202 */ /* 0x000fe20000000f00 */
[----:B---3--:R-:W-:Y:S04]  /*1ed0*/  STL [R1+0x110], R25 ;  /* 0x0001101901007387 */ /* 0x008fe80000100800 */
[----:B------:R-:W-:Y:S04]  /*1ee0*/  STL [R1+0x118], R29 ;  /* 0x0001181d01007387 */ /* 0x000fe80000100800 */
[----:B------:R-:W-:Y:S04]  /*1ef0*/  STL [R1+0x16c], R29 ;  /* 0x00016c1d01007387 */ /* 0x000fe80000100800 */
[----:B------:R0:W-:Y:S02]  /*1f00*/  STL [R1+0x100], R24 ;  /* 0x0001001801007387 */ /* 0x0001e40000100800 */
[----:B0-----:R-:W-:Y:S01]  /*1f10*/  HFMA2.MMA R24, -RZ, RZ, 0, 0 ;  /* 0x00000000ff187435 */ /* 0x001fe200000001ff */
[----:B------:R-:W-:-:S06]  /*1f20*/  CS2R R28, SRZ ;  /* 0x00000000001c7805 */ /* 0x000fcc000001ff00 */
[----:B------:R0:W2:Y:S04]  /*1f30*/  @!P4 LDG.E R28, desc[UR22][R16.64] ;  /* 0x00000016101cc981 */ /* 0x0000a8000c1e1900 */
[----:B------:R3:W4:Y:S01]  /*1f40*/  @!P4 LDG.E R24, desc[UR22][R18.64] ;  /* 0x000000161218c981 */ /* 0x000722000c1e1900 */
[----:B0-----:R-:W0:Y:S01]  /*1f50*/  @!P0 LDC.64 R16, c[0x0][0x230] ;  /* 0x00008c00ff108b82 */ /* 0x001e220000000a00 */
[----:B---3--:R-:W-:Y:S02]  /*1f60*/  @!P3 SHF.L.U32 R18, R22, 0x1, RZ ;  /* 0x000000011612b819 */ /* 0x008fe400000006ff */
[----:B------:R-:W-:Y:S02]  /*1f70*/  @!P0 MOV R19, R5 ;  /* 0x0000000500138202 */ /* 0x000fe40000000f00 */
[----:B-1----:R-:W-:-:S03]  /*1f80*/  @!P3 IADD3 R12, P4, R18, R12, RZ ;  /* 0x0000000c120cb210 */ /* 0x002fc60007f9e0ff */
[----:B------:R-:W1:Y:S01]  /*1f90*/  @!P0 LDC.64 R22, c[0x0][0x228] ;  /* 0x00008a00ff168b82 */ /* 0x000e620000000a00 */
[----:B------:R-:W-:Y:S02]  /*1fa0*/  @!P3 IADD3 R10, P5, R18, R10, RZ ;  /* 0x0000000a120ab210 */ /* 0x000fe40007fbe0ff */
[----:B------:R-:W-:-:S05]  /*1fb0*/  @!P0 MOV R18, R6 ;  /* 0x0000000600128202 */ /* 0x000fca0000000f00 */
[----:B------:R-:W-:Y:S01]  /*1fc0*/  @!P0 IMAD.WIDE.U32 R18, R3, R14, R18 ;  /* 0x0000000e03128225 */ /* 0x000fe200078e0012 */
[----:B------:R-:W-:Y:S01]  /*1fd0*/  HFMA2.MMA R3, -RZ, RZ, 0, 0 ;  /* 0x00000000ff037435 */ /* 0x000fe200000001ff */
[C---:B------:R-:W-:Y:S02]  /*1fe0*/  @!P3 IADD3.X R11, R20.reuse, R11, RZ, P5, !PT ;  /* 0x0000000b140bb210 */ /* 0x040fe40002ffe4ff */
[----:B------:R-:W-:-:S05]  /*1ff0*/  @!P3 IADD3.X R13, R20, R13, RZ, P4, !PT ;  /* 0x0000000d140db210 */ /* 0x000fca00027fe4ff */
[----:B------:R3:W2:Y:S04]  /*2000*/  @!P3 LDG.E R26, desc[UR22][R12.64] ;  /* 0x000000160c1ab981 */ /* 0x0006a8000c1e1900 */
[----:B------:R-:W2:Y:S01]  /*2010*/  @!P3 LDG.E R3, desc[UR22][R10.64] ;  /* 0x000000160a03b981 */ /* 0x000ea2000c1e1900 */
[----:B------:R-:W-:Y:S02]  /*2020*/  @!P0 IADD3 R15, R19, R15, RZ ;  /* 0x0000000f130f8210 */ /* 0x000fe40007ffe0ff */
[C---:B---3--:R-:W-:Y:S02]  /*2030*/  @!P0 SHF.L.U32 R12, R18.reuse, 0x1, RZ ;  /* 0x00000001120c8819 */ /* 0x048fe400000006ff */
[----:B------:R-:W-:Y:S02]  /*2040*/  @!P0 SHF.L.U64.HI R20, R18, 0x1, R15 ;  /* 0x0000000112148819 */ /* 0x000fe4000001020f */
[----:B0-----:R-:W-:-:S02]  /*2050*/  @!P0 IADD3 R16, P5, R12, R16, RZ ;  /* 0x000000100c108210 */ /* 0x001fc40007fbe0ff */
[----:B-1----:R-:W-:Y:S02]  /*2060*/  @!P0 IADD3 R22, P3, R12, R22, RZ ;  /* 0x000000160c168210 */ /* 0x002fe40007f7e0ff */
[C---:B------:R-:W-:Y:S02]  /*2070*/  @!P0 IADD3.X R17, R20.reuse, R17, RZ, P5, !PT ;  /* 0x0000001114118210 */ /* 0x040fe40002ffe4ff */
[----:B------:R-:W-:-:S05]  /*2080*/  @!P0 IADD3.X R23, R20, R23, RZ, P3, !PT ;  /* 0x0000001714178210 */ /* 0x000fca0001ffe4ff */
[----:B------:R0:W3:Y:S04]  /*2090*/  @!P0 LDG.E R29, desc[UR22][R22.64] ;  /* 0x00000016161d8981 */ /* 0x0000e8000c1e1900 */
[----:B----4-:R-:W-:Y:S04]  /*20a0*/  STL [R1+0xf0], R24 ;  /* 0x0000f01801007387 */ /* 0x010fe80000100800 */
[----:B--2---:R-:W-:Y:S04]  /*20b0*/  STL [R1+0xe4], R28 ;  /* 0x0000e41c01007387 */ /* 0x004fe80000100800 */
[----:B------:R-:W-:Y:S04]  /*20c0*/  STL [R1+0xf4], R3 ;  /* 0x0000f40301007387 */ /* 0x000fe80000100800 */
[----:B------:R1:W-:Y:S02]  /*20d0*/  STL [R1+0xe8], R26 ;  /* 0x0000e81a01007387 */ /* 0x0003e40000100800 */
[----:B-1----:R-:W-:-:S06]  /*20e0*/  MOV R26, RZ ;  /* 0x000000ff001a7202 */ /* 0x002fcc0000000f00 */
[----:B------:R1:W2:Y:S01]  /*20f0*/  @!P0 LDG.E R26, desc[UR22][R16.64] ;  /* 0x00000016101a8981 */ /* 0x0002a2000c1e1900 */
[----:B------:R-:W-:-:S04]  /*2100*/  IADD3 R21, R2, 0x100, RZ ;  /* 0x0000010002157810 */ /* 0x000fc80007ffe0ff */
[----:B------:R-:W-:Y:S02]  /*2110*/  ISETP.GE.U32.AND P2, PT, R21, UR18, PT ;  /* 0x0000001215007c0c */ /* 0x000fe4000bf46070 */
        /* <DEDUP_REMOVED lines=9> */
[----:B------:R-:W3:Y:S08]  /*21b0*/  @!P2 LDC.64 R10, c[0x0][0x230] ;  /* 0x00008c00ff0aab82 */ /* 0x000ef00000000a00 */
[----:B------:R-:W3:Y:S08]  /*21c0*/  @!P4 LDC.64 R12, c[0x0][0x288] ;  /* 0x0000a200ff0ccb82 */ /* 0x000ef00000000a00 */
[----:B------:R-:W2:Y:S01]  /*21d0*/  @!P2 LDC.64 R14, c[0x0][0x228] ;  /* 0x00008a00ff0eab82 */ /* 0x000ea20000000a00 */
[----:B------:R-:W-:Y:S01]  /*21e0*/  @!P2 MOV R18, R6 ;  /* 0x000000060012a202 */ /* 0x000fe20000000f00 */
[----:B----4-:R-:W-:Y:S01]  /*21f0*/  @!P2 IMAD R25, R25, R8, RZ ;  /* 0x000000081919a224 */ /* 0x010fe200078e02ff */
[----:B------:R-:W-:-:S03]  /*2200*/  @!P2 MOV R19, R5 ;  /* 0x000000050013a202 */ /* 0x000fc60000000f00 */
[C---:B------:R-:W-:Y:S02]  /*2210*/  @!P2 IMAD R9, R21.reuse, R9, R25 ;  /* 0x000000091509a224 */ /* 0x040fe400078e0219 */
[----:B------:R-:W-:Y:S01]  /*2220*/  @!P2 IMAD.WIDE.U32 R18, R21, R8, R18 ;  /* 0x000000081512a225 */ /* 0x000fe200078e0012 */
[----:B0-----:R-:W-:Y:S01]  /*2230*/  @!P4 MOV R22, R6 ;  /* 0x000000060016c202 */ /* 0x001fe20000000f00 */
[----:B-1----:R-:W0:Y:S01]  /*2240*/  @!P4 LDC.64 R16, c[0x0][0x230] ;  /* 0x00008c00ff10cb82 */ /* 0x002e220000000a00 */
[----:B------:R-:W-:Y:S02]  /*2250*/  @!P4 MOV R23, R5 ;  /* 0x000000050017c202 */ /* 0x000fe40000000f00 */
[----:B------:R-:W-:Y:S02]  /*2260*/  @!P2 IADD3 R9, R19, R9, RZ ;  /* 0x000000091309a210 */ /* 0x000fe40007ffe0ff */
[----:B------:R-:W-:Y:S01]  /*2270*/  @!P2 SHF.L.U32 R25, R18, 0x1, RZ ;  /* 0x000000011219a819 */ /* 0x000fe200000006ff */
[-C--:B---3--:R-:W-:Y:S01]  /*2280*/  @!P4 IMAD R28, R28, R12.reuse, RZ ;  /* 0x0000000c1c1cc224 */ /* 0x088fe200078e02ff */
[----:B------:R-:W-:Y:S01]  /*2290*/  @!P2 SHF.L.U64.HI R9, R18, 0x1, R9 ;  /* 0x000000011209a819 */ /* 0x000fe20000010209 */
[----:B------:R-:W-:Y:S01]  /*22a0*/  @!P4 IMAD.WIDE.U32 R22, R24, R12, R22 ;  /* 0x0000000c1816c225 */ /* 0x000fe200078e0016 */
[C---:B------:R-:W-:Y:S01]  /*22b0*/  @!P2 IADD3 R10, P6, R25.reuse, R10, RZ ;  /* 0x0000000a190aa210 */ /* 0x040fe20007fde0ff */
[----:B------:R-:W-:Y:S01]  /*22c0*/  HFMA2.MMA R12, -RZ, RZ, 0, 0 ;  /* 0x00000000ff0c7435 */ /* 0x000fe200000001ff */
[----:B--2---:R-:W-:Y:S01]  /*22d0*/  STL [R1+0xec], R26 ;  /* 0x0000ec1a01007387 */ /* 0x004fe20000100800 */
[----:B------:R-:W-:Y:S01]  /*22e0*/  @!P2 IADD3 R14, P0, R25, R14, RZ ;  /* 0x0000000e190ea210 */ /* 0x000fe20007f1e0ff */
[----:B------:R-:W1:Y:S02]  /*22f0*/  @!P4 LDC.64 R18, c[0x0][0x228] ;  /* 0x00008a00ff12cb82 */ /* 0x000e640000000a00 */
[----:B------:R2:W-:Y:S01]  /*2300*/  STL [R1+0xf8], R29 ;  /* 0x0000f81d01007387 */ /* 0x0005e20000100800 */
[----:B------:R-:W-:-:S02]  /*2310*/  @!P2 IADD3.X R11, R9, R11, RZ, P6, !PT ;  /* 0x0000000b090ba210 */ /* 0x000fc400037fe4ff */
[----:B------:R-:W-:-:S05]  /*2320*/  @!P2 IADD3.X R15, R9, R15, RZ, P0, !PT ;  /* 0x0000000f090fa210 */ /* 0x000fca00007fe4ff */
[----:B------:R-:W3:Y:S01]  /*2330*/  @!P2 LDG.E R12, desc[UR22][R14.64] ;  /* 0x000000160e0ca981 */ /* 0x000ee2000c1e1900 */
[----:B--2---:R-:W-:-:S10]  /*2340*/  HFMA2.MMA R29, -RZ, RZ, 0, 0 ;  /* 0x00000000ff1d7435 */ /* 0x004fd400000001ff */
        /* <DEDUP_REMOVED lines=11> */
[----:B------:R-:W1:Y:S01]  /*2400*/  @!P5 LDC.64 R20, c[0x0][0x288] ;  /* 0x0000a200ff14db82 */ /* 0x000e620000000a00 */
[----:B------:R-:W-:Y:S01]  /*2410*/  @!P4 IMAD R13, R24, R13, R28 ;  /* 0x0000000d180dc224 */ /* 0x000fe200078e021c */
[----:B------:R-:W-:-:S04]  /*2420*/  @!P4 SHF.L.U32 R9, R22, 0x1, RZ ;  /* 0x000000011609c819 */ /* 0x000fc800000006ff */
[----:B------:R-:W-:-:S04]  /*2430*/  @!P4 IADD3 R13, R23, R13, RZ ;  /* 0x0000000d170dc210 */ /* 0x000fc80007ffe0ff */
[----:B--2---:R-:W2:Y:S01]  /*2440*/  @!P3 LDC.64 R10, c[0x0][0x288] ;  /* 0x0000a200ff0abb82 */ /* 0x004ea20000000a00 */
[----:B------:R-:W-:Y:S02]  /*2450*/  @!P4 SHF.L.U64.HI R22, R22, 0x1, R13 ;  /* 0x000000011616c819 */ /* 0x000fe4000001020d */
[C---:B0-----:R-:W-:Y:S02]  /*2460*/  @!P4 IADD3 R16, P2, R9.reuse, R16, RZ ;  /* 0x000000100910c210 */ /* 0x041fe40007f5e0ff */
[----:B-1----:R-:W-:Y:S02]  /*2470*/  @!P4 IADD3 R18, P0, R9, R18, RZ ;  /* 0x000000120912c210 */ /* 0x002fe40007f1e0ff */
[----:B------:R-:W-:Y:S02]  /*2480*/  @!P5 MOV R14, R6 ;  /* 0x00000006000ed202 */ /* 0x000fe40000000f00 */
[----:B------:R-:W-:Y:S02]  /*2490*/  @!P5 MOV R15, R5 ;  /* 0x00000005000fd202 */ /* 0x000fe40000000f00 */
[----:B------:R-:W-:Y:S01]  /*24a0*/  MOV R23, RZ ;  /* 0x000000ff00177202 */ /* 0x000fe20000000f00 */
[----:B------:R-:W-:Y:S01]  /*24b0*/  @!P5 IMAD R9, R27, R20, RZ ;  /* 0x000000141b09d224 */ /* 0x000fe200078e02ff */
[----:B------:R-:W-:-:S03]  /*24c0*/  @!P4 IADD3.X R17, R22, R17, RZ, P2, !PT ;  /* 0x000000111611c210 */ /* 0x000fc600017fe4ff */
[C---:B------:R-:W-:Y:S02]  /*24d0*/  @!P5 IMAD R9, R3.reuse, R21, R9 ;  /* 0x000000150309d224 */ /* 0x040fe400078e0209 */
[----:B------:R-:W-:Y:S01]  /*24e0*/  @!P5 IMAD.WIDE.U32 R20, R3, R20, R14 ;  /* 0x000000140314d225 */ /* 0x000fe200078e000e */
[----:B------:R0:W3:Y:S03]  /*24f0*/  @!P4 LDG.E R23, desc[UR22][R16.64] ;  /* 0x000000161017c981 */ /* 0x0000e6000c1e1900 */
[----:B--2---:R-:W-:Y:S01]  /*2500*/  @!P3 IMAD R26, R26, R10, RZ ;  /* 0x0000000a1a1ab224 */ /* 0x004fe200078e02ff */
[----:B------:R-:W-:Y:S01]  /*2510*/  @!P5 IADD3 R9, R21, R9, RZ ;  /* 0x000000091509d210 */ /* 0x000fe20007ffe0ff */
[----:B------:R-:W1:Y:S01]  /*2520*/  @!P5 LDC.64 R14, c[0x0][0x228] ;  /* 0x00008a00ff0edb82 */ /* 0x000e620000000a00 */
[----:B------:R-:W-:Y:S01]  /*2530*/  @!P5 SHF.L.U32 R3, R20, 0x1, RZ ;  /* 0x000000011403d819 */ /* 0x000fe200000006ff */
[----:B------:R-:W-:Y:S01]  /*2540*/  @!P3 IMAD R11, R8, R11, R26 ;  /* 0x0000000b080bb224 */ /* 0x000fe200078e021a */
[----:B------:R-:W-:Y:S01]  /*2550*/  @!P5 SHF.L.U64.HI R9, R20, 0x1, R9 ;  /* 0x000000011409d819 */ /* 0x000fe20000010209 */
[----:B------:R-:W-:Y:S01]  /*2560*/  HFMA2.MMA R26, -RZ, RZ, 0, 0 ;  /* 0x00000000ff1a7435 */ /* 0x000fe200000001ff */
[----:B------:R-:W-:-:S02]  /*2570*/  MOV R28, RZ ;  /* 0x000000ff001c7202 */ /* 0x000fc40000000f00 */
[----:B------:R-:W-:Y:S01]  /*2580*/  @!P4 IADD3.X R19, R22, R19, RZ, P0, !PT ;  /* 0x000000131613c210 */ /* 0x000fe200007fe4ff */
[----:B0-----:R-:W0:Y:S06]  /*2590*/  @!P3 LDC.64 R16, c[0x0][0x230] ;  /* 0x00008c00ff10bb82 */ /* 0x001e2c0000000a00 */
[----:B------:R-:W2:Y:S02]  /*25a0*/  @!P4 LDG.E R26, desc[UR22][R18.64] ;  /* 0x00000016121ac981 */ /* 0x000ea4000c1e1900 */
[----:B------:R-:W0:Y:S02]  /*25b0*/  @!P3 LDC.64 R20, c[0x0][0x228] ;  /* 0x00008a00ff14bb82 */ /* 0x000e240000000a00 */
[----:B----4-:R-:W-:Y:S04]  /*25c0*/  STL [R1+0xe0], R29 ;  /* 0x0000e01d01007387 */ /* 0x010fe80000100800 */
[----:B---3--:R3:W-:Y:S02]  /*25d0*/  STL [R1+0xfc], R12 ;  /* 0x0000fc0c01007387 */ /* 0x0087e40000100800 */
[----:B---3--:R-:W3:Y:S02]  /*25e0*/  @!P5 LDC.64 R12, c[0x0][0x230] ;  /* 0x00008c00ff0cdb82 */ /* 0x008ee40000000a00 */
[----:B---3--:R-:W-:-:S04]  /*25f0*/  @!P5 IADD3 R12, P2, R3, R12, RZ ;  /* 0x0000000c030cd210 */ /* 0x008fc80007f5e0ff */
[----:B------:R-:W-:-:S05]  /*2600*/  @!P5 IADD3.X R13, R9, R13, RZ, P2, !PT ;  /* 0x0000000d090dd210 */ /* 0x000fca00017fe4ff */
[----:B------:R3:W4:Y:S01]  /*2610*/  @!P5 LDG.E R28, desc[UR22][R12.64] ;  /* 0x000000160c1cd981 */ /* 0x000722000c1e1900 */
[----:B------:R-:W-:-:S04]  /*2620*/  IADD3 R29, R2, 0x10, RZ ;  /* 0x00000010021d7810 */ /* 0x000fc80007ffe0ff */
[----:B------:R-:W-:Y:S02]  /*2630*/  SHF.R.S32.HI R24, RZ, 0x1f, R29 ;  /* 0x0000001fff187819 */ /* 0x000fe4000001141d */
[----:B------:R-:W-:-:S04]  /*2640*/  ISETP.GE.U32.AND P6, PT, R29, UR18, PT ;  /* 0x000000121d007c0c */ /* 0x000fc8000bfc6070 */
[----:B------:R-:W-:-:S04]  /*2650*/  ISETP.GE.AND.EX P6, PT, R24, UR19, PT, P6 ;  /* 0x0000001318007c0c */ /* 0x000fc8000bfc6360 */
[----:B------:R-:W-:Y:S01]  /*2660*/  ISETP.GT.U32.OR P6, PT, R0, 0x29f, P6 ;  /* 0x0000029f0000780c */ /* 0x000fe200037c4470 */
[----:B------:R1:W-:Y:S01]  /*2670*/  STL [R1+0xd4], R23 ;  /* 0x0000d41701007387 */ /* 0x0003e20000100800 */
[----:B------:R-:W-:Y:S02]  /*2680*/  @!P3 MOV R24, R6 ;  /* 0x000000060018b202 */ /* 0x000fe40000000f00 */
[----:B------:R-:W-:-:S09]  /*2690*/  @!P3 MOV R25, R5 ;  /* 0x000000050019b202 */ /* 0x000fd20000000f00 */
[----:B-1----:R-:W1:Y:S01]  /*26a0*/  @!P6 LDC.64 R22, c[0x0][0x288] ;  /* 0x0000a200ff16eb82 */ /* 0x002e620000000a00 */
[----:B------:R-:W-:Y:S01]  /*26b0*/  @!P3 IMAD.WIDE.U32 R24, R8, R10, R24 ;  /* 0x0000000a0818b225 */ /* 0x000fe200078e0018 */
[----:B------:R-:W-:Y:S01]  /*26c0*/  HFMA2.MMA R10, -RZ, RZ, 0, 0 ;  /* 0x00000000ff0a7435 */ /* 0x000fe200000001ff */
[----:B------:R-:W-:-:S04]  /*26d0*/  @!P5 IADD3 R14, P2, R3, R14, RZ ;  /* 0x0000000e030ed210 */ /* 0x000fc80007f5e0ff */
[----:B------:R-:W-:Y:S01]  /*26e0*/  @!P5 IADD3.X R15, R9, R15, RZ, P2, !PT ;  /* 0x0000000f090fd210 */ /* 0x000fe200017fe4ff */
[----:B---3--:R-:W3:Y:S01]  /*26f0*/  @!P6 LDC.64 R12, c[0x0][0x228] ;  /* 0x00008a00ff0ceb82 */ /* 0x008ee20000000a00 */
[----:B------:R-:W-:-:S03]  /*2700*/  @!P3 SHF.L.U32 R3, R24, 0x1, RZ ;  /* 0x000000011803b819 */ /* 0x000fc600000006ff */
[----:B------:R-:W3:Y:S01]  /*2710*/  @!P5 LDG.E R10, desc[UR22][R14.64] ;  /* 0x000000160e0ad981 */ /* 0x000ee2000c1e1900 */
[C---:B0-----:R-:W-:Y:S02]  /*2720*/  @!P3 IADD3 R16, P2, R3.reuse, R16, RZ ;  /* 0x000000100310b210 */ /* 0x041fe40007f5e0ff */
[----:B------:R-:W-:Y:S02]  /*2730*/  @!P3 IADD3 R20, P4, R3, R20, RZ ;  /* 0x000000140314b210 */ /* 0x000fe40007f9e0ff */
[----:B------:R-:W-:-:S04]  /*2740*/  @!P3 IADD3 R11, R25, R11, RZ ;  /* 0x0000000b190bb210 */ /* 0x000fc80007ffe0ff */
[----:B------:R-:W-:-:S04]  /*2750*/  @!P3 SHF.L.U64.HI R24, R24, 0x1, R11 ;  /* 0x000000011818b819 */ /* 0x000fc8000001020b */
[----:B------:R-:W-:Y:S01]  /*2760*/  @!P3 IADD3.X R21, R24, R21, RZ, P4, !PT ;  /* 0x000000151815b210 */ /* 0x000fe200027fe4ff */
[----:B----4-:R-:W-:Y:S04]  /*2770*/  STL [R1+0xcc], R28 ;  /* 0x0000cc1c01007387 */ /* 0x010fe80000100800 */
[----:B--2---:R0:W-:Y:S02]  /*2780*/  STL [R1+0xdc], R26 ;  /* 0x0000dc1a01007387 */ /* 0x0041e40000100800 */
[----:B0-----:R-:W-:-:S04]  /*2790*/  IADD3 R26, R2, 0x10, RZ ;  /* 0x00000010021a7810 */ /* 0x001fc80007ffe0ff */
[----:B------:R-:W-:-:S05]  /*27a0*/  SHF.R.S32.HI R26, RZ, 0x1f, R26 ;  /* 0x0000001fff1a7819 */ /* 0x000fca000001141a */
[----:B-1----:R-:W-:Y:S01]  /*27b0*/  @!P6 IMAD R3, R26, R22, RZ ;  /* 0x000000161a03e224 */ /* 0x002fe200078e02ff */
[----:B------:R-:W-:-:S05]  /*27c0*/  IADD3 R26, R2, 0x10, RZ ;  /* 0x00000010021a7810 */ /* 0x000fca0007ffe0ff */
[----:B------:R-:W-:Y:S01]  /*27d0*/  @!P6 IMAD R23, R26, R23, R3 ;  /* 0x000000171a17e224 */ /* 0x000fe200078e0203 */
[----:B------:R-:W-:-:S10]  /*27e0*/  HFMA2.MMA R3, -RZ, RZ, 0, 0 ;  /* 0x00000000ff037435 */ /* 0x000fd400000001ff */
[----:B------:R-:W2:Y:S04]  /*27f0*/  @!P3 LDG.E R3, desc[UR22][R20.64] ;  /* 0x000000161403b981 */ /* 0x000ea8000c1e1900 */
[----:B---3--:R0:W-:Y:S02]  /*2800*/  STL [R1+0xd8], R10 ;  /* 0x0000d80a01007387 */ /* 0x0081e40000100800 */
[----:B0-----:R-:W0:Y:S01]  /*2810*/  @!P6 LDC.64 R10, c[0x0][0x230] ;  /* 0x00008c00ff0aeb82 */ /* 0x001e220000000a00 */
[----:B------:R-:W-:Y:S02]  /*2820*/  @!P6 MOV R18, R6 ;  /* 0x000000060012e202 */ /* 0x000fe40000000f00 */
[----:B------:R-:W-:Y:S02]  /*2830*/  @!P6 MOV R19, R5 ;  /* 0x000000050013e202 */ /* 0x000fe40000000f00 */
[----:B------:R-:W-:-:S02]  /*2840*/  MOV R14, RZ ;  /* 0x000000ff000e7202 */ /* 0x000fc40000000f00 */
[----:B------:R-:W-:Y:S01]  /*2850*/  @!P3 IADD3.X R17, R24, R17, RZ, P2, !PT ;  /* 0x000000111811b210 */ /* 0x000fe200017fe4ff */
[----:B------:R-:W-:-:S04]  /*2860*/  @!P6 IMAD.WIDE.U32 R18, R26, R22, R18 ;  /* 0x000000161a12e225 */ /* 0x000fc800078e0012 */
[----:B------:R-:W3:Y:S01]  /*2870*/  @!P3 LDG.E R14, desc[UR22][R16.64] ;  /* 0x00000016100eb981 */ /* 0x000ee2000c1e1900 */
[----:B------:R-:W-:Y:S01]  /*2880*/  @!P6 SHF.L.U32 R22, R18, 0x1, RZ ;  /* 0x000000011216e819 */ /* 0x000fe200000006ff */
[----:B------:R-:W-:-:S03]  /*2890*/  HFMA2.MMA R24, -RZ, RZ, 0, 0 ;  /* 0x00000000ff187435 */ /* 0x000fc600000001ff */
[----:B0-----:R-:W-:Y:S02]  /*28a0*/  @!P6 IADD3 R10, P3, R22, R10, RZ ;  /* 0x0000000a160ae210 */ /* 0x001fe40007f7e0ff */
[----:B------:R-:W-:-:S04]  /*28b0*/  IADD3 R29, R2, 0x20, RZ ;  /* 0x00000020021d7810 */ /* 0x000fc80007ffe0ff */
[----:B------:R-:W-:Y:S02]  /*28c0*/  SHF.R.S32.HI R27, RZ, 0x1f, R29 ;  /* 0x0000001fff1b7819 */ /* 0x000fe4000001141d */
[----:B------:R-:W-:-:S04]  /*28d0*/  ISETP.GE.U32.AND P0, PT, R29, UR18, PT ;  /* 0x000000121d007c0c */ /* 0x000fc8000bf06070 */
[----:B------:R-:W-:Y:S01]  /*28e0*/  ISETP.GE.AND.EX P0, PT, R27, UR19, PT, P0 ;  /* 0x000000131b007c0c */ /* 0x000fe2000bf06300 */
[----:B--2---:R0:W-:Y:S02]  /*28f0*/  STL [R1+0xd0], R3 ;  /* 0x0000d00301007387 */ /* 0x0041e40000100800 */
[----:B0-----:R-:W-:-:S04]  /*2900*/  @!P6 IADD3 R3, R19, R23, RZ ;  /* 0x000000171303e210 */ /* 0x001fc80007ffe0ff */
[----:B------:R-:W-:-:S04]  /*2910*/  @!P6 SHF.L.U64.HI R3, R18, 0x1, R3 ;  /* 0x000000011203e819 */ /* 0x000fc80000010203 */
[C---:B------:R-:W-:Y:S02]  /*2920*/  @!P6 IADD3.X R11, R3.reuse, R11, RZ, P3, !PT ;  /* 0x0000000b030be210 */ /* 0x040fe40001ffe4ff */
[----:B------:R-:W-:Y:S02]  /*2930*/  @!P6 IADD3 R12, P3, R22, R12, RZ ;  /* 0x0000000c160ce210 */ /* 0x000fe40007f7e0ff */
[----:B------:R-:W-:Y:S01]  /*2940*/  MOV R22, RZ ;  /* 0x000000ff00167202 */ /* 0x000fe20000000f00 */
[----:B------:R-:W2:Y:S01]  /*2950*/  @!P6 LDG.E R24, desc[UR22][R10.64] ;  /* 0x000000160a18e981 */ /* 0x000ea2000c1e1900 */
[----:B------:R-:W-:-:S05]  /*2960*/  @!P6 IADD3.X R13, R3, R13, RZ, P3, !PT ;  /* 0x0000000d030de210 */ /* 0x000fca0001ffe4ff */
[----:B------:R-:W4:Y:S01]  /*2970*/  @!P6 LDG.E R22, desc[UR22][R12.64] ;  /* 0x000000160c16e981 */ /* 0x000f22000c1e1900 */
[----:B------:R-:W-:-:S13]  /*2980*/  ISETP.GT.U32.OR P0, PT, R0, 0x29f, P0 ;  /* 0x0000029f0000780c */ /* 0x000fda0000704470 */
[----:B------:R-:W0:Y:S01]  /*2990*/  @!P0 LDC.64 R8, c[0x0][0x288] ;  /* 0x0000a200ff088b82 */ /* 0x000e220000000a00 */
[----:B---3--:R1:W-:Y:S01]  /*29a0*/  STL [R1+0xc8], R14 ;  /* 0x0000c80e01007387 */ /* 0x0083e20000100800 */
[----:B------:R-:W-:Y:S02]  /*29b0*/  @!P0 MOV R20, R6 ;  /* 0x0000000600148202 */ /* 0x000fe40000000f00 */
[----:B------:R-:W-:-:S04]  /*29c0*/  @!P0 MOV R21, R5 ;  /* 0x0000000500158202 */ /* 0x000fc80000000f00 */
[----:B-1----:R-:W1:Y:S01]  /*29d0*/  @!P0 LDC.64 R14, c[0x0][0x230] ;  /* 0x00008c00ff0e8b82 */ /* 0x002e620000000a00 */
[----:B0-----:R-:W-:-:S04]  /*29e0*/  @!P0 IMAD R16, R27, R8, RZ ;  /* 0x000000081b108224 */ /* 0x001fc800078e02ff */
[----:B------:R-:W-:-:S03]  /*29f0*/  @!P0 IMAD R9, R29, R9, R16 ;  /* 0x000000091d098224 */ /* 0x000fc600078e0210 */
[----:B------:R-:W0:Y:S01]  /*2a00*/  @!P0 LDC.64 R16, c[0x0][0x228] ;  /* 0x00008a00ff108b82 */ /* 0x000e220000000a00 */
[----:B------:R-:W-:-:S05]  /*2a10*/  @!P0 IMAD.WIDE.U32 R20, R29, R8, R20 ;  /* 0x000000081d148225 */ /* 0x000fca00078e0014 */
[----:B------:R-:W-:Y:S02]  /*2a20*/  @!P0 IADD3 R9, R21, R9, RZ ;  /* 0x0000000915098210 */ /* 0x000fe40007ffe0ff */
[C---:B------:R-:W-:Y:S02]  /*2a30*/  @!P0 SHF.L.U32 R3, R20.reuse, 0x1, RZ ;  /* 0x0000000114038819 */ /* 0x040fe400000006ff */
[----:B------:R-:W-:Y:S01]  /*2a40*/  @!P0 SHF.L.U64.HI R20, R20, 0x1, R9 ;  /* 0x0000000114148819 */ /* 0x000fe20000010209 */
[----:B------:R-:W-:Y:S01]  /*2a50*/  HFMA2.MMA R26, -RZ, RZ, 0, 0 ;  /* 0x00000000ff1a7435 */ /* 0x000fe200000001ff */
[----:B-1----:R-:W-:-:S04]  /*2a60*/  @!P0 IADD3 R14, P3, R3, R14, RZ ;  /* 0x0000000e030e8210 */ /* 0x002fc80007f7e0ff */
[----:B------:R-:W-:-:S05]  /*2a70*/  @!P0 IADD3.X R15, R20, R15, RZ, P3, !PT ;  /* 0x0000000f140f8210 */ /* 0x000fca0001ffe4ff */
[----:B------:R-:W3:Y:S01]  /*2a80*/  @!P0 LDG.E R26, desc[UR22][R14.64] ;  /* 0x000000160e1a8981 */ /* 0x000ee2000c1e1900 */
[----:B0-----:R-:W-:-:S04]  /*2a90*/  @!P0 IADD3 R16, P5, R3, R16, RZ ;  /* 0x0000001003108210 */ /* 0x001fc80007fbe0ff */
[----:B------:R-:W-:Y:S01]  /*2aa0*/  @!P0 IADD3.X R17, R20, R17, RZ, P5, !PT ;  /* 0x0000001114118210 */ /* 0x000fe20002ffe4ff */
[----:B--2---:R-:W-:Y:S04]  /*2ab0*/  STL [R1+0x58], R24 ;  /* 0x0000581801007387 */ /* 0x004fe80000100800 */
[----:B----4-:R0:W-:Y:S02]  /*2ac0*/  STL [R1+0x70], R22 ;  /* 0x0000701601007387 */ /* 0x0101e40000100800 */
[----:B0-----:R-:W-:-:S10]  /*2ad0*/  HFMA2.MMA R22, -RZ, RZ, 0, 0 ;  /* 0x00000000ff167435 */ /* 0x001fd400000001ff */
        /* <DEDUP_REMOVED lines=12> */
[----:B------:R-:W-:Y:S01]  /*2ba0*/  IADD3 R24, R2, 0x50, RZ ;  /* 0x0000005002187810 */ /* 0x000fe20007ffe0ff */
[----:B------:R-:W4:Y:S03]  /*2bb0*/  @!P2 LDC.64 R10, c[0x0][0x230] ;  /* 0x00008c00ff0aab82 */ /* 0x000f260000000a00 */
[----:B------:R-:W-:-:S05]  /*2bc0*/  ISETP.GE.U32.AND P3, PT, R24, UR18, PT ;  /* 0x0000001218007c0c */ /* 0x000fca000bf66070 */
[----:B------:R-:W3:Y:S08]  /*2bd0*/  @!P2 LDC.64 R8, c[0x0][0x228] ;  /* 0x00008a00ff08ab82 */ /* 0x000ef00000000a00 */
[----:B------:R-:W3:Y:S01]  /*2be0*/  @!P4 LDC.64 R12, c[0x0][0x288] ;  /* 0x0000a200ff0ccb82 */ /* 0x000ee20000000a00 */
[----:B-1----:R-:W-:Y:S01]  /*2bf0*/  @!P2 IMAD R3, R25, R18, RZ ;  /* 0x000000121903a224 */ /* 0x002fe200078e02ff */
[----:B------:R-:W-:-:S02]  /*2c00*/  SHF.R.S32.HI R25, RZ, 0x1f, R24 ;  /* 0x0000001fff197819 */ /* 0x000fc40000011418 */
[----:B------:R-:W-:Y:S02]  /*2c10*/  @!P2 MOV R20, R6 ;  /* 0x000000060014a202 */ /* 0x000fe40000000f00 */
[----:B------:R-:W-:Y:S02]  /*2c20*/  ISETP.GE.AND.EX P3, PT, R25, UR19, PT, P3 ;  /* 0x0000001319007c0c */ /* 0x000fe4000bf66330 */
[----:B------:R-:W-:Y:S01]  /*2c30*/  @!P2 MOV R21, R5 ;  /* 0x000000050015a202 */ /* 0x000fe20000000f00 */
[----:B0-----:R-:W0:Y:S01]  /*2c40*/  @!P4 LDC.64 R16, c[0x0][0x230] ;  /* 0x00008c00ff10cb82 */ /* 0x001e220000000a00 */
[----:B------:R-:W-:Y:S01]  /*2c50*/  ISETP.GT.U32.OR P3, PT, R0, 0x29f, P3 ;  /* 0x0000029f0000780c */ /* 0x000fe20001f64470 */
[C---:B------:R-:W-:Y:S02]  /*2c60*/  @!P2 IMAD R19, R28.reuse, R19, R3 ;  /* 0x000000131c13a224 */ /* 0x040fe400078e0203 */
[----:B------:R-:W-:-:S03]  /*2c70*/  @!P2 IMAD.WIDE.U32 R20, R28, R18, R20 ;  /* 0x000000121c14a225 */ /* 0x000fc600078e0014 */
[----:B------:R-:W-:Y:S02]  /*2c80*/  @!P2 SHF.L.U32 R14, R20, 0x1, RZ ;  /* 0x00000001140ea819 */ /* 0x000fe400000006ff */
[----:B------:R-:W-:Y:S02]  /*2c90*/  @!P2 IADD3 R3, R21, R19, RZ ;  /* 0x000000131503a210 */ /* 0x000fe40007ffe0ff */
[----:B----4-:R-:W-:Y:S01]  /*2ca0*/  @!P2 IADD3 R10, P6, R14, R10, RZ ;  /* 0x0000000a0e0aa210 */ /* 0x010fe20007fde0ff */
[----:B---3--:R-:W-:Y:S01]  /*2cb0*/  @!P4 IMAD R18, R23, R12, RZ ;  /* 0x0000000c1712c224 */ /* 0x008fe200078e02ff */
[----:B------:R-:W-:Y:S02]  /*2cc0*/  @!P2 SHF.L.U64.HI R3, R20, 0x1, R3 ;  /* 0x000000011403a819 */ /* 0x000fe40000010203 */
[----:B------:R-:W-:Y:S02]  /*2cd0*/  @!P2 IADD3 R8, P5, R14, R8, RZ ;  /* 0x000000080e08a210 */ /* 0x000fe40007fbe0ff */
[----:B------:R-:W1:Y:S01]  /*2ce0*/  @!P3 LDC.64 R14, c[0x0][0x288] ;  /* 0x0000a200ff0ebb82 */ /* 0x000e620000000a00 */
[----:B------:R-:W-:Y:S01]  /*2cf0*/  MOV R23, RZ ;  /* 0x000000ff00177202 */ /* 0x000fe20000000f00 */
[----:B------:R-:W-:Y:S01]  /*2d00*/  @!P4 IMAD R13, R27, R13, R18 ;  /* 0x0000000d1b0dc224 */ /* 0x000fe200078e0212 */
[----:B------:R-:W-:-:S05]  /*2d10*/  @!P2 IADD3.X R9, R3, R9, RZ, P5, !PT ;  /* 0x000000090309a210 */ /* 0x000fca0002ffe4ff */
[----:B------:R-:W3:Y:S01]  /*2d20*/  @!P4 LDC.64 R18, c[0x0][0x228] ;  /* 0x00008a00ff12cb82 */ /* 0x000ee20000000a00 */
[----:B------:R4:W2:Y:S01]  /*2d30*/  @!P2 LDG.E R23, desc[UR22][R8.64] ;  /* 0x000000160817a981 */ /* 0x0008a2000c1e1900 */
[----:B------:R-:W-:Y:S02]  /*2d40*/  @!P4 MOV R20, R6 ;  /* 0x000000060014c202 */ /* 0x000fe40000000f00 */
[----:B------:R-:W-:-:S03]  /*2d50*/  @!P4 MOV R21, R5 ;  /* 0x000000050015c202 */ /* 0x000fc60000000f00 */
[----:B------:R-:W-:Y:S01]  /*2d60*/  @!P4 IMAD.WIDE.U32 R20, R27, R12, R20 ;  /* 0x0000000c1b14c225 */ /* 0x000fe200078e0014 */
[----:B------:R-:W-:Y:S01]  /*2d70*/  HFMA2.MMA R27, -RZ, RZ, 0, 0 ;  /* 0x00000000ff1b7435 */ /* 0x000fe200000001ff */
[----:B------:R-:W-:Y:S01]  /*2d80*/  @!P2 IADD3.X R11, R3, R11, RZ, P6, !PT ;  /* 0x0000000b030ba210 */ /* 0x000fe200037fe4ff */
[----:B----4-:R-:W4:Y:S02]  /*2d90*/  @!P3 LDC.64 R8, c[0x0][0x230] ;  /* 0x00008c00ff08bb82 */ /* 0x010f240000000a00 */
[----:B------:R-:W-:Y:S02]  /*2da0*/  @!P4 IADD3 R3, R21, R13, RZ ;  /* 0x0000000d1503c210 */ /* 0x000fe40007ffe0ff */
[C---:B------:R-:W-:Y:S02]  /*2db0*/  @!P4 SHF.L.U32 R21, R20.reuse, 0x1, RZ ;  /* 0x000000011415c819 */ /* 0x040fe400000006ff */
[----:B------:R-:W-:Y:S01]  /*2dc0*/  @!P4 SHF.L.U64.HI R3, R20, 0x1, R3 ;  /* 0x000000011403c819 */ /* 0x000fe20000010203 */
[----:B-1----:R-:W-:Y:S01]  /*2dd0*/  @!P3 IMAD R20, R25, R14, RZ ;  /* 0x0000000e1914b224 */ /* 0x002fe200078e02ff */
[----:B------:R-:W2:Y:S01]  /*2de0*/  @!P2 LDG.E R27, desc[UR22][R10.64] ;  /* 0x000000160a1ba981 */ /* 0x000ea2000c1e1900 */
[----:B------:R-:W1:Y:S01]  /*2df0*/  @!P3 LDC.64 R12, c[0x0][0x228] ;  /* 0x00008a00ff0cbb82 */ /* 0x000e620000000a00 */
[C---:B0-----:R-:W-:Y:S01]  /*2e00*/  @!P4 IADD3 R16, P6, R21.reuse, R16, RZ ;  /* 0x000000101510c210 */ /* 0x041fe20007fde0ff */
[----:B------:R-:W-:Y:S01]  /*2e10*/  @!P3 IMAD R15, R24, R15, R20 ;  /* 0x0000000f180fb224 */ /* 0x000fe200078e0214 */
[----:B---3--:R-:W-:-:S02]  /*2e20*/  @!P4 IADD3 R18, P2, R21, R18, RZ ;  /* 0x000000121512c210 */ /* 0x008fc40007f5e0ff */
[----:B------:R-:W-:Y:S02]  /*2e30*/  @!P3 MOV R20, R6 ;  /* 0x000000060014b202 */ /* 0x000fe40000000f00 */
[----:B------:R-:W-:-:S03]  /*2e40*/  @!P3 MOV R21, R5 ;  /* 0x000000050015b202 */ /* 0x000fc60000000f00 */
[----:B------:R-:W-:Y:S01]  /*2e50*/  @!P3 IMAD.WIDE.U32 R20, R24, R14, R20 ;  /* 0x0000000e1814b225 */ /* 0x000fe200078e0014 */
[----:B------:R-:W-:Y:S01]  /*2e60*/  HFMA2.MMA R24, -RZ, RZ, 0, 0 ;  /* 0x00000000ff187435 */ /* 0x000fe200000001ff */
[C---:B------:R-:W-:Y:S01]  /*2e70*/  @!P4 IADD3.X R19, R3.reuse, R19, RZ, P2, !PT ;  /* 0x000000130313c210 */ /* 0x040fe200017fe4ff */
[----:B------:R-:W-:Y:S01]  /*2e80*/  HFMA2.MMA R25, -RZ, RZ, 0, 0 ;  /* 0x00000000ff197435 */ /* 0x000fe200000001ff */
[----:B------:R-:W-:Y:S02]  /*2e90*/  @!P4 IADD3.X R17, R3, R17, RZ, P6, !PT ;  /* 0x000000110311c210 */ /* 0x000fe400037fe4ff */
[----:B------:R-:W-:Y:S01]  /*2ea0*/  @!P3 IADD3 R3, R21, R15, RZ ;  /* 0x0000000f1503b210 */ /* 0x000fe20007ffe0ff */
[----:B------:R-:W-:-:S04]  /*2eb0*/  HFMA2.MMA R21, -RZ, RZ, 0, 0 ;  /* 0x00000000ff157435 */ /* 0x000fc800000001ff */
[----:B------:R0:W3:Y:S01]  /*2ec0*/  @!P4 LDG.E R24, desc[UR22][R18.64] ;  /* 0x000000161218c981 */ /* 0x0000e2000c1e1900 */
[----:B------:R-:W-:-:S03]  /*2ed0*/  @!P3 SHF.L.U64.HI R3, R20, 0x1, R3 ;  /* 0x000000011403b819 */ /* 0x000fc60000010203 */
[----:B------:R2:W3:Y:S01]  /*2ee0*/  @!P4 LDG.E R25, desc[UR22][R16.64] ;  /* 0x000000161019c981 */ /* 0x0004e2000c1e1900 */
[----:B0-----:R-:W-:-:S04]  /*2ef0*/  @!P3 SHF.L.U32 R18, R20, 0x1, RZ ;  /* 0x000000011412b819 */ /* 0x001fc800000006ff */
[C---:B----4-:R-:W-:Y:S02]  /*2f00*/  @!P3 IADD3 R8, P6, R18.reuse, R8, RZ ;  /* 0x000000081208b210 */ /* 0x050fe40007fde0ff */
[----:B-1----:R-:W-:Y:S02]  /*2f10*/  @!P3 IADD3 R12, P4, R18, R12, RZ ;  /* 0x0000000c120cb210 */ /* 0x002fe40007f9e0ff */
[C---:B------:R-:W-:Y:S02]  /*2f20*/  @!P3 IADD3.X R9, R3.reuse, R9, RZ, P6, !PT ;  /* 0x000000090309b210 */ /* 0x040fe400037fe4ff */
[----:B------:R-:W-:-:S03]  /*2f30*/  @!P3 IADD3.X R13, R3, R13, RZ, P4, !PT ;  /* 0x0000000d030db210 */ /* 0x000fc600027fe4ff */
[----:B------:R-:W4:Y:S04]  /*2f40*/  @!P3 LDG.E R21, desc[UR22][R8.64] ;  /* 0x000000160815b981 */ /* 0x000f28000c1e1900 */
[----:B--2---:R0:W-:Y:S04]  /*2f50*/  STL [R1+0x7c], R22 ;  /* 0x00007c1601007387 */ /* 0x0041e80000100800 */
[----:B------:R1:W-:Y:S01]  /*2f60*/  STL [R1+0x74], R26 ;  /* 0x0000741a01007387 */ /* 0x0003e20000100800 */
[----:B0-----:R-:W-:-:S04]  /*2f70*/  IADD3 R22, R2, 0x60, RZ ;  /* 0x0000006002167810 */ /* 0x001fc80007ffe0ff */
[----:B-1----:R-:W-:Y:S02]  /*2f80*/  SHF.R.S32.HI R26, RZ, 0x1f, R22 ;  /* 0x0000001fff1a7819 */ /* 0x002fe40000011416 */
[----:B------:R-:W-:-:S04]  /*2f90*/  ISETP.GE.U32.AND P0, PT, R22, UR18, PT ;  /* 0x0000001216007c0c */ /* 0x000fc8000bf06070 */
[----:B------:R-:W-:-:S04]  /*2fa0*/  ISETP.GE.AND.EX P0, PT, R26, UR19, PT, P0 ;  /* 0x000000131a007c0c */ /* 0x000fc8000bf06300 */
[----:B------:R-:W-:-:S13]  /*2fb0*/  ISETP.GT.U32.OR P0, PT, R0, 0x29f, P0 ;  /* 0x0000029f0000780c */ /* 0x000fda0000704470 */
[----:B------:R-:W0:Y:S01]  /*2fc0*/  @!P0 LDC.64 R10, c[0x0][0x288] ;  /* 0x0000a200ff0a8b82 */ /* 0x000e220000000a00 */
[----:B------:R-:W-:Y:S02]  /*2fd0*/  IADD3 R29, R2, 0x70, RZ ;  /* 0x00000070021d7810 */ /* 0x000fe40007ffe0ff */
[----:B------:R-:W-:Y:S02]  /*2fe0*/  @!P0 MOV R18, R6 ;  /* 0x0000000600128202 */ /* 0x000fe40000000f00 */
[----:B------:R-:W-:-:S03]  /*2ff0*/  @!P0 MOV R19, R5 ;  /* 0x0000000500138202 */ /* 0x000fc60000000f00 */
[----:B------:R-:W1:Y:S01]  /*3000*/  @!P0 LDC.64 R14, c[0x0][0x230] ;  /* 0x00008c00ff0e8b82 */ /* 0x000e620000000a00 */
[----:B0-----:R-:W-:Y:S01]  /*3010*/  @!P0 IMAD R20, R26, R10, RZ ;  /* 0x0000000a1a148224 */ /* 0x001fe200078e02ff */
[----:B------:R-:W-:-:S06]  /*3020*/  MOV R26, RZ ;  /* 0x000000ff001a7202 */ /* 0x000fcc0000000f00 */
[----:B------:R0:W2:Y:S01]  /*3030*/  @!P3 LDG.E R26, desc[UR22][R12.64] ;  /* 0x000000160c1ab981 */ /* 0x0000a2000c1e1900 */
[----:B------:R-:W-:-:S03]  /*3040*/  ISETP.GE.U32.AND P5, PT, R29, UR18, PT ;  /* 0x000000121d007c0c */ /* 0x000fc6000bfa6070 */
[----:B------:R1:W-:Y:S02]  /*3050*/  STL [R1+0x8c], R23 ;  /* 0x00008c1701007387 */ /* 0x0003e40000100800 */
[----:B-1----:R-:W-:-:S04]  /*3060*/  SHF.R.S32.HI R23, RZ, 0x1f, R29 ;  /* 0x0000001fff177819 */ /* 0x002fc8000001141d */
[----:B------:R-:W-:-:S04]  /*3070*/  ISETP.GE.AND.EX P5, PT, R23, UR19, PT, P5 ;  /* 0x0000001317007c0c */ /* 0x000fc8000bfa6350 */
[----:B------:R-:W-:Y:S01]  /*3080*/  ISETP.GT.U32.OR P5, PT, R0, 0x29f, P5 ;  /* 0x0000029f0000780c */ /* 0x000fe20002fa4470 */
[C---:B------:R-:W-:Y:S02]  /*3090*/  @!P0 IMAD R20, R22.reuse, R11, R20 ;  /* 0x0000000b16148224 */ /* 0x040fe400078e0214 */
[----:B------:R-:W-:Y:S02]  /*30a0*/  @!P0 IMAD.WIDE.U32 R10, R22, R10, R18 ;  /* 0x0000000a160a8225 */ /* 0x000fe400078e0012 */
[----:B------:R-:W1:Y:S08]  /*30b0*/  @!P0 LDC.64 R18, c[0x0][0x228] ;  /* 0x00008a00ff128b82 */ /* 0x000e700000000a00 */
[----:B------:R-:W1:Y:S01]  /*30c0*/  @!P5 LDC.64 R16, c[0x0][0x288] ;  /* 0x0000a200ff10db82 */ /* 0x000e620000000a00 */
[----:B------:R-:W-:-:S02]  /*30d0*/  @!P0 IADD3 R20, R11, R20, RZ ;  /* 0x000000140b148210 */ /* 0x000fc40007ffe0ff */
[C---:B------:R-:W-:Y:S02]  /*30e0*/  @!P0 SHF.L.U32 R3, R10.reuse, 0x1, RZ ;  /* 0x000000010a038819 */ /* 0x040fe400000006ff */
[----:B0-----:R-:W-:Y:S02]  /*30f0*/  @!P5 MOV R12, R6 ;  /* 0x00000006000cd202 */ /* 0x001fe40000000f00 */
[----:B------:R-:W-:Y:S01]  /*3100*/  @!P5 MOV R13, R5 ;  /* 0x00000005000dd202 */ /* 0x000fe20000000f00 */
[----:B------:R-:W0:Y:S01]  /*3110*/  @!P5 LDC.64 R8, c[0x0][0x230] ;  /* 0x00008c00ff08db82 */ /* 0x000e220000000a00 */
[----:B------:R-:W-:Y:S02]  /*3120*/  @!P0 SHF.L.U64.HI R22, R10, 0x1, R20 ;  /* 0x000000010a168819 */ /* 0x000fe40000010214 */
[C---:B------:R-:W-:Y:S01]  /*3130*/  @!P0 IADD3 R14, P4, R3.reuse, R14, RZ ;  /* 0x0000000e030e8210 */ /* 0x040fe20007f9e0ff */
[----:B---3--:R3:W-:Y:S03]  /*3140*/  STL [R1+0x94], R24 ;  /* 0x0000941801007387 */ /* 0x0087e60000100800 */
[----:B------:R-:W-:Y:S01]  /*3150*/  @!P0 IADD3.X R15, R22, R15, RZ, P4, !PT ;  /* 0x0000000f160f8210 */ /* 0x000fe200027fe4ff */
[----:B------:R-:W-:Y:S01]  /*3160*/  STL [R1+0x80], R27 ;  /* 0x0000801b01007387 */ /* 0x000fe20000100800 */
[----:B-1----:R-:W-:-:S03]  /*3170*/  @!P0 IADD3 R18, P4, R3, R18, RZ ;  /* 0x0000001203128210 */ /* 0x002fc60007f9e0ff */
[----:B------:R-:W-:Y:S01]  /*3180*/  STL [R1+0x6c], R25 ;  /* 0x00006c1901007387 */ /* 0x000fe20000100800 */
[-C--:B------:R-:W-:Y:S02]  /*3190*/  @!P5 IMAD R23, R23, R16.reuse, RZ ;  /* 0x000000101717d224 */ /* 0x080fe400078e02ff */
[----:B------:R-:W-:Y:S01]  /*31a0*/  @!P5 IMAD.WIDE.U32 R12, R29, R16, R12 ;  /* 0x000000101d0cd225 */ /* 0x000fe200078e000c */
[----:B------:R-:W-:Y:S01]  /*31b0*/  HFMA2.MMA R16, -RZ, RZ, 0, 0 ;  /* 0x00000000ff107435 */ /* 0x000fe200000001ff */
[----:B------:R-:W-:Y:S01]  /*31c0*/  @!P0 IADD3.X R19, R22, R19, RZ, P4, !PT ;  /* 0x0000001316138210 */ /* 0x000fe200027fe4ff */
[----:B----4-:R1:W-:Y:S08]  /*31d0*/  STL [R1+0x84], R21 ;  /* 0x0000841501007387 */ /* 0x0103f00000100800 */
[----:B------:R-:W4:Y:S01]  /*31e0*/  @!P0 LDG.E R16, desc[UR22][R18.64] ;  /* 0x0000001612108981 */ /* 0x000f22000c1e1900 */
[----:B---3--:R-:W-:Y:S01]  /*31f0*/  IADD3 R24, R2, 0x80, RZ ;  /* 0x0000008002187810 */ /* 0x008fe20007ffe0ff */
[----:B-1----:R-:W1:Y:S02]  /*3200*/  @!P5 LDC.64 R20, c[0x0][0x228] ;  /* 0x00008a00ff14db82 */ /* 0x002e640000000a00 */
[----:B--2---:R2:W-:Y:S02]  /*3210*/  STL [R1+0xa0], R26 ;  /* 0x0000a01a01007387 */ /* 0x0045e40000100800 */
[----:B--2---:R-:W-:-:S10]  /*3220*/  HFMA2.MMA R26, -RZ, RZ, 0, 0 ;  /* 0x00000000ff1a7435 */ /* 0x004fd400000001ff */
[----:B------:R2:W3:Y:S01]  /*3230*/  @!P0 LDG.E R26, desc[UR22][R14.64] ;  /* 0x000000160e1a8981 */ /* 0x0004e2000c1e1900 */
[----:B------:R-:W-:Y:S02]  /*3240*/  SHF.R.S32.HI R25, RZ, 0x1f, R24 ;  /* 0x0000001fff197819 */ /* 0x000fe40000011418 */
[----:B------:R-:W-:-:S04]  /*3250*/  ISETP.GE.U32.AND P2, PT, R24, UR18, PT ;  /* 0x0000001218007c0c */ /* 0x000fc8000bf46070 */
[----:B------:R-:W-:-:S04]  /*3260*/  ISETP.GE.AND.EX P2, PT, R25, UR19, PT, P2 ;  /* 0x0000001319007c0c */ /* 0x000fc8000bf46320 */
[----:B------:R-:W-:Y:S01]  /*3270*/  ISETP.GT.U32.OR P2, PT, R0, 0x29f, P2 ;  /* 0x0000029f0000780c */ /* 0x000fe20001744470 */
[----:B------:R-:W-:-:S12]  /*3280*/  @!P5 IMAD R17, R29, R17, R23 ;  /* 0x000000111d11d224 */ /* 0x000fd800078e0217 */
[----:B------:R-:W4:Y:S01]  /*3290*/  @!P2 LDC.64 R10, c[0x0][0x288] ;  /* 0x0000a200ff0aab82 */ /* 0x000f220000000a00 */
[----:B------:R-:W-:Y:S02]  /*32a0*/  @!P5 IADD3 R17, R13, R17, RZ ;  /* 0x000000110d11d210 */ /* 0x000fe40007ffe0ff */
[C---:B--2---:R-:W-:Y:S02]  /*32b0*/  @!P5 SHF.L.U32 R14, R12.reuse, 0x1, RZ ;  /* 0x000000010c0ed819 */ /* 0x044fe400000006ff */
[----:B------:R-:W-:Y:S02]  /*32c0*/  @!P5 SHF.L.U64.HI R17, R12, 0x1, R17 ;  /* 0x000000010c11d819 */ /* 0x000fe40000010211 */
[----:B0-----:R-:W-:Y:S02]  /*32d0*/  @!P5 IADD3 R12, P4, R14, R8, RZ ;  /* 0x000000080e0cd210 */ /* 0x001fe40007f9e0ff */
[----:B------:R-:W-:Y:S02]  /*32e0*/  IADD3 R28, R2, 0x90, RZ ;  /* 0x00000090021c7810 */ /* 0x000fe40007ffe0ff */
[----:B------:R-:W-:-:S02]  /*32f0*/  CS2R R18, SRZ ;  /* 0x0000000000127805 */ /* 0x000fc4000001ff00 */
[----:B-1----:R-:W-:Y:S01]  /*3300*/  @!P5 IADD3 R14, P6, R14, R20, RZ ;  /* 0x000000140e0ed210 */ /* 0x002fe20007fde0ff */
[----:B------:R-:W0:Y:S01]  /*3310*/  @!P2 LDC.64 R22, c[0x0][0x228] ;  /* 0x00008a00ff16ab82 */ /* 0x000e220000000a00 */
[C---:B------:R-:W-:Y:S02]  /*3320*/  @!P5 IADD3.X R13, R17.reuse, R9, RZ, P4, !PT ;  /* 0x00000009110dd210 */ /* 0x040fe400027fe4ff */
[----:B------:R-:W-:Y:S02]  /*3330*/  @!P5 IADD3.X R15, R17, R21, RZ, P6, !PT ;  /* 0x00000015110fd210 */ /* 0x000fe400037fe4ff */
[----:B------:R-:W-:Y:S01]  /*3340*/  @!P2 MOV R17, R5 ;  /* 0x000000050011a202 */ /* 0x000fe20000000f00 */
[----:B------:R-:W2:Y:S01]  /*3350*/  @!P5 LDG.E R19, desc[UR22][R12.64] ;  /* 0x000000160c13d981 */ /* 0x000ea2000c1e1900 */
[----:B----4-:R-:W-:-:S03]  /*3360*/  @!P2 IMAD R3, R25, R10, RZ ;  /* 0x0000000a1903a224 */ /* 0x010fc600078e02ff */
[----:B------:R1:W-:Y:S01]  /*3370*/  STL [R1+0xac], R16 ;  /* 0x0000ac1001007387 */ /* 0x0003e20000100800 */
[----:B------:R-:W-:Y:S01]  /*3380*/  @!P2 IMAD R11, R24, R11, R3 ;  /* 0x0000000b180ba224 */ /* 0x000fe200078e0203 */
[----:B------:R-:W-:Y:S01]  /*3390*/  SHF.R.S32.HI R27, RZ, 0x1f, R28 ;  /* 0x0000001fff1b7819 */ /* 0x000fe2000001141c */
[----:B------:R-:W4:Y:S01]  /*33a0*/  @!P2 LDC.64 R8, c[0x0][0x230] ;  /* 0x00008c00ff08ab82 */ /* 0x000f220000000a00 */
[----:B------:R-:W-:Y:S01]  /*33b0*/  ISETP.GE.U32.AND P3, PT, R28, UR18, PT ;  /* 0x000000121c007c0c */ /* 0x000fe2000bf66070 */
[----:B------:R-:W4:Y:S01]  /*33c0*/  @!P5 LDG.E R18, desc[UR22][R14.64] ;  /* 0x000000160e12d981 */ /* 0x000f22000c1e1900 */
[----:B-1----:R-:W-:-:S05]  /*33d0*/  @!P2 MOV R16, R6 ;  /* 0x000000060010a202 */ /* 0x002fca0000000f00 */
[----:B------:R-:W-:Y:S01]  /*33e0*/  @!P2 IMAD.WIDE.U32 R16, R24, R10, R16 ;  /* 0x0000000a1810a225 */ /* 0x000fe200078e0010 */
[----:B---3--:R1:W-:Y:S04]  /*33f0*/  STL [R1+0xa8], R26 ;  /* 0x0000a81a01007387 */ /* 0x0083e80000100800 */
[----:B------:R-:W3:Y:S01]  /*3400*/  LDL.LU.64 R24, [R1] ;  /* 0x0000000001187983 */ /* 0x000ee20000300a00 */
[----:B------:R-:W-:Y:S02]  /*3410*/  ISETP.GE.AND.EX P3, PT, R27, UR19, PT, P3 ;  /* 0x000000131b007c0c */ /* 0x000fe4000bf66330 */
[C---:B------:R-:W-:Y:S01]  /*3420*/  IADD3 R27, R2.reuse, 0xb0, RZ ;  /* 0x000000b0021b7810 */ /* 0x040fe20007ffe0ff */
[----:B------:R-:W2:Y:S01]  /*3430*/  LDL R29, [R1+0x164] ;  /* 0x00016400011d7983 */ /* 0x000ea20000100800 */
[----:B-1----:R-:W-:-:S03]  /*3440*/  IADD3 R26, R2, 0xa0, RZ ;  /* 0x000000a0021a7810 */ /* 0x002fc60007ffe0ff */
[----:B------:R1:W-:Y:S02]  /*3450*/  STL [R1+0x170], R2 ;  /* 0x0001700201007387 */ /* 0x0003e40000100800 */
[----:B-1----:R-:W-:-:S10]  /*3460*/  HFMA2.MMA R2, -RZ, RZ, 0, 0 ;  /* 0x00000000ff027435 */ /* 0x002fd400000001ff */
[----:B---3--:R-:W3:Y:S01]  /*3470*/  @P1 LDG.E R2, desc[UR22][R24.64] ;  /* 0x0000001618021981 */ /* 0x008ee2000c1e1900 */
[----:B------:R-:W-:Y:S02]  /*3480*/  @!P2 IADD3 R3, R17, R11, RZ ;  /* 0x0000000b1103a210 */ /* 0x000fe40007ffe0ff */
[C---:B------:R-:W-:Y:S01]  /*3490*/  @!P2 SHF.L.U32 R10, R16.reuse, 0x1, RZ ;  /* 0x00000001100aa819 */ /* 0x040fe200000006ff */
[----:B----4-:R-:W-:Y:S01]  /*34a0*/  STL [R1+0xb8], R18 ;  /* 0x0000b81201007387 */ /* 0x010fe20000100800 */
[----:B------:R-:W-:Y:S02]  /*34b0*/  @!P2 SHF.L.U64.HI R3, R16, 0x1, R3 ;  /* 0x000000011003a819 */ /* 0x000fe40000010203 */
[----:B------:R-:W-:Y:S01]  /*34c0*/  @!P2 IADD3 R8, P6, R10, R8, RZ ;  /* 0x000000080a08a210 */ /* 0x000fe20007fde0ff */
[----:B--2---:R-:W-:Y:S03]  /*34d0*/  STL [R1+0x98], R19 ;  /* 0x0000981301007387 */ /* 0x004fe60000100800 */
[----:B------:R-:W-:Y:S01]  /*34e0*/  @!P2 IADD3.X R9, R3, R9, RZ, P6, !PT ;  /* 0x000000090309a210 */ /* 0x000fe200037fe4ff */
[----:B---3--:R1:W-:Y:S02]  /*34f0*/  STL [R1+0x54], R2 ;  /* 0x0000540201007387 */ /* 0x0083e40000100800 */
[----:B-1----:R-:W-:-:S06]  /*3500*/  MOV R2, RZ ;  /* 0x000000ff00027202 */ /* 0x002fcc0000000f00 */
[----:B------:R-:W2:Y:S01]  /*3510*/  @!P2 LDG.E R2, desc[UR22][R8.64] ;  /* 0x000000160802a981 */ /* 0x000ea2000c1e1900 */
[----:B0-----:R-:W-:-:S04]  /*3520*/  @!P2 IADD3 R22, P5, R10, R22, RZ ;  /* 0x000000160a16a210 */ /* 0x001fc80007fbe0ff */
[----:B------:R-:W-:Y:S01]  /*3530*/  @!P2 IADD3.X R23, R3, R23, RZ, P5, !PT ;  /* 0x000000170317a210 */ /* 0x000fe20002ffe4ff */
[----:B--2---:R0:W-:Y:S02]  /*3540*/  STL [R1+0xa4], R2 ;  /* 0x0000a40201007387 */ /* 0x0041e40000100800 */
[----:B0-----:R-:W-:-:S10]  /*3550*/  HFMA2.MMA R2, -RZ, RZ, 0, 0 ;  /* 0x00000000ff027435 */ /* 0x001fd400000001ff */
[----:B------:R-:W2:Y:S01]  /*3560*/  @!P2 LDG.E R2, desc[UR22][R22.64] ;  /* 0x000000161602a981 */ /* 0x000ea2000c1e1900 */
[----:B------:R-:W-:Y:S02]  /*3570*/  ISETP.GT.U32.OR P3, PT, R0, 0x29f, P3 ;  /* 0x0000029f0000780c */ /* 0x000fe40001f64470 */
[----:B------:R-:W-:Y:S02]  /*3580*/  SHF.R.S32.HI R13, RZ, 0x1f, R26 ;  /* 0x0000001fff0d7819 */ /* 0x000fe4000001141a */
[----:B------:R-:W-:-:S09]  /*3590*/  ISETP.GE.U32.AND P0, PT, R26, UR18, PT ;  /* 0x000000121a007c0c */ /* 0x000fd2000bf06070 */
[----:B------:R-:W0:Y:S01]  /*35a0*/  @!P3 LDC.64 R20, c[0x0][0x288] ;  /* 0x0000a200ff14bb82 */ /* 0x000e220000000a00 */
[----:B------:R-:W-:-:S04]  /*35b0*/  ISETP.GE.AND.EX P0, PT, R13, UR19, PT, P0 ;  /* 0x000000130d007c0c */ /* 0x000fc8000bf06300 */
[----:B------:R-:W-:-:S03]  /*35c0*/  ISETP.GT.U32.OR P0, PT, R0, 0x29f, P0 ;  /* 0x0000029f0000780c */ /* 0x000fc60000704470 */
[----:B------:R-:W1:Y:S01]  /*35d0*/  @!P3 LDC.64 R18, c[0x0][0x230] ;  /* 0x00008c00ff12bb82 */ /* 0x000e620000000a00 */
[----:B------:R-:W-:Y:S01]  /*35e0*/  SHF.R.S32.HI R12, RZ, 0x1f, R28 ;  /* 0x0000001fff0c7819 */ /* 0x000fe2000001141c */
[----:B--2---:R2:W-:Y:S01]  /*35f0*/  STL [R1+0xbc], R2 ;  /* 0x0000bc0201007387 */ /* 0x0045e20000100800 */
[----:B------:R-:W-:-:S07]  /*3600*/  @!P3 MOV R14, R6 ;  /* 0x00000006000eb202 */ /* 0x000fce0000000f00 */
[----:B------:R-:W3:Y:S01]  /*3610*/  @!P0 LDC.64 R16, c[0x0][0x288] ;  /* 0x0000a200ff108b82 */ /* 0x000ee20000000a00 */
[----:B--2---:R-:W2:Y:S01]  /*3620*/  LDL.LU R2, [R1+0x170] ;  /* 0x0001700001027983 */ /* 0x004ea20000300800 */
[----:B0-----:R-:W-:Y:S01]  /*3630*/  @!P3 IMAD R12, R12, R20, RZ ;  /* 0x000000140c0cb224 */ /* 0x001fe200078e02ff */
[----:B------:R-:W-:-:S05]  /*3640*/  @!P3 MOV R15, R5 ;  /* 0x00000005000fb202 */ /* 0x000fca0000000f00 */
[----:B------:R-:W0:Y:S01]  /*3650*/  @!P0 LDC.64 R8, c[0x0][0x230] ;  /* 0x00008c00ff088b82 */ /* 0x000e220000000a00 */
[----:B------:R-:W-:Y:S01]  /*3660*/  SHF.R.S32.HI R26, RZ, 0x1f, R27 ;  /* 0x0000001fff1a7819 */ /* 0x000fe2000001141b */
[C---:B------:R-:W-:Y:S01]  /*3670*/  @!P3 IMAD R12, R28.reuse, R21, R12 ;  /* 0x000000151c0cb224 */ /* 0x040fe200078e020c */
[----:B------:R-:W-:Y:S01]  /*3680*/  ISETP.GE.U32.AND P4, PT, R27, UR18, PT ;  /* 0x000000121b007c0c */ /* 0x000fe2000bf86070 */
[----:B------:R-:W-:-:S04]  /*3690*/  @!P3 IMAD.WIDE.U32 R20, R28, R20, R14 ;  /* 0x000000141c14b225 */ /* 0x000fc800078e000e */
[----:B------:R-:W4:Y:S01]  /*36a0*/  @!P3 LDC.64 R14, c[0x0][0x228] ;  /* 0x00008a00ff0ebb82 */ /* 0x000f220000000a00 */
[----:B------:R-:W-:Y:S02]  /*36b0*/  ISETP.GE.AND.EX P4, PT, R26, UR19, PT, P4 ;  /* 0x000000131a007c0c */ /* 0x000fe4000bf86340 */
[----:B------:R-:W-:Y:S02]  /*36c0*/  SHF.R.S32.HI R28, RZ, 0x1f, R29 ;  /* 0x0000001fff1c7819 */ /* 0x000fe4000001141d */
[----:B------:R-:W-:Y:S02]  /*36d0*/  ISETP.GE.U32.AND P6, PT, R29, UR18, PT ;  /* 0x000000121d007c0c */ /* 0x000fe4000bfc6070 */
[----:B------:R-:W-:Y:S02]  /*36e0*/  @!P3 IADD3 R3, R21, R12, RZ ;  /* 0x0000000c1503b210 */ /* 0x000fe40007ffe0ff */
[----:B------:R-:W-:Y:S02]  /*36f0*/  @!P3 SHF.L.U32 R12, R20, 0x1, RZ ;  /* 0x00000001140cb819 */ /* 0x000fe400000006ff */
[----:B------:R-:W-:-:S02]  /*3700*/  ISETP.GT.U32.OR P4, PT, R0, 0x29f, P4 ;  /* 0x0000029f0000780c */ /* 0x000fc40002784470 */
[----:B------:R-:W-:Y:S02]  /*3710*/  ISETP.GE.AND.EX P5, PT, R28, UR19, PT, P6 ;  /* 0x000000131c007c0c */ /* 0x000fe4000bfa6360 */
[----:B------:R-:W-:Y:S02]  /*3720*/  @!P3 SHF.L.U64.HI R3, R20, 0x1, R3 ;  /* 0x000000011403b819 */ /* 0x000fe40000010203 */
[----:B-1----:R-:W-:Y:S01]  /*3730*/  @!P3 IADD3 R18, P6, R12, R18, RZ ;  /* 0x000000120c12b210 */ /* 0x002fe20007fde0ff */
[----:B---3--:R-:W-:Y:S01]  /*3740*/  @!P0 IMAD R13, R13, R16, RZ ;  /* 0x000000100d0d8224 */ /* 0x008fe200078e02ff */
[----:B------:R-:W-:Y:S01]  /*3750*/  MOV R29, RZ ;  /* 0x000000ff001d7202 */ /* 0x000fe20000000f00 */
[----:B------:R-:W1:Y:S01]  /*3760*/  @!P0 LDC.64 R20, c[0x0][0x228] ;  /* 0x00008a00ff148b82 */ /* 0x000e620000000a00 */
[----:B------:R-:W-:-:S05]  /*3770*/  @!P3 IADD3.X R19, R3, R19, RZ, P6, !PT ;  /* 0x000000130313b210 */ /* 0x000fca00037fe4ff */
[----:B------:R2:W3:Y:S02]  /*3780*/  @!P3 LDG.E R29, desc[UR22][R18.64] ;  /* 0x00000016121db981 */ /* 0x0004e4000c1e1900 */
[----:B------:R-:W0:Y:S01]  /*3790*/  @!P4 LDC.64 R24, c[0x0][0x288] ;  /* 0x0000a200ff18cb82 */ /* 0x000e220000000a00 */
[----:B------:R-:W-:Y:S02]  /*37a0*/  ISETP.GT.U32.OR P5, PT, R0, 0x29f, P5 ;  /* 0x0000029f0000780c */ /* 0x000fe40002fa4470 */
[----:B----4-:R-:W-:Y:S02]  /*37b0*/  @!P3 IADD3 R14, P2, R12, R14, RZ ;  /* 0x0000000e0c0eb210 */ /* 0x010fe40007f5e0ff */
[----:B------:R-:W-:Y:S02]  /*37c0*/  @!P0 MOV R12, R6 ;  /* 0x00000006000c8202 */ /* 0x000fe40000000f00 */
[----:B------:R-:W-:-:S07]  /*37d0*/  @!P3 IADD3.X R15, R3, R15, RZ, P2, !PT ;  /* 0x0000000f030fb210 */ /* 0x000fce00017fe4ff */
[----:B------:R-:W4:Y:S01]  /*37e0*/  @!P5 LDC.64 R22, c[0x0][0x288] ;  /* 0x0000a200ff16db82 */ /* 0x000f220000000a00 */
[----:B0-----:R-:W-:-:S04]  /*37f0*/  @!P4 IMAD R26, R26, R24, RZ ;  /* 0x000000181a1ac224 */ /* 0x001fc800078e02ff */
[----:B------:R-:W-:Y:S01]  /*3800*/  @!P4 IMAD R26, R27, R25, R26 ;  /* 0x000000191b1ac224 */ /* 0x000fe200078e021a */
[----:B--2---:R-:W-:-:S05]  /*3810*/  IADD3 R19, R2, 0xa0, RZ ;  /* 0x000000a002137810 */ /* 0x004fca0007ffe0ff */
[----:B------:R-:W-:Y:S01]  /*3820*/  @!P0 IMAD R17, R19, R17, R13 ;  /* 0x0000001113118224 */ /* 0x000fe200078e020d */
[----:B------:R-:W-:-:S03]  /*3830*/  @!P0 MOV R13, R5 ;  /* 0x00000005000d8202 */ /* 0x000fc60000000f00 */
[----:B------:R-:W-:Y:S01]  /*3840*/  @!P0 IMAD.WIDE.U32 R12, R19, R16, R12 ;  /* 0x00000010130c8225 */ /* 0x000fe200078e000c */
[----:B------:R-:W-:Y:S01]  /*3850*/  HFMA2.MMA R16, -RZ, RZ, 0, 0 ;  /* 0x00000000ff107435 */ /* 0x000fe200000001ff */
[----:B------:R-:W-:Y:S01]  /*3860*/  UIMAD.WIDE UR6, UR9, 0x8, UR6 ;  /* 0x00000008090678a5 */ /* 0x000fe2000f8e0206 */
[----:B------:R-:W0:Y:S02]  /*3870*/  @!P4 LDC.64 R18, c[0x0][0x230] ;  /* 0x00008c00ff12cb82 */ /* 0x000e240000000a00 */
[----:B------:R-:W-:Y:S02]  /*3880*/  @!P0 IADD3 R3, R13, R17, RZ ;  /* 0x000000110d038210 */ /* 0x000fe40007ffe0ff */
[----:B------:R-:W-:Y:S02]  /*3890*/  @!P4 MOV R13, R5 ;  /* 0x00000005000dc202 */ /* 0x000fe40000000f00 */
[C---:B------:R-:W-:Y:S02]  /*38a0*/  @!P0 SHF.L.U64.HI R3, R12.reuse, 0x1, R3 ;  /* 0x000000010c038819 */ /* 0x040fe40000010203 */
[----:B------:R2:W4:Y:S02]  /*38b0*/  @!P3 LDG.E R16, desc[UR22][R14.64] ;  /* 0x000000160e10b981 */ /* 0x000524000c1e1900 */
[----:B--2---:R-:W-:-:S02]  /*38c0*/  @!P0 SHF.L.U32 R14, R12, 0x1, RZ ;  /* 0x000000010c0e8819 */ /* 0x004fc400000006ff */
[----:B------:R-:W-:-:S05]  /*38d0*/  @!P4 MOV R12, R6 ;  /* 0x00000006000cc202 */ /* 0x000fca0000000f00 */
[----:B------:R-:W-:Y:S01]  /*38e0*/  @!P4 IMAD.WIDE.U32 R24, R27, R24, R12 ;  /* 0x000000181b18c225 */ /* 0x000fe200078e000c */
[C---:B------:R-:W-:Y:S01]  /*38f0*/  @!P0 IADD3 R8, P2, R14.reuse, R8, RZ ;  /* 0x000000080e088210 */ /* 0x040fe20007f5e0ff */
[----:B---3--:R2:W-:Y:S01]  /*3900*/  STL [R1+0xb4], R29 ;  /* 0x0000b41d01007387 */ /* 0x0085e20000100800 */
[----:B-1----:R-:W-:Y:S01]  /*3910*/  @!P0 IADD3 R20, P3, R14, R20, RZ ;  /* 0x000000140e148210 */ /* 0x002fe20007f7e0ff */
[----:B------:R-:W1:Y:S01]  /*3920*/  @!P4 LDC.64 R12, c[0x0][0x228] ;  /* 0x00008a00ff0ccb82 */ /* 0x000e620000000a00 */
[----:B------:R-:W-:Y:S02]  /*3930*/  @!P4 IADD3 R27, R25, R26, RZ ;  /* 0x0000001a191bc210 */ /* 0x000fe40007ffe0ff */
[C---:B------:R-:W-:Y:S02]  /*3940*/  @!P0 IADD3.X R9, R3.reuse, R9, RZ, P2, !PT ;  /* 0x0000000903098210 */ /* 0x040fe400017fe4ff */
[----:B------:R-:W-:Y:S02]  /*3950*/  @!P0 IADD3.X R21, R3, R21, RZ, P3, !PT ;  /* 0x0000001503158210 */ /* 0x000fe40001ffe4ff */
[----:B------:R-:W-:Y:S01]  /*3960*/  @!P4 SHF.L.U64.HI R3, R24, 0x1, R27 ;  /* 0x000000011803c819 */ /* 0x000fe2000001021b */
[----:B----4-:R-:W-:Y:S01]  /*3970*/  @!P5 IMAD R25, R28, R22, RZ ;  /* 0x000000161c19d224 */ /* 0x010fe200078e02ff */
[----:B------:R-:W-:Y:S01]  /*3980*/  IADD3 R27, R2, 0x1f0, RZ ;  /* 0x000001f0021b7810 */ /* 0x000fe20007ffe0ff */
[----:B--2---:R-:W5:Y:S01]  /*3990*/  LDL.LU R29, [R1+0x16c] ;  /* 0x00016c00011d7983 */ /* 0x004f620000300800 */
[----:B------:R-:W-:Y:S01]  /*39a0*/  @!P4 SHF.L.U32 R26, R24, 0x1, RZ ;  /* 0x00000001181ac819 */ /* 0x000fe200000006ff */
[----:B------:R-:W2:Y:S01]  /*39b0*/  @!P5 LDC.64 R14, c[0x0][0x230] ;  /* 0x00008c00ff0edb82 */ /* 0x000ea20000000a00 */
[----:B------:R-:W-:Y:S01]  /*39c0*/  @!P5 MOV R24, R6 ;  /* 0x000000060018d202 */ /* 0x000fe20000000f00 */
[----:B------:R-:W-:Y:S01]  /*39d0*/  @!P5 IMAD R23, R27, R23, R25 ;  /* 0x000000171b17d224 */ /* 0x000fe200078e0219 */
[----:B------:R-:W-:Y:S01]  /*39e0*/  @!P5 MOV R25, R5 ;  /* 0x000000050019d202 */ /* 0x000fe20000000f00 */
[----:B------:R-:W-:-:S02]  /*39f0*/  HFMA2.MMA R28, -RZ, RZ, 0, 0 ;  /* 0x00000000ff1c7435 */ /* 0x000fc400000001ff */
[----:B------:R-:W-:Y:S01]  /*3a00*/  @!P5 IMAD.WIDE.U32 R24, R27, R22, R24 ;  /* 0x000000161b18d225 */ /* 0x000fe200078e0018 */
[----:B------:R-:W-:-:S07]  /*3a10*/  HFMA2.MMA R27, -RZ, RZ, 0, 0 ;  /* 0x00000000ff1b7435 */ /* 0x000fce00000001ff */
[----:B------:R3:W4:Y:S04]  /*3a20*/  @!P0 LDG.E R28, desc[UR22][R8.64] ;  /* 0x00000016081c8981 */ /* 0x000728000c1e1900 */
[----:B------:R-:W4:Y:S01]  /*3a30*/  @!P0 LDG.E R27, desc[UR22][R20.64] ;  /* 0x00000016141b8981 */ /* 0x000f22000c1e1900 */
[----:B------:R-:W-:Y:S02]  /*3a40*/  MOV R10, UR6 ;  /* 0x00000006000a7c02 */ /* 0x000fe40008000f00 */
[----:B------:R-:W-:-:S06]  /*3a50*/  MOV R11, UR7 ;  /* 0x00000007000b7c02 */ /* 0x000fcc0008000f00 */
[----:B------:R-:W4:Y:S01]  /*3a60*/  LDG.E.64 R10, desc[UR22][R10.64] ;  /* 0x000000160a0a7981 */ /* 0x000f22000c1e1b00 */
[----:B0-----:R-:W-:Y:S02]  /*3a70*/  @!P4 IADD3 R18, P2, R26, R18, RZ ;  /* 0x000000121a12c210 */ /* 0x001fe40007f5e0ff */
[----:B------:R-:W-:Y:S02]  /*3a80*/  @!P5 IADD3 R23, R25, R23, RZ ;  /* 0x000000171917d210 */ /* 0x000fe40007ffe0ff */
[----:B---3--:R-:W-:Y:S01]  /*3a90*/  @!P5 SHF.L.U32 R8, R24, 0x1, RZ ;  /* 0x000000011808d819 */ /* 0x008fe200000006ff */
[----:B------:R-:W-:Y:S01]  /*3aa0*/  HFMA2.MMA R9, -RZ, RZ, 0, 0 ;  /* 0x00000000ff097435 */ /* 0x000fe200000001ff */
[----:B-1----:R-:W-:Y:S02]  /*3ab0*/  @!P4 IADD3 R12, P0, R26, R12, RZ ;  /* 0x0000000c1a0cc210 */ /* 0x002fe40007f1e0ff */
[----:B------:R-:W-:Y:S02]  /*3ac0*/  @!P4 IADD3.X R19, R3, R19, RZ, P2, !PT ;  /* 0x000000130313c210 */ /* 0x000fe400017fe4ff */
[----:B------:R-:W-:-:S02]  /*3ad0*/  @!P5 SHF.L.U64.HI R23, R24, 0x1, R23 ;  /* 0x000000011817d819 */ /* 0x000fc40000010217 */
[----:B--2---:R-:W-:Y:S02]  /*3ae0*/  @!P5 IADD3 R14, P2, R8, R14, RZ ;  /* 0x0000000e080ed210 */ /* 0x004fe40007f5e0ff */
[----:B------:R-:W-:Y:S02]  /*3af0*/  @!P4 IADD3.X R13, R3, R13, RZ, P0, !PT ;  /* 0x0000000d030dc210 */ /* 0x000fe400007fe4ff */
[----:B------:R-:W-:Y:S02]  /*3b00*/  MOV R22, RZ ;  /* 0x000000ff00167202 */ /* 0x000fe40000000f00 */
[----:B------:R-:W-:-:S05]  /*3b10*/  @!P5 IADD3.X R15, R23, R15, RZ, P2, !PT ;  /* 0x0000000f170fd210 */ /* 0x000fca00017fe4ff */
[----:B------:R0:W2:Y:S04]  /*3b20*/  @!P5 LDG.E R22, desc[UR22][R14.64] ;  /* 0x000000160e16d981 */ /* 0x0000a8000c1e1900 */
[----:B------:R1:W-:Y:S02]  /*3b30*/  STL [R1+0xc0], R16 ;  /* 0x0000c01001007387 */ /* 0x0003e40000100800 */
[----:B-1----:R-:W1:Y:S02]  /*3b40*/  @!P5 LDC.64 R16, c[0x0][0x228] ;  /* 0x00008a00ff10db82 */ /* 0x002e640000000a00 */
[----:B-1----:R-:W-:-:S04]  /*3b50*/  @!P5 IADD3 R16, P3, R8, R16, RZ ;  /* 0x000000100810d210 */ /* 0x002fc80007f7e0ff */
[----:B------:R-:W-:-:S05]  /*3b60*/  @!P5 IADD3.X R17, R23, R17, RZ, P3, !PT ;  /* 0x000000111711d210 */ /* 0x000fca0001ffe4ff */
[----:B------:R1:W3:Y:S04]  /*3b70*/  @!P5 LDG.E R9, desc[UR22][R16.64] ;  /* 0x000000161009d981 */ /* 0x0002e8000c1e1900 */
[----:B----4-:R4:W-:Y:S04]  /*3b80*/  STL [R1+0x90], R28 ;  /* 0x0000901c01007387 */ /* 0x0109e80000100800 */
[----:B------:R0:W-:Y:S01]  /*3b90*/  STL [R1+0xb0], R27 ;  /* 0x0000b01b01007387 */ /* 0x0001e20000100800 */
[----:B----4-:R-:W-:Y:S01]  /*3ba0*/  MOV R28, RZ ;  /* 0x000000ff001c7202 */ /* 0x010fe20000000f00 */
[----:B0-----:R-:W-:-:S05]  /*3bb0*/  HFMA2.MMA R27, -RZ, RZ, 0, 0 ;  /* 0x00000000ff1b7435 */ /* 0x001fca00000001ff */
[----:B------:R-:W4:Y:S05]  /*3bc0*/  @!P4 LDG.E R28, desc[UR22][R18.64] ;  /* 0x00000016121cc981 */ /* 0x000f2a000c1e1900 */
[----:B------:R-:W2:Y:S01]  /*3bd0*/  @!P4 LDG.E R27, desc[UR22][R12.64] ;  /* 0x000000160c1bc981 */ /* 0x000ea2000c1e1900 */
        /* <DEDUP_REMOVED lines=9> */
[----:B------:R-:W-:Y:S01]  /*3c70*/  UMOV UR27, 0x3f800000 ;  /* 0x3f800000001b7882 */ /* 0x000fe20000000000 */
[----:B------:R-:W-:Y:S01]  /*3c80*/  BSSY B0, `(.L_x_536) ;  /* 0x000001e000007945 */ /* 0x000fe20003800000 */
[----:B0-----:R-:W-:Y:S02]  /*3c90*/  @P0 R2UR UR5, R3 ;  /* 0x00000000030502ca */ /* 0x001fe400000e0000 */
[----:B------:R-:W-:Y:S01]  /*3ca0*/  ISETP.GT.U32.AND P0, PT, R0, 0x29f, PT ;  /* 0x0000029f0000780c */ /* 0x000fe20003f04070 */
[----:B------:R-:W-:Y:S01]  /*3cb0*/  HFMA2.MMA R3, -RZ, RZ, 0, 0 ;  /* 0x00000000ff037435 */ /* 0x000fe200000001ff */
[----:B------:R-:W-:Y:S02]  /*3cc0*/  ISETP.NE.AND P5, PT, RZ, UR25, PT ;  /* 0x00000019ff007c0c */ /* 0x000fe4000bfa5270 */
[----:B------:R-:W-:Y:S02]  /*3cd0*/  CS2R R14, SRZ ;  /* 0x00000000000e7805 */ /* 0x000fe4000001ff00 */
[----:B-1----:R-:W-:-:S05]  /*3ce0*/  MOV R16, RZ ;  /* 0x000000ff00107202 */ /* 0x002fca0000000f00 */
[----:B------:R-:W-:Y:S01]  /*3cf0*/  @UP0 UMOV UR27, UR5 ;  /* 0x00000005001b0c82 */ /* 0x000fe20008000000 */
[----:B--2---:R0:W-:Y:S04]  /*3d00*/  STL [R1+0x9c], R27 ;  /* 0x00009c1b01007387 */ /* 0x0041e80000100800 */
[----:B----4-:R0:W-:Y:S04]  /*3d10*/  STL [R1+0x78], R28 ;  /* 0x0000781c01007387 */ /* 0x0101e80000100800 */
[----:B---3--:R0:W-:Y:S04]  /*3d20*/  STL [R1+0x88], R9 ;  /* 0x0000880901007387 */ /* 0x0081e80000100800 */
[----:B------:R0:W-:Y:S01]  /*3d30*/  STL [R1+0x50], R22 ;  /* 0x0000501601007387 */ /* 0x0001e20000100800 */
[----:B------:R-:W-:Y:S05]  /*3d40*/  @P0 BRA `(.L_x_537) ;  /* 0x0000000000440947 */ /* 0x000fea0003800000 */
[----:B0-----:R-:W2:Y:S01]  /*3d50*/  LDL R22, [R1+0x160] ;  /* 0x0001600001167983 */ /* 0x001ea20000100800 */
[----:B------:R-:W-:-:S13]  /*3d60*/  ISETP.NE.AND P0, PT, RZ, UR25, PT ;  /* 0x00000019ff007c0c */ /* 0x000fda000bf05270 */
[----:B------:R-:W0:Y:S01]  /*3d70*/  @P0 LDC.64 R8, c[0x0][0x240] ;  /* 0x00009000ff080b82 */ /* 0x000e220000000a00 */
[----:B--2---:R-:W-:-:S04]  /*3d80*/  IADD3 R3, R22, UR17, RZ ;  /* 0x0000001116037c10 */ /* 0x004fc8000fffe0ff */
[----:B0-----:R-:W-:Y:S02]  /*3d90*/  @P0 LEA R8, P2, R3, R8, 0x1 ;  /* 0x0000000803080211 */ /* 0x001fe400078408ff */
[----:B------:R-:W-:-:S04]  /*3da0*/  SHF.R.S32.HI R10, RZ, 0x1f, R3 ;  /* 0x0000001fff0a7819 */ /* 0x000fc80000011403 */
[----:B------:R-:W-:-:S05]  /*3db0*/  @P0 LEA.HI.X R9, R3, R9, R10, 0x1, P2 ;  /* 0x0000000903090211 */ /* 0x000fca00010f0c0a */
[----:B------:R-:W2:Y:S04]  /*3dc0*/  @P0 LDG.E.U16 R10, desc[UR22][R8.64] ;  /* 0x00000016080a0981 */ /* 0x000ea8000c1e1500 */
[----:B------:R0:W3:Y:S02]  /*3dd0*/  @P0 LDG.E.U16 R11, desc[UR22][R8.64+0x2] ;  /* 0x00000216080b0981 */ /* 0x0000e4000c1e1500 */
[----:B0-----:R-:W0:Y:S02]  /*3de0*/  LDC.64 R8, c[0x0][0x238] ;  /* 0x00008e00ff087b82 */ /* 0x001e240000000a00 */
[----:B0-----:R-:W-:-:S05]  /*3df0*/  IMAD.WIDE R8, R3, 0x2, R8 ;  /* 0x0000000203087825 */ /* 0x001fca00078e0208 */
[----:B------:R-:W4:Y:S04]  /*3e00*/  LDG.E.U16 R3, desc[UR22][R8.64] ;  /* 0x0000001608037981 */ /* 0x000f28000c1e1500 */
[----:B------:R-:W4:Y:S01]  /*3e10*/  LDG.E.U16 R8, desc[UR22][R8.64+0x2] ;  /* 0x0000021608087981 */ /* 0x000f22000c1e1500 */
[----:B--2---:R-:W-:Y:S02]  /*3e20*/  @P0 SHF.L.U32 R14, R10, 0x10, RZ ;  /* 0x000000100a0e0819 */ /* 0x004fe400000006ff */
[----:B---3--:R-:W-:Y:S02]  /*3e30*/  @P0 SHF.L.U32 R15, R11, 0x10, RZ ;  /* 0x000000100b0f0819 */ /* 0x008fe400000006ff */
[----:B----4-:R-:W-:Y:S02]  /*3e40*/  SHF.L.U32 R3, R3, 0x10, RZ ;  /* 0x0000001003037819 */ /* 0x010fe400000006ff */
[----:B------:R-:W-:-:S07]  /*3e50*/  SHF.L.U32 R16, R8, 0x10, RZ ;  /* 0x0000001008107819 */ /* 0x000fce00000006ff */
.L_x_537:
[----:B------:R-:W-:Y:S05]  /*3e60*/  BSYNC B0 ;  /* 0x0000000000007941 */ /* 0x000fea0003800000 */
.L_x_536:
[----:B------:R-:W2:Y:S04]  /*3e70*/  LDL R19, [R1+0xc4] ;  /* 0x0000c40001137983 */ /* 0x000ea80000100800 */
[----:B------:R-:W3:Y:S04]  /*3e80*/  LDL R12, [R1+0x54] ;  /* 0x00005400010c7983 */ /* 0x000ee80000100800 */
[----:B------:R-:W4:Y:S04]  /*3e90*/  LDL R11, [R1+0x58] ;  /* 0x00005800010b7983 */ /* 0x000f280000100800 */
[----:B------:R-:W4:Y:S01]  /*3ea0*/  LDL R10, [R1+0x70] ;  /* 0x00007000010a7983 */ /* 0x000f220000100800 */
[----:B--2---:R-:W-:-:S02]  /*3eb0*/  PRMT R8, R19, 0x7632, R8 ;  /* 0x0000763213087816 */ /* 0x004fc40000000008 */
[----:B------:R-:W-:Y:S02]  /*3ec0*/  SHF.L.U32 R18, R19, 0x10, RZ ;  /* 0x0000001013127819 */ /* 0x000fe400000006ff */
[C---:B---3--:R-:W-:Y:S02]  /*3ed0*/  PRMT R17, R12.reuse, 0x7632, R17 ;  /* 0x000076320c117816 */ /* 0x048fe40000000011 */
[----:B------:R-:W-:Y:S01]  /*3ee0*/  SHF.L.U32 R20, R12, 0x10, RZ ;  /* 0x000000100c147819 */ /* 0x000fe200000006ff */
[----:B------:R-:W-:Y:S01]  /*3ef0*/  FADD.FTZ R18, R18, -UR26 ;  /* 0x8000001a12127e21 */ /* 0x000fe20008010000 */
[C---:B----4-:R-:W-:Y:S02]  /*3f00*/  SHF.L.U32 R12, R11.reuse, 0x10, RZ ;  /* 0x000000100b0c7819 */ /* 0x050fe400000006ff */
[----:B------:R-:W-:Y:S01]  /*3f10*/  SHF.L.U32 R8, R8, 0x10, RZ ;  /* 0x0000001008087819 */ /* 0x000fe200000006ff */
[----:B------:R-:W-:Y:S01]  /*3f20*/  FMUL.FTZ R18, R18, UR27 ;  /* 0x0000001b12127c20 */ /* 0x000fe20008410000 */
[----:B0-----:R-:W-:Y:S01]  /*3f30*/  PRMT R9, R11, 0x7632, R9 ;  /* 0x000076320b097816 */ /* 0x001fe20000000009 */
[----:B------:R-:W-:Y:S01]  /*3f40*/  FADD.FTZ R12, R12, -UR26 ;  /* 0x8000001a0c0c7e21 */ /* 0x000fe20008010000 */
[----:B------:R-:W-:Y:S01]  /*3f50*/  PRMT R13, R10, 0x7632, R13 ;  /* 0x000076320a0d7816 */ /* 0x000fe2000000000d */
        /* <DEDUP_REMOVED lines=26> */
.L_x_538:
        /* <DEDUP_REMOVED lines=26> */
.L_x_539:
        /* <DEDUP_REMOVED lines=45> */
.L_x_540:
        /* <DEDUP_REMOVED lines=41> */
.L_x_541:
        /* <DEDUP_REMOVED lines=41> */
.L_x_542:
        /* <DEDUP_REMOVED lines=41> */
.L_x_543:
        /* <DEDUP_REMOVED lines=41> */
.L_x_544:
        /* <DEDUP_REMOVED lines=41> */
.L_x_545:
        /* <DEDUP_REMOVED lines=41> */
.L_x_546:
        /* <DEDUP_REMOVED lines=41> */
.L_x_547:
        /* <DEDUP_REMOVED lines=41> */
.L_x_548:
        /* <DEDUP_REMOVED lines=39> */
.L_x_549:
        /* <DEDUP_REMOVED lines=41> */
.L_x_550:
        /* <DEDUP_REMOVED lines=41> */
.L_x_551:
        /* <DEDUP_REMOVED lines=41> */
.L_x_552:
        /* <DEDUP_REMOVED lines=41> */
.L_x_553:
        /* <DEDUP_REMOVED lines=41> */
.L_x_554:
        /* <DEDUP_REMOVED lines=41> */
.L_x_555:
        /* <DEDUP_REMOVED lines=41> */
.L_x_556:
        /* <DEDUP_REMOVED lines=41> */
.L_x_557:
        /* <DEDUP_REMOVED lines=41> */
.L_x_558:
        /* <DEDUP_REMOVED lines=41> */
.L_x_559:
[----:B------:R-:W2:Y:S04]  /*7600*/  LDL R24, [R1+0x124] ;  /* 0x0001240001187983 */ /* 0x000ea80000100800 */
[----:B------:R-:W3:Y:S01]  /*7610*/  LDL R23, [R1+0x13c] ;  /* 0x00013c0001177983 */ /* 0x000ee20000100800 */
[----:B------:R-:W-:Y:S01]  /*7620*/  FMUL.FTZ R9, R20, R3 ;  /* 0x0000000314097220 */ /* 0x000fe20000410000 */
[----:B------:R-:W-:Y:S01]  /*7630*/  FFMA.FTZ R11, R13, R20, R11 ;  /* 0x000000140d0b7223 */ /* 0x000fe2000001000b */
[----:B------:R-:W-:Y:S01]  /*7640*/  FADD.FTZ R19, R19, R20 ;  /* 0x0000001413137221 */ /* 0x000fe20000010000 */
[----:B------:R-:W-:Y:S01]  /*7650*/  FADD.FTZ R17, R17, R22 ;  /* 0x0000001611117221 */ /* 0x000fe20000010000 */
[----:B------:R-:W-:Y:S01]  /*7660*/  FFMA.FTZ R8, R13, R9, R8 ;  /* 0x000000090d087223 */ /* 0x000fe20000010008 */
[----:B------:R-:W-:Y:S01]  /*7670*/  FFMA.FTZ R12, R18, R22, R12 ;  /* 0x00000016120c7223 */ /* 0x000fe2000001000c */
[----:B------:R-:W-:Y:S01]  /*7680*/  FADD.FTZ R10, R21, R10 ;  /* 0x0000000a150a7221 */ /* 0x000fe20000010000 */
[----:B------:R-:W-:-:S03]  /*7690*/  FMUL.FTZ R22, R22, R16 ;  /* 0x0000001016167220 */ /* 0x000fc60000410000 */
[----:B------:R-:W-:Y:S01]  /*76a0*/  FADD.FTZ R9, R10, R9 ;  /* 0x000000090a097221 */ /* 0x000fe20000010000 */
[--C-:B------:R-:W-:Y:S01]  /*76b0*/  FFMA.FTZ R18, R18, R22, R8.reuse ;  /* 0x0000001612127223 */ /* 0x100fe20000010008 */
        /* <DEDUP_REMOVED lines=29> */
.L_x_560:
        /* <DEDUP_REMOVED lines=47> */
.L_x_561:
        /* <DEDUP_REMOVED lines=39> */
.L_x_562:
        /* <DEDUP_REMOVED lines=41> */
.L_x_563:
        /* <DEDUP_REMOVED lines=37> */
.L_x_564:
        /* <DEDUP_REMOVED lines=41> */
.L_x_565:
        /* <DEDUP_REMOVED lines=38> */
.L_x_566:
        /* <DEDUP_REMOVED lines=50> */
.L_x_567:
        /* <DEDUP_REMOVED lines=9> */
[C---:B-----5:R-:W-:Y:S02]  /*8b70*/  PRMT R28, R29.reuse, 0x7632, R28 ;  /* 0x000076321d1c7816 */ /* 0x060fe4000000001c */
        /* <DEDUP_REMOVED lines=31> */
.L_x_568:
[----:B0-----:R-:W2:Y:S01]  /*8d70*/  LDL R11, [R1+0x20] ;  /* 0x00002000010b7983 */ /* 0x001ea20000100800 */
[----:B------:R-:W-:-:S03]  /*8d80*/  FMUL.FTZ R10, R29, R3 ;  /* 0x000000031d0a7220 */ /* 0x000fc60000410000 */
[----:B------:R0:W-:Y:S04]  /*8d90*/  STL [R1+0x170], R2 ;  /* 0x0001700201007387 */ /* 0x0001e80000100800 */
[----:B0-----:R-:W3:Y:S04]  /*8da0*/  LDL R2, [R1+0x1c] ;  /* 0x00001c0001027983 */ /* 0x001ee80000100800 */
[----:B------:R0:W-:Y:S04]  /*8db0*/  STL [R1+0x16c], R0 ;  /* 0x00016c0001007387 */ /* 0x0001e80000100800 */
[----:B0-----:R-:W4:Y:S01]  /*8dc0*/  LDL R0, [R1+0x88] ;  /* 0x0000880001007983 */ /* 0x001f220000100800 */
[----:B--2---:R-:W-:Y:S01]  /*8dd0*/  FFMA.FTZ R12, R11, R10, R12 ;  /* 0x0000000a0b0c7223 */ /* 0x004fe2000001000c */
[----:B------:R-:W-:-:S02]  /*8de0*/  FADD.FTZ R10, R13, R10 ;  /* 0x0000000a0d0a7221 */ /* 0x000fc40000010000 */
[----:B------:R-:W2:Y:S01]  /*8df0*/  LDL R13, [R1+0x50] ;  /* 0x00005000010d7983 */ /* 0x000ea20000100800 */
[----:B------:R-:W-:-:S04]  /*8e00*/  FMUL.FTZ R11, R28, R16 ;  /* 0x000000101c0b7220 */ /* 0x000fc80000410000 */
[----:B---3--:R-:W-:Y:S02]  /*8e10*/  FFMA.FTZ R12, R2, R11, R12 ;  /* 0x0000000b020c7223 */ /* 0x008fe4000001000c */
[----:B------:R0:W5:Y:S04]  /*8e20*/  LDL.LU R2, [R1+0x170] ;  /* 0x0001700001027983 */ /* 0x0001680000300800 */
[----:B------:R1:W-:Y:S02]  /*8e30*/  STL [R1+0xc], R12 ;  /* 0x00000c0c01007387 */ /* 0x0003e40000100800 */
[----:B-1----:R-:W-:Y:S01]  /*8e40*/  FADD.FTZ R12, R11, R10 ;  /* 0x0000000a0b0c7221 */ /* 0x002fe20000010000 */
[----:B----4-:R-:W-:-:S04]  /*8e50*/  PRMT R11, R0, 0x7632, R11 ;  /* 0x00007632000b7816 */ /* 0x010fc8000000000b */
[----:B------:R1:W-:Y:S01]  /*8e60*/  STL [R1+0x8], R12 ;  /* 0x0000080c01007387 */ /* 0x0003e20000100800 */
[----:B------:R-:W-:Y:S02]  /*8e70*/  SHF.L.U32 R11, R11, 0x10, RZ ;  /* 0x000000100b0b7819 */ /* 0x000fe400000006ff */
[C---:B--2---:R-:W-:Y:S02]  /*8e80*/  PRMT R10, R13.reuse, 0x7632, R10 ;  /* 0x000076320d0a7816 */ /* 0x044fe4000000000a */
[----:B-1----:R-:W-:Y:S02]  /*8e90*/  SHF.L.U32 R12, R13, 0x10, RZ ;  /* 0x000000100d0c7819 */ /* 0x002fe400000006ff */
[----:B------:R-:W-:-:S03]  /*8ea0*/  SHF.L.U32 R10, R10, 0x10, RZ ;  /* 0x000000100a0a7819 */ /* 0x000fc600000006ff */
[----:B------:R-:W-:Y:S02]  /*8eb0*/  FADD.FTZ R12, R12, -UR26 ;  /* 0x8000001a0c0c7e21 */ /* 0x000fe40008010000 */
[----:B------:R-:W-:Y:S02]  /*8ec0*/  FADD.FTZ R10, R10, -UR26 ;  /* 0x8000001a0a0a7e21 */ /* 0x000fe40008010000 */
[----:B------:R-:W-:Y:S01]  /*8ed0*/  FMUL.FTZ R13, R12, UR27 ;  /* 0x0000001b0c0d7c20 */ /* 0x000fe20008410000 */
[----:B------:R-:W-:Y:S01]  /*8ee0*/  MOV R12, R0 ;  /* 0x00000000000c7202 */ /* 0x000fe20000000f00 */
[----:B------:R-:W-:Y:S01]  /*8ef0*/  FMUL.FTZ R10, R10, UR27 ;  /* 0x0000001b0a0a7c20 */ /* 0x000fe20008410000 */
[----:B------:R0:W5:Y:S04]  /*8f00*/  LDL.LU R0, [R1+0x16c] ;  /* 0x00016c0001007983 */ /* 0x0001680000300800 */
[----:B------:R1:W-:Y:S04]  /*8f10*/  STL [R1+0x10], R10 ;  /* 0x0000100a01007387 */ /* 0x0003e80000100800 */
[----:B------:R0:W-:Y:S01]  /*8f20*/  STL [R1+0x14], R13 ;  /* 0x0000140d01007387 */ /* 0x0001e20000100800 */
[----:B-1----:R-:W-:Y:S01]  /*8f30*/  SHF.L.U32 R10, R12, 0x10, RZ ;  /* 0x000000100c0a7819 */ /* 0x002fe200000006ff */
        /* <DEDUP_REMOVED lines=20> */
.L_x_569:
        /* <DEDUP_REMOVED lines=195> */
.L_x_571:
[----:B------:R-:W-:Y:S05]  /*9cb0*/  BSYNC B0 ;  /* 0x0000000000007941 */ /* 0x000fea0003800000 */
.L_x_570:
        /* <DEDUP_REMOVED lines=78> */
.L_x_573:
[----:B------:R-:W-:Y:S05]  /*a1a0*/  BSYNC B0 ;  /* 0x0000000000007941 */ /* 0x000fea0003800000 */
.L_x_572:
        /* <DEDUP_REMOVED lines=16> */
.L_x_575:
[----:B------:R-:W-:Y:S05]  /*a2b0*/  BSYNC B0 ;  /* 0x0000000000007941 */ /* 0x000fea0003800000 */
.L_x_574:
[----:B------:R2:W-:Y:S04]  /*a2c0*/  STL [R1+0x1dc], R28 ;  /* 0x0001dc1c01007387 */ /* 0x0005e80000100800 */
[----:B--2---:R-:W2:Y:S04]  /*a2d0*/  LDL R28, [R1+0x54] ;  /* 0x00005400011c7983 */ /* 0x004ea80000100800 */
[----:B------:R3:W-:Y:S04]  /*a2e0*/  STL [R1+0x1d8], R27 ;  /* 0x0001d81b01007387 */ /* 0x0007e80000100800 */
[----:B---3--:R-:W3:Y:S04]  /*a2f0*/  LDL R27, [R1+0x58] ;  /* 0x00005800011b7983 */ /* 0x008ee80000100800 */
[----:B------:R4:W-:Y:S04]  /*a300*/  STL [R1+0x1d4], R29 ;  /* 0x0001d41d01007387 */ /* 0x0009e80000100800 */
[----:B----4-:R-:W4:Y:S04]  /*a310*/  LDL R29, [R1+0x70] ;  /* 0x00007000011d7983 */ /* 0x010f280000100800 */
[----:B------:R0:W-:Y:S04]  /*a320*/  STL [R1+0x1d0], R25 ;  /* 0x0001d01901007387 */ /* 0x0001e80000100800 */
[----:B0-----:R-:W4:Y:S04]  /*a330*/  LDL R25, [R1+0x74] ;  /* 0x0000740001197983 */ /* 0x001f280000100800 */
[----:B------:R0:W-:Y:S04]  /*a340*/  STL [R1+0x1b0], R22 ;  /* 0x0001b01601007387 */ /* 0x0001e80000100800 */
[----:B0-----:R-:W2:Y:S04]  /*a350*/  LDL R22, [R1+0x94] ;  /* 0x0000940001167983 */ /* 0x001ea80000100800 */
[----:B--2---:R-:W-:Y:S04]  /*a360*/  STL [R1+0x1b4], R22 ;  /* 0x0001b41601007387 */ /* 0x004fe80000100800 */
[----:B------:R-:W-:Y:S04]  /*a370*/  STL [R1+0x1bc], R22 ;  /* 0x0001bc1601007387 */ /* 0x000fe80000100800 */
[----:B------:R-:W-:Y:S04]  /*a380*/  STL [R1+0x1c4], R22 ;  /* 0x0001c41601007387 */ /* 0x000fe80000100800 */
[----:B------:R0:W-:Y:S04]  /*a390*/  STL [R1+0x1cc], R22 ;  /* 0x0001cc1601007387 */ /* 0x0001e80000100800 */
[----:B0-----:R-:W2:Y:S04]  /*a3a0*/  LDL R22, [R1+0x7c] ;  /* 0x00007c0001167983 */ /* 0x001ea80000100800 */
[----:B------:R-:W-:Y:S04]  /*a3b0*/  STL [R1+0x1ac], R20 ;  /* 0x0001ac1401007387 */ /* 0x000fe80000100800 */
[----:B------:R0:W-:Y:S04]  /*a3c0*/  STL [R1+0x1b8], R20 ;  /* 0x0001b81401007387 */ /* 0x0001e80000100800 */
[----:B0-----:R-:W3:Y:S04]  /*a3d0*/  LDL R20, [R1+0x6c] ;  /* 0x00006c0001147983 */ /* 0x001ee80000100800 */
[----:B---3--:R0:W-:Y:S04]  /*a3e0*/  STL [R1+0x1c0], R20 ;  /* 0x0001c01401007387 */ /* 0x0081e80000100800 */
[----:B0-----:R-:W3:Y:S01]  /*a3f0*/  LDL R20, [R1+0x8c] ;  /* 0x00008c0001147983 */ /* 0x001ee20000100800 */
[----:B------:R-:W-:-:S03]  /*a400*/  PRMT R26, R28, 0x7632, R26 ;  /* 0x000076321c1a7816 */ /* 0x000fc6000000001a */
[----:B---3--:R0:W-:Y:S04]  /*a410*/  STL [R1+0x1c8], R20 ;  /* 0x0001c81401007387 */ /* 0x0081e80000100800 */
[----:B0-----:R-:W3:Y:S04]  /*a420*/  LDL R20, [R1+0x80] ;  /* 0x0000800001147983 */ /* 0x001ee80000100800 */
[----:B------:R1:W-:Y:S04]  /*a430*/  STL [R1+0x1a8], R18 ;  /* 0x0001a81201007387 */ /* 0x0003e80000100800 */
[----:B-1----:R-:W3:Y:S04]  /*a440*/  LDL R18, [R1+0x84] ;  /* 0x0000840001127983 */ /* 0x002ee80000100800 */
[----:B------:R-:W-:Y:S04]  /*a450*/  STL [R1+0x1a4], R24 ;  /* 0x0001a41801007387 */ /* 0x000fe80000100800 */
[----:B------:R0:W-:Y:S04]  /*a460*/  STL [R1+0x1a0], R17 ;  /* 0x0001a01101007387 */ /* 0x0001e80000100800 */
[----:B0-----:R-:W3:Y:S04]  /*a470*/  LDL R17, [R1+0xa0] ;  /* 0x0000a00001117983 */ /* 0x001ee80000100800 */
        /* <DEDUP_REMOVED lines=19> */
[----:B------:R-:W3:Y:S04]  /*a5b0*/  LDL R23, [R1+0xb4] ;  /* 0x0000b40001177983 */ /* 0x000ee80000100800 */
[----:B------:R-:W3:Y:S04]  /*a5c0*/  LDL R21, [R1+0xc0] ;  /* 0x0000c00001157983 */ /* 0x000ee80000100800 */
[----:B------:R-:W3:Y:S04]  /*a5d0*/  LDL R19, [R1+0x90] ;  /* 0x0000900001137983 */ /* 0x000ee80000100800 */
[----:B------:R-:W3:Y:S04]  /*a5e0*/  LDL R11, [R1+0xb0] ;  /* 0x0000b000010b7983 */ /* 0x000ee80000100800 */
[----:B------:R-:W3:Y:S04]  /*a5f0*/  LDL R10, [R1+0x78] ;  /* 0x00007800010a7983 */ /* 0x000ee80000100800 */
[----:B------:R-:W3:Y:S04]  /*a600*/  LDL R9, [R1+0x9c] ;  /* 0x00009c0001097983 */ /* 0x000ee80000100800 */
[----:B------:R-:W4:Y:S02]  /*a610*/  LDL.LU R28, [R1+0x1dc] ;  /* 0x0001dc00011c7983 */ /* 0x000f240000300800 */
[----:B----4-:R-:W-:-:S02]  /*a620*/  PRMT R28, R27, 0x7632, R28 ;  /* 0x000076321b1c7816 */ /* 0x010fc4000000001c */
[----:B------:R-:W4:Y:S02]  /*a630*/  LDL.LU R27, [R1+0x1d8] ;  /* 0x0001d800011b7983 */ /* 0x000f240000300800 */
[----:B----4-:R-:W-:Y:S02]  /*a640*/  PRMT R27, R29, 0x7632, R27 ;  /* 0x000076321d1b7816 */ /* 0x010fe4000000001b */
[----:B------:R-:W4:Y:S02]  /*a650*/  LDL.LU R29, [R1+0x1d4] ;  /* 0x0001d400011d7983 */ /* 0x000f240000300800 */
[----:B----4-:R-:W-:Y:S02]  /*a660*/  PRMT R29, R25, 0x7632, R29 ;  /* 0x00007632191d7816 */ /* 0x010fe4000000001d */
[----:B------:R-:W2:Y:S02]  /*a670*/  LDL.LU R25, [R1+0x1d0] ;  /* 0x0001d00001197983 */ /* 0x000ea40000300800 */
[----:B--2---:R-:W-:-:S02]  /*a680*/  PRMT R25, R22, 0x7632, R25 ;  /* 0x0000763216197816 */ /* 0x004fc40000000019 */
[----:B------:R-:W3:Y:S02]  /*a690*/  LDL.LU R22, [R1+0x1cc] ;  /* 0x0001cc0001167983 */ /* 0x000ee40000300800 */
[----:B---3--:R-:W-:Y:S02]  /*a6a0*/  PRMT R22, R20, 0x7632, R22 ;  /* 0x0000763214167816 */ /* 0x008fe40000000016 */
[----:B------:R-:W2:Y:S04]  /*a6b0*/  LDL.LU R20, [R1+0x1c8] ;  /* 0x0001c80001147983 */ /* 0x000ea80000300800 */
[----:B------:R0:W-:Y:S04]  /*a6c0*/  STL.S16 [R1+0x8], R22 ;  /* 0x0000081601007387 */ /* 0x0001e80000100600 */
[----:B0-----:R-:W2:Y:S02]  /*a6d0*/  LDL.LU R22, [R1+0x1c4] ;  /* 0x0001c40001167983 */ /* 0x001ea40000300800 */
[----:B--2---:R-:W-:-:S02]  /*a6e0*/  PRMT R22, R20, 0x7632, R22 ;  /* 0x0000763214167816 */ /* 0x004fc40000000016 */
[----:B------:R-:W2:Y:S04]  /*a6f0*/  LDL.LU R20, [R1+0x1c0] ;  /* 0x0001c00001147983 */ /* 0x000ea80000300800 */
[----:B------:R0:W-:Y:S04]  /*a700*/  STL.S16 [R1+0x4], R22 ;  /* 0x0000041601007387 */ /* 0x0001e80000100600 */
[----:B0-----:R-:W2:Y:S02]  /*a710*/  LDL.LU R22, [R1+0x1bc] ;  /* 0x0001bc0001167983 */ /* 0x001ea40000300800 */
[----:B--2---:R-:W-:-:S02]  /*a720*/  PRMT R22, R20, 0x7632, R22 ;  /* 0x0000763214167816 */ /* 0x004fc40000000016 */
[----:B------:R-:W2:Y:S04]  /*a730*/  LDL.LU R20, [R1+0x1b8] ;  /* 0x0001b80001147983 */ /* 0x000ea80000300800 */
[----:B------:R0:W-:Y:S04]  /*a740*/  STL.S16 [R1], R22 ;  /* 0x0000001601007387 */ /* 0x0001e80000100600 */
        /* <DEDUP_REMOVED lines=14> */
[----:B0-----:R-:W4:Y:S01]  /*a830*/  LDL.LU R8, [R1+0x19c] ;  /* 0x00019c0001087983 */ /* 0x001f220000300800 */
[----:B------:R-:W-:-:S03]  /*a840*/  PRMT R7, R12, 0x7632, R7 ;  /* 0x000076320c077816 */ /* 0x000fc60000000007 */
[----:B------:R0:W5:Y:S04]  /*a850*/  LDL.LU R16, [R1+0x198] ;  /* 0x0001980001107983 */ /* 0x0001680000300800 */
[----:B------:R1:W-:Y:S01]  /*a860*/  STL.S16 [R1+0x1c], R15 ;  /* 0x00001c0f01007387 */ /* 0x0003e20000100600 */
[----:B------:R-:W-:Y:S02]  /*a870*/  PRMT R5, R6, 0x7632, R5 ;  /* 0x0000763206057816 */ /* 0x000fe40000000005 */
[----:B------:R-:W-:Y:S01]  /*a880*/  PRMT R3, R4, 0x7632, R3 ;  /* 0x0000763204037816 */ /* 0x000fe20000000003 */
[----:B-1----:R0:W5:Y:S01]  /*a890*/  LDL.LU R15, [R1+0x194] ;  /* 0x00019400010f7983 */ /* 0x0021620000300800 */
[----:B------:R-:W-:-:S03]  /*a8a0*/  UISETP.GE.U32.AND UP0, UPT, UR16, 0x2, UPT ;  /* 0x000000021000788c */ /* 0x000fc6000bf06070 */
        /* <DEDUP_REMOVED lines=17> */
[----:B--2---:R-:W-:-:S05]  /*a9c0*/  PRMT R22, R23, 0x7632, R22 ;  /* 0x0000763217167816 */ /* 0x004fca0000000016 */
[----:B------:R0:W-:Y:S01]  /*a9d0*/  STL.S16 [R1+0x2c], R22 ;  /* 0x00002c1601007387 */ /* 0x0001e20000100600 */
[----:B---3--:R-:W-:Y:S02]  /*a9e0*/  PRMT R20, R21, 0x7632, R20 ;  /* 0x0000763215147816 */ /* 0x008fe40000000014 */
[----:B----4-:R-:W-:-:S03]  /*a9f0*/  PRMT R18, R19, 0x7632, R18 ;  /* 0x0000763213127816 */ /* 0x010fc60000000012 */
[----:B------:R0:W-:Y:S04]  /*aa00*/  STL.S16 [R1+0x38], R20 ;  /* 0x0000381401007387 */ /* 0x0001e80000100600 */
[----:B------:R0:W-:Y:S01]  /*aa10*/  STL.S16 [R1+0x3c], R18 ;  /* 0x00003c1201007387 */ /* 0x0001e20000100600 */
        /* <DEDUP_REMOVED lines=41> */
.L_x_578:
[----:B------:R-:W-:Y:S02]  /*acb0*/  MOV R10, UR20 ;  /* 0x00000014000a7c02 */ /* 0x000fe40008000f00 */
[----:B------:R-:W-:-:S05]  /*acc0*/  MOV R11, UR21 ;  /* 0x00000015000b7c02 */ /* 0x000fca0008000f00 */
[----:B------:R-:W2:Y:S04]  /*acd0*/  LDG.E.STRONG.GPU R10, desc[UR22][R10.64] ;  /* 0x000000160a0a7981 */ /* 0x000ea8000c1ef900 */
[----:B--2---:R-:W-:Y:S01]  /*ace0*/  CCTL.IVALL ;  /* 0x00000000ff00798f */ /* 0x004fe20002000000 */
[----:B------:R-:W-:Y:S05]  /*acf0*/  YIELD ;  /* 0x0000000000007946 */ /* 0x000fea0003800000 */
[----:B------:R-:W-:-:S13]  /*ad00*/  ISETP.NE.AND P0, PT, R10, R9, PT ;  /* 0x000000090a00720c */ /* 0x000fda0003f05270 */
[----:B------:R-:W-:Y:S05]  /*ad10*/  @P0 BRA `(.L_x_578) ;  /* 0xfffffffc00e40947 */ /* 0x000fea000383ffff */
.L_x_577:
        /* <DEDUP_REMOVED lines=19> */
.L_x_582:
        /* <DEDUP_REMOVED lines=165> */
.L_x_581:
        /* <DEDUP_REMOVED lines=87> */
.L_x_583:
[----:B------:R-:W-:-:S13]  /*be10*/  ISETP.NE.OR P0, PT, RZ, UR17, P0 ;  /* 0x00000011ff007c0c */ /* 0x000fda0008705670 */
[----:B------:R-:W-:Y:S05]  /*be20*/  @!P0 BRA `(.L_x_579) ;  /* 0x0000000000b08947 */ /* 0x000fea0003800000 */
.L_x_580:
        /* <DEDUP_REMOVED lines=44> */
.L_x_579:
        /* <DEDUP_REMOVED lines=14> */
.L_x_585:
[----:B------:R-:W-:Y:S05]  /*c1d0*/  BSYNC B0 ;  /* 0x0000000000007941 */ /* 0x000fea0003800000 */
.L_x_584:
        /* <DEDUP_REMOVED lines=25> */
.L_x_576:
        /* <DEDUP_REMOVED lines=41> */
.L_x_586:
[----:B------:R-:W-:Y:S04]  /*c600*/  BSSY B0, `(.L_x_587) ;  /* 0x0000017000007945 */ /* 0x000fe80003800000 */
[----:B------:R-:W-:Y:S05]  /*c610*/  @!P1 BRA `(.L_x_588) ;  /* 0x0000000000549947 */ /* 0x000fea0003800000 */
[----:B------:R-:W-:Y:S01]  /*c620*/  MOV R12, UR5 ;  /* 0x00000005000c7c02 */ /* 0x000fe20008000f00 */
[----:B------:R-:W-:Y:S01]  /*c630*/  ULDC.64 UR6, c[0x0][0x288] ;  /* 0x0000a20000067ab9 */ /* 0x000fe20000000a00 */
[----:B------:R-:W-:-:S03]  /*c640*/  SHF.R.S32.HI R13, RZ, 0x1f, R2 ;  /* 0x0000001fff0d7819 */ /* 0x000fc60000011402 */
[----:B------:R-:W-:Y:S01]  /*c650*/  FFMA.FTZ R12, R11, R12, UR14 ;  /* 0x0000000e0b0c7e23 */ /* 0x000fe2000801000c */
[----:B------:R-:W-:-:S03]  /*c660*/  MOV R11, R5 ;  /* 0x00000005000b7202 */ /* 0x000fc60000000f00 */
[----:B------:R-:W-:Y:S01]  /*c670*/  FFMA.FTZ R12, R9, R3, -R12 ;  /* 0x00000003090c7223 */ /* 0x000fe2000001080c */
[----:B------:R-:W-:-:S03]  /*c680*/  MOV R9, UR5 ;  /* 0x0000000500097c02 */ /* 0x000fc60008000f00 */
[----:B------:R-:W-:Y:S02]  /*c690*/  FMUL.FTZ R12, R12, UR27 ;  /* 0x0000001b0c0c7c20 */ /* 0x000fe40008410000 */
[----:B------:R-:W-:Y:S01]  /*c6a0*/  FFMA.FTZ R9, R10, R9, UR14 ;  /* 0x0000000e0a097e23 */ /* 0x000fe20008010009 */
[----:B------:R-:W-:-:S03]  /*c6b0*/  MOV R10, R6 ;  /* 0x00000006000a7202 */ /* 0x000fc60000000f00 */
[----:B------:R-:W-:Y:S02]  /*c6c0*/  FFMA.FTZ R9, R26, R16, -R9 ;  /* 0x000000101a097223 */ /* 0x000fe40000010809 */
[----:B------:R-:W-:-:S04]  /*c6d0*/  IMAD.WIDE.U32 R10, R2, UR6, R10 ;  /* 0x00000006020a7c25 */ /* 0x000fc8000f8e000a */
[----:B------:R-:W-:-:S05]  /*c6e0*/  FMUL.FTZ R9, R9, UR27 ;  /* 0x0000001b09097c20 */ /* 0x000fca0008410000 */
[----:B------:R-:W-:Y:S01]  /*c6f0*/  F2FP.BF16.F32.PACK_AB R9, R9, R12 ;  /* 0x0000000c0909723e */ /* 0x000fe200000010ff */
[----:B------:R-:W-:-:S04]  /*c700*/  IMAD R12, R13, UR6, RZ ;  /* 0x000000060d0c7c24 */ /* 0x000fc8000f8e02ff */
[----:B------:R-:W-:Y:S01]  /*c710*/  IMAD R12, R2, UR7, R12 ;  /* 0x00000007020c7c24 */ /* 0x000fe2000f8e020c */
[----:B------:R-:W-:-:S04]  /*c720*/  ULDC.64 UR6, c[0x0][0x210] ;  /* 0x0000840000067ab9 */ /* 0x000fc80000000a00 */
[----:B------:R-:W-:Y:S02]  /*c730*/  IADD3 R11, R11, R12, RZ ;  /* 0x0000000c0b0b7210 */ /* 0x000fe40007ffe0ff */
[----:B------:R-:W-:-:S04]  /*c740*/  LEA R12, P0, R10, UR6, 0x1 ;  /* 0x000000060a0c7c11 */ /* 0x000fc8000f8008ff */
[----:B------:R-:W-:-:S05]  /*c750*/  LEA.HI.X R13, R10, UR7, R11, 0x1, P0 ;  /* 0x000000070a0d7c11 */ /* 0x000fca00080f0c0b */
[----:B------:R0:W-:Y:S04]  /*c760*/  STG.E desc[UR22][R12.64], R9 ;  /* 0x000000090c007986 */ /* 0x0001e8000c101916 */
.L_x_588:
[----:B------:R-:W-:Y:S05]  /*c770*/  BSYNC B0 ;  /* 0x0000000000007941 */ /* 0x000fea0003800000 */
.L_x_587:
[----:B------:R-:W2:Y:S01]  /*c780*/  LDL.LU R10, [R1+0x58] ;  /* 0x00005800010a7983 */ /* 0x000ea20000300800 */
[C---:B------:R-:W-:Y:S01]  /*c790*/  IADD3 R19, R2.reuse, 0x10, RZ ;  /* 0x0000001002137810 */ /* 0x040fe20007ffe0ff */
[----:B------:R-:W-:Y:S02]  /*c7a0*/  ULDC.64 UR6, c[0x0][0x290] ;  /* 0x0000a40000067ab9 */ /* 0x000fe40000000a00 */
[----:B0-----:R-:W3:Y:S01]  /*c7b0*/  LDL.LU R9, [R1+0x70] ;  /* 0x0000700001097983 */ /* 0x001ee20000300800 */
[----:B------:R-:W-:Y:S02]  /*c7c0*/  IADD3 R18, R2, 0x10, RZ ;  /* 0x0000001002127810 */ /* 0x000fe40007ffe0ff */
[----:B------:R-:W-:Y:S02]  /*c7d0*/  SHF.R.S32.HI R19, RZ, 0x1f, R19 ;  /* 0x0000001fff137819 */ /* 0x000fe40000011413 */
[----:B------:R-:W-:Y:S02]  /*c7e0*/  ISETP.GE.U32.AND P0, PT, R18, UR6, PT ;  /* 0x0000000612007c0c */ /* 0x000fe4000bf06070 */
[----:B------:R-:W-:-:S02]  /*c7f0*/  SHF.L.U32 R27, R27, 0x10, RZ ;  /* 0x000000101b1b7819 */ /* 0x000fc400000006ff */
[----:B------:R-:W-:-:S04]  /*c800*/  ISETP.GE.AND.EX P0, PT, R19, UR7, PT, P0 ;  /* 0x0000000713007c0c */ /* 0x000fc8000bf06300 */
[----:B------:R-:W-:Y:S02]  /*c810*/  ISETP.GT.U32.OR P0, PT, R0, 0x29f, P0 ;  /* 0x0000029f0000780c */ /* 0x000fe40000704470 */
[----:B--2---:R-:W-:Y:S02]  /*c820*/  SHF.L.U32 R11, R10, 0x10, RZ ;  /* 0x000000100a0b7819 */ /* 0x004fe400000006ff */
[----:B------:R-:W-:Y:S02]  /*c830*/  SHF.L.U32 R10, R28, 0x10, RZ ;  /* 0x000000101c0a7819 */ /* 0x000fe400000006ff */
[----:B---3--:R-:W-:Y:S01]  /*c840*/  SHF.L.U32 R9, R9, 0x10, RZ ;  /* 0x0000001009097819 */ /* 0x008fe200000006ff */
[----:B------:R-:W-:Y:S02]  /*c850*/  FADD.FTZ R11, R11, -UR26 ;  /* 0x8000001a0b0b7e21 */ /* 0x000fe40008010000 */
[----:B------:R-:W-:Y:S02]  /*c860*/  FADD.FTZ R10, R10, -UR26 ;  /* 0x8000001a0a0a7e21 */ /* 0x000fe40008010000 */
        /* <DEDUP_REMOVED lines=21> */
.L_x_589:
[----:B------:R-:W-:Y:S04]  /*c9c0*/  BSSY B0, `(.L_x_590) ;  /* 0x0000016000007945 */ /* 0x000fe80003800000 */
[----:B------:R-:W-:Y:S05]  /*c9d0*/  @P0 BRA `(.L_x_591) ;  /* 0x0000000000500947 */ /* 0x000fea0003800000 */
[----:B------:R-:W-:Y:S01]  /*c9e0*/  MOV R12, UR5 ;  /* 0x00000005000c7c02 */ /* 0x000fe20008000f00 */
[----:B------:R-:W-:-:S04]  /*c9f0*/  ULDC.64 UR16, c[0x0][0x288] ;  /* 0x0000a20000107ab9 */ /* 0x000fc80000000a00 */
        /* <DEDUP_REMOVED lines=18> */
.L_x_591:
[----:B------:R-:W-:Y:S05]  /*cb20*/  BSYNC B0 ;  /* 0x0000000000007941 */ /* 0x000fea0003800000 */
.L_x_590:
[----:B------:R-:W2:Y:S04]  /*cb30*/  LDL.LU R10, [R1+0x74] ;  /* 0x00007400010a7983 */ /* 0x000ea80000300800 */
[----:B0-----:R-:W3:Y:S01]  /*cb40*/  LDL.LU R9, [R1+0x7c] ;  /* 0x00007c0001097983 */ /* 0x001ee20000300800 */
        /* <DEDUP_REMOVED lines=9> */
[----:B--2---:R-:W-:-:S02]  /*cbe0*/  SHF.L.U32 R11, R10, 0x10, RZ ;  /* 0x000000100a0b7819 */ /* 0x004fc400000006ff */
[----:B------:R-:W-:Y:S02]  /*cbf0*/  SHF.L.U32 R10, R29, 0x10, RZ ;  /* 0x000000101d0a7819 */ /* 0x000fe400000006ff */
[----:B---3--:R-:W-:Y:S01]  /*cc00*/  SHF.L.U32 R9, R9, 0x10, RZ ;  /* 0x0000001009097819 */ /* 0x008fe200000006ff */
        /* <DEDUP_REMOVED lines=23> */
.L_x_592:
        /* <DEDUP_REMOVED lines=22> */
.L_x_594:
[----:B------:R-:W-:Y:S05]  /*cee0*/  BSYNC B0 ;  /* 0x0000000000007941 */ /* 0x000fea0003800000 */
.L_x_593:
[----:B0-----:R-:W2:Y:S04]  /*cef0*/  LDL.LU R13, [R1+0x80] ;  /* 0x00008000010d7983 */ /* 0x001ea80000300800 */
[----:B------:R-:W3:Y:S04]  /*cf00*/  LDL.LU R12, [R1+0x8] ;  /* 0x00000800010c7983 */ /* 0x000ee80000300800 */
[----:B------:R-:W4:Y:S04]  /*cf10*/  LDL.LU R10, [R1+0x8c] ;  /* 0x00008c00010a7983 */ /* 0x000f280000300800 */
[----:B------:R-:W5:Y:S04]  /*cf20*/  LDL.LU R11, [R1+0x4] ;  /* 0x00000400010b7983 */ /* 0x000f680000300800 */
[----:B------:R-:W5:Y:S04]  /*cf30*/  LDL.LU R9, [R1+0x6c] ;  /* 0x00006c0001097983 */ /* 0x000f680000300800 */
[----:B------:R-:W5:Y:S01]  /*cf40*/  LDL.LU R18, [R1] ;  /* 0x0000000001127983 */ /* 0x000f620000300800 */
        /* <DEDUP_REMOVED lines=33> */
.L_x_595:
        /* <DEDUP_REMOVED lines=22> */
.L_x_597:
[----:B------:R-:W-:Y:S05]  /*d2c0*/  BSYNC B0 ;  /* 0x0000000000007941 */ /* 0x000fea0003800000 */
.L_x_596:
        /* <DEDUP_REMOVED lines=50> */
.L_x_598:
        /* <DEDUP_REMOVED lines=22> */
.L_x_600:
[----:B------:R-:W-:Y:S05]  /*d750*/  BSYNC B0 ;  /* 0x0000000000007941 */ /* 0x000fea0003800000 */
.L_x_599:
[----:B0-----:R-:W2:Y:S04]  /*d760*/  LDL.LU R13, [R1+0xa0] ;  /* 0x0000a000010d7983 */ /* 0x001ea80000300800 */
        /* <DEDUP_REMOVED lines=26> */
.L_x_601:
        /* <DEDUP_REMOVED lines=11> */
[----:B------:R-:W-:Y:S01]  /*d9c0*/  FFMA.FTZ R9, R12, R16, -R9 ;  /* 0x000000100c097223 */ /* 0x000fe20000010809 */
[----:B------:R-:W-:Y:S02]  /*d9d0*/  IMAD R12, R26, UR16, RZ ;  /* 0x000000101a0c7c24 */ /* 0x000fe4000f8e02ff */
[----:B------:R-:W-:-:S04]  /*d9e0*/  IMAD.WIDE.U32 R10, R22, UR16, R10 ;  /* 0x00000010160a7c25 */ /* 0x000fc8000f8e000a */
[----:B------:R-:W-:Y:S01]  /*d9f0*/  FMUL.FTZ R9, R9, UR27 ;  /* 0x0000001b09097c20 */ /* 0x000fe20008410000 */
[----:B------:R-:W-:Y:S01]  /*da00*/  IMAD R12, R22, UR17, R12 ;  /* 0x00000011160c7c24 */ /* 0x000fe2000f8e020c */
[----:B------:R-:W-:-:S03]  /*da10*/  ULDC.64 UR16, c[0x0][0x210] ;  /* 0x0000840000107ab9 */ /* 0x000fc60000000a00 */
[----:B------:R-:W-:Y:S02]  /*da20*/  F2FP.BF16.F32.PACK_AB R9, R9, R13 ;  /* 0x0000000d0909723e */ /* 0x000fe400000010ff */
[----:B------:R-:W-:Y:S02]  /*da30*/  IADD3 R11, R11, R12, RZ ;  /* 0x0000000c0b0b7210 */ /* 0x000fe40007ffe0ff */
[----:B------:R-:W-:-:S04]  /*da40*/  LEA R12, P2, R10, UR16, 0x1 ;  /* 0x000000100a0c7c11 */ /* 0x000fc8000f8408ff */
[----:B------:R-:W-:-:S05]  /*da50*/  LEA.HI.X R13, R10, UR17, R11, 0x1, P2 ;  /* 0x000000110a0d7c11 */ /* 0x000fca00090f0c0b */
[----:B------:R0:W-:Y:S04]  /*da60*/  STG.E desc[UR22][R12.64], R9 ;  /* 0x000000090c007986 */ /* 0x0001e8000c101916 */
.L_x_603:
[----:B------:R-:W-:Y:S05]  /*da70*/  BSYNC B0 ;  /* 0x0000000000007941 */ /* 0x000fea0003800000 */
.L_x_602:
        /* <DEDUP_REMOVED lines=37> */
.L_x_604:
        /* <DEDUP_REMOVED lines=22> */
.L_x_606:
[----:B------:R-:W-:Y:S05]  /*de30*/  BSYNC B0 ;  /* 0x0000000000007941 */ /* 0x000fea0003800000 */
.L_x_605:
        /* <DEDUP_REMOVED lines=34> */
.L_x_607:
        /* <DEDUP_REMOVED lines=22> */
.L_x_609:
[----:B------:R-:W-:Y:S05]  /*e1c0*/  BSYNC B0 ;  /* 0x0000000000007941 */ /* 0x000fea0003800000 */
.L_x_608:
        /* <DEDUP_REMOVED lines=9> */
[C---:B------:R-:W-:Y:S02]  /*e260*/  IADD3 R22, R2.reuse, 0xa0, RZ ;  /* 0x000000a002167810 */ /* 0x040fe40007ffe0ff */
        /* <DEDUP_REMOVED lines=40> */
.L_x_610:
        /* <DEDUP_REMOVED lines=22> */
.L_x_612:
[----:B------:R-:W-:Y:S05]  /*e650*/  BSYNC B0 ;  /* 0x0000000000007941 */ /* 0x000fea0003800000 */
.L_x_611:
        /* <DEDUP_REMOVED lines=27> */
.L_x_613:
[----:B------:R-:W-:Y:S04]  /*e810*/  BSSY B0, `(.L_x_614) ;  /* 0x0000016000007945 */ /* 0x000fe80003800000 */
[----:B------:R-:W-:Y:S05]  /*e820*/  @P2 BRA `(.L_x_615) ;  /* 0x0000000000502947 */ /* 0x000fea0003800000 */
[----:B0-----:R-:W-:Y:S01]  /*e830*/  MOV R12, UR5 ;  /* 0x00000005000c7c02 */ /* 0x001fe20008000f00 */
[----:B------:R-:W-:-:S04]  /*e840*/  ULDC.64 UR16, c[0x0][0x288] ;  /* 0x0000a20000107ab9 */ /* 0x000fc80000000a00 */
[----:B------:R-:W-:Y:S01]  /*e850*/  FFMA.FTZ R12, R9, R12, UR14 ;  /* 0x0000000e090c7e23 */ /* 0x000fe2000801000c */
[----:B------:R-:W-:-:S03]  /*e860*/  MOV R9, UR5 ;  /* 0x0000000500097c02 */ /* 0x000fc60008000f00 */
[----:B------:R-:W-:Y:S01]  /*e870*/  FFMA.FTZ R12, R10, R3, -R12 ;  /* 0x000000030a0c7223 */ /* 0x000fe2000001080c */
[----:B------:R-:W-:Y:S01]  /*e880*/  MOV R10, R6 ;  /* 0x00000006000a7202 */ /* 0x000fe20000000f00 */
[----:B------:R-:W-:Y:S02]  /*e890*/  FFMA.FTZ R9, R18, R9, UR14 ;  /* 0x0000000e12097e23 */ /* 0x000fe40008010009 */
[----:B------:R-:W-:Y:S02]  /*e8a0*/  FMUL.FTZ R12, R12, UR27 ;  /* 0x0000001b0c0c7c20 */ /* 0x000fe40008410000 */
[----:B------:R-:W-:Y:S01]  /*e8b0*/  FFMA.FTZ R9, R11, R16, -R9 ;  /* 0x000000100b097223 */ /* 0x000fe20000010809 */
[----:B------:R-:W-:-:S03]  /*e8c0*/  MOV R11, R5 ;  /* 0x00000005000b7202 */ /* 0x000fc60000000f00 */
[----:B------:R-:W-:Y:S01]  /*e8d0*/  FMUL.FTZ R9, R9, UR27 ;  /* 0x0000001b09097c20 */ /* 0x000fe20008410000 */
[----:B------:R-:W-:-:S04]  /*e8e0*/  IMAD.WIDE.U32 R10, R25, UR16, R10 ;  /* 0x00000010190a7c25 */ /* 0x000fc8000f8e000a */
        /* <DEDUP_REMOVED lines=8> */
.L_x_615:
[----:B------:R-:W-:Y:S05]  /*e970*/  BSYNC B0 ;  /* 0x0000000000007941 */ /* 0x000fea0003800000 */
.L_x_614:
[----:B01----:R-:W2:Y:S04]  /*e980*/  LDL.LU R12, [R1+0x90] ;  /* 0x00009000010c7983 */ /* 0x003ea80000300800 */
[----:B------:R-:W3:Y:S04]  /*e990*/  LDL.LU R11, [R1+0x3c] ;  /* 0x00003c00010b7983 */ /* 0x000ee80000300800 */
[----:B------:R-:W4:Y:S04]  /*e9a0*/  LDL.LU R10, [R1+0xb0] ;  /* 0x0000b000010a7983 */ /* 0x000f280000300800 */
[----:B------:R-:W5:Y:S01]  /*e9b0*/  LDL.LU R9, [R1+0x78] ;  /* 0x0000780001097983 */ /* 0x000f620000300800 */
[----:B------:R-:W-:-:S02]  /*e9c0*/  IADD3 R19, R2, 0xb0, RZ ;  /* 0x000000b002137810 */ /* 0x000fc40007ffe0ff */
[----:B------:R-:W-:Y:S02]  /*e9d0*/  ISETP.GT.U32.OR P3, PT, R0, 0x29f, P3 ;  /* 0x0000029f0000780c */ /* 0x000fe40001f64470 */
[----:B------:R-:W-:Y:S02]  /*e9e0*/  SHF.R.S32.HI R19, RZ, 0x1f, R19 ;  /* 0x0000001fff137819 */ /* 0x000fe40000011413 */
[----:B------:R-:W-:Y:S02]  /*e9f0*/  SHF.L.U32 R24, R24, 0x10, RZ ;  /* 0x0000001018187819 */ /* 0x000fe400000006ff */
        /* <DEDUP_REMOVED lines=28> */
.L_x_616:
        /* <DEDUP_REMOVED lines=22> */
.L_x_618:
[----:B------:R-:W-:Y:S05]  /*ed20*/  BSYNC B0 ;  /* 0x0000000000007941 */ /* 0x000fea0003800000 */
.L_x_617:
[----:B------:R-:W2:Y:S01]  /*ed30*/  LDL.LU R10, [R1+0x9c] ;  /* 0x00009c00010a7983 */ /* 0x000ea20000300800 */
[----:B0-----:R-:W-:Y:S01]  /*ed40*/  SHF.L.U32 R13, R17, 0x10, RZ ;  /* 0x00000010110d7819 */ /* 0x001fe200000006ff */
        /* <DEDUP_REMOVED lines=29> */
.L_x_619:
[----:B------:R-:W-:Y:S04]  /*ef20*/  BSSY B0, `(.L_x_620) ;  /* 0x0000016000007945 */ /* 0x000fe80003800000 */
[----:B------:R-:W-:Y:S05]  /*ef30*/  @P0 BRA `(.L_x_621) ;  /* 0x0000000000500947 */ /* 0x000fea0003800000 */
[----:B------:R-:W-:Y:S01]  /*ef40*/  MOV R13, UR5 ;  /* 0x00000005000d7c02 */ /* 0x000fe20008000f00 */
[----:B------:R-:W-:-:S04]  /*ef50*/  ULDC.64 UR16, c[0x0][0x288] ;  /* 0x0000a20000107ab9 */ /* 0x000fc80000000a00 */
[----:B------:R-:W-:Y:S01]  /*ef60*/  FFMA.FTZ R13, R9, R13, UR14 ;  /* 0x0000000e090d7e23 */ /* 0x000fe2000801000d */
[----:B------:R-:W-:-:S03]  /*ef70*/  MOV R9, UR5 ;  /* 0x0000000500097c02 */ /* 0x000fc60008000f00 */
[----:B------:R-:W-:Y:S01]  /*ef80*/  FFMA.FTZ R13, R10, R3, -R13 ;  /* 0x000000030a0d7223 */ /* 0x000fe2000001080d */
[----:B------:R-:W-:Y:S02]  /*ef90*/  IMAD R10, R19, UR16, RZ ;  /* 0x00000010130a7c24 */ /* 0x000fe4000f8e02ff */
[----:B------:R-:W-:Y:S01]  /*efa0*/  FFMA.FTZ R9, R8, R9, UR14 ;  /* 0x0000000e08097e23 */ /* 0x000fe20008010009 */
[----:B------:R-:W-:Y:S01]  /*efb0*/  MOV R8, R6 ;  /* 0x0000000600087202 */ /* 0x000fe20000000f00 */
[----:B------:R-:W-:Y:S01]  /*efc0*/  FMUL.FTZ R13, R13, UR27 ;  /* 0x0000001b0d0d7c20 */ /* 0x000fe20008410000 */
[----:B------:R-:W-:Y:S02]  /*efd0*/  IMAD R10, R21, UR17, R10 ;  /* 0x00000011150a7c24 */ /* 0x000fe4000f8e020a */
[----:B------:R-:W-:-:S04]  /*efe0*/  FFMA.FTZ R9, R11, R16, -R9 ;  /* 0x000000100b097223 */ /* 0x000fc80000010809 */
[----:B------:R-:W-:-:S05]  /*eff0*/  FMUL.FTZ R9, R9, UR27 ;  /* 0x0000001b09097c20 */ /* 0x000fca0008410000 */
[----:B------:R-:W-:Y:S02]  /*f000*/  F2FP.BF16.F32.PACK_AB R13, R9, R13 ;  /* 0x0000000d090d723e */ /* 0x000fe400000010ff */
[----:B------:R-:W-:-:S03]  /*f010*/  MOV R9, R5 ;  /* 0x0000000500097202 */ /* 0x000fc60000000f00 */
[----:B------:R-:W-:Y:S01]  /*f020*/  IMAD.WIDE.U32 R8, R21, UR16, R8 ;  /* 0x0000001015087c25 */ /* 0x000fe2000f8e0008 */
[----:B------:R-:W-:-:S04]  /*f030*/  ULDC.64 UR16, c[0x0][0x210] ;  /* 0x0000840000107ab9 */ /* 0x000fc80000000a00 */
[----:B------:R-:W-:Y:S02]  /*f040*/  IADD3 R9, R9, R10, RZ ;  /* 0x0000000a09097210 */ /* 0x000fe40007ffe0ff */
[----:B------:R-:W-:-:S04]  /*f050*/  LEA R10, P0, R8, UR16, 0x1 ;  /* 0x00000010080a7c11 */ /* 0x000fc8000f8008ff */
[----:B------:R-:W-:-:S05]  /*f060*/  LEA.HI.X R11, R8, UR17, R9, 0x1, P0 ;  /* 0x00000011080b7c11 */ /* 0x000fca00080f0c09 */
[----:B------:R0:W-:Y:S04]  /*f070*/  STG.E desc[UR22][R10.64], R13 ;  /* 0x0000000d0a007986 */ /* 0x0001e8000c101916 */
.L_x_621:
[----:B------:R-:W-:Y:S05]  /*f080*/  BSYNC B0 ;  /* 0x0000000000007941 */ /* 0x000fea0003800000 */
.L_x_620:
        /* <DEDUP_REMOVED lines=36> */
.L_x_622:
        /* <DEDUP_REMOVED lines=22> */
.L_x_624:
[----:B------:R-:W-:Y:S05]  /*f430*/  BSYNC B0 ;  /* 0x0000000000007941 */ /* 0x000fea0003800000 */
.L_x_623:
        /* <DEDUP_REMOVED lines=36> */
.L_x_625:
        /* <DEDUP_REMOVED lines=22> */
.L_x_627:
[----:B------:R-:W-:Y:S05]  /*f7e0*/  BSYNC B0 ;  /* 0x0000000000007941 */ /* 0x000fea0003800000 */
.L_x_626:
        /* <DEDUP_REMOVED lines=36> */
.L_x_628:
        /* <DEDUP_REMOVED lines=22> */
.L_x_630:
[----:B------:R-:W-:Y:S05]  /*fb90*/  BSYNC B0 ;  /* 0x0000000000007941 */ /* 0x000fea0003800000 */
.L_x_629:
        /* <DEDUP_REMOVED lines=36> */
.L_x_631:
        /* <DEDUP_REMOVED lines=22> */
.L_x_633:
[----:B------:R-:W-:Y:S05]  /*ff40*/  BSYNC B0 ;  /* 0x0000000000007941 */ /* 0x000fea0003800000 */
.L_x_632:
        /* <DEDUP_REMOVED lines=36> */
.L_x_634:
        /* <DEDUP_REMOVED lines=22> */
.L_x_636:
[----:B------:R-:W-:Y:S05]  /*102f0*/  BSYNC B0 ;  /* 0x0000000000007941 */ /* 0x000fea0003800000 */
.L_x_635:
        /* <DEDUP_REMOVED lines=36> */
.L_x_637:
        /* <DEDUP_REMOVED lines=22> */
.L_x_639:
[----:B------:R-:W-:Y:S05]  /*106a0*/  BSYNC B0 ;  /* 0x0000000000007941 */ /* 0x000fea0003800000 */
.L_x_638:
        /* <DEDUP_REMOVED lines=36> */
.L_x_640:
        /* <DEDUP_REMOVED lines=22> */
.L_x_642:
[----:B------:R-:W-:Y:S05]  /*10a50*/  BSYNC B0 ;  /* 0x0000000000007941 */ /* 0x000fea0003800000 */
.L_x_641:
        /* <DEDUP_REMOVED lines=36> */
.L_x_643:
        /* <DEDUP_REMOVED lines=22> */
.L_x_645:
[----:B------:R-:W-:Y:S05]  /*10e00*/  BSYNC B0 ;  /* 0x0000000000007941 */ /* 0x000fea0003800000 */
.L_x_644:
        /* <DEDUP_REMOVED lines=36> */
.L_x_646:
        /* <DEDUP_REMOVED lines=22> */
.L_x_648:
[----:B------:R-:W-:Y:S05]  /*111b0*/  BSYNC B0 ;  /* 0x0000000000007941 */ /* 0x000fea0003800000 */
.L_x_647:
        /* <DEDUP_REMOVED lines=36> */
.L_x_649:
        /* <DEDUP_REMOVED lines=22> */
.L_x_651:
[----:B------:R-:W-:Y:S05]  /*11560*/  BSYNC B0 ;  /* 0x0000000000007941 */ /* 0x000fea0003800000 */
.L_x_650:
        /* <DEDUP_REMOVED lines=36> */
.L_x_652:
        /* <DEDUP_REMOVED lines=22> */
.L_x_654:
[----:B------:R-:W-:Y:S05]  /*11910*/  BSYNC B0 ;  /* 0x0000000000007941 */ /* 0x000fea0003800000 */
.L_x_653:
        /* <DEDUP_REMOVED lines=36> */
.L_x_655:
        /* <DEDUP_REMOVED lines=22> */
.L_x_657:
[----:B------:R-:W-:Y:S05]  /*11cc0*/  BSYNC B0 ;  /* 0x0000000000007941 */ /* 0x000fea0003800000 */
.L_x_656:
        /* <DEDUP_REMOVED lines=36> */
.L_x_658:
        /* <DEDUP_REMOVED lines=22> */
.L_x_660:
[----:B------:R-:W-:Y:S05]  /*12070*/  BSYNC B0 ;  /* 0x0000000000007941 */ /* 0x000fea0003800000 */
.L_x_659:
        /* <DEDUP_REMOVED lines=36> */
.L_x_661:
        /* <DEDUP_REMOVED lines=22> */
.L_x_663:
[----:B------:R-:W-:Y:S05]  /*12420*/  BSYNC B0 ;  /* 0x0000000000007941 */ /* 0x000fea0003800000 */
.L_x_662:
        /* <DEDUP_REMOVED lines=36> */
.L_x_664:
        /* <DEDUP_REMOVED lines=22> */
.L_x_666:
[----:B------:R-:W-:Y:S05]  /*127d0*/  BSYNC B0 ;  /* 0x0000000000007941 */ /* 0x000fea0003800000 */
.L_x_665:
        /* <DEDUP_REMOVED lines=36> */
.L_x_667:
        /* <DEDUP_REMOVED lines=22> */
.L_x_669:
[----:B------:R-:W-:Y:S05]  /*12b80*/  BSYNC B0 ;  /* 0x0000000000007941 */ /* 0x000fea0003800000 */
.L_x_668:
        /* <DEDUP_REMOVED lines=36> */
.L_x_670:
        /* <DEDUP_REMOVED lines=22> */
.L_x_672:
[----:B------:R-:W-:Y:S05]  /*12f30*/  BSYNC B0 ;  /* 0x0000000000007941 */ /* 0x000fea0003800000 */
.L_x_671:
        /* <DEDUP_REMOVED lines=41> */
.L_x_673:
        /* <DEDUP_REMOVED lines=22> */
.L_x_675:
[----:B------:R-:W-:Y:S05]  /*13330*/  BSYNC B0 ;  /* 0x0000000000007941 */ /* 0x000fea0003800000 */
.L_x_674:
        /* <DEDUP_REMOVED lines=36> */
.L_x_676:
        /* <DEDUP_REMOVED lines=22> */
.L_x_678:
[----:B------:R-:W-:Y:S05]  /*136e0*/  BSYNC B0 ;  /* 0x0000000000007941 */ /* 0x000fea0003800000 */
.L_x_677:
        /* <DEDUP_REMOVED lines=28> */
.L_x_679:
        /* <DEDUP_REMOVED lines=16> */
[C---:B------:R-:W-:Y:S02]  /*139b0*/  LEA R6, P0, R4.reuse, UR6, 0x1 ;  /* 0x0000000604067c11 */ /* 0x040fe4000f8008ff */
[----:B------:R-:W-:Y:S02]  /*139c0*/  IADD3 R12, R5, R12, RZ ;  /* 0x0000000c050c7210 */ /* 0x000fe40007ffe0ff */
[----:B------:R-:W-:Y:S02]  /*139d0*/  F2FP.BF16.F32.PACK_AB R3, R13, R3 ;  /* 0x000000030d03723e */ /* 0x000fe400000010ff */
[----:B------:R-:W-:-:S05]  /*139e0*/  LEA.HI.X R7, R4, UR7, R12, 0x1, P0 ;  /* 0x0000000704077c11 */ /* 0x000fca00080f0c0c */
[----:B------:R0:W-:Y:S02]  /*139f0*/  STG.E desc[UR22][R6.64], R3 ;  /* 0x0000000306007986 */ /* 0x0001e4000c101916 */
.L_x_681:
[----:B------:R-:W-:Y:S05]  /*13a00*/  BSYNC B0 ;  /* 0x0000000000007941 */ /* 0x000fea0003800000 */
.L_x_680:
[----:B------:R-:W-:Y:S01]  /*13a10*/  ULDC UR5, c[0x0][0x10] ;  /* 0x0000040000057ab9 */ /* 0x000fe20000000800 */
[----:B------:R-:W-:Y:S02]  /*13a20*/  UIADD3 UR4, UR4, 0x1, URZ ;  /* 0x0000000104047890 */ /* 0x000fe4000fffe03f */
[----:B------:R-:W-:-:S04]  /*13a30*/  UIADD3 UR9, UR5, UR9, URZ ;  /* 0x0000000905097290 */ /* 0x000fc8000fffe03f */
[----:B------:R-:W-:-:S06]  /*13a40*/  UISETP.GE.AND UP0, UPT, UR9, UR8, UPT ;  /* 0x000000080900728c */ /* 0x000fcc000bf06270 */
[----:B------:R-:W-:-:S13]  /*13a50*/  PLOP3.LUT P0, PT, PT, PT, UP0, 0x80, 0x0 ;  /* 0x000000000000781c */ /* 0x000fda0003f0f008 */
[----:B------:R-:W-:Y:S05]  /*13a60*/  @!P0 BRA `(.L_x_682) ;  /* 0xfffffec800888947 */ /* 0x000fea000383ffff */
.L_x_535:
        /* <DEDUP_REMOVED lines=19> */
.L_x_684:
[----:B------:R-:W-:Y:S05]  /*13ba0*/  BSYNC B0 ;  /* 0x0000000000007941 */ /* 0x000fea0003800000 */
.L_x_683:
        /* <DEDUP_REMOVED lines=11> */
.L_x_686:
[----:B------:R-:W2:Y:S04]  /*13c60*/  LDG.E.STRONG.GPU R5, desc[UR22][R2.64] ;  /* 0x0000001602057981 */ /* 0x000ea8000c1ef900 */
[----:B--2---:R-:W-:Y:S01]  /*13c70*/  CCTL.IVALL ;  /* 0x00000000ff00798f */ /* 0x004fe20002000000 */
[----:B------:R-:W-:Y:S05]  /*13c80*/  YIELD ;  /* 0x0000000000007946 */ /* 0x000fea0003800000 */
[----:B------:R-:W-:-:S13]  /*13c90*/  ISETP.NE.AND P0, PT, R5, R4, PT ;  /* 0x000000040500720c */ /* 0x000fda0003f05270 */
[----:B------:R-:W-:Y:S05]  /*13ca0*/  @P0 BRA `(.L_x_686) ;  /* 0xfffffffc00ec0947 */ /* 0x000fea000383ffff */
.L_x_685:
        /* <DEDUP_REMOVED lines=24> */
.L_x_687:
[----:B------:R-:W-:-:S04]  /*13e30*/  LEA R14, P0, R0, UR4, 0x2 ;  /* 0x00000004000e7c11 */ /* 0x000fc8000f8010ff */
[----:B------:R-:W-:Y:S02]  /*13e40*/  LEA.HI.X R15, R0, UR5, R11, 0x2, P0 ;  /* 0x00000005000f7c11 */ /* 0x000fe400080f140b */
[-C--:B------:R-:W-:Y:S02]  /*13e50*/  LEA R12, P0, R17, R14.reuse, 0x2 ;  /* 0x0000000e110c7211 */ /* 0x080fe400078010ff */
[-C--:B------:R-:W-:Y:S02]  /*13e60*/  LEA R8, P2, R19, R14.reuse, 0x2 ;  /* 0x0000000e13087211 */ /* 0x080fe400078410ff */
[----:B------:R-:W-:Y:S02]  /*13e70*/  LEA R10, P1, R6, R14, 0x2 ;  /* 0x0000000e060a7211 */ /* 0x000fe400078210ff */
[C---:B------:R-:W-:Y:S01]  /*13e80*/  IADD3.X R13, R15.reuse, R23, RZ, P0, !PT ;  /* 0x000000170f0d7210 */ /* 0x040fe200007fe4ff */
[----:B--2---:R-:W2:Y:S01]  /*13e90*/  LDG.E R14, desc[UR22][R14.64] ;  /* 0x000000160e0e7981 */ /* 0x004ea2000c1e1900 */
[----:B------:R-:W-:-:S02]  /*13ea0*/  IADD3.X R9, R15, R7, RZ, P2, !PT ;  /* 0x000000070f097210 */ /* 0x000fc400017fe4ff */
[----:B------:R-:W-:Y:S02]  /*13eb0*/  IADD3.X R11, R25, R15, RZ, P1, !PT ;  /* 0x0000000f190b7210 */ /* 0x000fe40000ffe4ff */
[----:B------:R-:W2:Y:S04]  /*13ec0*/  LDG.E R13, desc[UR22][R12.64] ;  /* 0x000000160c0d7981 */ /* 0x000ea8000c1e1900 */
[----:B------:R3:W4:Y:S04]  /*13ed0*/  LDG.E R10, desc[UR22][R10.64] ;  /* 0x000000160a0a7981 */ /* 0x000728000c1e1900 */
[----:B------:R-:W4:Y:S01]  /*13ee0*/  LDG.E R9, desc[UR22][R8.64] ;  /* 0x0000001608097981 */ /* 0x000f22000c1e1900 */
[----:B------:R-:W-:-:S02]  /*13ef0*/  SHF.L.U32 R27, R0, 0x1, RZ ;  /* 0x00000001001b7819 */ /* 0x000fc400000006ff */
[----:B------:R-:W-:-:S03]  /*13f00*/  IADD3 R0, R0, 0x2a0, RZ ;  /* 0x000002a000007810 */ /* 0x000fc60007ffe0ff */
[----:B0-----:R-:W-:-:S04]  /*13f10*/  IMAD.WIDE R20, R27, 0x2, R4 ;  /* 0x000000021b147825 */ /* 0x001fc800078e0204 */
[----:B-1----:R-:W-:Y:S01]  /*13f20*/  IMAD.WIDE R26, R27, 0x2, R2 ;  /* 0x000000021b1a7825 */ /* 0x002fe200078e0202 */
[----:B------:R-:W-:Y:S02]  /*13f30*/  ISETP.GT.U32.AND P0, PT, R17, R0, PT ;  /* 0x000000001100720c */ /* 0x000fe40003f04070 */
[----:B---3--:R-:W-:-:S04]  /*13f40*/  SHF.R.S32.HI R11, RZ, 0x1f, R0 ;  /* 0x0000001fff0b7819 */ /* 0x008fc80000011400 */
[----:B------:R-:W-:Y:S02]  /*13f50*/  ISETP.GT.AND.EX P0, PT, R16, R11, PT, P0 ;  /* 0x0000000b1000720c */ /* 0x000fe40003f04300 */
[----:B--2---:R-:W-:Y:S02]  /*13f60*/  F2FP.BF16.F32.PACK_AB R29, R13, R14 ;  /* 0x0000000e0d1d723e */ /* 0x004fe400000010ff */
[----:B----4-:R-:W-:-:S03]  /*13f70*/  F2FP.BF16.F32.PACK_AB R18, R9, R10 ;  /* 0x0000000a0912723e */ /* 0x010fc600000010ff */
[----:B------:R2:W-:Y:S04]  /*13f80*/  STG.E desc[UR22][R20.64], R29 ;  /* 0x0000001d14007986 */ /* 0x0005e8000c101916 */
[----:B------:R2:W-:Y:S02]  /*13f90*/  STG.E desc[UR22][R26.64], R18 ;  /* 0x000000121a007986 */ /* 0x0005e4000c101916 */
[----:B------:R-:W-:Y:S05]  /*13fa0*/  @P0 BRA `(.L_x_687) ;  /* 0xfffffffc00a00947 */ /* 0x000fea000383ffff */
[----:B------:R-:W-:Y:S05]  /*13fb0*/  EXIT ;  /* 0x000000000000794d */ /* 0x000fea0003800000 */
.L_x_688:
        /* <DEDUP_REMOVED lines=12> */
.L_x_5121:


//--------------------- .text._Z35group_norm_nhwc_bwd_one_pass_kernelI11Bf16IOFp16WLi64ELi84ELi672EEv26Group_norm_nhwc_bwd_params --------------------------
	.section	.text._Z35group_norm_nhwc_bwd_one_pass_kernelI11Bf16IOFp16WLi64ELi84ELi672EEv26Group_norm_nhwc_bwd_params,"ax",@progbits
	.align	128
        .global         _Z35group_norm_nhwc_bwd_one_pass_kernelI11Bf16IOFp16WLi64ELi84ELi672EEv26Group_norm_nhwc_bwd_params
        .type           _Z35group_norm_nhwc_bwd_one_pass_kernelI11Bf16IOFp16WLi64ELi84ELi672EEv26Group_norm_nhwc_bwd_params,@function
        .size           _Z35group_norm_nhwc_bwd_one_pass_kernelI11Bf16IOFp16WLi64ELi84ELi672EEv26Group_norm_nhwc_bwd_params,(.L_x_5122 - _Z35group_norm_nhwc_bwd_one_pass_kernelI11Bf16IOFp16WLi64ELi84ELi672EEv26Group_norm_nhwc_bwd_params)
        .other          _Z35group_norm_nhwc_bwd_one_pass_kernelI11Bf16IOFp16WLi64ELi84ELi672EEv26Group_norm_nhwc_bwd_params,@"STO_CUDA_ENTRY STV_DEFAULT"
_Z35group_norm_nhwc_bwd_one_pass_kernelI11Bf16IOFp16WLi64ELi84ELi672EEv26Group_norm_nhwc_bwd_params:
.text._Z35group_norm_nhwc_bwd_one_pass_kernelI11Bf16IOFp16WLi64ELi84ELi672EEv26Group_norm_nhwc_bwd_params:
        /* <DEDUP_REMOVED lines=49> */
.L_x_724:
        /* <DEDUP_REMOVED lines=152> */
[----:B--2---:R-:W-:Y:S02]  /*0c90*/  HADD2.F32 R54, -RZ, R54.H0_H0 ;  /* 0x20000036ff367230 */ /* 0x004fe40000004100 */
[----:B---3--:R-:W-:Y:S02]  /*0ca0*/  HADD2.F32 R15, -RZ, R15.H0_H0 ;  /* 0x2000000fff0f7230 */ /* 0x008fe40000004100 */
[----:B----4-:R-:W-:Y:S02]  /*0cb0*/  @P2 HADD2.F32 R53, -RZ, R21.H0_H0 ;  /* 0x20000015ff352230 */ /* 0x010fe40000004100 */
[----:B------:R-:W-:-:S07]  /*0cc0*/  @P2 HADD2.F32 R52, -RZ, R20.H0_H0 ;  /* 0x20000014ff342230 */ /* 0x000fce0000004100 */
.L_x_691:
[----:B------:R-:W-:Y:S05]  /*0cd0*/  BSYNC B0 ;  /* 0x0000000000007941 */ /* 0x000fea0003800000 */
.L_x_690:
        /* <DEDUP_REMOVED lines=39> */
.L_x_692:
        /* <DEDUP_REMOVED lines=26> */
.L_x_693:
        /* <DEDUP_REMOVED lines=34> */
.L_x_694:
        /* <DEDUP_REMOVED lines=37> */
.L_x_695:
        /* <DEDUP_REMOVED lines=111> */
.L_x_697:
[----:B------:R-:W-:Y:S05]  /*1c50*/  BSYNC B0 ;  /* 0x0000000000007941 */ /* 0x000fea0003800000 */
.L_x_696:
        /* <DEDUP_REMOVED lines=78> */
.L_x_699:
[----:B------:R-:W-:Y:S05]  /*2140*/  BSYNC B0 ;  /* 0x0000000000007941 */ /* 0x000fea0003800000 */
.L_x_698:
        /* <DEDUP_REMOVED lines=19> */
.L_x_701:
[----:B------:R-:W-:Y:S05]  /*2280*/  BSYNC B0 ;  /* 0x0000000000007941 */ /* 0x000fea0003800000 */
.L_x_700:
        /* <DEDUP_REMOVED lines=39> */
.L_x_704:
[----:B--2---:R-:W2:Y:S04]  /*2500*/  LDG.E.STRONG.GPU R18, desc[UR8][R16.64] ;  /* 0x0000000810127981 */ /* 0x004ea8000c1ef900 */
[----:B--2---:R-:W-:Y:S01]  /*2510*/  CCTL.IVALL ;  /* 0x00000000ff00798f */ /* 0x004fe20002000000 */
[----:B------:R-:W-:Y:S05]  /*2520*/  YIELD ;  /* 0x0000000000007946 */ /* 0x000fea0003800000 */
[----:B------:R-:W-:-:S13]  /*2530*/  ISETP.NE.AND P0, PT, R18, R33, PT ;  /* 0x000000211200720c */ /* 0x000fda0003f05270 */
[----:B------:R-:W-:Y:S05]  /*2540*/  @P0 BRA `(.L_x_704) ;  /* 0xfffffffc00ec0947 */ /* 0x000fea000383ffff */
.L_x_703:
        /* <DEDUP_REMOVED lines=17> */
.L_x_708:
        /* <DEDUP_REMOVED lines=115> */
.L_x_707:
        /* <DEDUP_REMOVED lines=61> */
.L_x_709:
[----:B------:R-:W-:-:S13]  /*3160*/  ISETP.NE.OR P0, PT, R32, RZ, P0 ;  /* 0x000000ff2000720c */ /* 0x000fda0000705670 */
[----:B------:R-:W-:Y:S05]  /*3170*/  @!P0 BRA `(.L_x_705) ;  /* 0x00000000007c8947 */ /* 0x000fea0003800000 */
.L_x_706:
        /* <DEDUP_REMOVED lines=31> */
.L_x_705:
        /* <DEDUP_REMOVED lines=11> */
.L_x_711:
[----:B------:R-:W-:Y:S05]  /*3420*/  BSYNC B0 ;  /* 0x0000000000007941 */ /* 0x000fea0003800000 */
.L_x_710:
        /* <DEDUP_REMOVED lines=16> */
.L_x_702:
        /* <DEDUP_REMOVED lines=58> */
.L_x_712:
        /* <DEDUP_REMOVED lines=20> */
.L_x_714:
[----:B------:R-:W-:Y:S05]  /*3a10*/  BSYNC B0 ;  /* 0x0000000000007941 */ /* 0x000fea0003800000 */
.L_x_713:
        /* <DEDUP_REMOVED lines=23> */
.L_x_715:
        /* <DEDUP_REMOVED lines=20> */
.L_x_717:
[----:B------:R-:W-:Y:S05]  /*3cd0*/  BSYNC B0 ;  /* 0x0000000000007941 */ /* 0x000fea0003800000 */
.L_x_716:
        /* <DEDUP_REMOVED lines=23> */
.L_x_718:
        /* <DEDUP_REMOVED lines=20> */
.L_x_720:
[----:B------:R-:W-:Y:S05]  /*3f90*/  BSYNC B0 ;  /* 0x0000000000007941 */ /* 0x000fea0003800000 */
.L_x_719:
        /* <DEDUP_REMOVED lines=23> */
.L_x_721:
        /* <DEDUP_REMOVED lines=19> */
.L_x_723:
[----:B------:R-:W-:Y:S05]  /*4240*/  BSYNC B0 ;  /* 0x0000000000007941 */ /* 0x000fea0003800000 */
.L_x_722:
[----:B0-----:R-:W0:Y:S01]  /*4250*/  LDC R8, c[0x0][0x10] ;  /* 0x00000400ff087b82 */ /* 0x001e220000000800 */
[----:B------:R-:W-:Y:S02]  /*4260*/  IADD3 R44, R44, 0x1, RZ ;  /* 0x000000012c2c7810 */ /* 0x000fe40007ffe0ff */
[----:B0-----:R-:W-:-:S04]  /*4270*/  IADD3 R49, R8, R49, RZ ;  /* 0x0000003108317210 */ /* 0x001fc80007ffe0ff */
[----:B------:R-:W-:-:S13]  /*4280*/  ISETP.GE.AND P0, PT, R49, UR4, PT ;  /* 0x0000000431007c0c */ /* 0x000fda000bf06270 */
[----:B------:R-:W-:Y:S05]  /*4290*/  @!P0 BRA `(.L_x_724) ;  /* 0xffffffc0001c8947 */ /* 0x000fea000383ffff */
.L_x_689:
        /* <DEDUP_REMOVED lines=19> */
.L_x_726:
[----:B------:R-:W-:Y:S05]  /*43d0*/  BSYNC B0 ;  /* 0x0000000000007941 */ /* 0x000fea0003800000 */
.L_x_725:
        /* <DEDUP_REMOVED lines=11> */
.L_x_728:
[----:B------:R-:W2:Y:S04]  /*4490*/  LDG.E.STRONG.GPU R5, desc[UR8][R2.64] ;  /* 0x0000000802057981 */ /* 0x000ea8000c1ef900 */
[----:B--2---:R-:W-:Y:S01]  /*44a0*/  CCTL.IVALL ;  /* 0x00000000ff00798f */ /* 0x004fe20002000000 */
[----:B------:R-:W-:Y:S05]  /*44b0*/  YIELD ;  /* 0x0000000000007946 */ /* 0x000fea0003800000 */
[----:B------:R-:W-:-:S13]  /*44c0*/  ISETP.NE.AND P0, PT, R5, R0, PT ;  /* 0x000000000500720c */ /* 0x000fda0003f05270 */
[----:B------:R-:W-:Y:S05]  /*44d0*/  @P0 BRA `(.L_x_728) ;  /* 0xfffffffc00ec0947 */ /* 0x000fea000383ffff */
.L_x_727:
        /* <DEDUP_REMOVED lines=24> */
.L_x_729:
        /* <DEDUP_REMOVED lines=17> */
[----:B--2---:R-:W-:Y:S02]  /*4770*/  F2FP.F16.F32.PACK_AB R19, R9, R0 ;  /* 0x000000000913723e */ /* 0x004fe400000000ff */
[----:B------:R-:W-:Y:S02]  /*4780*/  SHF.R.S32.HI R0, RZ, 0x1f, R51 ;  /* 0x0000001fff007819 */ /* 0x000fe40000011433 */
[----:B---3--:R-:W-:Y:S01]  /*4790*/  F2FP.F16.F32.PACK_AB R21, R13, R10 ;  /* 0x0000000a0d15723e */ /* 0x008fe200000000ff */
[----:B------:R2:W-:Y:S04]  /*47a0*/  STG.E desc[UR8][R2.64], R19 ;  /* 0x0000001302007986 */ /* 0x0005e8000c101908 */
[----:B------:R2:W-:Y:S01]  /*47b0*/  STG.E desc[UR8][R4.64], R21 ;  /* 0x0000001504007986 */ /* 0x0005e2000c101908 */
[----:B------:R-:W-:-:S13]  /*47c0*/  ISETP.GT.AND.EX P0, PT, R25, R0, PT, P0 ;  /* 0x000000001900720c */ /* 0x000fda0003f04300 */
[----:B--2---:R-:W-:Y:S05]  /*47d0*/  @P0 BRA `(.L_x_729) ;  /* 0xfffffffc00a00947 */ /* 0x004fea000383ffff */
[----:B------:R-:W-:Y:S05]  /*47e0*/  EXIT ;  /* 0x000000000000794d */ /* 0x000fea0003800000 */
.L_x_730:
        /* <DEDUP_REMOVED lines=9> */
.L_x_5122:


//--------------------- .text._Z35group_norm_nhwc_bwd_one_pass_kernelI11Bf16IOFp16WLi128ELi84ELi672EEv26Group_norm_nhwc_bwd_params --------------------------
	.section	.text._Z35group_norm_nhwc_bwd_one_pass_kernelI11Bf16IOFp16WLi128ELi84ELi672EEv26Group_norm_nhwc_bwd_params,"ax",@progbits
	.align	128
        .global         _Z35group_norm_nhwc_bwd_one_pass_kernelI11Bf16IOFp16WLi128ELi84ELi672EEv26Group_norm_nhwc_bwd_params
        .type           _Z35group_norm_nhwc_bwd_one_pass_kernelI11Bf16IOFp16WLi128ELi84ELi672EEv26Group_norm_nhwc_bwd_params,@function
        .size           _Z35group_norm_nhwc_bwd_one_pass_kernelI11Bf16IOFp16WLi128ELi84ELi672EEv26Group_norm_nhwc_bwd_params,(.L_x_5123 - _Z35group_norm_nhwc_bwd_one_pass_kernelI11Bf16IOFp16WLi128ELi84ELi672EEv26Group_norm_nhwc_bwd_params)
        .other          _Z35group_norm_nhwc_bwd_one_pass_kernelI11Bf16IOFp16WLi128ELi84ELi672EEv26Group_norm_nhwc_bwd_params,@"STO_CUDA_ENTRY STV_DEFAULT"
_Z35group_norm_nhwc_bwd_one_pass_kernelI11Bf16IOFp16WLi128ELi84ELi672EEv26Group_norm_nhwc_bwd_params:
.text._Z35group_norm_nhwc_bwd_one_pass_kernelI11Bf16IOFp16WLi128ELi84ELi672EEv26Group_norm_nhwc_bwd_params:
        /* <DEDUP_REMOVED lines=54> */
.L_x_782:
        /* <DEDUP_REMOVED lines=249> */
[----:B--2---:R-:W-:-:S02]  /*12f0*/  HADD2.F32 R11, -RZ, R11.H0_H0 ;  /* 0x2000000bff0b7230 */ /* 0x004fc40000004100 */
[----:B---3--:R-:W-:Y:S02]  /*1300*/  HADD2.F32 R8, -RZ, R8.H0_H0 ;  /* 0x20000008ff087230 */ /* 0x008fe40000004100 */
[----:B----4-:R-:W-:Y:S02]  /*1310*/  @P0 HADD2.F32 R9, -RZ, R19.H0_H0 ;  /* 0x20000013ff090230 */ /* 0x010fe40000004100 */
[----:B------:R-:W-:-:S07]  /*1320*/  @P0 HADD2.F32 R10, -RZ, R18.H0_H0 ;  /* 0x20000012ff0a0230 */ /* 0x000fce0000004100 */
.L_x_733:
[----:B------:R-:W-:Y:S05]  /*1330*/  BSYNC B0 ;  /* 0x0000000000007941 */ /* 0x000fea0003800000 */
.L_x_732:
        /* <DEDUP_REMOVED lines=38> */
.L_x_734:
        /* <DEDUP_REMOVED lines=26> */
.L_x_735:
        /* <DEDUP_REMOVED lines=43> */
.L_x_736:
        /* <DEDUP_REMOVED lines=38> */
.L_x_737:
        /* <DEDUP_REMOVED lines=35> */
.L_x_738:
        /* <DEDUP_REMOVED lines=34> */
.L_x_739:
        /* <DEDUP_REMOVED lines=37> */
.L_x_740:
        /* <DEDUP_REMOVED lines=36> */
.L_x_741:
        /* <DEDUP_REMOVED lines=117> */
.L_x_743:
[----:B------:R-:W-:Y:S05]  /*2c80*/  BSYNC B0 ;  /* 0x0000000000007941 */ /* 0x000fea0003800000 */
.L_x_742:
        /* <DEDUP_REMOVED lines=78> */
.L_x_745:
[----:B------:R-:W-:Y:S05]  /*3170*/  BSYNC B0 ;  /* 0x0000000000007941 */ /* 0x000fea0003800000 */
.L_x_744:
        /* <DEDUP_REMOVED lines=21> */
.L_x_747:
[----:B------:R-:W-:Y:S05]  /*32d0*/  BSYNC B0 ;  /* 0x0000000000007941 */ /* 0x000fea0003800000 */
.L_x_746:
        /* <DEDUP_REMOVED lines=47> */
.L_x_750:
[----:B------:R-:W2:Y:S04]  /*35d0*/  LDG.E.STRONG.GPU R18, desc[UR14][R16.64] ;  /* 0x0000000e10127981 */ /* 0x000ea8000c1ef900 */
[----:B--2---:R-:W-:Y:S01]  /*35e0*/  CCTL.IVALL ;  /* 0x00000000ff00798f */ /* 0x004fe20002000000 */
[----:B------:R-:W-:Y:S05]  /*35f0*/  YIELD ;  /* 0x0000000000007946 */ /* 0x000fea0003800000 */
[----:B------:R-:W-:-:S13]  /*3600*/  ISETP.NE.AND P0, PT, R18, R21, PT ;  /* 0x000000151200720c */ /* 0x000fda0003f05270 */
[----:B------:R-:W-:Y:S05]  /*3610*/  @P0 BRA `(.L_x_750) ;  /* 0xfffffffc00ec0947 */ /* 0x000fea000383ffff */
.L_x_749:
        /* <DEDUP_REMOVED lines=17> */
.L_x_754:
        /* <DEDUP_REMOVED lines=115> */
.L_x_753:
        /* <DEDUP_REMOVED lines=61> */
.L_x_755:
[----:B------:R-:W-:-:S13]  /*4230*/  ISETP.NE.OR P0, PT, R38, RZ, P0 ;  /* 0x000000ff2600720c */ /* 0x000fda0000705670 */
[----:B------:R-:W-:Y:S05]  /*4240*/  @!P0 BRA `(.L_x_751) ;  /* 0x00000000007c8947 */ /* 0x000fea0003800000 */
.L_x_752:
        /* <DEDUP_REMOVED lines=31> */
.L_x_751:
        /* <DEDUP_REMOVED lines=11> */
.L_x_757:
[----:B------:R-:W-:Y:S05]  /*44f0*/  BSYNC B0 ;  /* 0x0000000000007941 */ /* 0x000fea0003800000 */
.L_x_756:
        /* <DEDUP_REMOVED lines=16> */
.L_x_748:
        /* <DEDUP_REMOVED lines=43> */
.L_x_758:
        /* <DEDUP_REMOVED lines=20> */
.L_x_760:
[----:B------:R-:W-:Y:S05]  /*49f0*/  BSYNC B0 ;  /* 0x0000000000007941 */ /* 0x000fea0003800000 */
.L_x_759:
        /* <DEDUP_REMOVED lines=29> */
.L_x_761:
        /* <DEDUP_REMOVED lines=20> */
.L_x_763:
[----:B------:R-:W-:Y:S05]  /*4d10*/  BSYNC B0 ;  /* 0x0000000000007941 */ /* 0x000fea0003800000 */
.L_x_762:
        /* <DEDUP_REMOVED lines=33> */
.L_x_764:
        /* <DEDUP_REMOVED lines=20> */
.L_x_766:
[----:B------:R-:W-:Y:S05]  /*5070*/  BSYNC B0 ;  /* 0x0000000000007941 */ /* 0x000fea0003800000 */
.L_x_765:
        /* <DEDUP_REMOVED lines=29> */
.L_x_767:
        /* <DEDUP_REMOVED lines=20> */
.L_x_769:
[----:B------:R-:W-:Y:S05]  /*5390*/  BSYNC B0 ;  /* 0x0000000000007941 */ /* 0x000fea0003800000 */
.L_x_768:
        /* <DEDUP_REMOVED lines=41> */
.L_x_770:
        /* <DEDUP_REMOVED lines=20> */
.L_x_772:
[----:B------:R-:W-:Y:S05]  /*5770*/  BSYNC B0 ;  /* 0x0000000000007941 */ /* 0x000fea0003800000 */
.L_x_771:
        /* <DEDUP_REMOVED lines=25> */
.L_x_773:
        /* <DEDUP_REMOVED lines=20> */
.L_x_775:
[----:B------:R-:W-:Y:S05]  /*5a50*/  BSYNC B0 ;  /* 0x0000000000007941 */ /* 0x000fea0003800000 */
.L_x_774:
        /* <DEDUP_REMOVED lines=31> */
.L_x_776:
        /* <DEDUP_REMOVED lines=20> */
.L_x_778:
[----:B------:R-:W-:Y:S05]  /*5d90*/  BSYNC B0 ;  /* 0x0000000000007941 */ /* 0x000fea0003800000 */
.L_x_777:
        /* <DEDUP_REMOVED lines=25> */
.L_x_779:
        /* <DEDUP_REMOVED lines=19> */
.L_x_781:
[----:B------:R-:W-:Y:S05]  /*6060*/  BSYNC B0 ;  /* 0x0000000000007941 */ /* 0x000fea0003800000 */
.L_x_780:
[----:B------:R-:W-:Y:S01]  /*6070*/  ULDC UR11, c[0x0][0x10] ;  /* 0x00000400000b7ab9 */ /* 0x000fe20000000800 */
[----:B------:R-:W-:Y:S02]  /*6080*/  UIADD3 UR4, UR4, 0x1, URZ ;  /* 0x0000000104047890 */ /* 0x000fe4000fffe03f */
[----:B------:R-:W-:-:S04]  /*6090*/  UIADD3 UR6, UR11, UR6, URZ ;  /* 0x000000060b067290 */ /* 0x000fc8000fffe03f */
[----:B------:R-:W-:-:S06]  /*60a0*/  UISETP.GE.AND UP0, UPT, UR6, UR5, UPT ;  /* 0x000000050600728c */ /* 0x000fcc000bf06270 */
[----:B------:R-:W-:-:S13]  /*60b0*/  PLOP3.LUT P0, PT, PT, PT, UP0, 0x80, 0x0 ;  /* 0x000000000000781c */ /* 0x000fda0003f0f008 */
[----:B------:R-:W-:Y:S05]  /*60c0*/  @!P0 BRA `(.L_x_782) ;  /* 0xffffffa000a48947 */ /* 0x000fea000383ffff */
.L_x_731:
        /* <DEDUP_REMOVED lines=19> */
.L_x_784:
[----:B------:R-:W-:Y:S05]  /*6200*/  BSYNC B0 ;  /* 0x0000000000007941 */ /* 0x000fea0003800000 */
.L_x_783:
        /* <DEDUP_REMOVED lines=11> */
.L_x_786:
[----:B------:R-:W2:Y:S04]  /*62c0*/  LDG.E.STRONG.GPU R5, desc[UR14][R2.64] ;  /* 0x0000000e02057981 */ /* 0x000ea8000c1ef900 */
[----:B--2---:R-:W-:Y:S01]  /*62d0*/  CCTL.IVALL ;  /* 0x00000000ff00798f */ /* 0x004fe20002000000 */
[----:B------:R-:W-:Y:S05]  /*62e0*/  YIELD ;  /* 0x0000000000007946 */ /* 0x000fea0003800000 */
[----:B------:R-:W-:-:S13]  /*62f0*/  ISETP.NE.AND P0, PT, R5, R0, PT ;  /* 0x000000000500720c */ /* 0x000fda0003f05270 */
[----:B------:R-:W-:Y:S05]  /*6300*/  @P0 BRA `(.L_x_786) ;  /* 0xfffffffc00ec0947 */ /* 0x000fea000383ffff */
.L_x_785:
        /* <DEDUP_REMOVED lines=24> */
.L_x_787:
        /* <DEDUP_REMOVED lines=25> */
.L_x_788:
        /* <DEDUP_REMOVED lines=14> */
.L_x_5123:


//--------------------- .text._Z35group_norm_nhwc_bwd_one_pass_kernelI11Bf16IOFp16WLi256ELi84ELi672EEv26Group_norm_nhwc_bwd_params --------------------------
	.section	.text._Z35group_norm_nhwc_bwd_one_pass_kernelI11Bf16IOFp16WLi256ELi84ELi672EEv26Group_norm_nhwc_bwd_params,"ax",@progbits
	.align	128
        .global         _Z35group_norm_nhwc_bwd_one_pass_kernelI11Bf16IOFp16WLi256ELi84ELi672EEv26Group_norm_nhwc_bwd_params
        .type           _Z35group_norm_nhwc_bwd_one_pass_kernelI11Bf16IOFp16WLi256ELi84ELi672EEv26Group_norm_nhwc_bwd_params,@function
        .size           _Z35group_norm_nhwc_bwd_one_pass_kernelI11Bf16IOFp16WLi256ELi84ELi672EEv26Group_norm_nhwc_bwd_params,(.L_x_5124 - _Z35group_norm_nhwc_bwd_one_pass_kernelI11Bf16IOFp16WLi256ELi84ELi672EEv26Group_norm_nhwc_bwd_params)
        .other          _Z35group_norm_nhwc_bwd_one_pass_kernelI11Bf16IOFp16WLi256ELi84ELi672EEv26Group_norm_nhwc_bwd_params,@"STO_CUDA_ENTRY STV_DEFAULT"
_Z35group_norm_nhwc_bwd_one_pass_kernelI11Bf16IOFp16WLi256ELi84ELi672EEv26Group_norm_nhwc_bwd_params:
.text._Z35group_norm_nhwc_bwd_one_pass_kernelI11Bf16IOFp16WLi256ELi84ELi672EEv26Group_norm_nhwc_bwd_params:
        /* <DEDUP_REMOVED lines=52> */
.L_x_872:
        /* <DEDUP_REMOVED lines=446> */
[----:B--2---:R-:W-:-:S02]  /*1f20*/  HADD2.F32 R8, -RZ, R8.H0_H0 ;  /* 0x20000008ff087230 */ /* 0x004fc40000004100 */
[----:B---3--:R-:W-:Y:S02]  /*1f30*/  @P0 HADD2.F32 R9, -RZ, R22.H0_H0 ;  /* 0x20000016ff090230 */ /* 0x008fe40000004100 */
[----:B----4-:R-:W-:Y:S02]  /*1f40*/  @P0 HADD2.F32 R10, -RZ, R12.H0_H0 ;  /* 0x2000000cff0a0230 */ /* 0x010fe40000004100 */
[----:B------:R-:W-:-:S07]  /*1f50*/  HADD2.F32 R11, -RZ, R11.H0_H0 ;  /* 0x2000000bff0b7230 */ /* 0x000fce0000004100 */
.L_x_791:
[----:B------:R-:W-:Y:S05]  /*1f60*/  BSYNC B0 ;  /* 0x0000000000007941 */ /* 0x000fea0003800000 */
.L_x_790:
        /* <DEDUP_REMOVED lines=38> */
.L_x_792:
        /* <DEDUP_REMOVED lines=26> */
.L_x_793:
        /* <DEDUP_REMOVED lines=43> */
.L_x_794:
        /* <DEDUP_REMOVED lines=39> */
.L_x_795:
        /* <DEDUP_REMOVED lines=39> */
.L_x_796:
        /* <DEDUP_REMOVED lines=39> */
.L_x_797:
        /* <DEDUP_REMOVED lines=39> */
.L_x_798:
        /* <DEDUP_REMOVED lines=39> */
.L_x_799:
        /* <DEDUP_REMOVED lines=39> */
.L_x_800:
        /* <DEDUP_REMOVED lines=39> */
.L_x_801:
        /* <DEDUP_REMOVED lines=41> */
.L_x_802:
        /* <DEDUP_REMOVED lines=34> */
.L_x_803:
        /* <DEDUP_REMOVED lines=36> */
.L_x_804:
        /* <DEDUP_REMOVED lines=34> */
.L_x_805:
        /* <DEDUP_REMOVED lines=37> */
.L_x_806:
        /* <DEDUP_REMOVED lines=35> */
.L_x_807:
        /* <DEDUP_REMOVED lines=122> */
.L_x_809:
[----:B------:R-:W-:Y:S05]  /*4c60*/  BSYNC B0 ;  /* 0x0000000000007941 */ /* 0x000fea0003800000 */
.L_x_808:
        /* <DEDUP_REMOVED lines=78> */
.L_x_811:
[----:B------:R-:W-:Y:S05]  /*5150*/  BSYNC B0 ;  /* 0x0000000000007941 */ /* 0x000fea0003800000 */
.L_x_810:
        /* <DEDUP_REMOVED lines=21> */
.L_x_813:
[----:B------:R-:W-:Y:S05]  /*52b0*/  BSYNC B0 ;  /* 0x0000000000007941 */ /* 0x000fea0003800000 */
.L_x_812:
        /* <DEDUP_REMOVED lines=45> */
.L_x_816:
[----:B------:R-:W2:Y:S04]  /*5590*/  LDG.E.STRONG.GPU R25, desc[UR14][R22.64] ;  /* 0x0000000e16197981 */ /* 0x000ea8000c1ef900 */
[----:B--2---:R-:W-:Y:S01]  /*55a0*/  CCTL.IVALL ;  /* 0x00000000ff00798f */ /* 0x004fe20002000000 */
[----:B------:R-:W-:Y:S05]  /*55b0*/  YIELD ;  /* 0x0000000000007946 */ /* 0x000fea0003800000 */
[----:B------:R-:W-:-:S13]  /*55c0*/  ISETP.NE.AND P0, PT, R25, R24, PT ;  /* 0x000000181900720c */ /* 0x000fda0003f05270 */
[----:B------:R-:W-:Y:S05]  /*55d0*/  @P0 BRA `(.L_x_816) ;  /* 0xfffffffc00ec0947 */ /* 0x000fea000383ffff */
.L_x_815:
        /* <DEDUP_REMOVED lines=17> */
.L_x_820:
        /* <DEDUP_REMOVED lines=115> */
.L_x_819:
        /* <DEDUP_REMOVED lines=61> */
.L_x_821:
[----:B------:R-:W-:-:S13]  /*61f0*/  ISETP.NE.OR P0, PT, R22, RZ, P0 ;  /* 0x000000ff1600720c */ /* 0x000fda0000705670 */
[----:B------:R-:W-:Y:S05]  /*6200*/  @!P0 BRA `(.L_x_817) ;  /* 0x00000000007c8947 */ /* 0x000fea0003800000 */
.L_x_818:
        /* <DEDUP_REMOVED lines=31> */
.L_x_817:
        /* <DEDUP_REMOVED lines=11> */
.L_x_823:
[----:B------:R-:W-:Y:S05]  /*64b0*/  BSYNC B0 ;  /* 0x0000000000007941 */ /* 0x000fea0003800000 */
.L_x_822:
        /* <DEDUP_REMOVED lines=16> */
.L_x_814:
        /* <DEDUP_REMOVED lines=44> */
.L_x_824:
        /* <DEDUP_REMOVED lines=21> */
.L_x_826:
[----:B------:R-:W-:Y:S05]  /*69d0*/  BSYNC B0 ;  /* 0x0000000000007941 */ /* 0x000fea0003800000 */
.L_x_825:
        /* <DEDUP_REMOVED lines=29> */
.L_x_827:
        /* <DEDUP_REMOVED lines=20> */
.L_x_829:
[----:B------:R-:W-:Y:S05]  /*6cf0*/  BSYNC B0 ;  /* 0x0000000000007941 */ /* 0x000fea0003800000 */
.L_x_828:
        /* <DEDUP_REMOVED lines=41> */
.L_x_830:
        /* <DEDUP_REMOVED lines=20> */
.L_x_832:
[----:B------:R-:W-:Y:S05]  /*70d0*/  BSYNC B0 ;  /* 0x0000000000007941 */ /* 0x000fea0003800000 */
.L_x_831:
        /* <DEDUP_REMOVED lines=25> */
.L_x_833:
        /* <DEDUP_REMOVED lines=20> */
.L_x_835:
[----:B------:R-:W-:Y:S05]  /*73b0*/  BSYNC B0 ;  /* 0x0000000000007941 */ /* 0x000fea0003800000 */
.L_x_834:
        /* <DEDUP_REMOVED lines=31> */
.L_x_836:
        /* <DEDUP_REMOVED lines=20> */
.L_x_838:
[----:B------:R-:W-:Y:S05]  /*76f0*/  BSYNC B0 ;  /* 0x0000000000007941 */ /* 0x000fea0003800000 */
.L_x_837:
        /* <DEDUP_REMOVED lines=29> */
.L_x_839:
        /* <DEDUP_REMOVED lines=20> */
.L_x_841:
[----:B------:R-:W-:Y:S05]  /*7a10*/  BSYNC B0 ;  /* 0x0000000000007941 */ /* 0x000fea0003800000 */
.L_x_840:
        /* <DEDUP_REMOVED lines=34> */
.L_x_842:
        /* <DEDUP_REMOVED lines=20> */
.L_x_844:
[----:B------:R-:W-:Y:S05]  /*7d80*/  BSYNC B0 ;  /* 0x0000000000007941 */ /* 0x000fea0003800000 */
.L_x_843:
        /* <DEDUP_REMOVED lines=34> */
.L_x_845:
        /* <DEDUP_REMOVED lines=20> */
.L_x_847:
[----:B------:R-:W-:Y:S05]  /*80f0*/  BSYNC B0 ;  /* 0x0000000000007941 */ /* 0x000fea0003800000 */
.L_x_846:
        /* <DEDUP_REMOVED lines=34> */
.L_x_848:
        /* <DEDUP_REMOVED lines=20> */
.L_x_850:
[----:B------:R-:W-:Y:S05]  /*8460*/  BSYNC B0 ;  /* 0x0000000000007941 */ /* 0x000fea0003800000 */
.L_x_849:
        /* <DEDUP_REMOVED lines=34> */
.L_x_851:
        /* <DEDUP_REMOVED lines=20> */
.L_x_853:
[----:B------:R-:W-:Y:S05]  /*87d0*/  BSYNC B0 ;  /* 0x0000000000007941 */ /* 0x000fea0003800000 */
.L_x_852:
        /* <DEDUP_REMOVED lines=34> */
.L_x_854:
        /* <DEDUP_REMOVED lines=20> */
.L_x_856:
[----:B------:R-:W-:Y:S05]  /*8b40*/  BSYNC B0 ;  /* 0x0000000000007941 */ /* 0x000fea0003800000 */
.L_x_855:
        /* <DEDUP_REMOVED lines=34> */
.L_x_857:
        /* <DEDUP_REMOVED lines=20> */
.L_x_859:
[----:B------:R-:W-:Y:S05]  /*8eb0*/  BSYNC B0 ;  /* 0x0000000000007941 */ /* 0x000fea0003800000 */
.L_x_858:
        /* <DEDUP_REMOVED lines=33> */
.L_x_860:
        /* <DEDUP_REMOVED lines=20> */
.L_x_862:
[----:B------:R-:W-:Y:S05]  /*9210*/  BSYNC B0 ;  /* 0x0000000000007941 */ /* 0x000fea0003800000 */
.L_x_861:
        /* <DEDUP_REMOVED lines=40> */
.L_x_863:
        /* <DEDUP_REMOVED lines=20> */
.L_x_865:
[----:B------:R-:W-:Y:S05]  /*95e0*/  BSYNC B0 ;  /* 0x0000000000007941 */ /* 0x000fea0003800000 */
.L_x_864:
        /* <DEDUP_REMOVED lines=33> */
.L_x_866:
        /* <DEDUP_REMOVED lines=20> */
.L_x_868:
[----:B------:R-:W-:Y:S05]  /*9940*/  BSYNC B0 ;  /* 0x0000000000007941 */ /* 0x000fea0003800000 */
.L_x_867:
        /* <DEDUP_REMOVED lines=27> */
.L_x_869:
        /* <DEDUP_REMOVED lines=19> */
.L_x_871:
[----:B------:R-:W-:Y:S05]  /*9c30*/  BSYNC B0 ;  /* 0x0000000000007941 */ /* 0x000fea0003800000 */
.L_x_870:
[----:B------:R-:W-:Y:S01]  /*9c40*/  ULDC UR11, c[0x0][0x10] ;  /* 0x00000400000b7ab9 */ /* 0x000fe20000000800 */
[----:B------:R-:W-:Y:S02]  /*9c50*/  UIADD3 UR4, UR4, 0x1, URZ ;  /* 0x0000000104047890 */ /* 0x000fe4000fffe03f */
[----:B------:R-:W-:-:S04]  /*9c60*/  UIADD3 UR6, UR11, UR6, URZ ;  /* 0x000000060b067290 */ /* 0x000fc8000fffe03f */
[----:B------:R-:W-:-:S06]  /*9c70*/  UISETP.GE.AND UP0, UPT, UR6, UR5, UPT ;  /* 0x000000050600728c */ /* 0x000fcc000bf06270 */
[----:B------:R-:W-:-:S13]  /*9c80*/  PLOP3.LUT P0, PT, PT, PT, UP0, 0x80, 0x0 ;  /* 0x000000000000781c */ /* 0x000fda0003f0f008 */
[----:B------:R-:W-:Y:S05]  /*9c90*/  @!P0 BRA `(.L_x_872) ;  /* 0xffffff6400a88947 */ /* 0x000fea000383ffff */
.L_x_789:
        /* <DEDUP_REMOVED lines=19> */
.L_x_874:
[----:B------:R-:W-:Y:S05]  /*9dd0*/  BSYNC B0 ;  /* 0x0000000000007941 */ /* 0x000fea0003800000 */
.L_x_873:
        /* <DEDUP_REMOVED lines=11> */
.L_x_876:
[----:B------:R-:W2:Y:S04]  /*9e90*/  LDG.E.STRONG.GPU R5, desc[UR14][R2.64] ;  /* 0x0000000e02057981 */ /* 0x000ea8000c1ef900 */
[----:B--2---:R-:W-:Y:S01]  /*9ea0*/  CCTL.IVALL ;  /* 0x00000000ff00798f */ /* 0x004fe20002000000 */
[----:B------:R-:W-:Y:S05]  /*9eb0*/  YIELD ;  /* 0x0000000000007946 */ /* 0x000fea0003800000 */
[----:B------:R-:W-:-:S13]  /*9ec0*/  ISETP.NE.AND P0, PT, R5, R4, PT ;  /* 0x000000040500720c */ /* 0x000fda0003f05270 */
[----:B------:R-:W-:Y:S05]  /*9ed0*/  @P0 BRA `(.L_x_876) ;  /* 0xfffffffc00ec0947 */ /* 0x000fea000383ffff */
.L_x_875:
        /* <DEDUP_REMOVED lines=25> */
.L_x_877:
        /* <DEDUP_REMOVED lines=17> */
[----:B---3--:R-:W-:Y:S01]  /*a180*/  F2FP.F16.F32.PACK_AB R19, R9, R2 ;  /* 0x000000020913723e */ /* 0x008fe200000000ff */
[----:B0-----:R-:W-:-:S04]  /*a190*/  IMAD.WIDE R2, R5, 0x2, R14 ;  /* 0x0000000205027825 */ /* 0x001fc800078e020e */
[----:B-1----:R-:W-:Y:S01]  /*a1a0*/  IMAD.WIDE R4, R5, 0x2, R16 ;  /* 0x0000000205047825 */ /* 0x002fe200078e0210 */
[----:B----4-:R-:W-:Y:S01]  /*a1b0*/  F2FP.F16.F32.PACK_AB R21, R13, R10 ;  /* 0x0000000a0d15723e */ /* 0x010fe200000000ff */
[----:B------:R2:W-:Y:S04]  /*a1c0*/  STG.E desc[UR14][R2.64], R19 ;  /* 0x0000001302007986 */ /* 0x0005e8000c10190e */
[----:B------:R2:W-:Y:S01]  /*a1d0*/  STG.E desc[UR14][R4.64], R21 ;  /* 0x0000001504007986 */ /* 0x0005e2000c10190e */
[----:B------:R-:W-:Y:S05]  /*a1e0*/  @P0 BRA `(.L_x_877) ;  /* 0xfffffffc00a00947 */ /* 0x000fea000383ffff */
[----:B------:R-:W-:Y:S05]  /*a1f0*/  EXIT ;  /* 0x000000000000794d */ /* 0x000fea0003800000 */
.L_x_878:
        /* <DEDUP_REMOVED lines=16> */
.L_x_5124:


//--------------------- .text._Z35group_norm_nhwc_bwd_one_pass_kernelI11Bf16IOFp16WLi512ELi84ELi672EEv26Group_norm_nhwc_bwd_params --------------------------
	.section	.text._Z35group_norm_nhwc_bwd_one_pass_kernelI11Bf16IOFp16WLi512ELi84ELi672EEv26Group_norm_nhwc_bwd_params,"ax",@progbits
	.align	128
        .global         _Z35group_norm_nhwc_bwd_one_pass_kernelI11Bf16IOFp16WLi512ELi84ELi672EEv26Group_norm_nhwc_bwd_params
        .type           _Z35group_norm_nhwc_bwd_one_pass_kernelI11Bf16IOFp16WLi512ELi84ELi672EEv26Group_norm_nhwc_bwd_params,@function
        .size           _Z35group_norm_nhwc_bwd_one_pass_kernelI11Bf16IOFp16WLi512ELi84ELi672EEv26Group_norm_nhwc_bwd_params,(.L_x_5125 - _Z35group_norm_nhwc_bwd_one_pass_kernelI11Bf16IOFp16WLi512ELi84ELi672EEv26Group_norm_nhwc_bwd_params)
        .other          _Z35group_norm_nhwc_bwd_one_pass_kernelI11Bf16IOFp16WLi512ELi84ELi672EEv26Group_norm_nhwc_bwd_params,@"STO_CUDA_ENTRY STV_DEFAULT"
_Z35group_norm_nhwc_bwd_one_pass_kernelI11Bf16IOFp16WLi512ELi84ELi672EEv26Group_norm_nhwc_bwd_params:
.text._Z35group_norm_nhwc_bwd_one_pass_kernelI11Bf16IOFp16WLi512ELi84ELi672EEv26Group_norm_nhwc_bwd_params:
        /* <DEDUP_REMOVED lines=73> */
.L_x_1026:
        /* <DEDUP_REMOVED lines=921> */
[----:B--2---:R-:W-:Y:S02]  /*3e20*/  @P0 HADD2.F32 R14, -RZ, R10.H0_H0 ;  /* 0x2000000aff0e0230 */ /* 0x004fe40000004100 */
[----:B---3--:R-:W-:Y:S02]  /*3e30*/  @P0 HADD2.F32 R15, -RZ, R11.H0_H0 ;  /* 0x2000000bff0f0230 */ /* 0x008fe40000004100 */
[----:B----4-:R-:W-:Y:S02]  /*3e40*/  HADD2.F32 R3, -RZ, R3.H0_H0 ;  /* 0x20000003ff037230 */ /* 0x010fe40000004100 */
[----:B------:R-:W-:-:S07]  /*3e50*/  HADD2.F32 R16, -RZ, R8.H0_H0 ;  /* 0x20000008ff107230 */ /* 0x000fce0000004100 */
.L_x_881:
[----:B------:R-:W-:Y:S05]  /*3e60*/  BSYNC B0 ;  /* 0x0000000000007941 */ /* 0x000fea0003800000 */
.L_x_880:
        /* <DEDUP_REMOVED lines=41> */
.L_x_882:
        /* <DEDUP_REMOVED lines=26> */
.L_x_883:
        /* <DEDUP_REMOVED lines=45> */
.L_x_884:
        /* <DEDUP_REMOVED lines=41> */
.L_x_885:
        /* <DEDUP_REMOVED lines=41> */
.L_x_886:
        /* <DEDUP_REMOVED lines=41> */
.L_x_887:
        /* <DEDUP_REMOVED lines=41> */
.L_x_888:
        /* <DEDUP_REMOVED lines=41> */
.L_x_889:
        /* <DEDUP_REMOVED lines=41> */
.L_x_890:
        /* <DEDUP_REMOVED lines=41> */
.L_x_891:
        /* <DEDUP_REMOVED lines=41> */
.L_x_892:
        /* <DEDUP_REMOVED lines=39> */
.L_x_893:
        /* <DEDUP_REMOVED lines=41> */
.L_x_894:
        /* <DEDUP_REMOVED lines=41> */
.L_x_895:
        /* <DEDUP_REMOVED lines=41> */
.L_x_896:
        /* <DEDUP_REMOVED lines=41> */
.L_x_897:
        /* <DEDUP_REMOVED lines=41> */
.L_x_898:
        /* <DEDUP_REMOVED lines=41> */
.L_x_899:
        /* <DEDUP_REMOVED lines=41> */
.L_x_900:
        /* <DEDUP_REMOVED lines=41> */
.L_x_901:
        /* <DEDUP_REMOVED lines=41> */
.L_x_902:
        /* <DEDUP_REMOVED lines=41> */
.L_x_903:
        /* <DEDUP_REMOVED lines=41> */
.L_x_904:
        /* <DEDUP_REMOVED lines=47> */
.L_x_905:
        /* <DEDUP_REMOVED lines=39> */
.L_x_906:
        /* <DEDUP_REMOVED lines=41> */
.L_x_907:
        /* <DEDUP_REMOVED lines=37> */
.L_x_908:
        /* <DEDUP_REMOVED lines=41> */
.L_x_909:
        /* <DEDUP_REMOVED lines=38> */
.L_x_910:
        /* <DEDUP_REMOVED lines=50> */
.L_x_911:
        /* <DEDUP_REMOVED lines=41> */
.L_x_912:
        /* <DEDUP_REMOVED lines=49> */
.L_x_913:
        /* <DEDUP_REMOVED lines=195> */
.L_x_915:
[----:B------:R-:W-:Y:S05]  /*9cb0*/  BSYNC B0 ;  /* 0x0000000000007941 */ /* 0x000fea0003800000 */
.L_x_914:
        /* <DEDUP_REMOVED lines=78> */
.L_x_917:
[----:B------:R-:W-:Y:S05]  /*a1a0*/  BSYNC B0 ;  /* 0x0000000000007941 */ /* 0x000fea0003800000 */
.L_x_916:
        /* <DEDUP_REMOVED lines=16> */
.L_x_919:
[----:B------:R-:W-:Y:S05]  /*a2b0*/  BSYNC B0 ;  /* 0x0000000000007941 */ /* 0x000fea0003800000 */
.L_x_918:
        /* <DEDUP_REMOVED lines=159> */
.L_x_922:
[----:B------:R-:W-:Y:S02]  /*acb0*/  MOV R10, UR20 ;  /* 0x00000014000a7c02 */ /* 0x000fe40008000f00 */
[----:B------:R-:W-:-:S05]  /*acc0*/  MOV R11, UR21 ;  /* 0x00000015000b7c02 */ /* 0x000fca0008000f00 */
[----:B------:R-:W2:Y:S04]  /*acd0*/  LDG.E.STRONG.GPU R10, desc[UR22][R10.64] ;  /* 0x000000160a0a7981 */ /* 0x000ea8000c1ef900 */
[----:B--2---:R-:W-:Y:S01]  /*ace0*/  CCTL.IVALL ;  /* 0x00000000ff00798f */ /* 0x004fe20002000000 */
[----:B------:R-:W-:Y:S05]  /*acf0*/  YIELD ;  /* 0x0000000000007946 */ /* 0x000fea0003800000 */
[----:B------:R-:W-:-:S13]  /*ad00*/  ISETP.NE.AND P0, PT, R10, R9, PT ;  /* 0x000000090a00720c */ /* 0x000fda0003f05270 */
[----:B------:R-:W-:Y:S05]  /*ad10*/  @P0 BRA `(.L_x_922) ;  /* 0xfffffffc00e40947 */ /* 0x000fea000383ffff */
.L_x_921:
        /* <DEDUP_REMOVED lines=19> */
.L_x_926:
        /* <DEDUP_REMOVED lines=165> */
.L_x_925:
        /* <DEDUP_REMOVED lines=87> */
.L_x_927:
[----:B------:R-:W-:-:S13]  /*be10*/  ISETP.NE.OR P0, PT, RZ, UR17, P0 ;  /* 0x00000011ff007c0c */ /* 0x000fda0008705670 */
[----:B------:R-:W-:Y:S05]  /*be20*/  @!P0 BRA `(.L_x_923) ;  /* 0x0000000000b08947 */ /* 0x000fea0003800000 */
.L_x_924:
        /* <DEDUP_REMOVED lines=44> */
.L_x_923:
        /* <DEDUP_REMOVED lines=14> */
.L_x_929:
[----:B------:R-:W-:Y:S05]  /*c1d0*/  BSYNC B0 ;  /* 0x0000000000007941 */ /* 0x000fea0003800000 */
.L_x_928:
        /* <DEDUP_REMOVED lines=25> */
.L_x_920:
        /* <DEDUP_REMOVED lines=41> */
.L_x_930:
        /* <DEDUP_REMOVED lines=23> */
.L_x_932:
[----:B------:R-:W-:Y:S05]  /*c770*/  BSYNC B0 ;  /* 0x0000000000007941 */ /* 0x000fea0003800000 */
.L_x_931:
        /* <DEDUP_REMOVED lines=36> */
.L_x_933:
        /* <DEDUP_REMOVED lines=22> */
.L_x_935:
[----:B------:R-:W-:Y:S05]  /*cb20*/  BSYNC B0 ;  /* 0x0000000000007941 */ /* 0x000fea0003800000 */
.L_x_934:
        /* <DEDUP_REMOVED lines=37> */
.L_x_936:
        /* <DEDUP_REMOVED lines=22> */
.L_x_938:
[----:B------:R-:W-:Y:S05]  /*cee0*/  BSYNC B0 ;  /* 0x0000000000007941 */ /* 0x000fea0003800000 */
.L_x_937:
        /* <DEDUP_REMOVED lines=39> */
.L_x_939:
        /* <DEDUP_REMOVED lines=22> */
.L_x_941:
[----:B------:R-:W-:Y:S05]  /*d2c0*/  BSYNC B0 ;  /* 0x0000000000007941 */ /* 0x000fea0003800000 */
.L_x_940:
        /* <DEDUP_REMOVED lines=50> */
.L_x_942:
        /* <DEDUP_REMOVED lines=22> */
.L_x_944:
[----:B------:R-:W-:Y:S05]  /*d750*/  BSYNC B0 ;  /* 0x0000000000007941 */ /* 0x000fea0003800000 */
.L_x_943:
        /* <DEDUP_REMOVED lines=27> */
.L_x_945:
        /* <DEDUP_REMOVED lines=22> */
.L_x_947:
[----:B------:R-:W-:Y:S05]  /*da70*/  BSYNC B0 ;  /* 0x0000000000007941 */ /* 0x000fea0003800000 */
.L_x_946:
        /* <DEDUP_REMOVED lines=37> */
.L_x_948:
        /* <DEDUP_REMOVED lines=22> */
.L_x_950:
[----:B------:R-:W-:Y:S05]  /*de30*/  BSYNC B0 ;  /* 0x0000000000007941 */ /* 0x000fea0003800000 */
.L_x_949:
        /* <DEDUP_REMOVED lines=34> */
.L_x_951:
        /* <DEDUP_REMOVED lines=22> */
.L_x_953:
[----:B------:R-:W-:Y:S05]  /*e1c0*/  BSYNC B0 ;  /* 0x0000000000007941 */ /* 0x000fea0003800000 */
.L_x_952:
        /* <DEDUP_REMOVED lines=50> */
.L_x_954:
        /* <DEDUP_REMOVED lines=22> */
.L_x_956:
[----:B------:R-:W-:Y:S05]  /*e650*/  BSYNC B0 ;  /* 0x0000000000007941 */ /* 0x000fea0003800000 */
.L_x_955:
        /* <DEDUP_REMOVED lines=27> */
.L_x_957:
        /* <DEDUP_REMOVED lines=22> */
.L_x_959:
[----:B------:R-:W-:Y:S05]  /*e970*/  BSYNC B0 ;  /* 0x0000000000007941 */ /* 0x000fea0003800000 */
.L_x_958:
        /* <DEDUP_REMOVED lines=36> */
.L_x_960:
        /* <DEDUP_REMOVED lines=22> */
.L_x_962:
[----:B------:R-:W-:Y:S05]  /*ed20*/  BSYNC B0 ;  /* 0x0000000000007941 */ /* 0x000fea0003800000 */
.L_x_961:
        /* <DEDUP_REMOVED lines=31> */
.L_x_963:
        /* <DEDUP_REMOVED lines=22> */
.L_x_965:
[----:B------:R-:W-:Y:S05]  /*f080*/  BSYNC B0 ;  /* 0x0000000000007941 */ /* 0x000fea0003800000 */
.L_x_964:
        /* <DEDUP_REMOVED lines=36> */
.L_x_966:
        /* <DEDUP_REMOVED lines=22> */
.L_x_968:
[----:B------:R-:W-:Y:S05]  /*f430*/  BSYNC B0 ;  /* 0x0000000000007941 */ /* 0x000fea0003800000 */
.L_x_967:
        /* <DEDUP_REMOVED lines=36> */
.L_x_969:
        /* <DEDUP_REMOVED lines=22> */
.L_x_971:
[----:B------:R-:W-:Y:S05]  /*f7e0*/  BSYNC B0 ;  /* 0x0000000000007941 */ /* 0x000fea0003800000 */
.L_x_970:
        /* <DEDUP_REMOVED lines=36> */
.L_x_972:
        /* <DEDUP_REMOVED lines=22> */
.L_x_974:
[----:B------:R-:W-:Y:S05]  /*fb90*/  BSYNC B0 ;  /* 0x0000000000007941 */ /* 0x000fea0003800000 */
.L_x_973:
        /* <DEDUP_REMOVED lines=36> */
.L_x_975:
        /* <DEDUP_REMOVED lines=22> */
.L_x_977:
[----:B------:R-:W-:Y:S05]  /*ff40*/  BSYNC B0 ;  /* 0x0000000000007941 */ /* 0x000fea0003800000 */
.L_x_976:
        /* <DEDUP_REMOVED lines=36> */
.L_x_978:
        /* <DEDUP_REMOVED lines=22> */
.L_x_980:
[----:B------:R-:W-:Y:S05]  /*102f0*/  BSYNC B0 ;  /* 0x0000000000007941 */ /* 0x000fea0003800000 */
.L_x_979:
        /* <DEDUP_REMOVED lines=36> */
.L_x_981:
        /* <DEDUP_REMOVED lines=22> */
.L_x_983:
[----:B------:R-:W-:Y:S05]  /*106a0*/  BSYNC B0 ;  /* 0x0000000000007941 */ /* 0x000fea0003800000 */
.L_x_982:
        /* <DEDUP_REMOVED lines=36> */
.L_x_984:
        /* <DEDUP_REMOVED lines=22> */
.L_x_986:
[----:B------:R-:W-:Y:S05]  /*10a50*/  BSYNC B0 ;  /* 0x0000000000007941 */ /* 0x000fea0003800000 */
.L_x_985:
        /* <DEDUP_REMOVED lines=36> */
.L_x_987:
        /* <DEDUP_REMOVED lines=22> */
.L_x_989:
[----:B------:R-:W-:Y:S05]  /*10e00*/  BSYNC B0 ;  /* 0x0000000000007941 */ /* 0x000fea0003800000 */
.L_x_988:
        /* <DEDUP_REMOVED lines=36> */
.L_x_990:
        /* <DEDUP_REMOVED lines=22> */
.L_x_992:
[----:B------:R-:W-:Y:S05]  /*111b0*/  BSYNC B0 ;  /* 0x0000000000007941 */ /* 0x000fea0003800000 */
.L_x_991:
        /* <DEDUP_REMOVED lines=36> */
.L_x_993:
        /* <DEDUP_REMOVED lines=22> */
.L_x_995:
[----:B------:R-:W-:Y:S05]  /*11560*/  BSYNC B0 ;  /* 0x0000000000007941 */ /* 0x000fea0003800000 */
.L_x_994:
        /* <DEDUP_REMOVED lines=36> */
.L_x_996:
        /* <DEDUP_REMOVED lines=22> */
.L_x_998:
[----:B------:R-:W-:Y:S05]  /*11910*/  BSYNC B0 ;  /* 0x0000000000007941 */ /* 0x000fea0003800000 */
.L_x_997:
        /* <DEDUP_REMOVED lines=36> */
.L_x_999:
        /* <DEDUP_REMOVED lines=22> */
.L_x_1001:
[----:B------:R-:W-:Y:S05]  /*11cc0*/  BSYNC B0 ;  /* 0x0000000000007941 */ /* 0x000fea0003800000 */
.L_x_1000:
        /* <DEDUP_REMOVED lines=36> */
.L_x_1002:
        /* <DEDUP_REMOVED lines=22> */
.L_x_1004:
[----:B------:R-:W-:Y:S05]  /*12070*/  BSYNC B0 ;  /* 0x0000000000007941 */ /* 0x000fea0003800000 */
.L_x_1003:
        /* <DEDUP_REMOVED lines=36> */
.L_x_1005:
        /* <DEDUP_REMOVED lines=22> */
.L_x_1007:
[----:B------:R-:W-:Y:S05]  /*12420*/  BSYNC B0 ;  /* 0x0000000000007941 */ /* 0x000fea0003800000 */
.L_x_1006:
        /* <DEDUP_REMOVED lines=36> */
.L_x_1008:
        /* <DEDUP_REMOVED lines=22> */
.L_x_1010:
[----:B------:R-:W-:Y:S05]  /*127d0*/  BSYNC B0 ;  /* 0x0000000000007941 */ /* 0x000fea0003800000 */
.L_x_1009:
        /* <DEDUP_REMOVED lines=36> */
.L_x_1011:
        /* <DEDUP_REMOVED lines=22> */
.L_x_1013:
[----:B------:R-:W-:Y:S05]  /*12b80*/  BSYNC B0 ;  /* 0x0000000000007941 */ /* 0x000fea0003800000 */
.L_x_1012:
        /* <DEDUP_REMOVED lines=36> */
.L_x_1014:
        /* <DEDUP_REMOVED lines=22> */
.L_x_1016:
[----:B------:R-:W-:Y:S05]  /*12f30*/  BSYNC B0 ;  /* 0x0000000000007941 */ /* 0x000fea0003800000 */
.L_x_1015:
        /* <DEDUP_REMOVED lines=41> */
.L_x_1017:
        /* <DEDUP_REMOVED lines=22> */
.L_x_1019:
[----:B------:R-:W-:Y:S05]  /*13330*/  BSYNC B0 ;  /* 0x0000000000007941 */ /* 0x000fea0003800000 */
.L_x_1018:
        /* <DEDUP_REMOVED lines=36> */
.L_x_1020:
        /* <DEDUP_REMOVED lines=22> */
.L_x_1022:
[----:B------:R-:W-:Y:S05]  /*136e0*/  BSYNC B0 ;  /* 0x0000000000007941 */ /* 0x000fea0003800000 */
.L_x_1021:
        /* <DEDUP_REMOVED lines=28> */
.L_x_1023:
        /* <DEDUP_REMOVED lines=21> */
.L_x_1025:
[----:B------:R-:W-:Y:S05]  /*13a00*/  BSYNC B0 ;  /* 0x0000000000007941 */ /* 0x000fea0003800000 */
.L_x_1024:
[----:B------:R-:W-:Y:S01]  /*13a10*/  ULDC UR5, c[0x0][0x10] ;  /* 0x0000040000057ab9 */ /* 0x000fe20000000800 */
[----:B------:R-:W-:Y:S02]  /*13a20*/  UIADD3 UR4, UR4, 0x1, URZ ;  /* 0x0000000104047890 */ /* 0x000fe4000fffe03f */
[----:B------:R-:W-:-:S04]  /*13a30*/  UIADD3 UR9, UR5, UR9, URZ ;  /* 0x0000000905097290 */ /* 0x000fc8000fffe03f */
[----:B------:R-:W-:-:S06]  /*13a40*/  UISETP.GE.AND UP0, UPT, UR9, UR8, UPT ;  /* 0x000000080900728c */ /* 0x000fcc000bf06270 */
[----:B------:R-:W-:-:S13]  /*13a50*/  PLOP3.LUT P0, PT, PT, PT, UP0, 0x80, 0x0 ;  /* 0x000000000000781c */ /* 0x000fda0003f0f008 */
[----:B------:R-:W-:Y:S05]  /*13a60*/  @!P0 BRA `(.L_x_1026) ;  /* 0xfffffec800888947 */ /* 0x000fea000383ffff */
.L_x_879:
        /* <DEDUP_REMOVED lines=19> */
.L_x_1028:
[----:B------:R-:W-:Y:S05]  /*13ba0*/  BSYNC B0 ;  /* 0x0000000000007941 */ /* 0x000fea0003800000 */
.L_x_1027:
        /* <DEDUP_REMOVED lines=11> */
.L_x_1030:
[----:B------:R-:W2:Y:S04]  /*13c60*/  LDG.E.STRONG.GPU R5, desc[UR22][R2.64] ;  /* 0x0000001602057981 */ /* 0x000ea8000c1ef900 */
[----:B--2---:R-:W-:Y:S01]  /*13c70*/  CCTL.IVALL ;  /* 0x00000000ff00798f */ /* 0x004fe20002000000 */
[----:B------:R-:W-:Y:S05]  /*13c80*/  YIELD ;  /* 0x0000000000007946 */ /* 0x000fea0003800000 */
[----:B------:R-:W-:-:S13]  /*13c90*/  ISETP.NE.AND P0, PT, R5, R4, PT ;  /* 0x000000040500720c */ /* 0x000fda0003f05270 */
[----:B------:R-:W-:Y:S05]  /*13ca0*/  @P0 BRA `(.L_x_1030) ;  /* 0xfffffffc00ec0947 */ /* 0x000fea000383ffff */
.L_x_1029:
        /* <DEDUP_REMOVED lines=24> */
.L_x_1031:
        /* <DEDUP_REMOVED lines=19> */
[----:B--2---:R-:W-:Y:S02]  /*13f60*/  F2FP.F16.F32.PACK_AB R29, R13, R14 ;  /* 0x0000000e0d1d723e */ /* 0x004fe400000000ff */
[----:B----4-:R-:W-:-:S03]  /*13f70*/  F2FP.F16.F32.PACK_AB R18, R9, R10 ;  /* 0x0000000a0912723e */ /* 0x010fc600000000ff */
[----:B------:R2:W-:Y:S04]  /*13f80*/  STG.E desc[UR22][R20.64], R29 ;  /* 0x0000001d14007986 */ /* 0x0005e8000c101916 */
[----:B------:R2:W-:Y:S02]  /*13f90*/  STG.E desc[UR22][R26.64], R18 ;  /* 0x000000121a007986 */ /* 0x0005e4000c101916 */
[----:B------:R-:W-:Y:S05]  /*13fa0*/  @P0 BRA `(.L_x_1031) ;  /* 0xfffffffc00a00947 */ /* 0x000fea000383ffff */
[----:B------:R-:W-:Y:S05]  /*13fb0*/  EXIT ;  /* 0x000000000000794d */ /* 0x000fea0003800000 */
.L_x_1032:
        /* <DEDUP_REMOVED lines=12> */
.L_x_5125:


//--------------------- .text._Z35group_norm_nhwc_bwd_one_pass_kernelI11Fp16IOFp32WLi64ELi84ELi672EEv26Group_norm_nhwc_bwd_params --------------------------
	.section	.text._Z35group_norm_nhwc_bwd_one_pass_kernelI11Fp16IOFp32WLi64ELi84ELi672EEv26Group_norm_nhwc_bwd_params,"ax",@progbits
	.align	128
        .global         _Z35group_norm_nhwc_bwd_one_pass_kernelI11Fp16IOFp32WLi64ELi84ELi672EEv26Group_norm_nhwc_bwd_params
        .type           _Z35group_norm_nhwc_bwd_one_pass_kernelI11Fp16IOFp32WLi64ELi84ELi672EEv26Group_norm_nhwc_bwd_params,@function
        .size           _Z35group_norm_nhwc_bwd_one_pass_kernelI11Fp16IOFp32WLi64ELi84ELi672EEv26Group_norm_nhwc_bwd_params,(.L_x_5126 - _Z35group_norm_nhwc_bwd_one_pass_kernelI11Fp16IOFp32WLi64ELi84ELi672EEv26Group_norm_nhwc_bwd_params)
        .other          _Z35group_norm_nhwc_bwd_one_pass_kernelI11Fp16IOFp32WLi64ELi84ELi672EEv26Group_norm_nhwc_bwd_params,@"STO_CUDA_ENTRY STV_DEFAULT"
_Z35group_norm_nhwc_bwd_one_pass_kernelI11Fp16IOFp32WLi64ELi84ELi672EEv26Group_norm_nhwc_bwd_params:
.text._Z35group_norm_nhwc_bwd_one_pass_kernelI11Fp16IOFp32WLi64ELi84ELi672EEv26Group_norm_nhwc_bwd_params:
        /* <DEDUP_REMOVED lines=13> */
[----:B------:R-:W-:Y:S01]  /*00d0*/  ULDC.64 UR12, c[0x0][0x288] ;  /* 0x0000a200000c7ab9 */ /* 0x000fe20000000a00 */
[----:B------:R-:W-:Y:S01]  /*00e0*/  UMOV UR4, 0x400 ;  /* 0x0000040000047882 */ /* 0x000fe20000000000 */
[----:B------:R-:W-:Y:S02]  /*00f0*/  UIMAD.WIDE.U32 UR8, UR12, 0x3, URZ ;  /* 0x000000030c0878a5 */ /* 0x000fe4000f8e003f */
        /* <DEDUP_REMOVED lines=9> */
[----:B------:R-:W-:Y:S01]  /*0190*/  ULDC.64 UR18, c[0x0][0x290] ;  /* 0x0000a40000127ab9 */ /* 0x000fe20000000a00 */
[----:B------:R-:W-:Y:S02]  /*01a0*/  ULEA.HI UR8, UP0, UR10, UR8, URZ, 0x1 ;  /* 0x000000080a087291 */ /* 0x000fe4000f81083f */
[----:B------:R-:W-:Y:S01]  /*01b0*/  USHF.R.S32.HI UR9, URZ, 0x1, UR12 ;  /* 0x000000013f097899 */ /* 0x000fe2000801140c */
[----:B------:R-:W-:Y:S01]  /*01c0*/  SHF.L.U32 R35, R35, 0x1, RZ ;  /* 0x0000000123237819 */ /* 0x000fe200000006ff */
[----:B------:R-:W-:-:S04]  /*01d0*/  UIADD3.X UR10, URZ, UR10, URZ, UP0, !UPT ;  /* 0x0000000a3f0a7290 */ /* 0x000fc800087fe43f */
[----:B------:R-:W-:Y:S02]  /*01e0*/  USHF.R.S64 UR8, UR8, 0x1, UR10 ;  /* 0x0000000108087899 */ /* 0x000fe4000800100a */
[----:B------:R-:W-:Y:S01]  /*01f0*/  USHF.R.S32.HI UR10, URZ, 0x1, UR10 ;  /* 0x000000013f0a7899 */ /* 0x000fe2000801140a */
[----:B0-----:R-:W-:Y:S01]  /*0200*/  IMAD R25, R0, UR16, R3 ;  /* 0x0000001000197c24 */ /* 0x001fe2000f8e0203 */
[----:B------:R-:W-:Y:S02]  /*0210*/  SHF.R.S32.HI R3, RZ, 0x1f, R24 ;  /* 0x0000001fff037819 */ /* 0x000fe40000011418 */
[----:B------:R-:W-:Y:S02]  /*0220*/  USHF.L.U64.HI UR10, UR8, 0x2, UR10 ;  /* 0x00000002080a7899 */ /* 0x000fe4000801020a */
[----:B------:R-:W-:Y:S02]  /*0230*/  LEA.HI R3, R3, R24, RZ, 0x5 ;  /* 0x0000001803037211 */ /* 0x000fe400078f28ff */
[C---:B------:R-:W-:Y:S01]  /*0240*/  ISETP.GE.U32.AND P1, PT, R25.reuse, UR18, PT ;  /* 0x0000001219007c0c */ /* 0x040fe2000bf26070 */
[----:B-1----:R-:W-:Y:S01]  /*0250*/  ULEA UR4, UR7, UR4, 0x18 ;  /* 0x0000000407047291 */ /* 0x002fe2000f8ec03f */
[----:B------:R-:W-:Y:S01]  /*0260*/  SHF.R.S32.HI R3, RZ, 0x5, R3 ;  /* 0x00000005ff037819 */ /* 0x000fe20000011403 */
[----:B------:R-:W-:Y:S01]  /*0270*/  USHF.R.S64 UR7, UR11, 0x1, UR12 ;  /* 0x000000010b077899 */ /* 0x000fe2000800100c */
[----:B------:R-:W-:Y:S01]  /*0280*/  SHF.R.S32.HI R2, RZ, 0x1f, R25 ;  /* 0x0000001fff027819 */ /* 0x000fe20000011419 */
[----:B------:R-:W-:Y:S01]  /*0290*/  ULDC.U8 UR18, c[0x0][0x2a4] ;  /* 0x0000a90000127ab9 */ /* 0x000fe20000000000 */
[----:B------:R-:W-:Y:S01]  /*02a0*/  IADD3 R37, R25, 0x10, RZ ;  /* 0x0000001019257810 */ /* 0x000fe20007ffe0ff */
[----:B------:R-:W-:Y:S01]  /*02b0*/  USHF.L.U64.HI UR9, UR7, 0x2, UR9 ;  /* 0x0000000207097899 */ /* 0x000fe20008010209 */
[----:B------:R-:W-:Y:S01]  /*02c0*/  LEA R0, R3, UR4, 0x3 ;  /* 0x0000000403007c11 */ /* 0x000fe2000f8e18ff */
[----:B------:R-:W-:Y:S01]  /*02d0*/  UMOV UR4, URZ ;  /* 0x0000003f00047c82 */ /* 0x000fe20008000000 */
[----:B------:R-:W-:-:S02]  /*02e0*/  ISETP.GE.AND.EX P1, PT, R2, UR19, PT, P1 ;  /* 0x0000001302007c0c */ /* 0x000fc4000bf26310 */
[C---:B------:R-:W-:Y:S01]  /*02f0*/  IADD3 R36, R25.reuse, 0x20, RZ ;  /* 0x0000002019247810 */ /* 0x040fe20007ffe0ff */
[----:B------:R0:W-:Y:S01]  /*0300*/  STL [R1], R0 ;  /* 0x0000000001007387 */ /* 0x0001e20000100800 */
[----:B------:R-:W-:Y:S02]  /*0310*/  ISETP.LT.U32.AND P1, PT, R24, 0x2a0, !P1 ;  /* 0x000002a01800780c */ /* 0x000fe40004f21070 */
[----:B0-----:R-:W-:-:S11]  /*0320*/  IADD3 R0, R25, 0x30, RZ ;  /* 0x0000003019007810 */ /* 0x001fd60007ffe0ff */
.L_x_1068:
[----:B0-----:R-:W0:Y:S01]  /*0330*/  LDC R6, c[0x0][0x2a0] ;  /* 0x0000a800ff067b82 */ /* 0x001e220000000800 */
[----:B------:R-:W-:Y:S01]  /*0340*/  ISETP.LE.AND P2, PT, RZ, UR6, PT ;  /* 0x00000006ff007c0c */ /* 0x000fe2000bf43270 */
[----:B------:R-:W-:Y:S01]  /*0350*/  ULDC.64 UR12, c[0x0][0x248] ;  /* 0x00009200000c7ab9 */ /* 0x000fe20000000a00 */
[----:B------:R-:W-:Y:S01]  /*0360*/  ULDC.64 UR22, c[0x0][0x290] ;  /* 0x0000a40000167ab9 */ /* 0x000fe20000000a00 */
[----:B------:R-:W-:Y:S01]  /*0370*/  UIMAD.WIDE UR12, UR6, 0x8, UR12 ;  /* 0x00000008060c78a5 */ /* 0x000fe2000f8e020c */
[----:B------:R-:W-:Y:S01]  /*0380*/  SHF.R.S32.HI R18, RZ, 0x1f, R37 ;  /* 0x0000001fff127819 */ /* 0x000fe20000011425 */
[----:B------:R-:W-:Y:S01]  /*0390*/  ULDC.64 UR20, c[0x0][0x298] ;  /* 0x0000a60000147ab9 */ /* 0x000fe20000000a00 */
[----:B------:R-:W-:Y:S01]  /*03a0*/  SHF.R.S32.HI R28, RZ, 0x1f, R36 ;  /* 0x0000001fff1c7819 */ /* 0x000fe20000011424 */
[----:B------:R-:W1:Y:S01]  /*03b0*/  @P1 LDC.64 R16, c[0x0][0x288] ;  /* 0x0000a200ff101b82 */ /* 0x000e620000000a00 */
[----:B------:R-:W-:Y:S02]  /*03c0*/  IADD3 R27, R25, 0x30, RZ ;  /* 0x00000030191b7810 */ /* 0x000fe40007ffe0ff */
[----:B------:R-:W-:-:S02]  /*03d0*/  MOV R8, UR12 ;  /* 0x0000000c00087c02 */ /* 0x000fc40008000f00 */
[----:B------:R-:W-:Y:S02]  /*03e0*/  MOV R9, UR13 ;  /* 0x0000000d00097c02 */ /* 0x000fe40008000f00 */
[----:B------:R-:W-:Y:S01]  /*03f0*/  SHF.R.S32.HI R14, RZ, 0x1f, R25 ;  /* 0x0000001fff0e7819 */ /* 0x000fe20000011419 */
[----:B------:R-:W2:Y:S03]  /*0400*/  @P1 LDC.64 R12, c[0x0][0x230] ;  /* 0x00008c00ff0c1b82 */ /* 0x000ea60000000a00 */
[----:B------:R-:W3:Y:S01]  /*0410*/  LDG.E.64 R8, desc[UR14][R8.64] ;  /* 0x0000000e08087981 */ /* 0x000ee2000c1e1b00 */
[----:B0-----:R-:W-:-:S04]  /*0420*/  IABS R5, R6 ;  /* 0x0000000600057213 */ /* 0x001fc80000000000 */
[----:B------:R-:W0:Y:S01]  /*0430*/  @P1 LDC.64 R10, c[0x0][0x228] ;  /* 0x00008a00ff0a1b82 */ /* 0x000e220000000a00 */
[----:B------:R-:W4:Y:S08]  /*0440*/  I2F.RP R0, R5 ;  /* 0x0000000500007306 */ /* 0x000f300000209400 */
[----:B----4-:R-:W4:Y:S02]  /*0450*/  MUFU.RCP R0, R0 ;  /* 0x0000000000007308 */ /* 0x010f240000001000 */
[----:B----45:R-:W-:-:S06]  /*0460*/  IADD3 R2, R0, 0xffffffe, RZ ;  /* 0x0ffffffe00027810 */ /* 0x030fcc0007ffe0ff */
[----:B------:R4:W1:Y:S02]  /*0470*/  F2I.FTZ.U32.TRUNC.NTZ R3, R2 ;  /* 0x0000000200037305 */ /* 0x000864000021f000 */
[----:B----4-:R-:W-:Y:S01]  /*0480*/  HFMA2.MMA R2, -RZ, RZ, 0, 0 ;  /* 0x00000000ff027435 */ /* 0x010fe200000001ff */
[----:B-1----:R-:W-:-:S05]  /*0490*/  IADD3 R4, RZ, -R3, RZ ;  /* 0x80000003ff047210 */ /* 0x002fca0007ffe0ff */
        /* <DEDUP_REMOVED lines=15> */
[----:B------:R-:W-:-:S04]  /*0590*/  SEL R0, R5, R0, !P5 ;  /* 0x0000000005007207 */ /* 0x000fc80006800000 */
[----:B------:R-:W-:Y:S02]  /*05a0*/  @!P2 IADD3 R0, -R0, RZ, RZ ;  /* 0x000000ff0000a210 */ /* 0x000fe40007ffe1ff */
[----:B------:R-:W-:Y:S02]  /*05b0*/  @P0 IADD3 R3, R3, 0x1, RZ ;  /* 0x0000000103030810 */ /* 0x000fe40007ffe0ff */
[----:B------:R-:W-:Y:S02]  /*05c0*/  ISETP.GE.U32.AND P0, PT, R37, UR22, PT ;  /* 0x0000001625007c0c */ /* 0x000fe4000bf06070 */
[----:B------:R-:W-:Y:S02]  /*05d0*/  MOV R2, R3 ;  /* 0x0000000300027202 */ /* 0x000fe40000000f00 */
[----:B------:R-:W-:Y:S02]  /*05e0*/  LOP3.LUT R3, RZ, R6, RZ, 0x33, !PT ;  /* 0x00000006ff037212 */ /* 0x000fe400078e33ff */
[----:B------:R-:W-:-:S02]  /*05f0*/  ISETP.GE.AND.EX P0, PT, R18, UR23, PT, P0 ;  /* 0x0000001712007c0c */ /* 0x000fc4000bf06300 */
[C---:B------:R-:W-:Y:S02]  /*0600*/  SEL R34, R3.reuse, R0, !P4 ;  /* 0x0000000003227207 */ /* 0x040fe40006000000 */
[----:B------:R-:W-:Y:S02]  /*0610*/  ISETP.GT.U32.OR P0, PT, R24, 0x29f, P0 ;  /* 0x0000029f1800780c */ /* 0x000fe40000704470 */
[----:B------:R-:W-:Y:S01]  /*0620*/  @!P3 IADD3 R2, -R2, RZ, RZ ;  /* 0x000000ff0202b210 */ /* 0x000fe20007ffe1ff */
[----:B------:R-:W-:Y:S01]  /*0630*/  IMAD R0, R34, 0x54, RZ ;  /* 0x0000005422007824 */ /* 0x000fe200078e02ff */
[----:B------:R-:W-:Y:S02]  /*0640*/  ISETP.GE.U32.AND P2, PT, R36, UR22, PT ;  /* 0x0000001624007c0c */ /* 0x000fe4000bf46070 */
[----:B------:R-:W-:Y:S02]  /*0650*/  SEL R5, R3, R2, !P4 ;  /* 0x0000000203057207 */ /* 0x000fe40006000000 */
[----:B------:R-:W-:-:S02]  /*0660*/  SHF.R.S32.HI R3, RZ, 0x1f, R35 ;  /* 0x0000001fff037819 */ /* 0x000fc40000011423 */
[----:B------:R-:W-:Y:S02]  /*0670*/  SHF.R.S32.HI R4, RZ, 0x1f, R5 ;  /* 0x0000001fff047819 */ /* 0x000fe40000011405 */
[----:B------:R-:W-:Y:S01]  /*0680*/  IADD3 R2, P3, R35, R0, RZ ;  /* 0x0000000023027210 */ /* 0x000fe20007f7e0ff */
[----:B------:R-:W1:Y:S01]  /*0690*/  @!P0 LDC.64 R6, c[0x0][0x288] ;  /* 0x0000a200ff068b82 */ /* 0x000e620000000a00 */
[----:B------:R-:W-:Y:S01]  /*06a0*/  ISETP.GE.AND.EX P2, PT, R28, UR23, PT, P2 ;  /* 0x000000171c007c0c */ /* 0x000fe2000bf46320 */
[----:B------:R-:W-:Y:S01]  /*06b0*/  IMAD R4, R4, UR20, RZ ;  /* 0x0000001404047c24 */ /* 0x000fe2000f8e02ff */
[----:B------:R-:W-:Y:S02]  /*06c0*/  LEA.HI.X.SX32 R3, R0, R3, 0x1, P3 ;  /* 0x0000000300037211 */ /* 0x000fe400018f0eff */
[----:B------:R-:W-:Y:S01]  /*06d0*/  ISETP.GT.U32.OR P2, PT, R24, 0x29f, P2 ;  /* 0x0000029f1800780c */ /* 0x000fe20001744470 */
[C---:B------:R-:W-:Y:S02]  /*06e0*/  IMAD R15, R5.reuse, UR21, R4 ;  /* 0x00000015050f7c24 */ /* 0x040fe4000f8e0204 */
[----:B------:R-:W-:Y:S01]  /*06f0*/  IMAD.WIDE.U32 R2, R5, UR20, R2 ;  /* 0x0000001405027c25 */ /* 0x000fe2000f8e0002 */
[----:B------:R-:W-:Y:S01]  /*0700*/  SHF.R.S32.HI R29, RZ, 0x1f, R27 ;  /* 0x0000001fff1d7819 */ /* 0x000fe2000001141b */
[----:B------:R-:W4:Y:S02]  /*0710*/  @!P0 LDC.64 R20, c[0x0][0x228] ;  /* 0x00008a00ff148b82 */ /* 0x000f240000000a00 */
[----:B------:R-:W-:Y:S01]  /*0720*/  @P1 IMAD R4, R14, R16, RZ ;  /* 0x000000100e041224 */ /* 0x000fe200078e02ff */
[----:B------:R-:W-:-:S03]  /*0730*/  IADD3 R5, R3, R15, RZ ;  /* 0x0000000f03057210 */ /* 0x000fc60007ffe0ff */
[----:B------:R-:W-:Y:S01]  /*0740*/  @P1 IMAD R19, R25, R17, R4 ;  /* 0x0000001119131224 */ /* 0x000fe200078e0204 */
[----:B------:R-:W-:Y:S01]  /*0750*/  @P1 MOV R4, R2 ;  /* 0x0000000200041202 */ /* 0x000fe20000000f00 */
[----:B------:R-:W4:Y:S01]  /*0760*/  @!P2 LDC.64 R22, c[0x0][0x288] ;  /* 0x0000a200ff16ab82 */ /* 0x000f220000000a00 */
[----:B------:R-:W-:-:S03]  /*0770*/  ISETP.GE.U32.AND P3, PT, R27, UR22, PT ;  /* 0x000000161b007c0c */ /* 0x000fc6000bf66070 */
[----:B------:R-:W-:Y:S01]  /*0780*/  @P1 IMAD.WIDE.U32 R16, R25, R16, R4 ;  /* 0x0000001019101225 */ /* 0x000fe200078e0004 */
[----:B------:R-:W-:-:S03]  /*0790*/  ISETP.GE.AND.EX P3, PT, R29, UR23, PT, P3 ;  /* 0x000000171d007c0c */ /* 0x000fc6000bf66330 */
[----:B-1----:R-:W-:Y:S01]  /*07a0*/  @!P0 IMAD R18, R18, R6, RZ ;  /* 0x0000000612128224 */ /* 0x002fe200078e02ff */
[----:B------:R-:W-:Y:S01]  /*07b0*/  @P1 IADD3 R17, R17, R19, RZ ;  /* 0x0000001311111210 */ /* 0x000fe20007ffe0ff */
[----:B------:R-:W1:Y:S01]  /*07c0*/  @!P0 LDC.64 R14, c[0x0][0x230] ;  /* 0x00008c00ff0e8b82 */ /* 0x000e620000000a00 */
[----:B------:R-:W-:Y:S02]  /*07d0*/  @P1 SHF.L.U32 R26, R16, 0x1, RZ ;  /* 0x00000001101a1819 */ /* 0x000fe400000006ff */
[----:B------:R-:W-:Y:S02]  /*07e0*/  ISETP.GT.U32.OR P3, PT, R24, 0x29f, P3 ;  /* 0x0000029f1800780c */ /* 0x000fe40001f64470 */
[----:B------:R-:W-:Y:S02]  /*07f0*/  @P1 SHF.L.U64.HI R16, R16, 0x1, R17 ;  /* 0x0000000110101819 */ /* 0x000fe40000010211 */
[----:B--2---:R-:W-:Y:S01]  /*0800*/  @P1 IADD3 R12, P4, R26, R12, RZ ;  /* 0x0000000c1a0c1210 */ /* 0x004fe20007f9e0ff */
[----:B------:R-:W-:Y:S01]  /*0810*/  @!P0 IMAD R17, R37, R7, R18 ;  /* 0x0000000725118224 */ /* 0x000fe200078e0212 */
[----:B------:R-:W-:-:S02]  /*0820*/  @!P0 MOV R18, R2 ;  /* 0x0000000200128202 */ /* 0x000fc40000000f00 */
[----:B------:R-:W-:Y:S02]  /*0830*/  @!P0 MOV R19, R5 ;  /* 0x0000000500138202 */ /* 0x000fe40000000f00 */
[----:B------:R-:W-:Y:S02]  /*0840*/  @P1 IADD3.X R13, R16, R13, RZ, P4, !PT ;  /* 0x0000000d100d1210 */ /* 0x000fe400027fe4ff */
[----:B0-----:R-:W-:Y:S02]  /*0850*/  @P1 IADD3 R10, P4, R26, R10, RZ ;  /* 0x0000000a1a0a1210 */ /* 0x001fe40007f9e0ff */
[----:B------:R-:W-:Y:S01]  /*0860*/  CS2R R32, SRZ ;  /* 0x0000000000207805 */ /* 0x000fe2000001ff00 */
[----:B------:R-:W-:Y:S01]  /*0870*/  @!P0 IMAD.WIDE.U32 R6, R37, R6, R18 ;  /* 0x0000000625068225 */ /* 0x000fe200078e0012 */
[----:B------:R-:W-:Y:S01]  /*0880*/  @P1 IADD3.X R11, R16, R11, RZ, P4, !PT ;  /* 0x0000000b100b1210 */ /* 0x000fe200027fe4ff */
[----:B------:R-:W0:Y:S03]  /*0890*/  @!P3 LDC.64 R18, c[0x0][0x288] ;  /* 0x0000a200ff12bb82 */ /* 0x000e260000000a00 */
[----:B------:R-:W-:Y:S01]  /*08a0*/  @!P0 IADD3 R17, R7, R17, RZ ;  /* 0x0000001107118210 */ /* 0x000fe20007ffe0ff */
[----:B----4-:R-:W-:Y:S01]  /*08b0*/  @!P2 IMAD R7, R28, R22, RZ ;  /* 0x000000161c07a224 */ /* 0x010fe200078e02ff */
[----:B------:R2:W5:Y:S01]  /*08c0*/  @P1 LDG.E R32, desc[UR14][R10.64] ;  /* 0x0000000e0a201981 */ /* 0x000562000c1e1900 */
[----:B------:R-:W-:-:S02]  /*08d0*/  @!P0 SHF.L.U32 R26, R6, 0x1, RZ ;  /* 0x00000001061a8819 */ /* 0x000fc400000006ff */
[----:B------:R-:W-:Y:S01]  /*08e0*/  @!P2 IMAD R7, R36, R23, R7 ;  /* 0x000000172407a224 */ /* 0x000fe200078e0207 */
[----:B------:R-:W-:Y:S02]  /*08f0*/  @!P0 SHF.L.U64.HI R6, R6, 0x1, R17 ;  /* 0x0000000106068819 */ /* 0x000fe40000010211 */
[----:B------:R-:W-:Y:S01]  /*0900*/  CS2R R30, SRZ ;  /* 0x00000000001e7805 */ /* 0x000fe2000001ff00 */
[----:B------:R-:W4:Y:S01]  /*0910*/  @!P2 LDC.64 R16, c[0x0][0x230] ;  /* 0x00008c00ff10ab82 */ /* 0x000f220000000a00 */
[----:B------:R0:W3:Y:S01]  /*0920*/  @P1 LDG.E R33, desc[UR14][R12.64] ;  /* 0x0000000e0c211981 */ /* 0x0000e2000c1e1900 */
[----:B--2---:R-:W-:Y:S02]  /*0930*/  @!P2 MOV R10, R2 ;  /* 0x00000002000aa202 */ /* 0x004fe40000000f00 */
[----:B------:R-:W-:-:S03]  /*0940*/  @!P2 MOV R11, R5 ;  /* 0x00000005000ba202 */ /* 0x000fc60000000f00 */
[----:B------:R-:W-:Y:S01]  /*0950*/  @!P2 IMAD.WIDE.U32 R22, R36, R22, R10 ;  /* 0x000000162416a225 */ /* 0x000fe200078e000a */
[----:B-1----:R-:W-:Y:S02]  /*0960*/  @!P0 IADD3 R14, P4, R26, R14, RZ ;  /* 0x0000000e1a0e8210 */ /* 0x002fe40007f9e0ff */
[----:B------:R-:W1:Y:S02]  /*0970*/  @!P2 LDC.64 R10, c[0x0][0x228] ;  /* 0x00008a00ff0aab82 */ /* 0x000e640000000a00 */
[----:B------:R-:W-:Y:S02]  /*0980*/  @!P0 IADD3.X R15, R6, R15, RZ, P4, !PT ;  /* 0x0000000f060f8210 */ /* 0x000fe400027fe4ff */
[----:B------:R-:W-:Y:S02]  /*0990*/  @!P0 IADD3 R20, P4, R26, R20, RZ ;  /* 0x000000141a148210 */ /* 0x000fe40007f9e0ff */
[----:B------:R-:W-:Y:S01]  /*09a0*/  @!P2 IADD3 R7, R23, R7, RZ ;  /* 0x000000071707a210 */ /* 0x000fe20007ffe0ff */
[----:B------:R-:W-:Y:S01]  /*09b0*/  HFMA2.MMA R28, -RZ, RZ, 0, 0 ;  /* 0x00000000ff1c7435 */ /* 0x000fe200000001ff */
[----:B------:R-:W-:Y:S01]  /*09c0*/  @!P0 IADD3.X R21, R6, R21, RZ, P4, !PT ;  /* 0x0000001506158210 */ /* 0x000fe200027fe4ff */
[----:B0-----:R-:W-:Y:S01]  /*09d0*/  @!P3 IMAD R26, R29, R18, RZ ;  /* 0x000000121d1ab224 */ /* 0x001fe200078e02ff */
[C---:B------:R-:W-:Y:S01]  /*09e0*/  @!P2 SHF.L.U32 R6, R22.reuse, 0x1, RZ ;  /* 0x000000011606a819 */ /* 0x040fe200000006ff */
[----:B------:R-:W0:Y:S01]  /*09f0*/  @!P3 LDC.64 R12, c[0x0][0x230] ;  /* 0x00008c00ff0cbb82 */ /* 0x000e220000000a00 */
[----:B------:R-:W-:Y:S01]  /*0a00*/  @!P2 SHF.L.U64.HI R7, R22, 0x1, R7 ;  /* 0x000000011607a819 */ /* 0x000fe20000010207 */
[----:B------:R2:W5:Y:S01]  /*0a10*/  @!P0 LDG.E R31, desc[UR14][R20.64] ;  /* 0x0000000e141f8981 */ /* 0x000562000c1e1900 */
[----:B------:R-:W-:-:S02]  /*0a20*/  @!P3 MOV R22, R2 ;  /* 0x000000020016b202 */ /* 0x000fc40000000f00 */
[----:B------:R-:W-:Y:S01]  /*0a30*/  @!P3 MOV R23, R5 ;  /* 0x000000050017b202 */ /* 0x000fe20000000f00 */
[C---:B------:R-:W-:Y:S01]  /*0a40*/  @!P3 IMAD R26, R27.reuse, R19, R26 ;  /* 0x000000131b1ab224 */ /* 0x040fe200078e021a */
[----:B------:R2:W5:Y:S01]  /*0a50*/  @!P0 LDG.E R28, desc[UR14][R14.64] ;  /* 0x0000000e0e1c8981 */ /* 0x000562000c1e1900 */
[----:B------:R-:W-:Y:S01]  /*0a60*/  @!P3 IMAD.WIDE.U32 R18, R27, R18, R22 ;  /* 0x000000121b12b225 */ /* 0x000fe200078e0016 */
[C---:B----4-:R-:W-:Y:S02]  /*0a70*/  @!P2 IADD3 R16, P4, R6.reuse, R16, RZ ;  /* 0x000000100610a210 */ /* 0x050fe40007f9e0ff */
[----:B-1----:R-:W-:Y:S02]  /*0a80*/  @!P2 IADD3 R10, P0, R6, R10, RZ ;  /* 0x0000000a060aa210 */ /* 0x002fe40007f1e0ff */
[----:B--2---:R-:W-:Y:S02]  /*0a90*/  @!P3 IADD3 R20, R19, R26, RZ ;  /* 0x0000001a1314b210 */ /* 0x004fe40007ffe0ff */
[----:B------:R-:W-:-:S02]  /*0aa0*/  CS2R R26, SRZ ;  /* 0x00000000001a7805 */ /* 0x000fc4000001ff00 */
[C---:B------:R-:W-:Y:S01]  /*0ab0*/  @!P2 IADD3.X R17, R7.reuse, R17, RZ, P4, !PT ;  /* 0x000000110711a210 */ /* 0x040fe200027fe4ff */
[----:B------:R-:W1:Y:S01]  /*0ac0*/  @!P3 LDC.64 R14, c[0x0][0x228] ;  /* 0x00008a00ff0ebb82 */ /* 0x000e620000000a00 */
[----:B------:R-:W-:-:S03]  /*0ad0*/  @!P2 IADD3.X R11, R7, R11, RZ, P0, !PT ;  /* 0x0000000b070ba210 */ /* 0x000fc600007fe4ff */
[----:B------:R-:W5:Y:S04]  /*0ae0*/  @!P2 LDG.E R26, desc[UR14][R16.64] ;  /* 0x0000000e101aa981 */ /* 0x000f68000c1e1900 */
[----:B------:R-:W5:Y:S01]  /*0af0*/  @!P2 LDG.E R30, desc[UR14][R10.64] ;  /* 0x0000000e0a1ea981 */ /* 0x000f62000c1e1900 */
[----:B---3--:R-:W-:-:S13]  /*0b00*/  R2UR UR19, R8 ;  /* 0x00000000081372ca */ /* 0x008fda00000e0000 */
[----:B------:R-:W-:-:S05]  /*0b10*/  MOV R8, UR19 ;  /* 0x0000001300087c02 */ /* 0x000fca0008000f00 */
[----:B------:R-:W-:-:S05]  /*0b20*/  FFMA.FTZ R9, -R8, UR19, R9 ;  /* 0x0000001308097c23 */ /* 0x000fca0008010109 */
[----:B------:R-:W-:Y:S02]  /*0b30*/  FSETP.GTU.FTZ.AND P0, PT, R9, RZ, PT ;  /* 0x000000ff0900720b */ /* 0x000fe40003f1c000 */
[----:B------:R-:W-:-:S11]  /*0b40*/  @!P3 SHF.L.U32 R19, R18, 0x1, RZ ;  /* 0x000000011213b819 */ /* 0x000fd600000006ff */
[----:B------:R-:W-:Y:S01]  /*0b50*/  VOTEU.ANY UP0, P0 ;  /* 0x00000000003f7886 */ /* 0x000fe20000000100 */
[----:B------:R-:W-:Y:S02]  /*0b60*/  PLOP3.LUT P0, PT, PT, PT, UP0, 0x80, 0x0 ;  /* 0x000000000000781c */ /* 0x000fe40003f0f008 */
[----:B-1----:R-:W-:Y:S02]  /*0b70*/  @!P3 IADD3 R6, P5, R19, R14, RZ ;  /* 0x0000000e1306b210 */ /* 0x002fe40007fbe0ff */
[----:B------:R-:W-:-:S09]  /*0b80*/  @UP0 ULDC UR11, c[0x0][0x250] ;  /* 0x00009400000b0ab9 */ /* 0x000fd20000000800 */
[----:B------:R-:W-:-:S06]  /*0b90*/  @P0 FADD.FTZ R14, R9, UR11 ;  /* 0x0000000b090e0e21 */ /* 0x000fcc0008010000 */
[----:B------:R-:W1:Y:S01]  /*0ba0*/  @P0 MUFU.RSQ R14, R14 ;  /* 0x0000000e000e0308 */ /* 0x000e620000001400 */
[----:B------:R-:W-:Y:S01]  /*0bb0*/  HFMA2.MMA R29, -RZ, RZ, 0, 0 ;  /* 0x00000000ff1d7435 */ /* 0x000fe200000001ff */
[----:B------:R-:W-:Y:S02]  /*0bc0*/  @!P3 SHF.L.U64.HI R18, R18, 0x1, R20 ;  /* 0x000000011212b819 */ /* 0x000fe40000010214 */
[----:B0-----:R-:W-:Y:S02]  /*0bd0*/  @!P3 IADD3 R12, P4, R19, R12, RZ ;  /* 0x0000000c130cb210 */ /* 0x001fe40007f9e0ff */
[----:B------:R-:W-:Y:S02]  /*0be0*/  @!P3 IADD3.X R7, R18, R15, RZ, P5, !PT ;  /* 0x0000000f1207b210 */ /* 0x000fe40002ffe4ff */
[----:B-1----:R-:W-:Y:S01]  /*0bf0*/  @P0 R2UR UR11, R14 ;  /* 0x000000000e0b02ca */ /* 0x002fe200000e0000 */
[----:B------:R-:W-:Y:S01]  /*0c00*/  UMOV UR13, 0x3f800000 ;  /* 0x3f800000000d7882 */ /* 0x000fe20000000000 */
[----:B------:R-:W-:Y:S01]  /*0c10*/  ISETP.GT.U32.AND P0, PT, R24, 0x29f, PT ;  /* 0x0000029f1800780c */ /* 0x000fe20003f04070 */
[----:B------:R-:W-:Y:S01]  /*0c20*/  BSSY B0, `(.L_x_1034) ;  /* 0x0000015000007945 */ /* 0x000fe20003800000 */
[----:B------:R-:W-:Y:S01]  /*0c30*/  @!P3 IADD3.X R13, R18, R13, RZ, P4, !PT ;  /* 0x0000000d120db210 */ /* 0x000fe200027fe4ff */
[----:B------:R0:W5:Y:S01]  /*0c40*/  @!P3 LDG.E R29, desc[UR14][R6.64] ;  /* 0x0000000e061db981 */ /* 0x000162000c1e1900 */
[----:B------:R-:W-:-:S03]  /*0c50*/  CS2R R8, SRZ ;  /* 0x0000000000087805 */ /* 0x000fc6000001ff00 */
[----:B------:R1:W5:Y:S01]  /*0c60*/  @!P3 LDG.E R27, desc[UR14][R12.64] ;  /* 0x0000000e0c1bb981 */ /* 0x000362000c1e1900 */
[----:B------:R-:W-:-:S03]  /*0c70*/  ISETP.NE.AND P3, PT, RZ, UR18, PT ;  /* 0x00000012ff007c0c */ /* 0x000fc6000bf65270 */
[----:B------:R-:W-:Y:S01]  /*0c80*/  @UP0 UMOV UR13, UR11 ;  /* 0x0000000b000d0c82 */ /* 0x000fe20008000000 */
[----:B0-----:R-:W-:Y:S01]  /*0c90*/  CS2R R6, SRZ ;  /* 0x0000000000067805 */ /* 0x001fe2000001ff00 */
[--C-:B-1----:R-:W-:Y:S02]  /*0ca0*/  HADD2.F32 R13, -RZ, R33.reuse.H0_H0 ;  /* 0x20000021ff0d7230 */ /* 0x102fe40000004100 */
[----:B------:R-:W-:Y:S01]  /*0cb0*/  HADD2.F32 R12, -RZ, R33.H1_H1 ;  /* 0x30000021ff0c7230 */ /* 0x000fe20000004100 */
[----:B------:R-:W-:Y:S06]  /*0cc0*/  @P0 BRA `(.L_x_1035) ;  /* 0x0000000000280947 */ /* 0x000fec0003800000 */
[----:B------:R-:W-:Y:S01]  /*0cd0*/  ISETP.NE.AND P0, PT, RZ, UR18, PT ;  /* 0x00000012ff007c0c */ /* 0x000fe2000bf05270 */
[----:B------:R-:W0:Y:S01]  /*0ce0*/  LDC.64 R6, c[0x0][0x238] ;  /* 0x00008e00ff067b82 */ /* 0x000e220000000a00 */
[----:B------:R-:W-:-:S04]  /*0cf0*/  IADD3 R0, R35, R0, RZ ;  /* 0x0000000023007210 */ /* 0x000fc80007ffe0ff */
[----:B------:R-:W-:-:S07]  /*0d00*/  SHF.R.S32.HI R14, RZ, 0x1f, R0 ;  /* 0x0000001fff0e7819 */ /* 0x000fce0000011400 */
[----:B------:R-:W1:Y:S01]  /*0d10*/  @P0 LDC.64 R10, c[0x0][0x240] ;  /* 0x00009000ff0a0b82 */ /* 0x000e620000000a00 */
[----:B0-----:R-:W-:-:S06]  /*0d20*/  IMAD.WIDE R6, R0, 0x4, R6 ;  /* 0x0000000400067825 */ /* 0x001fcc00078e0206 */
[----:B------:R-:W5:Y:S01]  /*0d30*/  LDG.E.64 R6, desc[UR14][R6.64] ;  /* 0x0000000e06067981 */ /* 0x000f62000c1e1b00 */
[----:B-1----:R-:W-:-:S04]  /*0d40*/  @P0 LEA R10, P2, R0, R10, 0x2 ;  /* 0x0000000a000a0211 */ /* 0x002fc800078410ff */
[----:B------:R-:W-:-:S05]  /*0d50*/  @P0 LEA.HI.X R11, R0, R11, R14, 0x2, P2 ;  /* 0x0000000b000b0211 */ /* 0x000fca00010f140e */
[----:B------:R0:W5:Y:S04]  /*0d60*/  @P0 LDG.E.64 R8, desc[UR14][R10.64] ;  /* 0x0000000e0a080981 */ /* 0x000168000c1e1b00 */
.L_x_1035:
[----:B------:R-:W-:Y:S05]  /*0d70*/  BSYNC B0 ;  /* 0x0000000000007941 */ /* 0x000fea0003800000 */
.L_x_1034:
[----:B------:R-:W-:Y:S01]  /*0d80*/  FADD.FTZ R13, R13, -UR19 ;  /* 0x800000130d0d7e21 */ /* 0x000fe20008010000 */
[----:B------:R-:W-:Y:S01]  /*0d90*/  FADD.FTZ R0, R12, -UR19 ;  /* 0x800000130c007e21 */ /* 0x000fe20008010000 */
[--C-:B0----5:R-:W-:Y:S02]  /*0da0*/  HADD2.F32 R10, -RZ, R32.reuse.H0_H0 ;  /* 0x20000020ff0a7230 */ /* 0x121fe40000004100 */
[----:B------:R-:W-:Y:S02]  /*0db0*/  HADD2.F32 R11, -RZ, R32.H1_H1 ;  /* 0x30000020ff0b7230 */ /* 0x000fe40000004100 */
[----:B------:R-:W-:Y:S01]  /*0dc0*/  FMUL.FTZ R16, R13, UR13 ;  /* 0x0000000d0d107c20 */ /* 0x000fe20008410000 */
[----:B------:R-:W-:Y:S01]  /*0dd0*/  FMUL.FTZ R0, R0, UR13 ;  /* 0x0000000d00007c20 */ /* 0x000fe20008410000 */
[----:B------:R-:W-:Y:S06]  /*0de0*/  @!P3 BRA `(.L_x_1036) ;  /* 0x000000000048b947 */ /* 0x000fec0003800000 */
[----:B------:R-:W-:Y:S01]  /*0df0*/  FFMA.FTZ R12, R16, R6, R8 ;  /* 0x00000006100c7223 */ /* 0x000fe20000010008 */
[----:B------:R-:W-:-:S03]  /*0e00*/  FFMA.FTZ R13, R0, R7, R9 ;  /* 0x00000007000d7223 */ /* 0x000fc60000010009 */
[----:B------:R-:W-:Y:S01]  /*0e10*/  FMUL.FTZ R19, R12, -1.4426950216293334961 ;  /* 0xbfb8aa3b0c137820 */ /* 0x000fe20000410000 */
[----:B------:R-:W-:-:S03]  /*0e20*/  FMUL.FTZ R20, R13, -1.4426950216293334961 ;  /* 0xbfb8aa3b0d147820 */ /* 0x000fc60000410000 */
        /* <DEDUP_REMOVED lines=14> */
.L_x_1036:
[----:B------:R-:W-:Y:S01]  /*0f10*/  FMUL.FTZ R17, R10, R6 ;  /* 0x000000060a117220 */ /* 0x000fe20000410000 */
[--C-:B------:R-:W-:Y:S02]  /*0f20*/  HADD2.F32 R15, -RZ, R28.reuse.H0_H0 ;  /* 0x2000001cff0f7230 */ /* 0x100fe40000004100 */
[----:B------:R-:W-:Y:S01]  /*0f30*/  FMUL.FTZ R13, R11, R7 ;  /* 0x000000070b0d7220 */ /* 0x000fe20000410000 */
[----:B------:R-:W-:Y:S02]  /*0f40*/  HADD2.F32 R14, -RZ, R28.H1_H1 ;  /* 0x3000001cff0e7230 */ /* 0x000fe40000004100 */
[----:B------:R-:W-:Y:S01]  /*0f50*/  FFMA.FTZ R12, R16, R17, RZ ;  /* 0x00000011100c7223 */ /* 0x000fe200000100ff */
[----:B------:R-:W-:Y:S01]  /*0f60*/  FADD.FTZ R17, RZ, R17 ;  /* 0x00000011ff117221 */ /* 0x000fe20000010000 */
[----:B------:R-:W-:Y:S01]  /*0f70*/  FADD.FTZ R15, R15, -UR19 ;  /* 0x800000130f0f7e21 */ /* 0x000fe20008010000 */
[--C-:B------:R-:W-:Y:S02]  /*0f80*/  HADD2.F32 R21, -RZ, R31.reuse.H0_H0 ;  /* 0x2000001fff157230 */ /* 0x100fe40000004100 */
[----:B------:R-:W-:Y:S01]  /*0f90*/  FADD.FTZ R14, R14, -UR19 ;  /* 0x800000130e0e7e21 */ /* 0x000fe20008010000 */
[----:B------:R-:W-:Y:S01]  /*0fa0*/  FFMA.FTZ R12, R0, R13, R12 ;  /* 0x0000000d000c7223 */ /* 0x000fe2000001000c */
[----:B------:R-:W-:Y:S01]  /*0fb0*/  FADD.FTZ R13, R13, R17 ;  /* 0x000000110d0d7221 */ /* 0x000fe20000010000 */
[----:B------:R-:W-:-:S02]  /*0fc0*/  HADD2.F32 R20, -RZ, R31.H1_H1 ;  /* 0x3000001fff147230 */ /* 0x000fc40000004100 */
[----:B------:R-:W-:Y:S01]  /*0fd0*/  FMUL.FTZ R15, R15, UR13 ;  /* 0x0000000d0f0f7c20 */ /* 0x000fe20008410000 */
[----:B------:R-:W-:Y:S01]  /*0fe0*/  FFMA.FTZ R16, R16, R10, RZ ;  /* 0x0000000a10107223 */ /* 0x000fe200000100ff */
        /* <DEDUP_REMOVED lines=20> */
.L_x_1037:
[----:B------:R-:W-:Y:S01]  /*1130*/  FADD.FTZ R17, RZ, R10 ;  /* 0x0000000aff117221 */ /* 0x000fe20000010000 */
[----:B------:R-:W-:Y:S01]  /*1140*/  FMUL.FTZ R10, R21, R6 ;  /* 0x00000006150a7220 */ /* 0x000fe20000410000 */
[----:B------:R-:W-:Y:S01]  /*1150*/  FFMA.FTZ R16, R15, R21, R16 ;  /* 0x000000150f107223 */ /* 0x000fe20000010010 */
[----:B------:R-:W-:Y:S01]  /*1160*/  FFMA.FTZ R0, R0, R11, RZ ;  /* 0x0000000b00007223 */ /* 0x000fe200000100ff */
[----:B------:R-:W-:Y:S01]  /*1170*/  FADD.FTZ R21, R17, R21 ;  /* 0x0000001511157221 */ /* 0x000fe20000010000 */
[----:B------:R-:W-:Y:S01]  /*1180*/  FFMA.FTZ R12, R15, R10, R12 ;  /* 0x0000000a0f0c7223 */ /* 0x000fe2000001000c */
[----:B------:R-:W-:Y:S01]  /*1190*/  FADD.FTZ R10, R13, R10 ;  /* 0x0000000a0d0a7221 */ /* 0x000fe20000010000 */
[----:B------:R-:W-:Y:S01]  /*11a0*/  FADD.FTZ R17, RZ, R11 ;  /* 0x0000000bff117221 */ /* 0x000fe20000010000 */
[--C-:B------:R-:W-:Y:S02]  /*11b0*/  HADD2.F32 R13, -RZ, R26.reuse.H0_H0 ;  /* 0x2000001aff0d7230 */ /* 0x100fe40000004100 */
[----:B------:R-:W-:Y:S01]  /*11c0*/  FMUL.FTZ R15, R20, R7 ;  /* 0x00000007140f7220 */ /* 0x000fe20000410000 */
[----:B------:R-:W-:-:S02]  /*11d0*/  HADD2.F32 R11, -RZ, R26.H1_H1 ;  /* 0x3000001aff0b7230 */ /* 0x000fc40000004100 */
[C---:B------:R-:W-:Y:S01]  /*11e0*/  FFMA.FTZ R0, R14.reuse, R20, R0 ;  /* 0x000000140e007223 */ /* 0x040fe20000010000 */
[----:B------:R-:W-:Y:S01]  /*11f0*/  FADD.FTZ R20, R17, R20 ;  /* 0x0000001411147221 */ /* 0x000fe20000010000 */
[----:B------:R-:W-:Y:S01]  /*1200*/  FFMA.FTZ R14, R14, R15, R12 ;  /* 0x0000000f0e0e7223 */ /* 0x000fe2000001000c */
[----:B------:R-:W-:Y:S01]  /*1210*/  FADD.FTZ R12, R13, -UR19 ;  /* 0x800000130d0c7e21 */ /* 0x000fe20008010000 */
[----:B------:R-:W-:Y:S01]  /*1220*/  FADD.FTZ R11, R11, -UR19 ;  /* 0x800000130b0b7e21 */ /* 0x000fe20008010000 */
[----:B------:R-:W-:Y:S01]  /*1230*/  FADD.FTZ R10, R15, R10 ;  /* 0x0000000a0f0a7221 */ /* 0x000fe20000010000 */
[--C-:B------:R-:W-:Y:S02]  /*1240*/  HADD2.F32 R19, -RZ, R30.reuse.H0_H0 ;  /* 0x2000001eff137230 */ /* 0x100fe40000004100 */
[----:B------:R-:W-:Y:S01]  /*1250*/  FMUL.FTZ R12, R12, UR13 ;  /* 0x0000000d0c0c7c20 */ /* 0x000fe20008410000 */
[----:B------:R-:W-:Y:S02]  /*1260*/  HADD2.F32 R18, -RZ, R30.H1_H1 ;  /* 0x3000001eff127230 */ /* 0x000fe40000004100 */
        /* <DEDUP_REMOVED lines=20> */
.L_x_1038:
[----:B------:R-:W-:Y:S01]  /*13b0*/  FMUL.FTZ R13, R19, R6 ;  /* 0x00000006130d7220 */ /* 0x000fe20000410000 */
[----:B------:R-:W-:Y:S01]  /*13c0*/  FADD.FTZ R21, R21, R19 ;  /* 0x0000001315157221 */ /* 0x000fe20000010000 */
[C---:B------:R-:W-:Y:S01]  /*13d0*/  FFMA.FTZ R19, R12.reuse, R19, R16 ;  /* 0x000000130c137223 */ /* 0x040fe20000010010 */
[--C-:B------:R-:W-:Y:S02]  /*13e0*/  HADD2.F32 R15, -RZ, R27.reuse.H1_H1 ;  /* 0x3000001bff0f7230 */ /* 0x100fe40000004100 */
[----:B------:R-:W-:Y:S01]  /*13f0*/  FFMA.FTZ R14, R12, R13, R14 ;  /* 0x0000000d0c0e7223 */ /* 0x000fe2000001000e */
[----:B------:R-:W-:Y:S02]  /*1400*/  HADD2.F32 R12, -RZ, R27.H0_H0 ;  /* 0x2000001bff0c7230 */ /* 0x000fe40000004100 */
[----:B------:R-:W-:Y:S01]  /*1410*/  FADD.FTZ R16, R10, R13 ;  /* 0x0000000d0a107221 */ /* 0x000fe20000010000 */
[----:B------:R-:W-:Y:S01]  /*1420*/  FMUL.FTZ R17, R18, R7 ;  /* 0x0000000712117220 */ /* 0x000fe20000410000 */
[----:B------:R-:W-:Y:S01]  /*1430*/  FADD.FTZ R13, R15, -UR19 ;  /* 0x800000130f0d7e21 */ /* 0x000fe20008010000 */
[----:B------:R-:W-:-:S02]  /*1440*/  HADD2.F32 R15, -RZ, R29.H1_H1 ;  /* 0x3000001dff0f7230 */ /* 0x000fc40000004100 */
[----:B------:R-:W-:Y:S01]  /*1450*/  FADD.FTZ R12, R12, -UR19 ;  /* 0x800000130c0c7e21 */ /* 0x000fe20008010000 */
[----:B------:R-:W-:Y:S01]  /*1460*/  FFMA.FTZ R10, R11, R17, R14 ;  /* 0x000000110b0a7223 */ /* 0x000fe2000001000e */
[----:B------:R-:W-:Y:S01]  /*1470*/  FADD.FTZ R16, R17, R16 ;  /* 0x0000001011107221 */ /* 0x000fe20000010000 */
[----:B------:R-:W-:Y:S02]  /*1480*/  HADD2.F32 R14, -RZ, R29.H0_H0 ;  /* 0x2000001dff0e7230 */ /* 0x000fe40000004100 */
        /* <DEDUP_REMOVED lines=21> */
.L_x_1039:
[----:B------:R0:W-:Y:S01]  /*15e0*/  STL [R1+0x4], R2 ;  /* 0x0000040201007387 */ /* 0x0001e20000100800 */
[----:B------:R-:W-:-:S03]  /*15f0*/  FMUL.FTZ R17, R14, R6 ;  /* 0x000000060e117220 */ /* 0x000fc60000410000 */
[----:B------:R-:W2:Y:S01]  /*1600*/  LDL R23, [R1] ;  /* 0x0000000001177983 */ /* 0x000ea20000100800 */
[----:B------:R-:W-:Y:S01]  /*1610*/  FFMA.FTZ R10, R12, R17, R10 ;  /* 0x000000110c0a7223 */ /* 0x000fe2000001000a */
[----:B------:R-:W-:Y:S01]  /*1620*/  FADD.FTZ R16, R16, R17 ;  /* 0x0000001110107221 */ /* 0x000fe20000010000 */
[----:B------:R-:W-:Y:S01]  /*1630*/  FMUL.FTZ R17, R15, R7 ;  /* 0x000000070f117220 */ /* 0x000fe20000410000 */
[----:B------:R-:W1:Y:S01]  /*1640*/  S2UR UR17, SR_CgaCtaId ;  /* 0x00000000001179c3 */ /* 0x000e620000008800 */
[----:B0-----:R-:W0:Y:S02]  /*1650*/  S2R R2, SR_LANEID ;  /* 0x0000000000027919 */ /* 0x001e240000000000 */
[----:B------:R-:W-:Y:S01]  /*1660*/  FFMA.FTZ R10, R13, R17, R10 ;  /* 0x000000110d0a7223 */ /* 0x000fe2000001000a */
[----:B------:R-:W-:-:S04]  /*1670*/  FADD.FTZ R16, R17, R16 ;  /* 0x0000001011107221 */ /* 0x000fc80000010000 */
[----:B------:R-:W3:Y:S04]  /*1680*/  SHFL.DOWN PT, R17, R10, 0x1, 0x1f ;  /* 0x08201f000a117f89 */ /* 0x000ee800000e0000 */
[----:B------:R-:W4:Y:S01]  /*1690*/  SHFL.DOWN PT, R22, R16, 0x1, 0x1f ;  /* 0x08201f0010167f89 */ /* 0x000f2200000e0000 */
[----:B0-----:R-:W-:-:S13]  /*16a0*/  ISETP.GT.AND P0, PT, R2, 0x1e, PT ;  /* 0x0000001e0200780c */ /* 0x001fda0003f04270 */
[----:B---3--:R-:W-:Y:S01]  /*16b0*/  @!P0 FADD.FTZ R10, R10, R17 ;  /* 0x000000110a0a8221 */ /* 0x008fe20000010000 */
[----:B----4-:R-:W-:Y:S01]  /*16c0*/  @!P0 FADD.FTZ R16, R16, R22 ;  /* 0x0000001610108221 */ /* 0x010fe20000010000 */
[----:B------:R-:W-:-:S03]  /*16d0*/  ISETP.GT.AND P0, PT, R2, 0x1d, PT ;  /* 0x0000001d0200780c */ /* 0x000fc60003f04270 */
[----:B------:R-:W0:Y:S04]  /*16e0*/  SHFL.DOWN PT, R17, R10, 0x2, 0x1f ;  /* 0x08401f000a117f89 */ /* 0x000e2800000e0000 */
[----:B------:R-:W3:Y:S06]  /*16f0*/  SHFL.DOWN PT, R22, R16, 0x2, 0x1f ;  /* 0x08401f0010167f89 */ /* 0x000eec00000e0000 */
[----:B0-----:R-:W-:Y:S01]  /*1700*/  @!P0 FADD.FTZ R10, R10, R17 ;  /* 0x000000110a0a8221 */ /* 0x001fe20000010000 */
[----:B---3--:R-:W-:-:S04]  /*1710*/  @!P0 FADD.FTZ R16, R16, R22 ;  /* 0x0000001610108221 */ /* 0x008fc80000010000 */
[----:B------:R-:W0:Y:S01]  /*1720*/  SHFL.DOWN PT, R17, R10, 0x4, 0x1f ;  /* 0x08801f000a117f89 */ /* 0x000e2200000e0000 */
[----:B------:R-:W-:-:S03]  /*1730*/  ISETP.GT.AND P0, PT, R2, 0x1b, PT ;  /* 0x0000001b0200780c */ /* 0x000fc60003f04270 */
[----:B------:R-:W3:Y:S10]  /*1740*/  SHFL.DOWN PT, R22, R16, 0x4, 0x1f ;  /* 0x08801f0010167f89 */ /* 0x000ef400000e0000 */
[----:B0-----:R-:W-:Y:S01]  /*1750*/  @!P0 FADD.FTZ R10, R10, R17 ;  /* 0x000000110a0a8221 */ /* 0x001fe20000010000 */
[----:B---3--:R-:W-:-:S04]  /*1760*/  @!P0 FADD.FTZ R16, R16, R22 ;  /* 0x0000001610108221 */ /* 0x008fc80000010000 */
[----:B------:R-:W0:Y:S01]  /*1770*/  SHFL.DOWN PT, R17, R10, 0x8, 0x1f ;  /* 0x09001f000a117f89 */ /* 0x000e2200000e0000 */
[----:B------:R-:W-:-:S03]  /*1780*/  ISETP.GT.AND P0, PT, R2, 0x17, PT ;  /* 0x000000170200780c */ /* 0x000fc60003f04270 */
[----:B------:R-:W3:Y:S10]  /*1790*/  SHFL.DOWN PT, R22, R16, 0x8, 0x1f ;  /* 0x09001f0010167f89 */ /* 0x000ef400000e0000 */
[----:B0-----:R-:W-:Y:S01]  /*17a0*/  @!P0 FADD.FTZ R10, R10, R17 ;  /* 0x000000110a0a8221 */ /* 0x001fe20000010000 */
[----:B---3--:R-:W-:Y:S01]  /*17b0*/  @!P0 FADD.FTZ R16, R16, R22 ;  /* 0x0000001610108221 */ /* 0x008fe20000010000 */
[----:B------:R-:W-:Y:S01]  /*17c0*/  ISETP.GT.AND P0, PT, R2, 0xf, PT ;  /* 0x0000000f0200780c */ /* 0x000fe20003f04270 */
[----:B------:R-:W-:Y:S01]  /*17d0*/  FFMA.FTZ R0, R11, R18, R0 ;  /* 0x000000120b007223 */ /* 0x000fe20000010000 */
[----:B------:R0:W5:Y:S01]  /*17e0*/  LDL.LU R2, [R1+0x4] ;  /* 0x0000040001027983 */ /* 0x0001620000300800 */
[----:B------:R-:W3:Y:S03]  /*17f0*/  S2R R11, SR_LANEID ;  /* 0x00000000000b7919 */ /* 0x000ee60000000000 */
[----:B------:R-:W4:Y:S04]  /*1800*/  SHFL.DOWN PT, R22, R10, 0x10, 0x1f ;  /* 0x0a001f000a167f89 */ /* 0x000f2800000e0000 */
[----:B------:R-:W0:Y:S01]  /*1810*/  SHFL.DOWN PT, R17, R16, 0x10, 0x1f ;  /* 0x0a001f0010117f89 */ /* 0x000e2200000e0000 */
[----:B------:R-:W-:-:S02]  /*1820*/  UMOV UR12, 0x400 ;  /* 0x00000400000c7882 */ /* 0x000fc40000000000 */
[----:B------:R-:W-:Y:S01]  /*1830*/  UIADD3 UR11, UR12, 0xd0, URZ ;  /* 0x000000d00c0b7890 */ /* 0x000fe2000fffe03f */
[----:B------:R-:W-:Y:S01]  /*1840*/  ISETP.NE.AND P2, PT, R24, RZ, PT ;  /* 0x000000ff1800720c */ /* 0x000fe20003f45270 */
[----:B------:R-:W-:Y:S02]  /*1850*/  FADD.FTZ R20, R20, R18 ;  /* 0x0000001214147221 */ /* 0x000fe40000010000 */
[----:B-1----:R-:W-:Y:S01]  /*1860*/  ULEA UR11, UR17, UR11, 0x18 ;  /* 0x0000000b110b7291 */ /* 0x002fe2000f8ec03f */
[----:B------:R-:W-:Y:S01]  /*1870*/  FFMA.FTZ R12, R12, R14, R19 ;  /* 0x0000000e0c0c7223 */ /* 0x000fe20000010013 */
[----:B------:R-:W-:Y:S01]  /*1880*/  FFMA.FTZ R13, R13, R15, R0 ;  /* 0x0000000f0d0d7223 */ /* 0x000fe20000010000 */
[----:B------:R-:W-:Y:S01]  /*1890*/  FADD.FTZ R14, R21, R14 ;  /* 0x0000000e150e7221 */ /* 0x000fe20000010000 */
[----:B------:R-:W-:Y:S01]  /*18a0*/  FADD.FTZ R15, R20, R15 ;  /* 0x0000000f140f7221 */ /* 0x000fe20000010000 */
[----:B----4-:R-:W-:Y:S01]  /*18b0*/  @!P0 FADD.FTZ R10, R10, R22 ;  /* 0x000000160a0a8221 */ /* 0x010fe20000010000 */
[----:B0-----:R-:W-:Y:S01]  /*18c0*/  @!P0 FADD.FTZ R16, R16, R17 ;  /* 0x0000001110108221 */ /* 0x001fe20000010000 */
[----:B---3--:R-:W-:-:S02]  /*18d0*/  ISETP.NE.AND P0, PT, R11, RZ, PT ;  /* 0x000000ff0b00720c */ /* 0x008fc40003f05270 */
[C---:B------:R-:W-:Y:S02]  /*18e0*/  LEA R0, R24.reuse, UR11, 0x4 ;  /* 0x0000000b18007c11 */ /* 0x040fe4000f8e20ff */
[----:B------:R-:W-:Y:S01]  /*18f0*/  MOV R11, R16 ;  /* 0x00000010000b7202 */ /* 0x000fe20000000f00 */
[----:B------:R-:W-:Y:S02]  /*1900*/  BSSY B0, `(.L_x_1040) ;  /* 0x0000039000007945 */ /* 0x000fe40003800000 */
[----:B------:R0:W-:Y:S01]  /*1910*/  STS.128 [R0], R12 ;  /* 0x0000000c00007388 */ /* 0x0001e20000000c00 */
[----:B------:R-:W-:-:S05]  /*1920*/  ISETP.GT.U32.AND P4, PT, R24, 0x29, PT ;  /* 0x000000291800780c */ /* 0x000fca0003f84070 */
[----:B--2---:R0:W-:Y:S01]  /*1930*/  @!P0 STS.64 [R23+0x18], R10 ;  /* 0x0000180a17008388 */ /* 0x0041e20000000a00 */
[----:B------:R-:W-:Y:S06]  /*1940*/  BAR.SYNC.DEFER_BLOCKING 0x0 ;  /* 0x0000000000007b1d */ /* 0x000fec0000010000 */
[----:B------:R-:W-:Y:S05]  /*1950*/  @P2 BRA `(.L_x_1041) ;  /* 0x0000000000cc2947 */ /* 0x000fea0003800000 */
[----:B------:R-:W-:-:S09]  /*1960*/  ULEA UR11, UR17, UR12, 0x18 ;  /* 0x0000000c110b7291 */ /* 0x000fd2000f8ec03f */
[----:B0-----:R-:W0:Y:S04]  /*1970*/  LDS.128 R20, [UR11+0x20] ;  /* 0x0000200bff147984 */ /* 0x001e280008000c00 */
[----:B------:R-:W1:Y:S01]  /*1980*/  LDS.128 R16, [UR11+0x30] ;  /* 0x0000300bff107984 */ /* 0x000e620008000c00 */
[----:B0-----:R-:W-:Y:S01]  /*1990*/  FADD.FTZ R20, R10, R20 ;  /* 0x000000140a147221 */ /* 0x001fe20000010000 */
[----:B------:R-:W-:-:S03]  /*19a0*/  FADD.FTZ R10, R11, R21 ;  /* 0x000000150b0a7221 */ /* 0x000fc60000010000 */
[----:B------:R-:W-:Y:S01]  /*19b0*/  FADD.FTZ R20, R20, R22 ;  /* 0x0000001614147221 */ /* 0x000fe20000010000 */
[----:B------:R-:W-:-:S03]  /*19c0*/  FADD.FTZ R10, R10, R23 ;  /* 0x000000170a0a7221 */ /* 0x000fc60000010000 */
[----:B-1----:R-:W-:Y:S01]  /*19d0*/  FADD.FTZ R16, R20, R16 ;  /* 0x0000001014107221 */ /* 0x002fe20000010000 */
[----:B------:R-:W-:Y:S01]  /*19e0*/  FADD.FTZ R10, R10, R17 ;  /* 0x000000110a0a7221 */ /* 0x000fe20000010000 */
[----:B------:R-:W0:Y:S02]  /*19f0*/  LDS.128 R20, [UR11+0x40] ;  /* 0x0000400bff147984 */ /* 0x000e240008000c00 */
[----:B------:R-:W-:Y:S01]  /*1a00*/  FADD.FTZ R16, R16, R18 ;  /* 0x0000001210107221 */ /* 0x000fe20000010000 */
[----:B------:R-:W-:-:S03]  /*1a10*/  FADD.FTZ R10, R10, R19 ;  /* 0x000000130a0a7221 */ /* 0x000fc60000010000 */
[----:B0-----:R-:W-:Y:S01]  /*1a20*/  FADD.FTZ R20, R16, R20 ;  /* 0x0000001410147221 */ /* 0x001fe20000010000 */
        /* <DEDUP_REMOVED lines=35> */
[----:B------:R-:W-:-:S03]  /*1c60*/  FADD.FTZ R17, R10, R17 ;  /* 0x000000110a117221 */ /* 0x000fc60000010000 */
[----:B------:R-:W-:Y:S01]  /*1c70*/  FADD.FTZ R10, R16, R18 ;  /* 0x00000012100a7221 */ /* 0x000fe20000010000 */
[----:B------:R-:W-:-:S07]  /*1c80*/  FADD.FTZ R11, R17, R19 ;  /* 0x00000013110b7221 */ /* 0x000fce0000010000 */
.L_x_1041:
[----:B------:R-:W-:Y:S05]  /*1c90*/  BSYNC B0 ;  /* 0x0000000000007941 */ /* 0x000fea0003800000 */
.L_x_1040:
[----:B------:R-:W-:Y:S06]  /*1ca0*/  BAR.SYNC.DEFER_BLOCKING 0x0 ;  /* 0x0000000000007b1d */ /* 0x000fec0000010000 */
[----:B------:R-:W-:Y:S04]  /*1cb0*/  BSSY B0, `(.L_x_1042) ;  /* 0x000004d000007945 */ /* 0x000fe80003800000 */
[----:B------:R-:W-:Y:S05]  /*1cc0*/  @P4 BRA `(.L_x_1043) ;  /* 0x00000004002c4947 */ /* 0x000fea0003800000 */
[----:B------:R-:W1:Y:S04]  /*1cd0*/  LDS.128 R16, [R0+0x2a0] ;  /* 0x0002a00000107984 */ /* 0x000e680000000c00 */
[----:B0-----:R-:W0:Y:S01]  /*1ce0*/  LDS.128 R20, [R0+0x540] ;  /* 0x0005400000147984 */ /* 0x001e220000000c00 */
[----:B-1----:R-:W-:Y:S01]  /*1cf0*/  FADD.FTZ R16, R12, R16 ;  /* 0x000000100c107221 */ /* 0x002fe20000010000 */
[----:B------:R-:W-:Y:S01]  /*1d00*/  FADD.FTZ R17, R13, R17 ;  /* 0x000000110d117221 */ /* 0x000fe20000010000 */
[----:B------:R-:W-:Y:S01]  /*1d10*/  FADD.FTZ R18, R14, R18 ;  /* 0x000000120e127221 */ /* 0x000fe20000010000 */
[----:B------:R-:W-:Y:S01]  /*1d20*/  FADD.FTZ R19, R15, R19 ;  /* 0x000000130f137221 */ /* 0x000fe20000010000 */
[----:B0-----:R-:W-:Y:S01]  /*1d30*/  FADD.FTZ R16, R16, R20 ;  /* 0x0000001410107221 */ /* 0x001fe20000010000 */
[----:B------:R-:W0:Y:S01]  /*1d40*/  LDS.128 R12, [R0+0x7e0] ;  /* 0x0007e000000c7984 */ /* 0x000e220000000c00 */
[----:B------:R-:W-:Y:S01]  /*1d50*/  FADD.FTZ R21, R17, R21 ;  /* 0x0000001511157221 */ /* 0x000fe20000010000 */
[----:B------:R-:W-:Y:S01]  /*1d60*/  FADD.FTZ R22, R18, R22 ;  /* 0x0000001612167221 */ /* 0x000fe20000010000 */
[----:B------:R-:W-:Y:S01]  /*1d70*/  FADD.FTZ R23, R19, R23 ;  /* 0x0000001713177221 */ /* 0x000fe20000010000 */
[----:B0-----:R-:W-:Y:S01]  /*1d80*/  FADD.FTZ R12, R16, R12 ;  /* 0x0000000c100c7221 */ /* 0x001fe20000010000 */
[----:B------:R-:W-:Y:S01]  /*1d90*/  FADD.FTZ R21, R21, R13 ;  /* 0x0000000d15157221 */ /* 0x000fe20000010000 */
[----:B------:R-:W0:Y:S01]  /*1da0*/  LDS.128 R16, [R0+0xa80] ;  /* 0x000a800000107984 */ /* 0x000e220000000c00 */
        /* <DEDUP_REMOVED lines=51> */
[----:B------:R-:W-:-:S02]  /*20e0*/  FADD.FTZ R23, R23, R15 ;  /* 0x0000000f17177221 */ /* 0x000fc40000010000 */
[----:B------:R-:W1:Y:S01]  /*20f0*/  LDS.128 R12, [R0+0x2760] ;  /* 0x00276000000c7984 */ /* 0x000e620000000c00 */
[----:B0-----:R-:W-:Y:S01]  /*2100*/  FADD.FTZ R16, R20, R16 ;  /* 0x0000001014107221 */ /* 0x001fe20000010000 */
[----:B------:R-:W-:Y:S01]  /*2110*/  FADD.FTZ R17, R21, R17 ;  /* 0x0000001115117221 */ /* 0x000fe20000010000 */
[----:B------:R-:W-:Y:S01]  /*2120*/  FADD.FTZ R18, R22, R18 ;  /* 0x0000001216127221 */ /* 0x000fe20000010000 */
[----:B------:R-:W-:Y:S01]  /*2130*/  FADD.FTZ R19, R23, R19 ;  /* 0x0000001317137221 */ /* 0x000fe20000010000 */
[----:B-1----:R-:W-:Y:S01]  /*2140*/  FADD.FTZ R12, R16, R12 ;  /* 0x0000000c100c7221 */ /* 0x002fe20000010000 */
[----:B------:R-:W-:Y:S01]  /*2150*/  FADD.FTZ R13, R17, R13 ;  /* 0x0000000d110d7221 */ /* 0x000fe20000010000 */
[----:B------:R-:W-:Y:S01]  /*2160*/  FADD.FTZ R14, R18, R14 ;  /* 0x0000000e120e7221 */ /* 0x000fe20000010000 */
[----:B------:R-:W-:-:S07]  /*2170*/  FADD.FTZ R15, R19, R15 ;  /* 0x0000000f130f7221 */ /* 0x000fce0000010000 */
.L_x_1043:
[----:B------:R-:W-:Y:S05]  /*2180*/  BSYNC B0 ;  /* 0x0000000000007941 */ /* 0x000fea0003800000 */
.L_x_1042:
[----:B0-----:R-:W0:Y:S01]  /*2190*/  LDC R0, c[0x0][0xc] ;  /* 0x00000300ff007b82 */ /* 0x001e220000000800 */
[----:B------:R-:W-:Y:S01]  /*21a0*/  IMAD R34, R34, 0x2a, R24 ;  /* 0x0000002a22227824 */ /* 0x000fe200078e0218 */
[----:B------:R-:W-:Y:S06]  /*21b0*/  BSSY B0, `(.L_x_1044) ;  /* 0x0000012000007945 */ /* 0x000fec0003800000 */
[----:B------:R-:W1:Y:S01]  /*21c0*/  LDC.64 R22, c[0x0][0x268] ;  /* 0x00009a00ff167b82 */ /* 0x000e620000000a00 */
[----:B0-----:R-:W-:Y:S01]  /*21d0*/  ISETP.GE.U32.AND P0, PT, R0, 0x2, PT ;  /* 0x000000020000780c */ /* 0x001fe20003f06070 */
[----:B-1----:R-:W-:Y:S01]  /*21e0*/  IMAD.WIDE R22, R34, 0x4, R22 ;  /* 0x0000000422167825 */ /* 0x002fe200078e0216 */
[----:B------:R-:W-:Y:S11]  /*21f0*/  @P4 BRA `(.L_x_1045) ;  /* 0x0000000000344947 */ /* 0x000ff60003800000 */
[----:B------:R-:W0:Y:S01]  /*2200*/  LDC.64 R20, c[0x0][0x288] ;  /* 0x0000a200ff147b82 */ /* 0x000e220000000a00 */
[----:B------:R-:W-:Y:S01]  /*2210*/  MOV R18, UR7 ;  /* 0x0000000700127c02 */ /* 0x000fe20008000f00 */
[----:B------:R1:W-:Y:S03]  /*2220*/  REDG.E.ADD.F32.FTZ.RN.STRONG.GPU desc[UR14][R22.64], R12 ;  /* 0x0000000c160079a6 */ /* 0x0003e6000c10f38e */
[----:B------:R-:W-:-:S04]  /*2230*/  LEA R18, P4, R18, R22, 0x2 ;  /* 0x0000001612127211 */ /* 0x000fc800078810ff */
[----:B------:R-:W-:Y:S02]  /*2240*/  IADD3.X R19, R23, UR9, RZ, P4, !PT ;  /* 0x0000000917137c10 */ /* 0x000fe4000a7fe4ff */
[----:B-1----:R-:W-:-:S03]  /*2250*/  MOV R12, UR8 ;  /* 0x00000008000c7c02 */ /* 0x002fc60008000f00 */
[----:B------:R1:W-:Y:S01]  /*2260*/  REDG.E.ADD.F32.FTZ.RN.STRONG.GPU desc[UR14][R18.64], R13 ;  /* 0x0000000d120079a6 */ /* 0x0003e2000c10f38e */
[-C--:B0-----:R-:W-:Y:S02]  /*2270*/  LEA R16, P5, R20, R22.reuse, 0x2 ;  /* 0x0000001614107211 */ /* 0x081fe400078a10ff */
[----:B------:R-:W-:Y:S02]  /*2280*/  LEA R22, P6, R12, R22, 0x2 ;  /* 0x000000160c167211 */ /* 0x000fe400078c10ff */
[----:B------:R-:W-:Y:S02]  /*2290*/  LEA.HI.X R17, R20, R23, R21, 0x2, P5 ;  /* 0x0000001714117211 */ /* 0x000fe400028f1415 */
[----:B------:R-:W-:-:S03]  /*22a0*/  IADD3.X R23, R23, UR10, RZ, P6, !PT ;  /* 0x0000000a17177c10 */ /* 0x000fc6000b7fe4ff */
[----:B------:R1:W-:Y:S04]  /*22b0*/  REDG.E.ADD.F32.FTZ.RN.STRONG.GPU desc[UR14][R16.64], R14 ;  /* 0x0000000e100079a6 */ /* 0x0003e8000c10f38e */
[----:B------:R1:W-:Y:S02]  /*22c0*/  REDG.E.ADD.F32.FTZ.RN.STRONG.GPU desc[UR14][R22.64], R15 ;  /* 0x0000000f160079a6 */ /* 0x0003e4000c10f38e */
.L_x_1045:
[----:B------:R-:W-:Y:S05]  /*22d0*/  BSYNC B0 ;  /* 0x0000000000007941 */ /* 0x000fea0003800000 */
.L_x_1044:
[----:B------:R-:W-:Y:S05]  /*22e0*/  @!P0 BRA `(.L_x_1046) ;  /* 0x0000001000908947 */ /* 0x000fea0003800000 */
[----:B------:R-:W0:Y:S01]  /*22f0*/  LDC R12, c[0x0][0x10] ;  /* 0x00000400ff0c7b82 */ /* 0x000e220000000800 */
[----:B-1----:R-:W1:Y:S01]  /*2300*/  S2R R13, SR_CTAID.Y ;  /* 0x00000000000d7919 */ /* 0x002e620000002600 */
[----:B------:R-:W-:-:S06]  /*2310*/  ULOP3.LUT UR11, UR4, 0x1, URZ, 0xc0, !UPT ;  /* 0x00000001040b7892 */ /* 0x000fcc000f8ec03f */
[----:B------:R-:W2:Y:S08]  /*2320*/  LDC.64 R14, c[0x0][0x258] ;  /* 0x00009600ff0e7b82 */ /* 0x000eb00000000a00 */
[----:B------:R-:W3:Y:S01]  /*2330*/  LDC.64 R18, c[0x0][0x260] ;  /* 0x00009800ff127b82 */ /* 0x000ee20000000a00 */
[----:B0-----:R-:W-:-:S04]  /*2340*/  IMAD R17, R12, UR11, RZ ;  /* 0x0000000b0c117c24 */ /* 0x001fc8000f8e02ff */
[C---:B------:R-:W-:Y:S01]  /*2350*/  IMAD R16, R17.reuse, R0, RZ ;  /* 0x0000000011107224 */ /* 0x040fe200078e02ff */
[----:B-1----:R-:W-:-:S04]  /*2360*/  IADD3 R17, R17, R13, RZ ;  /* 0x0000000d11117210 */ /* 0x002fc80007ffe0ff */
[----:B------:R-:W-:Y:S01]  /*2370*/  SHF.L.U32 R16, R16, 0x1, RZ ;  /* 0x0000000110107819 */ /* 0x000fe200000006ff */
[----:B--2---:R-:W-:-:S04]  /*2380*/  IMAD.WIDE.U32 R14, R17, 0x4, R14 ;  /* 0x00000004110e7825 */ /* 0x004fc800078e000e */
[----:B---3--:R-:W-:Y:S01]  /*2390*/  IMAD.WIDE R16, R16, 0x4, R18 ;  /* 0x0000000410107825 */ /* 0x008fe200078e0212 */
[----:B------:R-:W-:Y:S06]  /*23a0*/  @P2 BRA `(.L_x_1047) ;  /* 0x0000000000682947 */ /* 0x000fec0003800000 */
[----:B------:R-:W0:Y:S01]  /*23b0*/  S2R R18, SR_LANEID ;  /* 0x0000000000127919 */ /* 0x000e220000000000 */
[----:B------:R-:W-:Y:S01]  /*23c0*/  VOTEU.ANY UR12, UPT, PT ;  /* 0x00000000000c7886 */ /* 0x000fe200038e0100 */
[----:B------:R-:W-:Y:S02]  /*23d0*/  ULOP3.LUT UP0, URZ, UR4, 0x2, URZ, 0xc0, !UPT ;  /* 0x00000002043f7892 */ /* 0x000fe4000f80c03f */
[----:B------:R-:W-:Y:S01]  /*23e0*/  UFLO.U32 UR17, UR12 ;  /* 0x0000000c001172bd */ /* 0x000fe200080e0000 */
[----:B------:R-:W-:Y:S01]  /*23f0*/  UMOV UR11, 0x1 ;  /* 0x00000001000b7882 */ /* 0x000fe20000000000 */
[----:B------:R-:W-:Y:S02]  /*2400*/  UPOPC UR12, UR12 ;  /* 0x0000000c000c72bf */ /* 0x000fe40008000000 */
[----:B------:R-:W-:-:S04]  /*2410*/  USEL UR11, UR11, 0xffffffff, !UP0 ;  /* 0xffffffff0b0b7887 */ /* 0x000fc8000c000000 */
[----:B------:R-:W-:-:S06]  /*2420*/  UIMAD UR11, UR11, UR12, URZ ;  /* 0x0000000c0b0b72a4 */ /* 0x000fcc000f8e023f */
[----:B------:R-:W-:Y:S02]  /*2430*/  MOV R20, UR11 ;  /* 0x0000000b00147c02 */ /* 0x000fe40008000f00 */
[----:B0-----:R-:W-:Y:S01]  /*2440*/  ISETP.EQ.U32.AND P0, PT, R18, UR17, PT ;  /* 0x0000001112007c0c */ /* 0x001fe2000bf02070 */
[----:B------:R-:W-:-:S04]  /*2450*/  IMAD R18, R12, UR16, R13 ;  /* 0x000000100c127c24 */ /* 0x000fc8000f8e020d */
[----:B------:R-:W-:-:S05]  /*2460*/  IMAD.WIDE.U32 R18, R18, 0x8, R16 ;  /* 0x0000000812127825 */ /* 0x000fca00078e0010 */
[----:B------:R0:W-:Y:S03]  /*2470*/  STG.E.64 desc[UR14][R18.64], R10 ;  /* 0x0000000a12007986 */ /* 0x0001e6000c101b0e */
[----:B------:R-:W-:Y:S06]  /*2480*/  @P0 MEMBAR.ALL.GPU ;  /* 0x0000000000000992 */ /* 0x000fec000000a000 */
[----:B------:R-:W-:-:S00]  /*2490*/  @P0 ERRBAR ;  /* 0x00000000000009ab */ /* 0x000fc00000000000 */
[----:B------:R-:W-:Y:S06]  /*24a0*/  @P0 CGAERRBAR ;  /* 0x00000000000005ab */ /* 0x000fec0000000000 */
[----:B------:R1:W-:Y:S01]  /*24b0*/  @P0 REDG.E.ADD.S32.STRONG.GPU desc[UR14][R14.64], R20 ;  /* 0x000000140e00098e */ /* 0x0003e2000c10e38e */
[----:B------:R-:W-:-:S04]  /*24c0*/  PLOP3.LUT P0, PT, PT, PT, UP0, 0x80, 0x0 ;  /* 0x000000000000781c */ /* 0x000fc80003f0f008 */
[----:B0-----:R-:W-:-:S04]  /*24d0*/  SEL R18, R0, RZ, !P0 ;  /* 0x000000ff00127207 */ /* 0x001fc80004000000 */
[----:B------:R-:W-:-:S13]  /*24e0*/  ISETP.NE.AND P0, PT, R18, -0x1, PT ;  /* 0xffffffff1200780c */ /* 0x000fda0003f05270 */
[----:B-1----:R-:W-:Y:S05]  /*24f0*/  @!P0 BRA `(.L_x_1047) ;  /* 0x0000000000148947 */ /* 0x002fea0003800000 */
.L_x_1048:
[----:B------:R-:W2:Y:S04]  /*2500*/  LDG.E.STRONG.GPU R19, desc[UR14][R14.64] ;  /* 0x0000000e0e137981 */ /* 0x000ea8000c1ef900 */
[----:B--2---:R-:W-:Y:S01]  /*2510*/  CCTL.IVALL ;  /* 0x00000000ff00798f */ /* 0x004fe20002000000 */
[----:B------:R-:W-:Y:S05]  /*2520*/  YIELD ;  /* 0x0000000000007946 */ /* 0x000fea0003800000 */
[----:B------:R-:W-:-:S13]  /*2530*/  ISETP.NE.AND P0, PT, R19, R18, PT ;  /* 0x000000121300720c */ /* 0x000fda0003f05270 */
[----:B------:R-:W-:Y:S05]  /*2540*/  @P0 BRA `(.L_x_1048) ;  /* 0xfffffffc00ec0947 */ /* 0x000fea000383ffff */
.L_x_1047:
        /* <DEDUP_REMOVED lines=17> */
.L_x_1052:
        /* <DEDUP_REMOVED lines=115> */
.L_x_1051:
        /* <DEDUP_REMOVED lines=15> */
[----:B------:R-:W-:-:S11]  /*2e80*/  IADD3 R15, R15, 0x4, RZ ;  /* 0x000000040f0f7810 */ /* 0x000fd60007ffe0ff */
[--C-:B------:R-:W-:Y:S02]  /*2e90*/  @!P6 IMAD R22, R12, R22, R13.reuse ;  /* 0x000000160c16e224 */ /* 0x100fe400078e020d */
[----:B--2---:R-:W-:Y:S01]  /*2ea0*/  @!P0 FADD.FTZ R10, R10, R20 ;  /* 0x000000140a0a8221 */ /* 0x004fe20000010000 */
[----:B------:R-:W-:Y:S02]  /*2eb0*/  @!P5 IMAD R20, R12, R23, R13 ;  /* 0x000000170c14d224 */ /* 0x000fe400078e020d */
[----:B------:R-:W-:Y:S01]  /*2ec0*/  @!P0 FADD.FTZ R11, R11, R21 ;  /* 0x000000150b0b8221 */ /* 0x000fe20000010000 */
[----:B------:R-:W-:Y:S01]  /*2ed0*/  ISETP.EQ.OR P0, PT, R15, UR16, P2 ;  /* 0x000000100f007c0c */ /* 0x000fe20009702670 */
[----:B------:R-:W-:-:S04]  /*2ee0*/  @!P5 IMAD.WIDE.U32 R20, R20, 0x8, R16 ;  /* 0x000000081414d825 */ /* 0x000fc800078e0010 */
[----:B------:R-:W-:Y:S02]  /*2ef0*/  @!P6 IMAD.WIDE.U32 R22, R22, 0x8, R16 ;  /* 0x000000081616e825 */ /* 0x000fe400078e0010 */
[----:B------:R-:W2:Y:S02]  /*2f00*/  @!P5 LDG.E.64 R20, desc[UR14][R20.64] ;  /* 0x0000000e1414d981 */ /* 0x000ea4000c1e1b00 */
[----:B---3--:R-:W-:Y:S02]  /*2f10*/  @!P4 FADD.FTZ R10, R10, R18 ;  /* 0x000000120a0ac221 */ /* 0x008fe40000010000 */
[----:B------:R-:W3:Y:S02]  /*2f20*/  @!P6 LDG.E.64 R22, desc[UR14][R22.64] ;  /* 0x0000000e1616e981 */ /* 0x000ee4000c1e1b00 */
[----:B------:R-:W-:Y:S02]  /*2f30*/  @!P0 IMAD R18, R12, R15, R13 ;  /* 0x0000000f0c128224 */ /* 0x000fe400078e020d */
[----:B------:R-:W-:-:S02]  /*2f40*/  @!P4 FADD.FTZ R11, R11, R19 ;  /* 0x000000130b0bc221 */ /* 0x000fc40000010000 */
[----:B------:R-:W-:-:S06]  /*2f50*/  @!P0 IMAD.WIDE.U32 R18, R18, 0x8, R16 ;  /* 0x0000000812128825 */ /* 0x000fcc00078e0010 */
[----:B------:R-:W4:Y:S01]  /*2f60*/  @!P0 LDG.E.64 R18, desc[UR14][R18.64] ;  /* 0x0000000e12128981 */ /* 0x000f22000c1e1b00 */
[----:B--2---:R-:W-:Y:S01]  /*2f70*/  @!P5 FADD.FTZ R11, R11, R21 ;  /* 0x000000150b0bd221 */ /* 0x004fe20000010000 */
[C---:B------:R-:W-:Y:S01]  /*2f80*/  IADD3 R21, R15.reuse, 0x1, RZ ;  /* 0x000000010f157810 */ /* 0x040fe20007ffe0ff */
[----:B------:R-:W-:Y:S01]  /*2f90*/  @!P5 FADD.FTZ R10, R10, R20 ;  /* 0x000000140a0ad221 */ /* 0x000fe20000010000 */
[----:B------:R-:W-:Y:S01]  /*2fa0*/  IADD3 R20, R15, 0x2, RZ ;  /* 0x000000020f147810 */ /* 0x000fe20007ffe0ff */
[----:B---3--:R-:W-:Y:S01]  /*2fb0*/  @!P6 FADD.FTZ R11, R11, R23 ;  /* 0x000000170b0be221 */ /* 0x008fe20000010000 */
[----:B------:R-:W-:Y:S01]  /*2fc0*/  ISETP.EQ.OR P5, PT, R21, UR16, P2 ;  /* 0x0000001015007c0c */ /* 0x000fe200097a2670 */
[----:B------:R-:W-:Y:S01]  /*2fd0*/  @!P6 FADD.FTZ R10, R10, R22 ;  /* 0x000000160a0ae221 */ /* 0x000fe20000010000 */
[----:B------:R-:W-:Y:S02]  /*2fe0*/  ISETP.EQ.OR P6, PT, R20, UR16, P2 ;  /* 0x0000001014007c0c */ /* 0x000fe400097c2670 */
[----:B------:R-:W-:-:S04]  /*2ff0*/  IADD3 R22, R15, 0x3, RZ ;  /* 0x000000030f167810 */ /* 0x000fc80007ffe0ff */
[----:B------:R-:W-:Y:S01]  /*3000*/  ISETP.EQ.OR P4, PT, R22, UR16, P2 ;  /* 0x0000001016007c0c */ /* 0x000fe20009782670 */
[----:B----4-:R-:W-:Y:S01]  /*3010*/  @!P0 FADD.FTZ R10, R10, R18 ;  /* 0x000000120a0a8221 */ /* 0x010fe20000010000 */
[----:B------:R-:W-:-:S03]  /*3020*/  @!P0 FADD.FTZ R11, R11, R19 ;  /* 0x000000130b0b8221 */ /* 0x000fc60000010000 */
[C-C-:B------:R-:W-:Y:S02]  /*3030*/  @!P5 IMAD R21, R12.reuse, R21, R13.reuse ;  /* 0x000000150c15d224 */ /* 0x140fe400078e020d */
[----:B------:R-:W-:Y:S02]  /*3040*/  @!P6 IMAD R18, R12, R20, R13 ;  /* 0x000000140c12e224 */ /* 0x000fe400078e020d */
[----:B------:R-:W-:-:S04]  /*3050*/  @!P5 IMAD.WIDE.U32 R20, R21, 0x8, R16 ;  /* 0x000000081514d825 */ /* 0x000fc800078e0010 */
[----:B------:R-:W-:Y:S02]  /*3060*/  @!P4 IMAD R22, R12, R22, R13 ;  /* 0x000000160c16c224 */ /* 0x000fe400078e020d */
[--C-:B------:R-:W-:Y:S01]  /*3070*/  @!P6 IMAD.WIDE.U32 R18, R18, 0x8, R16.reuse ;  /* 0x000000081212e825 */ /* 0x100fe200078e0010 */
[----:B------:R-:W2:Y:S03]  /*3080*/  @!P5 LDG.E.64 R20, desc[UR14][R20.64] ;  /* 0x0000000e1414d981 */ /* 0x000ea6000c1e1b00 */
[----:B------:R-:W-:Y:S02]  /*3090*/  @!P4 IMAD.WIDE.U32 R22, R22, 0x8, R16 ;  /* 0x000000081616c825 */ /* 0x000fe400078e0010 */
[----:B------:R-:W3:Y:S04]  /*30a0*/  @!P6 LDG.E.64 R18, desc[UR14][R18.64] ;  /* 0x0000000e1212e981 */ /* 0x000ee8000c1e1b00 */
[----:B------:R-:W4:Y:S01]  /*30b0*/  @!P4 LDG.E.64 R22, desc[UR14][R22.64] ;  /* 0x0000000e1616c981 */ /* 0x000f22000c1e1b00 */
[----:B------:R-:W-:-:S02]  /*30c0*/  IADD3 R14, R14, -0x4, RZ ;  /* 0xfffffffc0e0e7810 */ /* 0x000fc40007ffe0ff */
[----:B------:R-:W-:Y:S02]  /*30d0*/  PLOP3.LUT P0, PT, PT, PT, PT, 0x8, 0x0 ;  /* 0x000000000000781c */ /* 0x000fe40003f0e170 */
        /* <DEDUP_REMOVED lines=8> */
.L_x_1053:
[----:B------:R-:W-:-:S13]  /*3160*/  ISETP.NE.OR P0, PT, R14, RZ, P0 ;  /* 0x000000ff0e00720c */ /* 0x000fda0000705670 */
[----:B------:R-:W-:Y:S05]  /*3170*/  @!P0 BRA `(.L_x_1049) ;  /* 0x00000000007c8947 */ /* 0x000fea0003800000 */
.L_x_1050:
        /* <DEDUP_REMOVED lines=10> */
[----:B------:R-:W-:-:S04]  /*3220*/  @!P6 IMAD R20, R12, R20, R13 ;  /* 0x000000140c14e224 */ /* 0x000fc800078e020d */
[----:B------:R-:W-:-:S04]  /*3230*/  @!P6 IMAD.WIDE.U32 R20, R20, 0x8, R16 ;  /* 0x000000081414e825 */ /* 0x000fc800078e0010 */
[--C-:B------:R-:W-:Y:S02]  /*3240*/  @!P0 IMAD R22, R12, R22, R13.reuse ;  /* 0x000000160c168224 */ /* 0x100fe400078e020d */
[----:B------:R-:W3:Y:S01]  /*3250*/  @!P6 LDG.E.64 R20, desc[UR14][R20.64] ;  /* 0x0000000e1414e981 */ /* 0x000ee2000c1e1b00 */
[----:B--2---:R-:W-:Y:S01]  /*3260*/  @!P5 FADD.FTZ R10, R10, R18 ;  /* 0x000000120a0ad221 */ /* 0x004fe20000010000 */
[----:B------:R-:W-:Y:S02]  /*3270*/  @!P4 IMAD R18, R12, R23, R13 ;  /* 0x000000170c12c224 */ /* 0x000fe400078e020d */
[----:B------:R-:W-:Y:S02]  /*3280*/  @!P5 FADD.FTZ R11, R11, R19 ;  /* 0x000000130b0bd221 */ /* 0x000fe40000010000 */
[----:B------:R-:W-:-:S04]  /*3290*/  @!P4 IMAD.WIDE.U32 R18, R18, 0x8, R16 ;  /* 0x000000081212c825 */ /* 0x000fc800078e0010 */
[----:B------:R-:W-:Y:S02]  /*32a0*/  @!P0 IMAD.WIDE.U32 R22, R22, 0x8, R16 ;  /* 0x0000000816168825 */ /* 0x000fe400078e0010 */
[----:B------:R-:W2:Y:S04]  /*32b0*/  @!P4 LDG.E.64 R18, desc[UR14][R18.64] ;  /* 0x0000000e1212c981 */ /* 0x000ea8000c1e1b00 */
[----:B------:R-:W4:Y:S01]  /*32c0*/  @!P0 LDG.E.64 R22, desc[UR14][R22.64] ;  /* 0x0000000e16168981 */ /* 0x000f22000c1e1b00 */
[----:B------:R-:W-:-:S04]  /*32d0*/  IADD3 R14, R14, -0x4, RZ ;  /* 0xfffffffc0e0e7810 */ /* 0x000fc80007ffe0ff */
[----:B------:R-:W-:Y:S01]  /*32e0*/  ISETP.NE.AND P5, PT, R14, RZ, PT ;  /* 0x000000ff0e00720c */ /* 0x000fe20003fa5270 */
[----:B---3--:R-:W-:Y:S01]  /*32f0*/  @!P6 FADD.FTZ R10, R10, R20 ;  /* 0x000000140a0ae221 */ /* 0x008fe20000010000 */
[----:B------:R-:W-:Y:S01]  /*3300*/  @!P6 FADD.FTZ R11, R11, R21 ;  /* 0x000000150b0be221 */ /* 0x000fe20000010000 */
[----:B------:R-:W-:Y:S02]  /*3310*/  IADD3 R15, R15, 0x4, RZ ;  /* 0x000000040f0f7810 */ /* 0x000fe40007ffe0ff */
[----:B--2---:R-:W-:Y:S01]  /*3320*/  @!P4 FADD.FTZ R10, R10, R18 ;  /* 0x000000120a0ac221 */ /* 0x004fe20000010000 */
[----:B------:R-:W-:-:S03]  /*3330*/  @!P4 FADD.FTZ R11, R11, R19 ;  /* 0x000000130b0bc221 */ /* 0x000fc60000010000 */
[----:B----4-:R-:W-:Y:S01]  /*3340*/  @!P0 FADD.FTZ R10, R10, R22 ;  /* 0x000000160a0a8221 */ /* 0x010fe20000010000 */
[----:B------:R-:W-:-:S03]  /*3350*/  @!P0 FADD.FTZ R11, R11, R23 ;  /* 0x000000170b0b8221 */ /* 0x000fc60000010000 */
[----:B------:R-:W-:Y:S05]  /*3360*/  @P5 BRA `(.L_x_1050) ;  /* 0xfffffffc00845947 */ /* 0x000fea000383ffff */
.L_x_1049:
        /* <DEDUP_REMOVED lines=11> */
.L_x_1055:
[----:B------:R-:W-:Y:S05]  /*3420*/  BSYNC B0 ;  /* 0x0000000000007941 */ /* 0x000fea0003800000 */
.L_x_1054:
        /* <DEDUP_REMOVED lines=16> */
.L_x_1046:
[----:B------:R-:W0:Y:S01]  /*3530*/  S2UR UR12, SR_CgaCtaId ;  /* 0x00000000000c79c3 */ /* 0x000e220000008800 */
[----:B------:R-:W-:Y:S01]  /*3540*/  UMOV UR11, 0x400 ;  /* 0x00000400000b7882 */ /* 0x000fe20000000000 */
[C---:B------:R-:W-:Y:S01]  /*3550*/  IADD3 R34, R25.reuse, 0x30, RZ ;  /* 0x0000003019227810 */ /* 0x040fe20007ffe0ff */
[----:B------:R-:W-:Y:S01]  /*3560*/  ULDC.64 UR20, c[0x0][0x290] ;  /* 0x0000a40000147ab9 */ /* 0x000fe20000000a00 */
[----:B------:R-:W-:Y:S01]  /*3570*/  IADD3 R0, R25, 0x30, RZ ;  /* 0x0000003019007810 */ /* 0x000fe20007ffe0ff */
[--C-:B-1----:R-:W-:Y:S01]  /*3580*/  HADD2.F32 R15, -RZ, R28.reuse.H0_H0 ;  /* 0x2000001cff0f7230 */ /* 0x102fe20000004100 */
[----:B------:R-:W-:Y:S01]  /*3590*/  ISETP.GE.U32.AND P0, PT, R37, UR20, PT ;  /* 0x0000001425007c0c */ /* 0x000fe2000bf06070 */
[----:B------:R-:W-:Y:S01]  /*35a0*/  HADD2.F32 R28, -RZ, R28.H1_H1 ;  /* 0x3000001cff1c7230 */ /* 0x000fe20000004100 */
[----:B------:R-:W-:Y:S02]  /*35b0*/  SHF.R.S32.HI R13, RZ, 0x1f, R37 ;  /* 0x0000001fff0d7819 */ /* 0x000fe40000011425 */
[----:B------:R-:W-:-:S02]  /*35c0*/  SHF.R.S32.HI R12, RZ, 0x1f, R36 ;  /* 0x0000001fff0c7819 */ /* 0x000fc40000011424 */
[----:B------:R-:W-:Y:S02]  /*35d0*/  ISETP.GE.U32.AND P5, PT, R34, UR20, PT ;  /* 0x0000001422007c0c */ /* 0x000fe4000bfa6070 */
[----:B------:R-:W-:Y:S02]  /*35e0*/  SHF.R.S32.HI R0, RZ, 0x1f, R0 ;  /* 0x0000001fff007819 */ /* 0x000fe40000011400 */
[----:B------:R-:W-:-:S04]  /*35f0*/  ISETP.GE.AND.EX P4, PT, R13, UR21, PT, P0 ;  /* 0x000000150d007c0c */ /* 0x000fc8000bf86300 */
[----:B------:R-:W-:Y:S01]  /*3600*/  ISETP.GT.U32.OR P4, PT, R24, 0x29f, P4 ;  /* 0x0000029f1800780c */ /* 0x000fe20002784470 */
[----:B0-----:R-:W-:-:S09]  /*3610*/  ULEA UR11, UR12, UR11, 0x18 ;  /* 0x0000000b0c0b7291 */ /* 0x001fd2000f8ec03f */
[----:B------:R-:W-:Y:S01]  /*3620*/  @!P2 STS.64 [UR11+0xc8], R10 ;  /* 0x0000c80aff00a988 */ /* 0x000fe20008000a0b */
[----:B------:R-:W-:Y:S01]  /*3630*/  BAR.SYNC.DEFER_BLOCKING 0x0 ;  /* 0x0000000000007b1d */ /* 0x000fe20000010000 */
[----:B------:R-:W-:-:S04]  /*3640*/  ISETP.GE.U32.AND P2, PT, R36, UR20, PT ;  /* 0x0000001424007c0c */ /* 0x000fc8000bf46070 */
[----:B------:R-:W-:Y:S02]  /*3650*/  ISETP.GE.AND.EX P0, PT, R12, UR21, PT, P2 ;  /* 0x000000150c007c0c */ /* 0x000fe4000bf06320 */
[----:B------:R-:W-:Y:S01]  /*3660*/  ISETP.GE.AND.EX P2, PT, R0, UR21, PT, P5 ;  /* 0x0000001500007c0c */ /* 0x000fe2000bf46350 */
[----:B------:R-:W0:Y:S01]  /*3670*/  LDS.64 R10, [UR11+0xc8] ;  /* 0x0000c80bff0a7984 */ /* 0x000e220008000a00 */
[----:B------:R-:W-:Y:S02]  /*3680*/  ULDC UR11, c[0x0][0x2bc] ;  /* 0x0000af00000b7ab9 */ /* 0x000fe40000000800 */
[----:B0-----:R-:W-:Y:S01]  /*3690*/  FMUL.FTZ R14, R11, UR11 ;  /* 0x0000000b0b0e7c20 */ /* 0x001fe20008410000 */
[--C-:B------:R-:W-:Y:S02]  /*36a0*/  HADD2.F32 R11, -RZ, R33.reuse.H0_H0 ;  /* 0x20000021ff0b7230 */ /* 0x100fe40000004100 */
[----:B------:R-:W-:Y:S01]  /*36b0*/  FMUL.FTZ R0, R10, UR11 ;  /* 0x0000000b0a007c20 */ /* 0x000fe20008410000 */
[----:B------:R-:W-:-:S02]  /*36c0*/  HADD2.F32 R33, -RZ, R33.H1_H1 ;  /* 0x30000021ff217230 */ /* 0x000fc40000004100 */
[--C-:B------:R-:W-:Y:S02]  /*36d0*/  HADD2.F32 R10, -RZ, R32.reuse.H0_H0 ;  /* 0x20000020ff0a7230 */ /* 0x100fe40000004100 */
[----:B------:R-:W-:Y:S01]  /*36e0*/  FADD.FTZ R11, R11, -UR19 ;  /* 0x800000130b0b7e21 */ /* 0x000fe20008010000 */
[----:B------:R-:W-:Y:S02]  /*36f0*/  HADD2.F32 R32, -RZ, R32.H1_H1 ;  /* 0x30000020ff207230 */ /* 0x000fe40000004100 */
[----:B------:R-:W-:Y:S01]  /*3700*/  FADD.FTZ R12, R33, -UR19 ;  /* 0x80000013210c7e21 */ /* 0x000fe20008010000 */
[----:B------:R-:W-:-:S03]  /*3710*/  FMUL.FTZ R11, R11, UR13 ;  /* 0x0000000d0b0b7c20 */ /* 0x000fc60008410000 */
        /* <DEDUP_REMOVED lines=20> */
.L_x_1056:
[----:B------:R-:W-:Y:S04]  /*3860*/  BSSY B0, `(.L_x_1057) ;  /* 0x0000015000007945 */ /* 0x000fe80003800000 */
[----:B------:R-:W-:Y:S05]  /*3870*/  @!P1 BRA `(.L_x_1058) ;  /* 0x00000000004c9947 */ /* 0x000fea0003800000 */
[C-C-:B------:R-:W-:Y:S01]  /*3880*/  FFMA.FTZ R11, R0.reuse, R11, R14.reuse ;  /* 0x0000000b000b7223 */ /* 0x140fe2000001000e */
[----:B------:R-:W-:Y:S01]  /*3890*/  SHF.R.S32.HI R16, RZ, 0x1f, R25 ;  /* 0x0000001fff107819 */ /* 0x000fe20000011419 */
[----:B------:R-:W-:Y:S01]  /*38a0*/  FFMA.FTZ R13, R0, R12, R14 ;  /* 0x0000000c000d7223 */ /* 0x000fe2000001000e */
[----:B------:R-:W-:Y:S01]  /*38b0*/  ULDC.64 UR20, c[0x0][0x288] ;  /* 0x0000a20000147ab9 */ /* 0x000fe20000000a00 */
[----:B------:R-:W-:Y:S01]  /*38c0*/  FFMA.FTZ R12, R10, R6, -R11 ;  /* 0x000000060a0c7223 */ /* 0x000fe2000001080b */
[----:B-----5:R-:W-:Y:S01]  /*38d0*/  MOV R10, R2 ;  /* 0x00000002000a7202 */ /* 0x020fe20000000f00 */
[----:B------:R-:W-:Y:S01]  /*38e0*/  IMAD R16, R16, UR20, RZ ;  /* 0x0000001410107c24 */ /* 0x000fe2000f8e02ff */
[----:B------:R-:W-:Y:S01]  /*38f0*/  MOV R11, R5 ;  /* 0x00000005000b7202 */ /* 0x000fe20000000f00 */
[----:B------:R-:W-:Y:S02]  /*3900*/  FFMA.FTZ R32, R32, R7, -R13 ;  /* 0x0000000720207223 */ /* 0x000fe4000001080d */
[----:B------:R-:W-:-:S02]  /*3910*/  IMAD R13, R25, UR21, R16 ;  /* 0x00000015190d7c24 */ /* 0x000fc4000f8e0210 */
[----:B------:R-:W-:Y:S01]  /*3920*/  FMUL.FTZ R16, R12, UR13 ;  /* 0x0000000d0c107c20 */ /* 0x000fe20008410000 */
[----:B------:R-:W-:Y:S01]  /*3930*/  IMAD.WIDE.U32 R10, R25, UR20, R10 ;  /* 0x00000014190a7c25 */ /* 0x000fe2000f8e000a */
[----:B------:R-:W-:-:S03]  /*3940*/  ULDC.64 UR20, c[0x0][0x210] ;  /* 0x0000840000147ab9 */ /* 0x000fc60000000a00 */
[----:B------:R-:W-:Y:S01]  /*3950*/  FMUL.FTZ R17, R32, UR13 ;  /* 0x0000000d20117c20 */ /* 0x000fe20008410000 */
[C---:B------:R-:W-:Y:S02]  /*3960*/  LEA R12, P5, R10.reuse, UR20, 0x1 ;  /* 0x000000140a0c7c11 */ /* 0x040fe4000f8a08ff */
[----:B------:R-:W-:Y:S02]  /*3970*/  IADD3 R13, R11, R13, RZ ;  /* 0x0000000d0b0d7210 */ /* 0x000fe40007ffe0ff */
[----:B------:R-:W-:Y:S02]  /*3980*/  F2FP.F16.F32.PACK_AB R17, R17, R16 ;  /* 0x000000101111723e */ /* 0x000fe400000000ff */
[----:B------:R-:W-:-:S05]  /*3990*/  LEA.HI.X R13, R10, UR21, R13, 0x1, P5 ;  /* 0x000000150a0d7c11 */ /* 0x000fca000a8f0c0d */
[----:B------:R0:W-:Y:S02]  /*39a0*/  STG.E desc[UR14][R12.64], R17 ;  /* 0x000000110c007986 */ /* 0x0001e4000c10190e */
.L_x_1058:
[----:B------:R-:W-:Y:S05]  /*39b0*/  BSYNC B0 ;  /* 0x0000000000007941 */ /* 0x000fea0003800000 */
.L_x_1057:
[----:B------:R-:W-:Y:S01]  /*39c0*/  FADD.FTZ R11, R15, -UR19 ;  /* 0x800000130f0b7e21 */ /* 0x000fe20008010000 */
[----:B------:R-:W-:Y:S01]  /*39d0*/  FADD.FTZ R10, R28, -UR19 ;  /* 0x800000131c0a7e21 */ /* 0x000fe20008010000 */
[--C-:B0-----:R-:W-:Y:S02]  /*39e0*/  HADD2.F32 R13, -RZ, R31.reuse.H0_H0 ;  /* 0x2000001fff0d7230 */ /* 0x101fe40000004100 */
[----:B------:R-:W-:Y:S02]  /*39f0*/  HADD2.F32 R12, -RZ, R31.H1_H1 ;  /* 0x3000001fff0c7230 */ /* 0x000fe40000004100 */
        /* <DEDUP_REMOVED lines=21> */
.L_x_1059:
[----:B------:R-:W-:Y:S04]  /*3b50*/  BSSY B0, `(.L_x_1060) ;  /* 0x0000015000007945 */ /* 0x000fe80003800000 */
[----:B------:R-:W-:Y:S05]  /*3b60*/  @P4 BRA `(.L_x_1061) ;  /* 0x00000000004c4947 */ /* 0x000fea0003800000 */
[----:B------:R-:W-:Y:S01]  /*3b70*/  SHF.R.S32.HI R15, RZ, 0x1f, R37 ;  /* 0x0000001fff0f7819 */ /* 0x000fe20000011425 */
[C-C-:B------:R-:W-:Y:S01]  /*3b80*/  FFMA.FTZ R16, R0.reuse, R11, R14.reuse ;  /* 0x0000000b00107223 */ /* 0x140fe2000001000e */
[----:B------:R-:W-:Y:S01]  /*3b90*/  FFMA.FTZ R11, R0, R10, R14 ;  /* 0x0000000a000b7223 */ /* 0x000fe2000001000e */
[----:B------:R-:W-:Y:S01]  /*3ba0*/  ULDC.64 UR20, c[0x0][0x288] ;  /* 0x0000a20000147ab9 */ /* 0x000fe20000000a00 */
[----:B-----5:R-:W-:Y:S01]  /*3bb0*/  MOV R10, R2 ;  /* 0x00000002000a7202 */ /* 0x020fe20000000f00 */
[----:B------:R-:W-:Y:S02]  /*3bc0*/  IMAD R18, R15, UR20, RZ ;  /* 0x000000140f127c24 */ /* 0x000fe4000f8e02ff */
        /* <DEDUP_REMOVED lines=13> */
.L_x_1061:
[----:B------:R-:W-:Y:S05]  /*3ca0*/  BSYNC B0 ;  /* 0x0000000000007941 */ /* 0x000fea0003800000 */
.L_x_1060:
[--C-:B------:R-:W-:Y:S01]  /*3cb0*/  HADD2.F32 R10, -RZ, R26.reuse.H0_H0 ;  /* 0x2000001aff0a7230 */ /* 0x100fe20000004100 */
[C---:B------:R-:W-:Y:S01]  /*3cc0*/  ISETP.GT.U32.OR P0, PT, R24.reuse, 0x29f, P0 ;  /* 0x0000029f1800780c */ /* 0x040fe20000704470 */
[----:B------:R-:W-:Y:S01]  /*3cd0*/  HADD2.F32 R26, -RZ, R26.H1_H1 ;  /* 0x3000001aff1a7230 */ /* 0x000fe20000004100 */
[----:B------:R-:W-:Y:S01]  /*3ce0*/  ISETP.GT.U32.OR P2, PT, R24, 0x29f, P2 ;  /* 0x0000029f1800780c */ /* 0x000fe20001744470 */
[--C-:B------:R-:W-:Y:S02]  /*3cf0*/  HADD2.F32 R11, -RZ, R30.reuse.H0_H0 ;  /* 0x2000001eff0b7230 */ /* 0x100fe40000004100 */
[----:B------:R-:W-:Y:S01]  /*3d00*/  FADD.FTZ R10, R10, -UR19 ;  /* 0x800000130a0a7e21 */ /* 0x000fe20008010000 */
[----:B0-----:R-:W-:Y:S02]  /*3d10*/  HADD2.F32 R15, -RZ, R27.H0_H0 ;  /* 0x2000001bff0f7230 */ /* 0x001fe40000004100 */
[----:B------:R-:W-:Y:S01]  /*3d20*/  FADD.FTZ R26, R26, -UR19 ;  /* 0x800000131a1a7e21 */ /* 0x000fe20008010000 */
[----:B------:R-:W-:-:S02]  /*3d30*/  HADD2.F32 R30, -RZ, R30.H1_H1 ;  /* 0x3000001eff1e7230 */ /* 0x000fc40000004100 */
        /* <DEDUP_REMOVED lines=22> */
.L_x_1062:
[----:B------:R-:W-:Y:S04]  /*3ea0*/  BSSY B0, `(.L_x_1063) ;  /* 0x0000015000007945 */ /* 0x000fe80003800000 */
[----:B------:R-:W-:Y:S05]  /*3eb0*/  @P0 BRA `(.L_x_1064) ;  /* 0x00000000004c0947 */ /* 0x000fea0003800000 */
[C---:B------:R-:W-:Y:S01]  /*3ec0*/  FFMA.FTZ R12, R0.reuse, R13, R14 ;  /* 0x0000000d000c7223 */ /* 0x040fe2000001000e */
        /* <DEDUP_REMOVED lines=13> */
[----:B------:R-:W-:Y:S02]  /*3fa0*/  LEA R12, P0, R10, UR20, 0x1 ;  /* 0x000000140a0c7c11 */ /* 0x000fe4000f8008ff */
[----:B------:R-:W-:Y:S02]  /*3fb0*/  IADD3 R19, R11, R19, RZ ;  /* 0x000000130b137210 */ /* 0x000fe40007ffe0ff */
[----:B------:R-:W-:Y:S02]  /*3fc0*/  F2FP.F16.F32.PACK_AB R11, R16, R17 ;  /* 0x00000011100b723e */ /* 0x000fe400000000ff */
[----:B------:R-:W-:-:S05]  /*3fd0*/  LEA.HI.X R13, R10, UR21, R19, 0x1, P0 ;  /* 0x000000150a0d7c11 */ /* 0x000fca00080f0c13 */
[----:B------:R0:W-:Y:S02]  /*3fe0*/  STG.E desc[UR14][R12.64], R11 ;  /* 0x0000000b0c007986 */ /* 0x0001e4000c10190e */
.L_x_1064:
[----:B------:R-:W-:Y:S05]  /*3ff0*/  BSYNC B0 ;  /* 0x0000000000007941 */ /* 0x000fea0003800000 */
.L_x_1063:
[----:B0-----:R-:W-:Y:S01]  /*4000*/  FADD.FTZ R13, R15, -UR19 ;  /* 0x800000130f0d7e21 */ /* 0x001fe20008010000 */
[----:B------:R-:W-:Y:S01]  /*4010*/  FADD.FTZ R12, R27, -UR19 ;  /* 0x800000131b0c7e21 */ /* 0x000fe20008010000 */
[--C-:B------:R-:W-:Y:S02]  /*4020*/  HADD2.F32 R11, -RZ, R29.reuse.H0_H0 ;  /* 0x2000001dff0b7230 */ /* 0x100fe40000004100 */
        /* <DEDUP_REMOVED lines=22> */
.L_x_1065:
[----:B------:R-:W-:Y:S04]  /*4190*/  BSSY B0, `(.L_x_1066) ;  /* 0x0000015000007945 */ /* 0x000fe80003800000 */
[----:B------:R-:W-:Y:S05]  /*41a0*/  @P2 BRA `(.L_x_1067) ;  /* 0x00000000004c2947 */ /* 0x000fea0003800000 */
[----:B------:R-:W-:Y:S01]  /*41b0*/  IADD3 R8, R25, 0x30, RZ ;  /* 0x0000003019087810 */ /* 0x000fe20007ffe0ff */
[C-C-:B------:R-:W-:Y:S01]  /*41c0*/  FFMA.FTZ R4, R0.reuse, R13, R14.reuse ;  /* 0x0000000d00047223 */ /* 0x140fe2000001000e */
[----:B------:R-:W-:Y:S01]  /*41d0*/  ULDC.64 UR20, c[0x0][0x288] ;  /* 0x0000a20000147ab9 */ /* 0x000fe20000000a00 */
[----:B------:R-:W-:Y:S01]  /*41e0*/  MOV R3, R5 ;  /* 0x0000000500037202 */ /* 0x000fe20000000f00 */
[----:B------:R-:W-:Y:S01]  /*41f0*/  FFMA.FTZ R9, R0, R12, R14 ;  /* 0x0000000c00097223 */ /* 0x000fe2000001000e */
[----:B------:R-:W-:Y:S01]  /*4200*/  SHF.R.S32.HI R8, RZ, 0x1f, R8 ;  /* 0x0000001fff087819 */ /* 0x000fe20000011408 */
[----:B------:R-:W-:Y:S01]  /*4210*/  FFMA.FTZ R6, R11, R6, -R4 ;  /* 0x000000060b067223 */ /* 0x000fe20000010804 */
[----:B-----5:R-:W-:-:S04]  /*4220*/  IMAD.WIDE.U32 R4, R34, UR20, R2 ;  /* 0x0000001422047c25 */ /* 0x020fc8000f8e0002 */
[----:B------:R-:W-:Y:S01]  /*4230*/  FFMA.FTZ R9, R10, R7, -R9 ;  /* 0x000000070a097223 */ /* 0x000fe20000010809 */
[----:B------:R-:W-:Y:S01]  /*4240*/  FMUL.FTZ R6, R6, UR13 ;  /* 0x0000000d06067c20 */ /* 0x000fe20008410000 */
[----:B------:R-:W-:Y:S02]  /*4250*/  IMAD R0, R8, UR20, RZ ;  /* 0x0000001408007c24 */ /* 0x000fe4000f8e02ff */
[----:B------:R-:W-:Y:S02]  /*4260*/  FMUL.FTZ R9, R9, UR13 ;  /* 0x0000000d09097c20 */ /* 0x000fe40008410000 */
[----:B------:R-:W-:Y:S01]  /*4270*/  IMAD R3, R34, UR21, R0 ;  /* 0x0000001522037c24 */ /* 0x000fe2000f8e0200 */
[----:B------:R-:W-:Y:S02]  /*4280*/  ULDC.64 UR20, c[0x0][0x210] ;  /* 0x0000840000147ab9 */ /* 0x000fe40000000a00 */
[----:B------:R-:W-:Y:S02]  /*4290*/  LEA R2, P0, R4, UR20, 0x1 ;  /* 0x0000001404027c11 */ /* 0x000fe4000f8008ff */
[----:B------:R-:W-:-:S02]  /*42a0*/  IADD3 R3, R5, R3, RZ ;  /* 0x0000000305037210 */ /* 0x000fc40007ffe0ff */
[----:B------:R-:W-:Y:S02]  /*42b0*/  F2FP.F16.F32.PACK_AB R5, R9, R6 ;  /* 0x000000060905723e */ /* 0x000fe400000000ff */
[----:B------:R-:W-:-:S05]  /*42c0*/  LEA.HI.X R3, R4, UR21, R3, 0x1, P0 ;  /* 0x0000001504037c11 */ /* 0x000fca00080f0c03 */
[----:B------:R0:W-:Y:S02]  /*42d0*/  STG.E desc[UR14][R2.64], R5 ;  /* 0x0000000502007986 */ /* 0x0001e4000c10190e */
.L_x_1067:
[----:B------:R-:W-:Y:S05]  /*42e0*/  BSYNC B0 ;  /* 0x0000000000007941 */ /* 0x000fea0003800000 */
.L_x_1066:
[----:B------:R-:W-:Y:S01]  /*42f0*/  ULDC UR11, c[0x0][0x10] ;  /* 0x00000400000b7ab9 */ /* 0x000fe20000000800 */
[----:B------:R-:W-:Y:S02]  /*4300*/  UIADD3 UR4, UR4, 0x1, URZ ;  /* 0x0000000104047890 */ /* 0x000fe4000fffe03f */
[----:B------:R-:W-:-:S04]  /*4310*/  UIADD3 UR6, UR11, UR6, URZ ;  /* 0x000000060b067290 */ /* 0x000fc8000fffe03f */
[----:B------:R-:W-:-:S06]  /*4320*/  UISETP.GE.AND UP0, UPT, UR6, UR5, UPT ;  /* 0x000000050600728c */ /* 0x000fcc000bf06270 */
[----:B------:R-:W-:-:S13]  /*4330*/  PLOP3.LUT P0, PT, PT, PT, UP0, 0x80, 0x0 ;  /* 0x000000000000781c */ /* 0x000fda0003f0f008 */
[----:B------:R-:W-:Y:S05]  /*4340*/  @!P0 BRA `(.L_x_1068) ;  /* 0xffffffbc00f88947 */ /* 0x000fea000383ffff */
.L_x_1033:
[----:B------:R-:W1:Y:S01]  /*4350*/  LDC R4, c[0x0][0xc] ;  /* 0x00000300ff047b82 */ /* 0x000e620000000800 */
[----:B------:R-:W-:Y:S01]  /*4360*/  ISETP.NE.AND P1, PT, R24, RZ, PT ;  /* 0x000000ff1800720c */ /* 0x000fe20003f25270 */
[----:B------:R-:W-:Y:S06]  /*4370*/  BSSY B0, `(.L_x_1069) ;  /* 0x0000011000007945 */ /* 0x000fec0003800000 */
[----:B------:R-:W2:Y:S08]  /*4380*/  LDC R7, c[0x0][0x10] ;  /* 0x00000400ff077b82 */ /* 0x000eb00000000800 */
[----:B0----5:R-:W0:Y:S01]  /*4390*/  LDC.64 R2, c[0x0][0x258] ;  /* 0x00009600ff027b82 */ /* 0x021e220000000a00 */
        /* <DEDUP_REMOVED lines=14> */
.L_x_1070:
[----:B------:R-:W-:Y:S05]  /*4480*/  BSYNC B0 ;  /* 0x0000000000007941 */ /* 0x000fea0003800000 */
.L_x_1069:
        /* <DEDUP_REMOVED lines=11> */
.L_x_1072:
[----:B------:R-:W2:Y:S04]  /*4540*/  LDG.E.STRONG.GPU R5, desc[UR14][R2.64] ;  /* 0x0000000e02057981 */ /* 0x000ea8000c1ef900 */
[----:B--2---:R-:W-:Y:S01]  /*4550*/  CCTL.IVALL ;  /* 0x00000000ff00798f */ /* 0x004fe20002000000 */
[----:B------:R-:W-:Y:S05]  /*4560*/  YIELD ;  /* 0x0000000000007946 */ /* 0x000fea0003800000 */
[----:B------:R-:W-:-:S13]  /*4570*/  ISETP.NE.AND P0, PT, R5, R0, PT ;  /* 0x000000000500720c */ /* 0x000fda0003f05270 */
[----:B------:R-:W-:Y:S05]  /*4580*/  @P0 BRA `(.L_x_1072) ;  /* 0xfffffffc00ec0947 */ /* 0x000fea000383ffff */
.L_x_1071:
        /* <DEDUP_REMOVED lines=25> */
.L_x_1073:
        /* <DEDUP_REMOVED lines=23> */
.L_x_1074:
        /* <DEDUP_REMOVED lines=15> */
.L_x_5126:


//--------------------- .text._Z35group_norm_nhwc_bwd_one_pass_kernelI11Fp16IOFp32WLi128ELi84ELi672EEv26Group_norm_nhwc_bwd_params --------------------------
	.section	.text._Z35group_norm_nhwc_bwd_one_pass_kernelI11Fp16IOFp32WLi128ELi84ELi672EEv26Group_norm_nhwc_bwd_params,"ax",@progbits
	.align	128
        .global         _Z35group_norm_nhwc_bwd_one_pass_kernelI11Fp16IOFp32WLi128ELi84ELi672EEv26Group_norm_nhwc_bwd_params
        .type           _Z35group_norm_nhwc_bwd_one_pass_kernelI11Fp16IOFp32WLi128ELi84ELi672EEv26Group_norm_nhwc_bwd_params,@function
        .size           _Z35group_norm_nhwc_bwd_one_pass_kernelI11Fp16IOFp32WLi128ELi84ELi672EEv26Group_norm_nhwc_bwd_params,(.L_x_5127 - _Z35group_norm_nhwc_bwd_one_pass_kernelI11Fp16IOFp32WLi128ELi84ELi672EEv26Group_norm_nhwc_bwd_params)
        .other          _Z35group_norm_nhwc_bwd_one_pass_kernelI11Fp16IOFp32WLi128ELi84ELi672EEv26Group_norm_nhwc_bwd_params,@"STO_CUDA_ENTRY STV_DEFAULT"
_Z35group_norm_nhwc_bwd_one_pass_kernelI11Fp16IOFp32WLi128ELi84ELi672EEv26Group_norm_nhwc_bwd_params:
.text._Z35group_norm_nhwc_bwd_one_pass_kernelI11Fp16IOFp32WLi128ELi84ELi672EEv26Group_norm_nhwc_bwd_params:
        /* <DEDUP_REMOVED lines=10> */
[--C-:B------:R-:W-:Y:S01]  /*00a0*/  SHF.R.U32.HI R2, RZ, 0x1, R53.reuse ;  /* 0x00000001ff027819 */ /* 0x100fe20000011635 */
[----:B------:R-:W1:Y:S01]  /*00b0*/  S2R R6, SR_LANEID ;  /* 0x0000000000067919 */ /* 0x000e620000000000 */
[----:B------:R-:W-:Y:S01]  /*00c0*/  SHF.R.S32.HI R0, RZ, 0x1f, R53 ;  /* 0x0000001fff007819 */ /* 0x000fe20000011435 */
[----:B------:R-:W-:Y:S01]  /*00d0*/  ULDC.64 UR10, c[0x0][0x290] ;  /* 0x0000a400000a7ab9 */ /* 0x000fe20000000a00 */
[----:B------:R-:W-:Y:S01]  /*00e0*/  UMOV UR5, 0x400 ;  /* 0x0000040000057882 */ /* 0x000fe20000000000 */
[----:B------:R-:W-:Y:S01]  /*00f0*/  IMAD.WIDE.U32 R2, R2, 0x30c30c31, RZ ;  /* 0x30c30c3102027825 */ /* 0x000fe200078e00ff */
[----:B------:R-:W-:Y:S01]  /*0100*/  LEA.HI R0, R0, R53, RZ, 0x5 ;  /* 0x0000003500007211 */ /* 0x000fe200078f28ff */
[----:B------:R-:W2:Y:S01]  /*0110*/  S2UR UR7, SR_CTAID.X ;  /* 0x00000000000779c3 */ /* 0x000ea20000002500 */
[----:B------:R-:W-:Y:S02]  /*0120*/  HFMA2.MMA R43, -RZ, RZ, 0, 0 ;  /* 0x00000000ff2b7435 */ /* 0x000fe400000001ff */
        /* <DEDUP_REMOVED lines=9> */
[----:B------:R-:W-:-:S02]  /*01c0*/  IADD3.X R8, RZ, R9, RZ, P0, !PT ;  /* 0x00000009ff087210 */ /* 0x000fc400007fe4ff */
[----:B------:R-:W-:-:S04]  /*01d0*/  LEA.HI R4, P2, R5, R4, RZ, 0x1 ;  /* 0x0000000405047211 */ /* 0x000fc800078508ff */
[----:B------:R-:W-:Y:S01]  /*01e0*/  IADD3.X R5, RZ, R5, RZ, P2, !PT ;  /* 0x00000005ff057210 */ /* 0x000fe200017fe4ff */
[----:B--2---:R-:W-:Y:S01]  /*01f0*/  IMAD R51, R51, UR7, R2 ;  /* 0x0000000733337c24 */ /* 0x004fe2000f8e0202 */
[----:B------:R-:W-:Y:S02]  /*0200*/  SHF.R.S32.HI R2, RZ, 0x5, R0 ;  /* 0x00000005ff027819 */ /* 0x000fe40000011400 */
[----:B------:R-:W-:Y:S02]  /*0210*/  SHF.R.S64 R0, R3, 0x1, R8 ;  /* 0x0000000103007819 */ /* 0x000fe40000001008 */
[----:B------:R-:W-:Y:S01]  /*0220*/  ISETP.GE.U32.AND P1, PT, R51, UR10, PT ;  /* 0x0000000a33007c0c */ /* 0x000fe2000bf26070 */
[----:B------:R-:W-:Y:S01]  /*0230*/  ULDC.U8 UR10, c[0x0][0x2a4] ;  /* 0x0000a900000a7ab9 */ /* 0x000fe20000000000 */
[----:B------:R-:W-:Y:S01]  /*0240*/  SHF.R.S32.HI R41, RZ, 0x1f, R51 ;  /* 0x0000001fff297819 */ /* 0x000fe20000011433 */
[----:B---3--:R-:W-:Y:S01]  /*0250*/  ULEA UR5, UR6, UR5, 0x18 ;  /* 0x0000000506057291 */ /* 0x008fe2000f8ec03f */
[----:B------:R-:W-:-:S02]  /*0260*/  SHF.R.S64 R4, R4, 0x1, R5 ;  /* 0x0000000104047819 */ /* 0x000fc40000001005 */
[----:B------:R-:W-:Y:S02]  /*0270*/  ISETP.GE.AND.EX P1, PT, R41, UR11, PT, P1 ;  /* 0x0000000b29007c0c */ /* 0x000fe4000bf26310 */
[----:B------:R-:W-:Y:S02]  /*0280*/  SHF.R.S32.HI R3, RZ, 0x1, R8 ;  /* 0x00000001ff037819 */ /* 0x000fe40000011408 */
[----:B------:R-:W-:Y:S02]  /*0290*/  SHF.R.S32.HI R5, RZ, 0x1, R5 ;  /* 0x00000001ff057819 */ /* 0x000fe40000011405 */
[----:B------:R-:W-:Y:S02]  /*02a0*/  LEA R2, R2, UR5, 0x3 ;  /* 0x0000000502027c11 */ /* 0x000fe4000f8e18ff */
[----:B------:R-:W-:Y:S02]  /*02b0*/  SHF.L.U64.HI R3, R0, 0x2, R3 ;  /* 0x0000000200037819 */ /* 0x000fe40000010203 */
[----:B------:R-:W-:-:S02]  /*02c0*/  IADD3 R50, R51, 0x10, RZ ;  /* 0x0000001033327810 */ /* 0x000fc40007ffe0ff */
[C---:B------:R-:W-:Y:S02]  /*02d0*/  IADD3 R49, R51.reuse, 0x20, RZ ;  /* 0x0000002033317810 */ /* 0x040fe40007ffe0ff */
[C---:B------:R-:W-:Y:S02]  /*02e0*/  IADD3 R48, R51.reuse, 0x30, RZ ;  /* 0x0000003033307810 */ /* 0x040fe40007ffe0ff */
[----:B------:R-:W-:Y:S02]  /*02f0*/  IADD3 R47, R51, 0x40, RZ ;  /* 0x00000040332f7810 */ /* 0x000fe40007ffe0ff */
[----:B------:R-:W-:Y:S02]  /*0300*/  ISETP.LT.U32.AND P1, PT, R53, 0x2a0, !P1 ;  /* 0x000002a03500780c */ /* 0x000fe40004f21070 */
[C---:B------:R-:W-:Y:S02]  /*0310*/  IADD3 R46, R51.reuse, 0x50, RZ ;  /* 0x00000050332e7810 */ /* 0x040fe40007ffe0ff */
[----:B------:R-:W-:-:S02]  /*0320*/  IADD3 R45, R51, 0x60, RZ ;  /* 0x00000060332d7810 */ /* 0x000fc40007ffe0ff */
[----:B------:R-:W-:Y:S02]  /*0330*/  IADD3 R44, R51, 0x70, RZ ;  /* 0x00000070332c7810 */ /* 0x000fe40007ffe0ff */
[----:B-1----:R-:W-:-:S07]  /*0340*/  SHF.L.U64.HI R5, R4, 0x2, R5 ;  /* 0x0000000204057819 */ /* 0x002fce0000010205 */
.L_x_1126:
[----:B------:R-:W0:Y:S01]  /*0350*/  LDC R15, c[0x0][0x2a0] ;  /* 0x0000a800ff0f7b82 */ /* 0x000e220000000800 */
[----:B------:R-:W-:Y:S01]  /*0360*/  ISETP.GE.AND P4, PT, R52, RZ, PT ;  /* 0x000000ff3400720c */ /* 0x000fe20003f86270 */
[----:B------:R-:W-:Y:S01]  /*0370*/  ULDC.64 UR14, c[0x0][0x290] ;  /* 0x0000a400000e7ab9 */ /* 0x000fe20000000a00 */
[----:B------:R-:W-:Y:S01]  /*0380*/  ULDC.64 UR12, c[0x0][0x298] ;  /* 0x0000a600000c7ab9 */ /* 0x000fe20000000a00 */
[----:B------:R-:W-:Y:S02]  /*0390*/  ISETP.GE.U32.AND P2, PT, R50, UR14, PT ;  /* 0x0000000e32007c0c */ /* 0x000fe4000bf46070 */
[----:B------:R-:W-:Y:S02]  /*03a0*/  MOV R40, RZ ;  /* 0x000000ff00287202 */ /* 0x000fe40000000f00 */
[----:B------:R-:W1:Y:S08]  /*03b0*/  @P1 LDC.64 R18, c[0x0][0x228] ;  /* 0x00008a00ff121b82 */ /* 0x000e700000000a00 */
[----:B------:R-:W2:Y:S01]  /*03c0*/  @P1 LDC.64 R16, c[0x0][0x230] ;  /* 0x00008c00ff101b82 */ /* 0x000ea20000000a00 */
[----:B0-----:R-:W-:-:S04]  /*03d0*/  IABS R11, R15 ;  /* 0x0000000f000b7213 */ /* 0x001fc80000000000 */
[----:B------:R-:W0:Y:S08]  /*03e0*/  I2F.RP R7, R11 ;  /* 0x0000000b00077306 */ /* 0x000e300000209400 */
[----:B0-----:R-:W0:Y:S02]  /*03f0*/  MUFU.RCP R7, R7 ;  /* 0x0000000700077308 */ /* 0x001e240000001000 */
[----:B0-----:R-:W-:-:S06]  /*0400*/  IADD3 R8, R7, 0xffffffe, RZ ;  /* 0x0ffffffe07087810 */ /* 0x001fcc0007ffe0ff */
[----:B------:R0:W3:Y:S02]  /*0410*/  F2I.FTZ.U32.TRUNC.NTZ R9, R8 ;  /* 0x0000000800097305 */ /* 0x0000e4000021f000 */
[----:B0-----:R-:W-:Y:S02]  /*0420*/  MOV R8, RZ ;  /* 0x000000ff00087202 */ /* 0x001fe40000000f00 */
[----:B---3--:R-:W-:-:S05]  /*0430*/  IADD3 R10, RZ, -R9, RZ ;  /* 0x80000009ff0a7210 */ /* 0x008fca0007ffe0ff */
[----:B------:R-:W-:Y:S01]  /*0440*/  IMAD R13, R10, R11, RZ ;  /* 0x0000000b0a0d7224 */ /* 0x000fe200078e02ff */
[----:B------:R-:W-:-:S03]  /*0450*/  IABS R10, R52 ;  /* 0x00000034000a7213 */ /* 0x000fc60000000000 */
[----:B------:R-:W-:Y:S01]  /*0460*/  IMAD.HI.U32 R9, R9, R13, R8 ;  /* 0x0000000d09097227 */ /* 0x000fe200078e0008 */
[----:B------:R-:W-:Y:S01]  /*0470*/  LOP3.LUT R8, R52, R15, RZ, 0x3c, !PT ;  /* 0x0000000f34087212 */ /* 0x000fe200078e3cff */
[----:B------:R-:W0:Y:S03]  /*0480*/  @P1 LDC.64 R12, c[0x0][0x288] ;  /* 0x0000a200ff0c1b82 */ /* 0x000e260000000a00 */
[----:B------:R-:W-:Y:S01]  /*0490*/  ISETP.GE.AND P6, PT, R8, RZ, PT ;  /* 0x000000ff0800720c */ /* 0x000fe20003fc6270 */
[----:B------:R-:W-:-:S05]  /*04a0*/  IMAD.HI.U32 R9, R9, R10, RZ ;  /* 0x0000000a09097227 */ /* 0x000fca00078e00ff */
[----:B------:R-:W-:-:S05]  /*04b0*/  IADD3 R7, -R9, RZ, RZ ;  /* 0x000000ff09077210 */ /* 0x000fca0007ffe1ff */
[----:B------:R-:W-:Y:S01]  /*04c0*/  IMAD R10, R11, R7, R10 ;  /* 0x000000070b0a7224 */ /* 0x000fe200078e020a */
[----:B------:R-:W-:-:S04]  /*04d0*/  SHF.R.S32.HI R7, RZ, 0x1f, R50 ;  /* 0x0000001fff077819 */ /* 0x000fc80000011432 */
[----:B------:R-:W-:Y:S02]  /*04e0*/  ISETP.GT.U32.AND P0, PT, R11, R10, PT ;  /* 0x0000000a0b00720c */ /* 0x000fe40003f04070 */
[----:B------:R-:W-:-:S04]  /*04f0*/  ISETP.GE.AND.EX P2, PT, R7, UR15, PT, P2 ;  /* 0x0000000f07007c0c */ /* 0x000fc8000bf46320 */
[----:B------:R-:W-:-:S07]  /*0500*/  ISETP.GT.U32.OR P2, PT, R53, 0x29f, P2 ;  /* 0x0000029f3500780c */ /* 0x000fce0001744470 */
[-C--:B------:R-:W-:Y:S02]  /*0510*/  @!P0 IADD3 R10, R10, -R11.reuse, RZ ;  /* 0x8000000b0a0a8210 */ /* 0x080fe40007ffe0ff */
[----:B------:R-:W-:Y:S02]  /*0520*/  @!P0 IADD3 R9, R9, 0x1, RZ ;  /* 0x0000000109098810 */ /* 0x000fe40007ffe0ff */
[CC--:B------:R-:W-:Y:S02]  /*0530*/  ISETP.GE.U32.AND P3, PT, R10.reuse, R11.reuse, PT ;  /* 0x0000000b0a00720c */ /* 0x0c0fe40003f66070 */
[----:B------:R-:W-:Y:S01]  /*0540*/  ISETP.GT.U32.AND P5, PT, R11, R10, PT ;  /* 0x0000000a0b00720c */ /* 0x000fe20003fa4070 */
[----:B------:R-:W3:Y:S01]  /*0550*/  @!P2 LDC.64 R22, c[0x0][0x288] ;  /* 0x0000a200ff16ab82 */ /* 0x000ee20000000a00 */
[----:B------:R-:W-:Y:S02]  /*0560*/  IADD3 R11, R10, -R11, RZ ;  /* 0x8000000b0a0b7210 */ /* 0x000fe40007ffe0ff */
[----:B------:R-:W-:-:S02]  /*0570*/  ISETP.NE.AND P0, PT, R15, RZ, PT ;  /* 0x000000ff0f00720c */ /* 0x000fc40003f05270 */
[----:B------:R-:W-:Y:S02]  /*0580*/  SEL R10, R11, R10, !P5 ;  /* 0x0000000a0b0a7207 */ /* 0x000fe40006800000 */
[----:B------:R-:W-:Y:S01]  /*0590*/  LOP3.LUT R11, RZ, R15, RZ, 0x33, !PT ;  /* 0x0000000fff0b7212 */ /* 0x000fe200078e33ff */
[----:B------:R-:W4:Y:S01]  /*05a0*/  @!P2 LDC.64 R20, c[0x0][0x228] ;  /* 0x00008a00ff14ab82 */ /* 0x000f220000000a00 */
[----:B------:R-:W-:Y:S02]  /*05b0*/  @!P4 IADD3 R10, -R10, RZ, RZ ;  /* 0x000000ff0a0ac210 */ /* 0x000fe40007ffe1ff */
[----:B------:R-:W-:Y:S02]  /*05c0*/  @P3 IADD3 R9, R9, 0x1, RZ ;  /* 0x0000000109093810 */ /* 0x000fe40007ffe0ff */
[----:B------:R-:W-:Y:S02]  /*05d0*/  SEL R64, R11, R10, !P0 ;  /* 0x0000000a0b407207 */ /* 0x000fe40004000000 */
[----:B------:R-:W-:Y:S01]  /*05e0*/  @!P6 IADD3 R9, -R9, RZ, RZ ;  /* 0x000000ff0909e210 */ /* 0x000fe20007ffe1ff */
[----:B------:R-:W4:Y:S01]  /*05f0*/  @!P2 LDC.64 R14, c[0x0][0x230] ;  /* 0x00008c00ff0eab82 */ /* 0x000f220000000a00 */
[----:B------:R-:W-:Y:S01]  /*0600*/  SHF.R.S32.HI R10, RZ, 0x1f, R54 ;  /* 0x0000001fff0a7819 */ /* 0x000fe20000011436 */
[----:B------:R-:W-:Y:S01]  /*0610*/  IMAD R35, R64, 0x54, RZ ;  /* 0x0000005440237824 */ /* 0x000fe200078e02ff */
[----:B------:R-:W-:-:S02]  /*0620*/  SEL R11, R11, R9, !P0 ;  /* 0x000000090b0b7207 */ /* 0x000fc40004000000 */
[----:B------:R-:W-:Y:S02]  /*0630*/  SHF.R.S32.HI R9, RZ, 0x1f, R49 ;  /* 0x0000001fff097819 */ /* 0x000fe40000011431 */
[----:B------:R-:W-:Y:S02]  /*0640*/  IADD3 R66, P0, R54, R35, RZ ;  /* 0x0000002336427210 */ /* 0x000fe40007f1e0ff */
[----:B------:R-:W-:Y:S02]  /*0650*/  SHF.R.S32.HI R8, RZ, 0x1f, R11 ;  /* 0x0000001fff087819 */ /* 0x000fe4000001140b */
[----:B------:R-:W-:Y:S02]  /*0660*/  ISETP.GE.U32.AND P3, PT, R49, UR14, PT ;  /* 0x0000000e31007c0c */ /* 0x000fe4000bf66070 */
[----:B------:R-:W-:Y:S01]  /*0670*/  LEA.HI.X.SX32 R67, R35, R10, 0x1, P0 ;  /* 0x0000000a23437211 */ /* 0x000fe200000f0eff */
[----:B------:R-:W-:Y:S01]  /*0680*/  IMAD R8, R8, UR12, RZ ;  /* 0x0000000c08087c24 */ /* 0x000fe2000f8e02ff */
[----:B------:R-:W-:-:S02]  /*0690*/  ISETP.GE.AND.EX P3, PT, R9, UR15, PT, P3 ;  /* 0x0000000f09007c0c */ /* 0x000fc4000bf66330 */
[----:B------:R-:W-:Y:S01]  /*06a0*/  ISETP.GE.U32.AND P0, PT, R48, UR14, PT ;  /* 0x0000000e30007c0c */ /* 0x000fe2000bf06070 */
[----:B------:R-:W-:Y:S01]  /*06b0*/  IMAD R69, R11, UR13, R8 ;  /* 0x0000000d0b457c24 */ /* 0x000fe2000f8e0208 */
[----:B------:R-:W-:Y:S01]  /*06c0*/  ISETP.GT.U32.OR P3, PT, R53, 0x29f, P3 ;  /* 0x0000029f3500780c */ /* 0x000fe20001f64470 */
[----:B------:R-:W-:Y:S01]  /*06d0*/  IMAD.WIDE.U32 R66, R11, UR12, R66 ;  /* 0x0000000c0b427c25 */ /* 0x000fe2000f8e0042 */
[----:B------:R-:W-:-:S03]  /*06e0*/  SHF.R.S32.HI R11, RZ, 0x1f, R48 ;  /* 0x0000001fff0b7819 */ /* 0x000fc60000011430 */
[----:B0-----:R-:W-:Y:S01]  /*06f0*/  @P1 IMAD R8, R41, R12, RZ ;  /* 0x0000000c29081224 */ /* 0x001fe200078e02ff */
[----:B------:R-:W-:Y:S02]  /*0700*/  IADD3 R69, R67, R69, RZ ;  /* 0x0000004543457210 */ /* 0x000fe40007ffe0ff */
[-C--:B------:R-:W-:Y:S01]  /*0710*/  @P1 MOV R68, R66.reuse ;  /* 0x0000004200441202 */ /* 0x080fe20000000f00 */
[----:B------:R-:W-:Y:S01]  /*0720*/  @P1 IMAD R25, R51, R13, R8 ;  /* 0x0000000d33191224 */ /* 0x000fe200078e0208 */
[----:B------:R-:W-:Y:S01]  /*0730*/  @!P2 MOV R24, R66 ;  /* 0x000000420018a202 */ /* 0x000fe20000000f00 */
[----:B---3--:R-:W-:Y:S01]  /*0740*/  @!P2 IMAD R8, R7, R22, RZ ;  /* 0x000000160708a224 */ /* 0x008fe200078e02ff */
[----:B------:R-:W-:Y:S01]  /*0750*/  ISETP.GE.AND.EX P0, PT, R11, UR15, PT, P0 ;  /* 0x0000000f0b007c0c */ /* 0x000fe2000bf06300 */
[----:B------:R-:W-:Y:S01]  /*0760*/  @P1 IMAD.WIDE.U32 R26, R51, R12, R68 ;  /* 0x0000000c331a1225 */ /* 0x000fe200078e0044 */
[----:B------:R-:W0:Y:S02]  /*0770*/  @!P3 LDC.64 R32, c[0x0][0x230] ;  /* 0x00008c00ff20bb82 */ /* 0x000e240000000a00 */
[----:B------:R-:W-:Y:S01]  /*0780*/  ISETP.GT.U32.OR P0, PT, R53, 0x29f, P0 ;  /* 0x0000029f3500780c */ /* 0x000fe20000704470 */
[----:B------:R-:W-:Y:S01]  /*0790*/  @!P2 IMAD R29, R50, R23, R8 ;  /* 0x00000017321da224 */ /* 0x000fe200078e0208 */
[----:B------:R-:W-:-:S02]  /*07a0*/  @P1 IADD3 R27, R27, R25, RZ ;  /* 0x000000191b1b1210 */ /* 0x000fc40007ffe0ff */
[----:B------:R-:W-:Y:S02]  /*07b0*/  @!P2 MOV R25, R69 ;  /* 0x000000450019a202 */ /* 0x000fe40000000f00 */
[----:B------:R-:W3:Y:S01]  /*07c0*/  @!P3 LDC.64 R12, c[0x0][0x288] ;  /* 0x0000a200ff0cbb82 */ /* 0x000ee20000000a00 */
[----:B------:R-:W-:Y:S01]  /*07d0*/  @P1 SHF.L.U32 R23, R26, 0x1, RZ ;  /* 0x000000011a171819 */ /* 0x000fe200000006ff */
[----:B------:R-:W-:Y:S01]  /*07e0*/  @!P2 IMAD.WIDE.U32 R24, R50, R22, R24 ;  /* 0x000000163218a225 */ /* 0x000fe200078e0018 */
[----:B------:R-:W-:Y:S02]  /*07f0*/  @P1 SHF.L.U64.HI R26, R26, 0x1, R27 ;  /* 0x000000011a1a1819 */ /* 0x000fe4000001021b */
[C---:B-1----:R-:W-:Y:S02]  /*0800*/  @P1 IADD3 R22, P5, R23.reuse, R18, RZ ;  /* 0x0000001217161210 */ /* 0x042fe40007fbe0ff */
[----:B--2---:R-:W-:Y:S01]  /*0810*/  @P1 IADD3 R16, P4, R23, R16, RZ ;  /* 0x0000001017101210 */ /* 0x004fe20007f9e0ff */
[----:B------:R-:W1:Y:S01]  /*0820*/  @!P0 LDC.64 R30, c[0x0][0x288] ;  /* 0x0000a200ff1e8b82 */ /* 0x000e620000000a00 */
[----:B------:R-:W-:-:S02]  /*0830*/  @P1 IADD3.X R23, R26, R19, RZ, P5, !PT ;  /* 0x000000131a171210 */ /* 0x000fc40002ffe4ff */
[----:B------:R-:W-:Y:S02]  /*0840*/  @!P2 IADD3 R25, R25, R29, RZ ;  /* 0x0000001d1919a210 */ /* 0x000fe40007ffe0ff */
[----:B------:R-:W-:Y:S02]  /*0850*/  @!P2 SHF.L.U32 R19, R24, 0x1, RZ ;  /* 0x000000011813a819 */ /* 0x000fe400000006ff */
[----:B------:R-:W-:Y:S02]  /*0860*/  @P1 IADD3.X R17, R26, R17, RZ, P4, !PT ;  /* 0x000000111a111210 */ /* 0x000fe400027fe4ff */
[----:B------:R-:W-:Y:S01]  /*0870*/  @!P2 SHF.L.U64.HI R24, R24, 0x1, R25 ;  /* 0x000000011818a819 */ /* 0x000fe20000010219 */
[----:B------:R-:W2:Y:S01]  /*0880*/  @!P0 LDC.64 R26, c[0x0][0x230] ;  /* 0x00008c00ff1a8b82 */ /* 0x000ea20000000a00 */
[----:B----4-:R-:W-:Y:S01]  /*0890*/  @!P2 IADD3 R28, P4, R19, R14, RZ ;  /* 0x0000000e131ca210 */ /* 0x010fe20007f9e0ff */
[----:B------:R4:W2:Y:S01]  /*08a0*/  @P1 LDG.E R40, desc[UR8][R16.64] ;  /* 0x0000000810281981 */ /* 0x0008a2000c1e1900 */
[----:B------:R-:W-:-:S02]  /*08b0*/  MOV R42, RZ ;  /* 0x000000ff002a7202 */ /* 0x000fc40000000f00 */
[C---:B------:R-:W-:Y:S02]  /*08c0*/  @!P2 IADD3.X R29, R24.reuse, R15, RZ, P4, !PT ;  /* 0x0000000f181da210 */ /* 0x040fe400027fe4ff */
[----:B------:R-:W-:Y:S01]  /*08d0*/  @!P2 IADD3 R20, P4, R19, R20, RZ ;  /* 0x000000141314a210 */ /* 0x000fe20007f9e0ff */
[----:B---3--:R-:W-:Y:S01]  /*08e0*/  @!P3 IMAD R8, R9, R12, RZ ;  /* 0x0000000c0908b224 */ /* 0x008fe200078e02ff */
[----:B------:R-:W-:Y:S01]  /*08f0*/  @!P3 MOV R14, R66 ;  /* 0x00000042000eb202 */ /* 0x000fe20000000f00 */
[----:B------:R3:W5:Y:S01]  /*0900*/  @!P2 LDG.E R42, desc[UR8][R28.64] ;  /* 0x000000081c2aa981 */ /* 0x000762000c1e1900 */
[----:B------:R-:W-:Y:S02]  /*0910*/  @!P2 IADD3.X R21, R24, R21, RZ, P4, !PT ;  /* 0x000000151815a210 */ /* 0x000fe400027fe4ff */
[----:B------:R-:W0:Y:S01]  /*0920*/  @!P3 LDC.64 R24, c[0x0][0x228] ;  /* 0x00008a00ff18bb82 */ /* 0x000e220000000a00 */
[----:B------:R-:W-:Y:S01]  /*0930*/  @!P3 IMAD R19, R49, R13, R8 ;  /* 0x0000000d3113b224 */ /* 0x000fe200078e0208 */
[----:B------:R-:W-:-:S02]  /*0940*/  SHF.R.S32.HI R13, RZ, 0x1f, R47 ;  /* 0x0000001fff0d7819 */ /* 0x000fc4000001142f */
[----:B------:R-:W-:Y:S02]  /*0950*/  ISETP.GE.U32.AND P4, PT, R47, UR14, PT ;  /* 0x0000000e2f007c0c */ /* 0x000fe4000bf86070 */
[----:B----4-:R-:W-:Y:S02]  /*0960*/  MOV R16, RZ ;  /* 0x000000ff00107202 */ /* 0x010fe40000000f00 */
[----:B------:R-:W-:Y:S02]  /*0970*/  @!P3 MOV R15, R69 ;  /* 0x00000045000fb202 */ /* 0x000fe40000000f00 */
[----:B------:R-:W-:Y:S02]  /*0980*/  ISETP.GE.AND.EX P4, PT, R13, UR15, PT, P4 ;  /* 0x0000000f0d007c0c */ /* 0x000fe4000bf86340 */
[----:B------:R4:W5:Y:S01]  /*0990*/  @!P2 LDG.E R16, desc[UR8][R20.64] ;  /* 0x000000081410a981 */ /* 0x000962000c1e1900 */
[----:B------:R-:W-:Y:S01]  /*09a0*/  @!P3 IMAD.WIDE.U32 R14, R49, R12, R14 ;  /* 0x0000000c310eb225 */ /* 0x000fe200078e000e */
[----:B------:R-:W-:-:S02]  /*09b0*/  ISETP.GT.U32.OR P2, PT, R53, 0x29f, P4 ;  /* 0x0000029f3500780c */ /* 0x000fc40002744470 */
[----:B------:R-:W-:Y:S02]  /*09c0*/  MOV R18, RZ ;  /* 0x000000ff00127202 */ /* 0x000fe40000000f00 */
[----:B------:R-:W-:Y:S02]  /*09d0*/  @!P3 IADD3 R15, R15, R19, RZ ;  /* 0x000000130f0fb210 */ /* 0x000fe40007ffe0ff */
[C---:B---3--:R-:W-:Y:S02]  /*09e0*/  @!P3 SHF.L.U32 R29, R14.reuse, 0x1, RZ ;  /* 0x000000010e1db819 */ /* 0x048fe400000006ff */
[----:B------:R-:W-:Y:S01]  /*09f0*/  @!P3 SHF.L.U64.HI R10, R14, 0x1, R15 ;  /* 0x000000010e0ab819 */ /* 0x000fe2000001020f */
[----:B-1----:R-:W-:Y:S01]  /*0a00*/  @!P0 IMAD R8, R11, R30, RZ ;  /* 0x0000001e0b088224 */ /* 0x002fe200078e02ff */
[----:B0-----:R-:W-:Y:S01]  /*0a10*/  @!P3 IADD3 R32, P5, R29, R32, RZ ;  /* 0x000000201d20b210 */ /* 0x001fe20007fbe0ff */
[----:B------:R0:W5:Y:S01]  /*0a20*/  @P1 LDG.E R18, desc[UR8][R22.64] ;  /* 0x0000000816121981 */ /* 0x000162000c1e1900 */
[----:B------:R-:W-:Y:S01]  /*0a30*/  @!P0 MOV R14, R66 ;  /* 0x00000042000e8202 */ /* 0x000fe20000000f00 */
[----:B----4-:R-:W1:Y:S01]  /*0a40*/  @!P2 LDC.64 R20, c[0x0][0x288] ;  /* 0x0000a200ff14ab82 */ /* 0x010e620000000a00 */
[----:B------:R-:W-:-:S02]  /*0a50*/  @!P3 IADD3.X R33, R10, R33, RZ, P5, !PT ;  /* 0x000000210a21b210 */ /* 0x000fc40002ffe4ff */
[----:B------:R-:W-:Y:S02]  /*0a60*/  @!P3 IADD3 R28, P5, R29, R24, RZ ;  /* 0x000000181d1cb210 */ /* 0x000fe40007fbe0ff */
[----:B------:R-:W-:Y:S01]  /*0a70*/  @!P0 MOV R15, R69 ;  /* 0x00000045000f8202 */ /* 0x000fe20000000f00 */
[----:B------:R-:W-:Y:S01]  /*0a80*/  @!P0 IMAD R17, R48, R31, R8 ;  /* 0x0000001f30118224 */ /* 0x000fe200078e0208 */
[----:B------:R-:W-:Y:S01]  /*0a90*/  @!P3 IADD3.X R29, R10, R25, RZ, P5, !PT ;  /* 0x000000190a1db210 */ /* 0x000fe20002ffe4ff */
[----:B0-----:R-:W0:Y:S01]  /*0aa0*/  @!P0 LDC.64 R22, c[0x0][0x228] ;  /* 0x00008a00ff168b82 */ /* 0x001e220000000a00 */
[----:B------:R-:W-:Y:S01]  /*0ab0*/  ISETP.GE.U32.AND P4, PT, R46, UR14, PT ;  /* 0x0000000e2e007c0c */ /* 0x000fe2000bf86070 */
[----:B------:R-:W-:Y:S01]  /*0ac0*/  @!P0 IMAD.WIDE.U32 R30, R48, R30, R14 ;  /* 0x0000001e301e8225 */ /* 0x000fe200078e000e */
[----:B------:R-:W-:-:S05]  /*0ad0*/  SHF.R.S32.HI R15, RZ, 0x1f, R46 ;  /* 0x0000001fff0f7819 */ /* 0x000fca000001142e */
[----:B------:R-:W3:Y:S01]  /*0ae0*/  LDC.64 R24, c[0x0][0x248] ;  /* 0x00009200ff187b82 */ /* 0x000ee20000000a00 */
[----:B------:R-:W-:Y:S02]  /*0af0*/  ISETP.GE.AND.EX P4, PT, R15, UR15, PT, P4 ;  /* 0x0000000f0f007c0c */ /* 0x000fe4000bf86340 */
[----:B------:R-:W-:Y:S02]  /*0b00*/  @!P0 IADD3 R17, R31, R17, RZ ;  /* 0x000000111f118210 */ /* 0x000fe40007ffe0ff */
[----:B------:R-:W-:Y:S02]  /*0b10*/  ISETP.GT.U32.OR P4, PT, R53, 0x29f, P4 ;  /* 0x0000029f3500780c */ /* 0x000fe40002784470 */
[----:B------:R-:W-:Y:S02]  /*0b20*/  MOV R12, RZ ;  /* 0x000000ff000c7202 */ /* 0x000fe40000000f00 */
[----:B------:R-:W-:Y:S02]  /*0b30*/  MOV R10, RZ ;  /* 0x000000ff000a7202 */ /* 0x000fe40000000f00 */
[----:B------:R-:W-:-:S02]  /*0b40*/  @!P0 SHF.L.U64.HI R8, R30, 0x1, R17 ;  /* 0x000000011e088819 */ /* 0x000fc40000010211 */
[----:B------:R-:W-:Y:S01]  /*0b50*/  SHF.R.S32.HI R17, RZ, 0x1f, R45 ;  /* 0x0000001fff117819 */ /* 0x000fe2000001142d */
[----:B------:R4:W5:Y:S01]  /*0b60*/  @!P3 LDG.E R12, desc[UR8][R32.64] ;  /* 0x00000008200cb981 */ /* 0x000962000c1e1900 */
[----:B------:R-:W-:Y:S01]  /*0b70*/  ISETP.GE.U32.AND P5, PT, R45, UR14, PT ;  /* 0x0000000e2d007c0c */ /* 0x000fe2000bfa6070 */
[----:B-1----:R-:W-:Y:S01]  /*0b80*/  @!P2 IMAD R34, R13, R20, RZ ;  /* 0x000000140d22a224 */ /* 0x002fe200078e02ff */
[----:B------:R-:W-:Y:S01]  /*0b90*/  @!P2 MOV R36, R66 ;  /* 0x000000420024a202 */ /* 0x000fe20000000f00 */
[----:B------:R-:W5:Y:S01]  /*0ba0*/  @!P3 LDG.E R10, desc[UR8][R28.64] ;  /* 0x000000081c0ab981 */ /* 0x000f62000c1e1900 */
[----:B------:R-:W-:Y:S02]  /*0bb0*/  @!P2 MOV R37, R69 ;  /* 0x000000450025a202 */ /* 0x000fe40000000f00 */
[----:B------:R-:W-:Y:S02]  /*0bc0*/  ISETP.GE.AND.EX P3, PT, R17, UR15, PT, P5 ;  /* 0x0000000f11007c0c */ /* 0x000fe4000bf66350 */
[----:B------:R-:W-:Y:S01]  /*0bd0*/  @!P0 SHF.L.U32 R39, R30, 0x1, RZ ;  /* 0x000000011e278819 */ /* 0x000fe200000006ff */
[C---:B------:R-:W-:Y:S01]  /*0be0*/  @!P2 IMAD R55, R47.reuse, R21, R34 ;  /* 0x000000152f37a224 */ /* 0x040fe200078e0222 */
[----:B------:R-:W1:Y:S01]  /*0bf0*/  @!P4 LDC.64 R30, c[0x0][0x288] ;  /* 0x0000a200ff1ecb82 */ /* 0x000e620000000a00 */
[----:B------:R-:W-:Y:S01]  /*0c00*/  @!P2 IMAD.WIDE.U32 R36, R47, R20, R36 ;  /* 0x000000142f24a225 */ /* 0x000fe200078e0024 */
[----:B------:R-:W-:-:S02]  /*0c10*/  ISETP.GT.U32.OR P3, PT, R53, 0x29f, P3 ;  /* 0x0000029f3500780c */ /* 0x000fc40001f64470 */
[C---:B0-----:R-:W-:Y:S01]  /*0c20*/  @!P0 IADD3 R38, P5, R39.reuse, R22, RZ ;  /* 0x0000001627268210 */ /* 0x041fe20007fbe0ff */
[----:B---3--:R-:W-:Y:S01]  /*0c30*/  IMAD.WIDE R20, R52, 0x8, R24 ;  /* 0x0000000834147825 */ /* 0x008fe200078e0218 */
[----:B--2---:R-:W-:Y:S02]  /*0c40*/  @!P0 IADD3 R26, P6, R39, R26, RZ ;  /* 0x0000001a271a8210 */ /* 0x004fe40007fde0ff */
[----:B----4-:R-:W0:Y:S01]  /*0c50*/  @!P2 LDC.64 R32, c[0x0][0x230] ;  /* 0x00008c00ff20ab82 */ /* 0x010e220000000a00 */
[C---:B------:R-:W-:Y:S02]  /*0c60*/  @!P0 IADD3.X R39, R8.reuse, R23, RZ, P5, !PT ;  /* 0x0000001708278210 */ /* 0x040fe40002ffe4ff */
[----:B------:R-:W-:Y:S01]  /*0c70*/  MOV R14, RZ ;  /* 0x000000ff000e7202 */ /* 0x000fe20000000f00 */
[----:B------:R-:W2:Y:S01]  /*0c80*/  LDG.E.64 R20, desc[UR8][R20.64] ;  /* 0x0000000814147981 */ /* 0x000ea2000c1e1b00 */
[----:B------:R-:W-:-:S03]  /*0c90*/  @!P0 IADD3.X R27, R8, R27, RZ, P6, !PT ;  /* 0x0000001b081b8210 */ /* 0x000fc600037fe4ff */
[----:B------:R-:W3:Y:S02]  /*0ca0*/  @!P2 LDC.64 R22, c[0x0][0x228] ;  /* 0x00008a00ff16ab82 */ /* 0x000ee40000000a00 */
[----:B------:R4:W5:Y:S01]  /*0cb0*/  @!P0 LDG.E R14, desc[UR8][R26.64] ;  /* 0x000000081a0e8981 */ /* 0x000962000c1e1900 */
[----:B------:R-:W-:-:S05]  /*0cc0*/  @!P2 IADD3 R37, R37, R55, RZ ;  /* 0x000000372525a210 */ /* 0x000fca0007ffe0ff */
[----:B------:R-:W3:Y:S01]  /*0cd0*/  @!P3 LDC.64 R24, c[0x0][0x288] ;  /* 0x0000a200ff18bb82 */ /* 0x000ee20000000a00 */
[----:B------:R-:W-:-:S07]  /*0ce0*/  MOV R8, RZ ;  /* 0x000000ff00087202 */ /* 0x000fce0000000f00 */
[----:B----4-:R-:W4:Y:S01]  /*0cf0*/  @!P4 LDC.64 R26, c[0x0][0x230] ;  /* 0x00008c00ff1acb82 */ /* 0x010f220000000a00 */
[----:B------:R-:W-:-:S07]  /*0d00*/  @!P2 SHF.L.U32 R59, R36, 0x1, RZ ;  /* 0x00000001243ba819 */ /* 0x000fce00000006ff */
[----:B------:R-:W4:Y:S01]  /*0d10*/  @!P4 LDC.64 R28, c[0x0][0x228] ;  /* 0x00008a00ff1ccb82 */ /* 0x000f220000000a00 */
[----:B------:R-:W-:Y:S01]  /*0d20*/  @!P2 SHF.L.U64.HI R34, R36, 0x1, R37 ;  /* 0x000000012422a819 */ /* 0x000fe20000010225 */
[----:B-1----:R-:W-:Y:S01]  /*0d30*/  @!P4 IMAD R56, R15, R30, RZ ;  /* 0x0000001e0f38c224 */ /* 0x002fe200078e02ff */
[----:B------:R-:W-:Y:S01]  /*0d40*/  @!P4 MOV R36, R66 ;  /* 0x000000420024c202 */ /* 0x000fe20000000f00 */
[----:B------:R1:W5:Y:S01]  /*0d50*/  @!P0 LDG.E R8, desc[UR8][R38.64] ;  /* 0x0000000826088981 */ /* 0x000362000c1e1900 */
[----:B------:R-:W-:Y:S02]  /*0d60*/  @!P4 MOV R37, R69 ;  /* 0x000000450025c202 */ /* 0x000fe40000000f00 */
[----:B0-----:R-:W-:Y:S01]  /*0d70*/  @!P2 IADD3 R32, P0, R59, R32, RZ ;  /* 0x000000203b20a210 */ /* 0x001fe20007f1e0ff */
[C---:B------:R-:W-:Y:S02]  /*0d80*/  @!P4 IMAD R57, R46.reuse, R31, R56 ;  /* 0x0000001f2e39c224 */ /* 0x040fe400078e0238 */
[----:B------:R-:W-:Y:S01]  /*0d90*/  @!P4 IMAD.WIDE.U32 R36, R46, R30, R36 ;  /* 0x0000001e2e24c225 */ /* 0x000fe200078e0024 */
[----:B------:R-:W-:-:S02]  /*0da0*/  @!P2 IADD3.X R33, R34, R33, RZ, P0, !PT ;  /* 0x000000212221a210 */ /* 0x000fc400007fe4ff */
[----:B---3--:R-:W-:Y:S02]  /*0db0*/  @!P2 IADD3 R58, P0, R59, R22, RZ ;  /* 0x000000163b3aa210 */ /* 0x008fe40007f1e0ff */
[----:B-1----:R-:W-:Y:S02]  /*0dc0*/  @!P4 IADD3 R39, R37, R57, RZ ;  /* 0x000000392527c210 */ /* 0x002fe40007ffe0ff */
[----:B------:R-:W-:Y:S02]  /*0dd0*/  CS2R R56, SRZ ;  /* 0x0000000000387805 */ /* 0x000fe4000001ff00 */
[----:B------:R-:W-:Y:S02]  /*0de0*/  MOV R55, RZ ;  /* 0x000000ff00377202 */ /* 0x000fe40000000f00 */
[----:B------:R-:W-:Y:S02]  /*0df0*/  @!P4 SHF.L.U32 R37, R36, 0x1, RZ ;  /* 0x000000012425c819 */ /* 0x000fe400000006ff */
[----:B------:R-:W-:Y:S01]  /*0e00*/  @!P2 IADD3.X R59, R34, R23, RZ, P0, !PT ;  /* 0x00000017223ba210 */ /* 0x000fe200007fe4ff */
[----:B------:R-:W-:Y:S01]  /*0e10*/  @!P3 IMAD R38, R17, R24, RZ ;  /* 0x000000181126b224 */ /* 0x000fe200078e02ff */
[----:B------:R-:W-:Y:S01]  /*0e20*/  @!P4 SHF.L.U64.HI R34, R36, 0x1, R39 ;  /* 0x000000012422c819 */ /* 0x000fe20000010227 */
[----:B------:R-:W0:Y:S01]  /*0e30*/  @!P3 LDC.64 R22, c[0x0][0x230] ;  /* 0x00008c00ff16bb82 */ /* 0x000e220000000a00 */
[----:B----4-:R-:W-:Y:S01]  /*0e40*/  @!P4 IADD3 R36, P0, R37, R26, RZ ;  /* 0x0000001a2524c210 */ /* 0x010fe20007f1e0ff */
[----:B------:R1:W5:Y:S01]  /*0e50*/  @!P2 LDG.E R55, desc[UR8][R32.64] ;  /* 0x000000082037a981 */ /* 0x000362000c1e1900 */
[----:B------:R-:W-:-:S03]  /*0e60*/  @!P3 IMAD R61, R45, R25, R38 ;  /* 0x000000192d3db224 */ /* 0x000fc600078e0226 */
[----:B------:R3:W5:Y:S01]  /*0e70*/  @!P2 LDG.E R56, desc[UR8][R58.64] ;  /* 0x000000083a38a981 */ /* 0x000762000c1e1900 */
[----:B------:R-:W-:Y:S02]  /*0e80*/  @!P4 IADD3 R28, P2, R37, R28, RZ ;  /* 0x0000001c251cc210 */ /* 0x000fe40007f5e0ff */
[C---:B------:R-:W-:Y:S02]  /*0e90*/  @!P4 IADD3.X R37, R34.reuse, R27, RZ, P0, !PT ;  /* 0x0000001b2225c210 */ /* 0x040fe400007fe4ff */
[----:B------:R-:W4:Y:S01]  /*0ea0*/  @!P3 LDC.64 R26, c[0x0][0x228] ;  /* 0x00008a00ff1abb82 */ /* 0x000f220000000a00 */
[----:B------:R-:W-:Y:S02]  /*0eb0*/  @!P3 MOV R38, R66 ;  /* 0x000000420026b202 */ /* 0x000fe40000000f00 */
[----:B------:R-:W-:Y:S01]  /*0ec0*/  @!P3 MOV R39, R69 ;  /* 0x000000450027b202 */ /* 0x000fe20000000f00 */
[----:B------:R3:W5:Y:S02]  /*0ed0*/  @!P4 LDG.E R57, desc[UR8][R36.64] ;  /* 0x000000082439c981 */ /* 0x000764000c1e1900 */
[----:B------:R-:W-:Y:S01]  /*0ee0*/  @!P3 IMAD.WIDE.U32 R38, R45, R24, R38 ;  /* 0x000000182d26b225 */ /* 0x000fe200078e0026 */
[----:B------:R-:W-:-:S04]  /*0ef0*/  @!P4 IADD3.X R29, R34, R29, RZ, P2, !PT ;  /* 0x0000001d221dc210 */ /* 0x000fc800017fe4ff */
[----:B------:R-:W-:-:S04]  /*0f00*/  @!P3 IADD3 R39, R39, R61, RZ ;  /* 0x0000003d2727b210 */ /* 0x000fc80007ffe0ff */
[C---:B------:R-:W-:Y:S02]  /*0f10*/  @!P3 SHF.L.U64.HI R34, R38.reuse, 0x1, R39 ;  /* 0x000000012622b819 */ /* 0x040fe40000010227 */
[----:B------:R-:W-:-:S04]  /*0f20*/  @!P3 SHF.L.U32 R39, R38, 0x1, RZ ;  /* 0x000000012627b819 */ /* 0x000fc800000006ff */
[----:B0-----:R-:W-:-:S04]  /*0f30*/  @!P3 IADD3 R22, P0, R39, R22, RZ ;  /* 0x000000162716b210 */ /* 0x001fc80007f1e0ff */
[C---:B------:R-:W-:Y:S02]  /*0f40*/  @!P3 IADD3.X R23, R34.reuse, R23, RZ, P0, !PT ;  /* 0x000000172217b210 */ /* 0x040fe400007fe4ff */
[----:B----4-:R-:W-:Y:S02]  /*0f50*/  @!P3 IADD3 R26, P0, R39, R26, RZ ;  /* 0x0000001a271ab210 */ /* 0x010fe40007f1e0ff */
[----:B------:R-:W-:Y:S02]  /*0f60*/  CS2R R60, SRZ ;  /* 0x00000000003c7805 */ /* 0x000fe4000001ff00 */
[----:B------:R-:W-:-:S05]  /*0f70*/  @!P3 IADD3.X R27, R34, R27, RZ, P0, !PT ;  /* 0x0000001b221bb210 */ /* 0x000fca00007fe4ff */
[----:B------:R-:W5:Y:S01]  /*0f80*/  @!P3 LDG.E R60, desc[UR8][R26.64] ;  /* 0x000000081a3cb981 */ /* 0x000f62000c1e1900 */
[----:B------:R-:W-:Y:S02]  /*0f90*/  SHF.R.S32.HI R19, RZ, 0x1f, R44 ;  /* 0x0000001fff137819 */ /* 0x000fe4000001142c */
[----:B------:R-:W-:-:S04]  /*0fa0*/  ISETP.GE.U32.AND P6, PT, R44, UR14, PT ;  /* 0x0000000e2c007c0c */ /* 0x000fc8000bfc6070 */
[----:B------:R-:W-:-:S04]  /*0fb0*/  ISETP.GE.AND.EX P5, PT, R19, UR15, PT, P6 ;  /* 0x0000000f13007c0c */ /* 0x000fc8000bfa6360 */
[----:B------:R-:W-:-:S13]  /*0fc0*/  ISETP.GT.U32.OR P5, PT, R53, 0x29f, P5 ;  /* 0x0000029f3500780c */ /* 0x000fda0002fa4470 */
[----:B------:R-:W3:Y:S08]  /*0fd0*/  @!P5 LDC.64 R30, c[0x0][0x288] ;  /* 0x0000a200ff1edb82 */ /* 0x000ef00000000a00 */
[----:B------:R-:W0:Y:S08]  /*0fe0*/  @!P5 LDC.64 R24, c[0x0][0x230] ;  /* 0x00008c00ff18db82 */ /* 0x000e300000000a00 */
[----:B-1----:R-:W1:Y:S01]  /*0ff0*/  @!P5 LDC.64 R32, c[0x0][0x228] ;  /* 0x00008a00ff20db82 */ /* 0x002e620000000a00 */
[----:B---3--:R-:W-:-:S04]  /*1000*/  @!P5 IMAD R58, R19, R30, RZ ;  /* 0x0000001e133ad224 */ /* 0x008fc800078e02ff */
[----:B------:R-:W-:Y:S01]  /*1010*/  @!P5 IMAD R59, R44, R31, R58 ;  /* 0x0000001f2c3bd224 */ /* 0x000fe200078e023a */
[----:B------:R-:W-:-:S06]  /*1020*/  MOV R58, RZ ;  /* 0x000000ff003a7202 */ /* 0x000fcc0000000f00 */
[----:B------:R-:W5:Y:S01]  /*1030*/  @!P4 LDG.E R58, desc[UR8][R28.64] ;  /* 0x000000081c3ac981 */ /* 0x000f62000c1e1900 */
[----:B------:R-:W-:Y:S02]  /*1040*/  @!P5 MOV R36, R66 ;  /* 0x000000420024d202 */ /* 0x000fe40000000f00 */
[----:B------:R-:W-:-:S03]  /*1050*/  @!P5 MOV R37, R69 ;  /* 0x000000450025d202 */ /* 0x000fc60000000f00 */
[----:B------:R-:W-:-:S05]  /*1060*/  @!P5 IMAD.WIDE.U32 R30, R44, R30, R36 ;  /* 0x0000001e2c1ed225 */ /* 0x000fca00078e0024 */
[----:B------:R-:W-:Y:S02]  /*1070*/  @!P5 IADD3 R37, R31, R59, RZ ;  /* 0x0000003b1f25d210 */ /* 0x000fe40007ffe0ff */
[C---:B------:R-:W-:Y:S02]  /*1080*/  @!P5 SHF.L.U32 R31, R30.reuse, 0x1, RZ ;  /* 0x000000011e1fd819 */ /* 0x040fe400000006ff */
[----:B------:R-:W-:Y:S02]  /*1090*/  @!P5 SHF.L.U64.HI R30, R30, 0x1, R37 ;  /* 0x000000011e1ed819 */ /* 0x000fe40000010225 */
[C---:B0-----:R-:W-:Y:S02]  /*10a0*/  @!P5 IADD3 R24, P2, R31.reuse, R24, RZ ;  /* 0x000000181f18d210 */ /* 0x041fe40007f5e0ff */
[----:B-1----:R-:W-:Y:S02]  /*10b0*/  @!P5 IADD3 R32, P4, R31, R32, RZ ;  /* 0x000000201f20d210 */ /* 0x002fe40007f9e0ff */
[----:B------:R-:W-:-:S02]  /*10c0*/  MOV R59, RZ ;  /* 0x000000ff003b7202 */ /* 0x000fc40000000f00 */
[----:B------:R-:W-:Y:S02]  /*10d0*/  MOV R62, RZ ;  /* 0x000000ff003e7202 */ /* 0x000fe40000000f00 */
[C---:B------:R-:W-:Y:S02]  /*10e0*/  @!P5 IADD3.X R25, R30.reuse, R25, RZ, P2, !PT ;  /* 0x000000191e19d210 */ /* 0x040fe400017fe4ff */
[----:B------:R-:W-:Y:S01]  /*10f0*/  @!P5 IADD3.X R33, R30, R33, RZ, P4, !PT ;  /* 0x000000211e21d210 */ /* 0x000fe200027fe4ff */
[----:B------:R-:W-:Y:S01]  /*1100*/  BSSY B0, `(.L_x_1076) ;  /* 0x000001b000007945 */ /* 0x000fe20003800000 */
[----:B------:R0:W5:Y:S04]  /*1110*/  @!P3 LDG.E R59, desc[UR8][R22.64] ;  /* 0x00000008163bb981 */ /* 0x000168000c1e1900 */
[----:B------:R1:W5:Y:S04]  /*1120*/  @!P5 LDG.E R62, desc[UR8][R24.64] ;  /* 0x00000008183ed981 */ /* 0x000368000c1e1900 */
[----:B------:R3:W5:Y:S01]  /*1130*/  @!P5 LDG.E R61, desc[UR8][R32.64] ;  /* 0x00000008203dd981 */ /* 0x000762000c1e1900 */
[----:B------:R-:W-:-:S02]  /*1140*/  ISETP.NE.AND P5, PT, RZ, UR10, PT ;  /* 0x0000000aff007c0c */ /* 0x000fc4000bfa5270 */
[----:B0-----:R-:W-:Y:S02]  /*1150*/  CS2R R22, SRZ ;  /* 0x0000000000167805 */ /* 0x001fe4000001ff00 */
[----:B-1----:R-:W-:Y:S01]  /*1160*/  CS2R R24, SRZ ;  /* 0x0000000000187805 */ /* 0x002fe2000001ff00 */
[--C-:B------:R-:W-:Y:S02]  /*1170*/  HADD2.F32 R31, -RZ, R40.reuse.H0_H0 ;  /* 0x20000028ff1f7230 */ /* 0x100fe40000004100 */
[----:B---3--:R-:W-:Y:S02]  /*1180*/  HADD2.F32 R33, -RZ, R40.H1_H1 ;  /* 0x30000028ff217230 */ /* 0x008fe40000004100 */
[----:B--2---:R-:W-:-:S05]  /*1190*/  FFMA.FTZ R21, -R20, R20, R21 ;  /* 0x0000001414157223 */ /* 0x004fca0000010115 */
[----:B------:R-:W-:-:S13]  /*11a0*/  FSETP.GTU.FTZ.AND P0, PT, R21, RZ, PT ;  /* 0x000000ff1500720b */ /* 0x000fda0003f1c000 */
[----:B------:R-:W0:Y:S02]  /*11b0*/  @P0 LDC R28, c[0x0][0x250] ;  /* 0x00009400ff1c0b82 */ /* 0x000e240000000800 */
[----:B0-----:R-:W-:Y:S01]  /*11c0*/  @P0 FADD.FTZ R28, R21, R28 ;  /* 0x0000001c151c0221 */ /* 0x001fe20000010000 */
[----:B------:R-:W-:-:S06]  /*11d0*/  MOV R21, 0x3f800000 ;  /* 0x3f80000000157802 */ /* 0x000fcc0000000f00 */
[----:B------:R0:W1:Y:S01]  /*11e0*/  @P0 MUFU.RSQ R21, R28 ;  /* 0x0000001c00150308 */ /* 0x0000620000001400 */
[----:B------:R-:W-:-:S13]  /*11f0*/  ISETP.GT.U32.AND P0, PT, R53, 0x29f, PT ;  /* 0x0000029f3500780c */ /* 0x000fda0003f04070 */
[----:B0-----:R-:W-:Y:S05]  /*1200*/  @P0 BRA `(.L_x_1077) ;  /* 0x0000000000280947 */ /* 0x001fea0003800000 */
[----:B------:R-:W-:Y:S01]  /*1210*/  ISETP.NE.AND P0, PT, RZ, UR10, PT ;  /* 0x0000000aff007c0c */ /* 0x000fe2000bf05270 */
[----:B------:R-:W0:Y:S01]  /*1220*/  LDC.64 R26, c[0x0][0x238] ;  /* 0x00008e00ff1a7b82 */ /* 0x000e220000000a00 */
[----:B------:R-:W-:-:S04]  /*1230*/  IADD3 R35, R54, R35, RZ ;  /* 0x0000002336237210 */ /* 0x000fc80007ffe0ff */
[----:B------:R-:W-:-:S07]  /*1240*/  SHF.R.S32.HI R30, RZ, 0x1f, R35 ;  /* 0x0000001fff1e7819 */ /* 0x000fce0000011423 */
[----:B------:R-:W2:Y:S01]  /*1250*/  @P0 LDC.64 R22, c[0x0][0x240] ;  /* 0x00009000ff160b82 */ /* 0x000ea20000000a00 */
[C---:B0-----:R-:W-:Y:S01]  /*1260*/  IMAD.WIDE R26, R35.reuse, 0x4, R26 ;  /* 0x00000004231a7825 */ /* 0x041fe200078e021a */
[----:B--2---:R-:W-:-:S04]  /*1270*/  @P0 LEA R28, P2, R35, R22, 0x2 ;  /* 0x00000016231c0211 */ /* 0x004fc800078410ff */
[----:B------:R-:W-:Y:S02]  /*1280*/  @P0 LEA.HI.X R29, R35, R23, R30, 0x2, P2 ;  /* 0x00000017231d0211 */ /* 0x000fe400010f141e */
[----:B------:R0:W5:Y:S04]  /*1290*/  LDG.E.64 R22, desc[UR8][R26.64] ;  /* 0x000000081a167981 */ /* 0x000168000c1e1b00 */
[----:B------:R0:W5:Y:S03]  /*12a0*/  @P0 LDG.E.64 R24, desc[UR8][R28.64] ;  /* 0x000000081c180981 */ /* 0x000166000c1e1b00 */
.L_x_1077:
[----:B------:R-:W-:Y:S05]  /*12b0*/  BSYNC B0 ;  /* 0x0000000000007941 */ /* 0x000fea0003800000 */
.L_x_1076:
[C---:B0-----:R-:W-:Y:S01]  /*12c0*/  FADD.FTZ R26, -R20.reuse, R31 ;  /* 0x0000001f141a7221 */ /* 0x041fe20000010100 */
[----:B------:R-:W-:Y:S01]  /*12d0*/  FADD.FTZ R30, -R20, R33 ;  /* 0x00000021141e7221 */ /* 0x000fe20000010100 */
[--C-:B-----5:R-:W-:Y:S02]  /*12e0*/  HADD2.F32 R29, -RZ, R18.reuse.H0_H0 ;  /* 0x20000012ff1d7230 */ /* 0x120fe40000004100 */
[-C--:B-1----:R-:W-:Y:S01]  /*12f0*/  FMUL.FTZ R27, R26, R21.reuse ;  /* 0x000000151a1b7220 */ /* 0x082fe20000410000 */
[----:B------:R-:W-:Y:S02]  /*1300*/  HADD2.F32 R28, -RZ, R18.H1_H1 ;  /* 0x30000012ff1c7230 */ /* 0x000fe40000004100 */
        /* <DEDUP_REMOVED lines=20> */
.L_x_1078:
[----:B------:R-:W-:Y:S01]  /*1450*/  FMUL.FTZ R30, R29, R22 ;  /* 0x000000161d1e7220 */ /* 0x000fe20000410000 */
[--C-:B------:R-:W-:Y:S02]  /*1460*/  HADD2.F32 R35, -RZ, R42.reuse.H0_H0 ;  /* 0x2000002aff237230 */ /* 0x100fe40000004100 */
[----:B------:R-:W-:Y:S01]  /*1470*/  FMUL.FTZ R32, R28, R23 ;  /* 0x000000171c207220 */ /* 0x000fe20000410000 */
[----:B------:R-:W-:Y:S02]  /*1480*/  HADD2.F32 R37, -RZ, R42.H1_H1 ;  /* 0x3000002aff257230 */ /* 0x000fe40000004100 */
[C---:B------:R-:W-:Y:S01]  /*1490*/  FFMA.FTZ R31, R27.reuse, R30, RZ ;  /* 0x0000001e1b1f7223 */ /* 0x040fe200000100ff */
[----:B------:R-:W-:Y:S01]  /*14a0*/  FADD.FTZ R33, RZ, R30 ;  /* 0x0000001eff217221 */ /* 0x000fe20000010000 */
[C---:B------:R-:W-:Y:S01]  /*14b0*/  FADD.FTZ R34, -R20.reuse, R35 ;  /* 0x0000002314227221 */ /* 0x040fe20000010100 */
[--C-:B------:R-:W-:Y:S02]  /*14c0*/  HADD2.F32 R35, -RZ, R16.reuse.H0_H0 ;  /* 0x20000010ff237230 */ /* 0x100fe40000004100 */
[----:B------:R-:W-:Y:S01]  /*14d0*/  FADD.FTZ R36, -R20, R37 ;  /* 0x0000002514247221 */ /* 0x000fe20000010100 */
[----:B------:R-:W-:Y:S01]  /*14e0*/  FFMA.FTZ R30, R26, R32, R31 ;  /* 0x000000201a1e7223 */ /* 0x000fe2000001001f */
[----:B------:R-:W-:Y:S01]  /*14f0*/  FADD.FTZ R31, R32, R33 ;  /* 0x00000021201f7221 */ /* 0x000fe20000010000 */
[----:B------:R-:W-:Y:S01]  /*1500*/  FMUL.FTZ R33, R34, R21 ;  /* 0x0000001522217220 */ /* 0x000fe20000410000 */
[----:B------:R-:W-:Y:S01]  /*1510*/  FFMA.FTZ R34, R27, R29, RZ ;  /* 0x0000001d1b227223 */ /* 0x000fe200000100ff */
[----:B------:R-:W-:Y:S01]  /*1520*/  FMUL.FTZ R32, R36, R21 ;  /* 0x0000001524207220 */ /* 0x000fe20000410000 */
[----:B------:R-:W-:Y:S01]  /*1530*/  HADD2.F32 R27, -RZ, R16.H1_H1 ;  /* 0x30000010ff1b7230 */ /* 0x000fe20000004100 */
[----:B------:R-:W-:Y:S06]  /*1540*/  @!P5 BRA `(.L_x_1079) ;  /* 0x000000000048d947 */ /* 0x000fec0003800000 */
[----:B------:R-:W-:-:S04]  /*1550*/  FFMA.FTZ R36, R33, R22, R24 ;  /* 0x0000001621247223 */ /* 0x000fc80000010018 */
[----:B------:R-:W-:-:S06]  /*1560*/  FMUL.FTZ R37, R36, -1.4426950216293334961 ;  /* 0xbfb8aa3b24257820 */ /* 0x000fcc0000410000 */
[----:B------:R-:W0:Y:S02]  /*1570*/  MUFU.EX2 R37, R37 ;  /* 0x0000002500257308 */ /* 0x000e240000000800 */
[----:B0-----:R-:W-:-:S06]  /*1580*/  FADD.FTZ R38, R37, 1 ;  /* 0x3f80000025267421 */ /* 0x001fcc0000010000 */
[----:B------:R-:W0:Y:S02]  /*1590*/  MUFU.RCP R38, R38 ;  /* 0x0000002600267308 */ /* 0x000e240000001000 */
[----:B0-----:R-:W-:Y:S01]  /*15a0*/  FADD.FTZ R39, -R38, 1 ;  /* 0x3f80000026277421 */ /* 0x001fe20000010100 */
[----:B------:R-:W-:Y:S01]  /*15b0*/  FMUL.FTZ R63, R35, R38 ;  /* 0x00000026233f7220 */ /* 0x000fe20000410000 */
[----:B------:R-:W-:Y:S02]  /*15c0*/  FFMA.FTZ R35, R32, R23, R25 ;  /* 0x0000001720237223 */ /* 0x000fe40000010019 */
[----:B------:R-:W-:Y:S02]  /*15d0*/  FFMA.FTZ R72, R36, R39, 1 ;  /* 0x3f80000024487423 */ /* 0x000fe40000010027 */
[----:B------:R-:W-:-:S06]  /*15e0*/  FMUL.FTZ R36, R35, -1.4426950216293334961 ;  /* 0xbfb8aa3b23247820 */ /* 0x000fcc0000410000 */
[----:B------:R-:W0:Y:S02]  /*15f0*/  MUFU.EX2 R36, R36 ;  /* 0x0000002400247308 */ /* 0x000e240000000800 */
[----:B0-----:R-:W-:-:S06]  /*1600*/  FADD.FTZ R39, R36, 1 ;  /* 0x3f80000024277421 */ /* 0x001fcc0000010000 */
[----:B------:R-:W0:Y:S02]  /*1610*/  MUFU.RCP R70, R39 ;  /* 0x0000002700467308 */ /* 0x000e240000001000 */
[----:B0-----:R-:W-:Y:S01]  /*1620*/  FMUL.FTZ R27, R27, R70 ;  /* 0x000000461b1b7220 */ /* 0x001fe20000410000 */
[----:B------:R-:W-:-:S04]  /*1630*/  FADD.FTZ R70, -R70, 1 ;  /* 0x3f80000046467421 */ /* 0x000fc80000010100 */
[----:B------:R-:W-:Y:S01]  /*1640*/  FFMA.FTZ R70, R35, R70, 1 ;  /* 0x3f80000023467423 */ /* 0x000fe20000010046 */
[----:B------:R-:W-:-:S03]  /*1650*/  FMUL.FTZ R35, R63, R72 ;  /* 0x000000483f237220 */ /* 0x000fc60000410000 */
[----:B------:R-:W-:-:S07]  /*1660*/  FMUL.FTZ R27, R27, R70 ;  /* 0x000000461b1b7220 */ /* 0x000fce0000410000 */
.L_x_1079:
[----:B------:R-:W-:Y:S01]  /*1670*/  FADD.FTZ R36, RZ, R29 ;  /* 0x0000001dff247221 */ /* 0x000fe20000010000 */
[----:B------:R-:W-:Y:S01]  /*1680*/  FMUL.FTZ R37, R35, R22 ;  /* 0x0000001623257220 */ /* 0x000fe20000410000 */
[C---:B------:R-:W-:Y:S02]  /*1690*/  FFMA.FTZ R34, R33.reuse, R35, R34 ;  /* 0x0000002321227223 */ /* 0x040fe40000010022 */
[----:B------:R-:W-:Y:S01]  /*16a0*/  FADD.FTZ R29, R36, R35 ;  /* 0x00000023241d7221 */ /* 0x000fe20000010000 */
[----:B------:R-:W-:Y:S01]  /*16b0*/  FFMA.FTZ R35, R26, R28, RZ ;  /* 0x0000001c1a237223 */ /* 0x000fe200000100ff */
[----:B------:R-:W-:Y:S01]  /*16c0*/  FADD.FTZ R28, RZ, R28 ;  /* 0x0000001cff1c7221 */ /* 0x000fe20000010000 */
[----:B------:R-:W-:Y:S01]  /*16d0*/  FFMA.FTZ R33, R33, R37, R30 ;  /* 0x0000002521217223 */ /* 0x000fe2000001001e */
[----:B------:R-:W-:Y:S01]  /*16e0*/  FADD.FTZ R30, R31, R37 ;  /* 0x000000251f1e7221 */ /* 0x000fe20000010000 */
[----:B------:R-:W-:Y:S01]  /*16f0*/  FFMA.FTZ R26, R32, R27, R35 ;  /* 0x0000001b201a7223 */ /* 0x000fe20000010023 */
[----:B------:R-:W-:Y:S01]  /*1700*/  FADD.FTZ R28, R28, R27 ;  /* 0x0000001b1c1c7221 */ /* 0x000fe20000010000 */
[----:B------:R-:W-:Y:S01]  /*1710*/  FMUL.FTZ R27, R27, R23 ;  /* 0x000000171b1b7220 */ /* 0x000fe20000410000 */
[----:B------:R-:W-:-:S02]  /*1720*/  HADD2.F32 R31, -RZ, R12.H0_H0 ;  /* 0x2000000cff1f7230 */ /* 0x000fc40000004100 */
[----:B------:R-:W-:Y:S02]  /*1730*/  HADD2.F32 R35, -RZ, R10.H0_H0 ;  /* 0x2000000aff237230 */ /* 0x000fe40000004100 */
[----:B------:R-:W-:Y:S01]  /*1740*/  FFMA.FTZ R32, R32, R27, R33 ;  /* 0x0000001b20207223 */ /* 0x000fe20000010021 */
[----:B------:R-:W-:Y:S02]  /*1750*/  HADD2.F32 R33, -RZ, R12.H1_H1 ;  /* 0x3000000cff217230 */ /* 0x000fe40000004100 */
[C---:B------:R-:W-:Y:S01]  /*1760*/  FADD.FTZ R36, -R20.reuse, R31 ;  /* 0x0000001f14247221 */ /* 0x040fe20000010100 */
[----:B------:R-:W-:Y:S01]  /*1770*/  FADD.FTZ R27, R27, R30 ;  /* 0x0000001e1b1b7221 */ /* 0x000fe20000010000 */
[----:B------:R-:W-:Y:S02]  /*1780*/  HADD2.F32 R31, -RZ, R10.H1_H1 ;  /* 0x3000000aff1f7230 */ /* 0x000fe40000004100 */
[----:B------:R-:W-:Y:S01]  /*1790*/  FADD.FTZ R38, -R20, R33 ;  /* 0x0000002114267221 */ /* 0x000fe20000010100 */
[----:B------:R-:W-:-:S03]  /*17a0*/  FMUL.FTZ R33, R36, R21 ;  /* 0x0000001524217220 */ /* 0x000fc60000410000 */
[----:B------:R-:W-:Y:S01]  /*17b0*/  FMUL.FTZ R30, R38, R21 ;  /* 0x00000015261e7220 */ /* 0x000fe20000410000 */
        /* <DEDUP_REMOVED lines=19> */
.L_x_1080:
[----:B------:R-:W-:Y:S01]  /*18f0*/  FMUL.FTZ R37, R35, R22 ;  /* 0x0000001623257220 */ /* 0x000fe20000410000 */
[C---:B------:R-:W-:Y:S01]  /*1900*/  FFMA.FTZ R34, R33.reuse, R35, R34 ;  /* 0x0000002321227223 */ /* 0x040fe20000010022 */
[----:B------:R-:W-:Y:S01]  /*1910*/  FFMA.FTZ R26, R30, R31, R26 ;  /* 0x0000001f1e1a7223 */ /* 0x000fe2000001001a */
[----:B------:R-:W-:Y:S01]  /*1920*/  FADD.FTZ R28, R28, R31 ;  /* 0x0000001f1c1c7221 */ /* 0x000fe20000010000 */
[----:B------:R-:W-:Y:S01]  /*1930*/  FFMA.FTZ R33, R33, R37, R32 ;  /* 0x0000002521217223 */ /* 0x000fe20000010020 */
[----:B------:R-:W-:Y:S01]  /*1940*/  FMUL.FTZ R32, R31, R23 ;  /* 0x000000171f207220 */ /* 0x000fe20000410000 */
[--C-:B------:R-:W-:Y:S02]  /*1950*/  HADD2.F32 R31, -RZ, R14.reuse.H0_H0 ;  /* 0x2000000eff1f7230 */ /* 0x100fe40000004100 */
[----:B------:R-:W-:Y:S01]  /*1960*/  FADD.FTZ R27, R27, R37 ;  /* 0x000000251b1b7221 */ /* 0x000fe20000010000 */
[----:B------:R-:W-:Y:S01]  /*1970*/  FADD.FTZ R29, R29, R35 ;  /* 0x000000231d1d7221 */ /* 0x000fe20000010000 */
[----:B------:R-:W-:Y:S01]  /*1980*/  FFMA.FTZ R30, R30, R32, R33 ;  /* 0x000000201e1e7223 */ /* 0x000fe20000010021 */
[----:B------:R-:W-:-:S02]  /*1990*/  HADD2.F32 R33, -RZ, R14.H1_H1 ;  /* 0x3000000eff217230 */ /* 0x000fc40000004100 */
[----:B------:R-:W-:Y:S01]  /*19a0*/  FADD.FTZ R36, -R20, R31 ;  /* 0x0000001f14247221 */ /* 0x000fe20000010100 */
[----:B------:R-:W-:Y:S01]  /*19b0*/  FADD.FTZ R27, R32, R27 ;  /* 0x0000001b201b7221 */ /* 0x000fe20000010000 */
[--C-:B------:R-:W-:Y:S02]  /*19c0*/  HADD2.F32 R35, -RZ, R8.reuse.H0_H0 ;  /* 0x20000008ff237230 */ /* 0x100fe40000004100 */
[----:B------:R-:W-:Y:S01]  /*19d0*/  FADD.FTZ R38, -R20, R33 ;  /* 0x0000002114267221 */ /* 0x000fe20000010100 */
[-C--:B------:R-:W-:Y:S01]  /*19e0*/  FMUL.FTZ R33, R36, R21.reuse ;  /* 0x0000001524217220 */ /* 0x080fe20000410000 */
[----:B------:R-:W-:Y:S02]  /*19f0*/  HADD2.F32 R31, -RZ, R8.H1_H1 ;  /* 0x30000008ff1f7230 */ /* 0x000fe40000004100 */
        /* <DEDUP_REMOVED lines=20> */
.L_x_1081:
        /* <DEDUP_REMOVED lines=37> */
.L_x_1082:
        /* <DEDUP_REMOVED lines=37> */
.L_x_1083:
[----:B------:R-:W-:Y:S01]  /*1fe0*/  FMUL.FTZ R37, R35, R22 ;  /* 0x0000001623257220 */ /* 0x000fe20000410000 */
[C---:B------:R-:W-:Y:S01]  /*1ff0*/  FFMA.FTZ R34, R33.reuse, R35, R34 ;  /* 0x0000002321227223 */ /* 0x040fe20000010022 */
[----:B------:R-:W-:Y:S01]  /*2000*/  FADD.FTZ R28, R28, R31 ;  /* 0x0000001f1c1c7221 */ /* 0x000fe20000010000 */
[C---:B------:R-:W-:Y:S01]  /*2010*/  FFMA.FTZ R26, R32.reuse, R31, R26 ;  /* 0x0000001f201a7223 */ /* 0x040fe2000001001a */
        /* <DEDUP_REMOVED lines=33> */
.L_x_1084:
[----:B------:R-:W-:Y:S01]  /*2230*/  FMUL.FTZ R37, R35, R22 ;  /* 0x0000001623257220 */ /* 0x000fe20000410000 */
[----:B------:R-:W-:Y:S01]  /*2240*/  FADD.FTZ R33, R29, R35 ;  /* 0x000000231d217221 */ /* 0x000fe20000010000 */
[C---:B------:R-:W-:Y:S01]  /*2250*/  FFMA.FTZ R34, R31.reuse, R35, R34 ;  /* 0x000000231f227223 */ /* 0x040fe20000010022 */
[----:B------:R-:W-:Y:S01]  /*2260*/  FFMA.FTZ R26, R36, R27, R26 ;  /* 0x0000001b241a7223 */ /* 0x000fe2000001001a */
[----:B------:R-:W-:Y:S01]  /*2270*/  FADD.FTZ R29, R30, R37 ;  /* 0x000000251e1d7221 */ /* 0x000fe20000010000 */
[----:B------:R-:W-:Y:S01]  /*2280*/  FFMA.FTZ R31, R31, R37, R32 ;  /* 0x000000251f1f7223 */ /* 0x000fe20000010020 */
[----:B------:R-:W-:Y:S01]  /*2290*/  FMUL.FTZ R30, R27, R23 ;  /* 0x000000171b1e7220 */ /* 0x000fe20000410000 */
[----:B------:R-:W-:-:S03]  /*22a0*/  HADD2.F32 R35, -RZ, R62.H1_H1 ;  /* 0x3000003eff237230 */ /* 0x000fc60000004100 */
[----:B------:R-:W-:Y:S01]  /*22b0*/  FFMA.FTZ R36, R36, R30, R31 ;  /* 0x0000001e24247223 */ /* 0x000fe2000001001f */
[----:B------:R-:W-:Y:S02]  /*22c0*/  HADD2.F32 R31, -RZ, R62.H0_H0 ;  /* 0x2000003eff1f7230 */ /* 0x000fe40000004100 */
[----:B------:R-:W-:Y:S01]  /*22d0*/  FADD.FTZ R29, R30, R29 ;  /* 0x0000001d1e1d7221 */ /* 0x000fe20000010000 */
[C---:B------:R-:W-:Y:S01]  /*22e0*/  FADD.FTZ R32, -R20.reuse, R35 ;  /* 0x0000002314207221 */ /* 0x040fe20000010100 */
[--C-:B------:R-:W-:Y:S02]  /*22f0*/  HADD2.F32 R35, -RZ, R61.reuse.H0_H0 ;  /* 0x2000003dff237230 */ /* 0x100fe40000004100 */
[----:B------:R-:W-:Y:S01]  /*2300*/  FADD.FTZ R30, -R20, R31 ;  /* 0x0000001f141e7221 */ /* 0x000fe20000010100 */
[----:B------:R-:W-:-:S03]  /*2310*/  HADD2.F32 R31, -RZ, R61.H1_H1 ;  /* 0x3000003dff1f7230 */ /* 0x000fc60000004100 */
[-C--:B------:R-:W-:Y:S01]  /*2320*/  FMUL.FTZ R37, R30, R21.reuse ;  /* 0x000000151e257220 */ /* 0x080fe20000410000 */
        /* <DEDUP_REMOVED lines=20> */
.L_x_1085:
[----:B------:R-:W-:Y:S01]  /*2470*/  FMUL.FTZ R32, R35, R22 ;  /* 0x0000001623207220 */ /* 0x000fe20000410000 */
[C---:B------:R-:W-:Y:S01]  /*2480*/  ISETP.GT.AND P0, PT, R6.reuse, 0x1e, PT ;  /* 0x0000001e0600780c */ /* 0x040fe20003f04270 */
[----:B------:R-:W0:Y:S01]  /*2490*/  S2UR UR11, SR_CgaCtaId ;  /* 0x00000000000b79c3 */ /* 0x000e220000008800 */
[----:B------:R-:W-:Y:S01]  /*24a0*/  UMOV UR6, 0x400 ;  /* 0x0000040000067882 */ /* 0x000fe20000000000 */
[----:B------:R-:W-:Y:S01]  /*24b0*/  FFMA.FTZ R39, R37, R32, R36 ;  /* 0x0000002025277223 */ /* 0x000fe20000010024 */
[----:B------:R-:W-:Y:S01]  /*24c0*/  FMUL.FTZ R36, R31, R23 ;  /* 0x000000171f247220 */ /* 0x000fe20000410000 */
[----:B------:R-:W-:Y:S01]  /*24d0*/  FADD.FTZ R29, R29, R32 ;  /* 0x000000201d1d7221 */ /* 0x000fe20000010000 */
[----:B------:R-:W-:Y:S01]  /*24e0*/  UIADD3 UR5, UR6, 0xd0, URZ ;  /* 0x000000d006057890 */ /* 0x000fe2000fffe03f */
[----:B------:R-:W-:Y:S01]  /*24f0*/  ISETP.NE.AND P3, PT, R6, RZ, PT ;  /* 0x000000ff0600720c */ /* 0x000fe20003f65270 */
[----:B------:R-:W-:Y:S01]  /*2500*/  FFMA.FTZ R32, R30, R36, R39 ;  /* 0x000000241e207223 */ /* 0x000fe20000010027 */
[----:B------:R-:W-:Y:S01]  /*2510*/  FADD.FTZ R36, R36, R29 ;  /* 0x0000001d24247221 */ /* 0x000fe20000010000 */
[----:B------:R-:W-:Y:S01]  /*2520*/  ISETP.NE.AND P2, PT, R53, RZ, PT ;  /* 0x000000ff3500720c */ /* 0x000fe20003f45270 */
[----:B------:R-:W-:Y:S01]  /*2530*/  FADD.FTZ R38, R28, R27 ;  /* 0x0000001b1c267221 */ /* 0x000fe20000010000 */
[----:B------:R-:W-:Y:S01]  /*2540*/  FFMA.FTZ R28, R37, R35, R34 ;  /* 0x00000023251c7223 */ /* 0x000fe20000010022 */
[----:B------:R-:W1:Y:S01]  /*2550*/  SHFL.DOWN PT, R29, R32, 0x1, 0x1f ;  /* 0x08201f00201d7f89 */ /* 0x000e6200000e0000 */
[----:B------:R-:W-:Y:S01]  /*2560*/  BSSY B0, `(.L_x_1086) ;  /* 0x0000057000007945 */ /* 0x000fe20003800000 */
[----:B------:R-:W-:-:S02]  /*2570*/  ISETP.GT.U32.AND P4, PT, R53, 0x29, PT ;  /* 0x000000293500780c */ /* 0x000fc40003f84070 */
[----:B------:R-:W2:Y:S01]  /*2580*/  SHFL.DOWN PT, R39, R36, 0x1, 0x1f ;  /* 0x08201f0024277f89 */ /* 0x000ea200000e0000 */
[----:B0-----:R-:W-:Y:S01]  /*2590*/  ULEA UR5, UR11, UR5, 0x18 ;  /* 0x000000050b057291 */ /* 0x001fe2000f8ec03f */
        /* <DEDUP_REMOVED lines=16> */
[----:B------:R-:W-:Y:S01]  /*26a0*/  FFMA.FTZ R29, R30, R31, R26 ;  /* 0x0000001f1e1d7223 */ /* 0x000fe2000001001a */
[----:B------:R-:W-:Y:S01]  /*26b0*/  FADD.FTZ R30, R33, R35 ;  /* 0x00000023211e7221 */ /* 0x000fe20000010000 */
[----:B------:R-:W-:Y:S01]  /*26c0*/  FADD.FTZ R31, R38, R31 ;  /* 0x0000001f261f7221 */ /* 0x000fe20000010000 */
[----:B-1----:R-:W-:Y:S01]  /*26d0*/  @!P0 FADD.FTZ R36, R36, R39 ;  /* 0x0000002724248221 */ /* 0x002fe20000010000 */
[----:B------:R-:W-:Y:S01]  /*26e0*/  ISETP.GT.AND P0, PT, R6, 0xf, PT ;  /* 0x0000000f0600780c */ /* 0x000fe20003f04270 */
[----:B------:R-:W0:Y:S04]  /*26f0*/  SHFL.DOWN PT, R39, R32, 0x10, 0x1f ;  /* 0x0a001f0020277f89 */ /* 0x000e2800000e0000 */
[----:B------:R-:W1:Y:S08]  /*2700*/  SHFL.DOWN PT, R63, R36, 0x10, 0x1f ;  /* 0x0a001f00243f7f89 */ /* 0x000e7000000e0000 */
[----:B0-----:R-:W-:Y:S01]  /*2710*/  @!P0 FADD.FTZ R32, R32, R39 ;  /* 0x0000002720208221 */ /* 0x001fe20000010000 */
[----:B-1----:R-:W-:Y:S01]  /*2720*/  @!P0 FADD.FTZ R36, R36, R63 ;  /* 0x0000003f24248221 */ /* 0x002fe20000010000 */
[----:B------:R-:W-:-:S03]  /*2730*/  LEA R63, R53, UR5, 0x4 ;  /* 0x00000005353f7c11 */ /* 0x000fc6000f8e20ff */
[----:B------:R-:W-:Y:S02]  /*2740*/  MOV R26, R32 ;  /* 0x00000020001a7202 */ /* 0x000fe40000000f00 */
[----:B------:R-:W-:Y:S01]  /*2750*/  MOV R27, R36 ;  /* 0x00000024001b7202 */ /* 0x000fe20000000f00 */
[----:B------:R0:W-:Y:S04]  /*2760*/  STS.128 [R63], R28 ;  /* 0x0000001c3f007388 */ /* 0x0001e80000000c00 */
[----:B------:R0:W-:Y:S01]  /*2770*/  @!P3 STS.64 [R2+0x18], R26 ;  /* 0x0000181a0200b388 */ /* 0x0001e20000000a00 */
[----:B------:R-:W-:Y:S06]  /*2780*/  BAR.SYNC.DEFER_BLOCKING 0x0 ;  /* 0x0000000000007b1d */ /* 0x000fec0000010000 */
[----:B------:R-:W-:Y:S05]  /*2790*/  @P2 BRA `(.L_x_1087) ;  /* 0x0000000000cc2947 */ /* 0x000fea0003800000 */
[----:B------:R-:W-:-:S09]  /*27a0*/  ULEA UR5, UR11, UR6, 0x18 ;  /* 0x000000060b057291 */ /* 0x000fd2000f8ec03f */
[----:B------:R-:W1:Y:S04]  /*27b0*/  LDS.128 R32, [UR5+0x20] ;  /* 0x00002005ff207984 */ /* 0x000e680008000c00 */
[----:B------:R-:W2:Y:S01]  /*27c0*/  LDS.128 R36, [UR5+0x30] ;  /* 0x00003005ff247984 */ /* 0x000ea20008000c00 */
        /* <DEDUP_REMOVED lines=43> */
[----:B------:R-:W-:-:S03]  /*2a80*/  FADD.FTZ R26, R26, R35 ;  /* 0x000000231a1a7221 */ /* 0x000fc60000010000 */
[----:B-1----:R-:W-:Y:S01]  /*2a90*/  FADD.FTZ R65, R65, R36 ;  /* 0x0000002441417221 */ /* 0x002fe20000010000 */
[----:B------:R-:W-:-:S03]  /*2aa0*/  FADD.FTZ R32, R26, R37 ;  /* 0x000000251a207221 */ /* 0x000fc60000010000 */
[----:B------:R-:W-:Y:S01]  /*2ab0*/  FADD.FTZ R26, R65, R38 ;  /* 0x00000026411a7221 */ /* 0x000fe20000010000 */
[----:B------:R-:W-:-:S07]  /*2ac0*/  FADD.FTZ R27, R32, R39 ;  /* 0x00000027201b7221 */ /* 0x000fce0000010000 */
.L_x_1087:
[----:B------:R-:W-:Y:S05]  /*2ad0*/  BSYNC B0 ;  /* 0x0000000000007941 */ /* 0x000fea0003800000 */
.L_x_1086:
[----:B------:R-:W-:Y:S06]  /*2ae0*/  BAR.SYNC.DEFER_BLOCKING 0x0 ;  /* 0x0000000000007b1d */ /* 0x000fec0000010000 */
[----:B------:R-:W-:Y:S04]  /*2af0*/  BSSY B0, `(.L_x_1088) ;  /* 0x000004d000007945 */ /* 0x000fe80003800000 */
[----:B------:R-:W-:Y:S05]  /*2b00*/  @P4 BRA `(.L_x_1089) ;  /* 0x00000004002c4947 */ /* 0x000fea0003800000 */
[----:B------:R-:W1:Y:S04]  /*2b10*/  LDS.128 R32, [R63+0x2a0] ;  /* 0x0002a0003f207984 */ /* 0x000e680000000c00 */
[----:B------:R-:W2:Y:S01]  /*2b20*/  LDS.128 R36, [R63+0x540] ;  /* 0x000540003f247984 */ /* 0x000ea20000000c00 */
[----:B-1----:R-:W-:Y:S01]  /*2b30*/  FADD.FTZ R65, R28, R32 ;  /* 0x000000201c417221 */ /* 0x002fe20000010000 */
[----:B0-----:R-:W-:Y:S01]  /*2b40*/  FADD.FTZ R28, R29, R33 ;  /* 0x000000211d1c7221 */ /* 0x001fe20000010000 */
[----:B------:R-:W-:Y:S01]  /*2b50*/  FADD.FTZ R33, R30, R34 ;  /* 0x000000221e217221 */ /* 0x000fe20000010000 */
[----:B------:R-:W-:Y:S01]  /*2b60*/  FADD.FTZ R32, R31, R35 ;  /* 0x000000231f207221 */ /* 0x000fe20000010000 */
[----:B--2---:R-:W-:Y:S01]  /*2b70*/  FADD.FTZ R65, R65, R36 ;  /* 0x0000002441417221 */ /* 0x004fe20000010000 */
[----:B------:R-:W-:Y:S01]  /*2b80*/  FADD.FTZ R34, R28, R37 ;  /* 0x000000251c227221 */ /* 0x000fe20000010000 */
[----:B------:R-:W-:Y:S01]  /*2b90*/  FADD.FTZ R37, R33, R38 ;  /* 0x0000002621257221 */ /* 0x000fe20000010000 */
[----:B------:R-:W0:Y:S01]  /*2ba0*/  LDS.128 R28, [R63+0x7e0] ;  /* 0x0007e0003f1c7984 */ /* 0x000e220000000c00 */
[----:B------:R-:W-:Y:S01]  /*2bb0*/  FADD.FTZ R36, R32, R39 ;  /* 0x0000002720247221 */ /* 0x000fe20000010000 */
[----:B0-----:R-:W-:Y:S01]  /*2bc0*/  FADD.FTZ R65, R65, R28 ;  /* 0x0000001c41417221 */ /* 0x001fe20000010000 */
        /* <DEDUP_REMOVED lines=63> */
.L_x_1089:
[----:B------:R-:W-:Y:S05]  /*2fc0*/  BSYNC B0 ;  /* 0x0000000000007941 */ /* 0x000fea0003800000 */
.L_x_1088:
[----:B------:R-:W1:Y:S01]  /*2fd0*/  LDC R34, c[0x0][0xc] ;  /* 0x00000300ff227b82 */ /* 0x000e620000000800 */
[----:B------:R-:W-:Y:S01]  /*2fe0*/  IMAD R33, R64, 0x2a, R53 ;  /* 0x0000002a40217824 */ /* 0x000fe200078e0235 */
[----:B------:R-:W-:Y:S06]  /*2ff0*/  BSSY B0, `(.L_x_1090) ;  /* 0x0000010000007945 */ /* 0x000fec0003800000 */
        /* <DEDUP_REMOVED lines=15> */
.L_x_1091:
[----:B------:R-:W-:Y:S05]  /*30f0*/  BSYNC B0 ;  /* 0x0000000000007941 */ /* 0x000fea0003800000 */
.L_x_1090:
[----:B------:R-:W-:Y:S05]  /*3100*/  @!P0 BRA `(.L_x_1092) ;  /* 0x0000001000888947 */ /* 0x000fea0003800000 */
[----:B--2---:R-:W1:Y:S01]  /*3110*/  LDC R36, c[0x0][0x10] ;  /* 0x00000400ff247b82 */ /* 0x004e620000000800 */
[----:B------:R-:W2:Y:S01]  /*3120*/  S2R R35, SR_CTAID.Y ;  /* 0x0000000000237919 */ /* 0x000ea20000002600 */
[----:B0-----:R-:W-:-:S06]  /*3130*/  LOP3.LUT R31, R43, 0x1, RZ, 0xc0, !PT ;  /* 0x000000012b1f7812 */ /* 0x001fcc00078ec0ff */
[----:B------:R-:W0:Y:S08]  /*3140*/  LDC.64 R28, c[0x0][0x258] ;  /* 0x00009600ff1c7b82 */ /* 0x000e300000000a00 */
[----:B------:R-:W3:Y:S01]  /*3150*/  LDC.64 R64, c[0x0][0x260] ;  /* 0x00009800ff407b82 */ /* 0x000ee20000000a00 */
[----:B-1----:R-:W-:-:S04]  /*3160*/  IMAD R31, R31, R36, RZ ;  /* 0x000000241f1f7224 */ /* 0x002fc800078e02ff */
[C---:B------:R-:W-:Y:S01]  /*3170*/  IMAD R30, R31.reuse, R34, RZ ;  /* 0x000000221f1e7224 */ /* 0x040fe200078e02ff */
[----:B--2---:R-:W-:-:S04]  /*3180*/  IADD3 R31, R31, R35, RZ ;  /* 0x000000231f1f7210 */ /* 0x004fc80007ffe0ff */
[----:B------:R-:W-:Y:S01]  /*3190*/  SHF.L.U32 R33, R30, 0x1, RZ ;  /* 0x000000011e217819 */ /* 0x000fe200000006ff */
[----:B0-----:R-:W-:-:S04]  /*31a0*/  IMAD.WIDE.U32 R28, R31, 0x4, R28 ;  /* 0x000000041f1c7825 */ /* 0x001fc800078e001c */
[----:B---3--:R-:W-:Y:S01]  /*31b0*/  IMAD.WIDE R64, R33, 0x4, R64 ;  /* 0x0000000421407825 */ /* 0x008fe200078e0240 */
[----:B------:R-:W-:Y:S06]  /*31c0*/  @P2 BRA `(.L_x_1093) ;  /* 0x0000000000602947 */ /* 0x000fec0003800000 */
[----:B------:R-:W0:Y:S01]  /*31d0*/  S2R R6, SR_LANEID ;  /* 0x0000000000067919 */ /* 0x000e220000000000 */
[----:B------:R-:W-:Y:S01]  /*31e0*/  HFMA2.MMA R32, -RZ, RZ, 0, 5.9604644775390625e-08 ;  /* 0x00000001ff207435 */ /* 0x000fe200000001ff */
[----:B------:R-:W-:Y:S01]  /*31f0*/  VOTEU.ANY UR5, UPT, PT ;  /* 0x0000000000057886 */ /* 0x000fe200038e0100 */
[----:B------:R-:W-:Y:S01]  /*3200*/  LOP3.LUT P0, RZ, R43, 0x2, RZ, 0xc0, !PT ;  /* 0x000000022bff7812 */ /* 0x000fe2000780c0ff */
[----:B------:R-:W-:Y:S01]  /*3210*/  UFLO.U32 UR6, UR5 ;  /* 0x00000005000672bd */ /* 0x000fe200080e0000 */
[----:B------:R-:W-:Y:S01]  /*3220*/  IMAD R31, R36, UR7, R35 ;  /* 0x00000007241f7c24 */ /* 0x000fe2000f8e0223 */
[----:B------:R-:W-:Y:S01]  /*3230*/  UPOPC UR5, UR5 ;  /* 0x00000005000572bf */ /* 0x000fe20008000000 */
[----:B------:R-:W-:Y:S02]  /*3240*/  SEL R37, R34, RZ, !P0 ;  /* 0x000000ff22257207 */ /* 0x000fe40004000000 */
[----:B------:R-:W-:Y:S02]  /*3250*/  IMAD.WIDE.U32 R30, R31, 0x8, R64 ;  /* 0x000000081f1e7825 */ /* 0x000fe400078e0040 */
[----:B------:R-:W-:-:S02]  /*3260*/  SEL R32, R32, 0xffffffff, !P0 ;  /* 0xffffffff20207807 */ /* 0x000fc40004000000 */
[----:B------:R-:W-:Y:S01]  /*3270*/  ISETP.NE.AND P0, PT, R37, -0x1, PT ;  /* 0xffffffff2500780c */ /* 0x000fe20003f05270 */
[----:B------:R1:W-:Y:S02]  /*3280*/  STG.E.64 desc[UR8][R30.64], R26 ;  /* 0x0000001a1e007986 */ /* 0x0003e4000c101b08 */
[----:B------:R-:W-:Y:S01]  /*3290*/  IMAD R33, R32, UR5, RZ ;  /* 0x0000000520217c24 */ /* 0x000fe2000f8e02ff */
[----:B0-----:R-:W-:-:S13]  /*32a0*/  ISETP.EQ.U32.AND P3, PT, R6, UR6, PT ;  /* 0x0000000606007c0c */ /* 0x001fda000bf62070 */
[----:B------:R-:W-:Y:S06]  /*32b0*/  @P3 MEMBAR.ALL.GPU ;  /* 0x0000000000003992 */ /* 0x000fec000000a000 */
[----:B------:R-:W-:-:S00]  /*32c0*/  @P3 ERRBAR ;  /* 0x00000000000039ab */ /* 0x000fc00000000000 */
[----:B------:R-:W-:Y:S06]  /*32d0*/  @P3 CGAERRBAR ;  /* 0x00000000000035ab */ /* 0x000fec0000000000 */
[----:B------:R1:W-:Y:S01]  /*32e0*/  @P3 REDG.E.ADD.S32.STRONG.GPU desc[UR8][R28.64], R33 ;  /* 0x000000211c00398e */ /* 0x0003e2000c10e388 */
[----:B------:R-:W-:Y:S05]  /*32f0*/  @!P0 BRA `(.L_x_1093) ;  /* 0x0000000000148947 */ /* 0x000fea0003800000 */
.L_x_1094:
[----:B-1----:R-:W2:Y:S04]  /*3300*/  LDG.E.STRONG.GPU R30, desc[UR8][R28.64] ;  /* 0x000000081c1e7981 */ /* 0x002ea8000c1ef900 */
[----:B--2---:R-:W-:Y:S01]  /*3310*/  CCTL.IVALL ;  /* 0x00000000ff00798f */ /* 0x004fe20002000000 */
[----:B------:R-:W-:Y:S05]  /*3320*/  YIELD ;  /* 0x0000000000007946 */ /* 0x000fea0003800000 */
[----:B------:R-:W-:-:S13]  /*3330*/  ISETP.NE.AND P0, PT, R30, R37, PT ;  /* 0x000000251e00720c */ /* 0x000fda0003f05270 */
[----:B------:R-:W-:Y:S05]  /*3340*/  @P0 BRA `(.L_x_1094) ;  /* 0xfffffffc00ec0947 */ /* 0x000fea000383ffff */
.L_x_1093:
[----:B------:R-:W-:Y:S01]  /*3350*/  ISETP.NE.AND P0, PT, R34, RZ, PT ;  /* 0x000000ff2200720c */ /* 0x000fe20003f05270 */
[----:B------:R-:W-:Y:S05]  /*3360*/  WARPSYNC.ALL ;  /* 0x0000000000007948 */ /* 0x000fea0003800000 */
[----:B------:R-:W-:Y:S07]  /*3370*/  BAR.SYNC.DEFER_BLOCKING 0x0 ;  /* 0x0000000000007b1d */ /* 0x000fee0000010000 */
[----:B------:R-:W-:Y:S05]  /*3380*/  @!P0 BRA `(.L_x_1092) ;  /* 0x0000000c00e88947 */ /* 0x000fea0003800000 */
[----:B-1----:R-:W-:Y:S02]  /*3390*/  IADD3 R28, R34, -0x1, RZ ;  /* 0xffffffff221c7810 */ /* 0x002fe40007ffe0ff */
[----:B------:R-:W-:Y:S02]  /*33a0*/  MOV R38, RZ ;  /* 0x000000ff00267202 */ /* 0x000fe40000000f00 */
[----:B------:R-:W-:-:S13]  /*33b0*/  ISETP.GE.U32.AND P0, PT, R28, 0x3, PT ;  /* 0x000000031c00780c */ /* 0x000fda0003f06070 */
[----:B------:R-:W-:Y:S05]  /*33c0*/  @!P0 BRA `(.L_x_1095) ;  /* 0x0000000c00688947 */ /* 0x000fea0003800000 */
[----:B------:R-:W-:Y:S01]  /*33d0*/  LOP3.LUT R37, R34, 0x3, RZ, 0xc0, !PT ;  /* 0x0000000322257812 */ /* 0x000fe200078ec0ff */
[----:B------:R-:W-:-:S03]  /*33e0*/  HFMA2.MMA R38, -RZ, RZ, 0, 0 ;  /* 0x00000000ff267435 */ /* 0x000fc600000001ff */
[----:B------:R-:W-:-:S04]  /*33f0*/  IADD3 R37, -R37, R34, RZ ;  /* 0x0000002225257210 */ /* 0x000fc80007ffe1ff */
[----:B------:R-:W-:-:S13]  /*3400*/  ISETP.GT.AND P0, PT, R37, RZ, PT ;  /* 0x000000ff2500720c */ /* 0x000fda0003f04270 */
[----:B------:R-:W-:Y:S05]  /*3410*/  @!P0 BRA `(.L_x_1096) ;  /* 0x0000000800d88947 */ /* 0x000fea0003800000 */
[----:B------:R-:W-:Y:S02]  /*3420*/  ISETP.GT.AND P3, PT, R37, 0xc, PT ;  /* 0x0000000c2500780c */ /* 0x000fe40003f64270 */
[----:B------:R-:W-:-:S11]  /*3430*/  PLOP3.LUT P0, PT, PT, PT, PT, 0x80, 0x0 ;  /* 0x000000000000781c */ /* 0x000fd60003f0f070 */
[----:B------:R-:W-:Y:S05]  /*3440*/  @!P3 BRA `(.L_x_1097) ;  /* 0x0000000400d0b947 */ /* 0x000fea0003800000 */
[----:B------:R-:W-:-:S13]  /*3450*/  PLOP3.LUT P0, PT, PT, PT, PT, 0x8, 0x0 ;  /* 0x000000000000781c */ /* 0x000fda0003f0e170 */
.L_x_1098:
[----:B------:R-:W-:-:S13]  /*3460*/  ISETP.EQ.OR P6, PT, R38, UR7, P2 ;  /* 0x0000000726007c0c */ /* 0x000fda00097c2670 */
[----:B------:R-:W-:-:S04]  /*3470*/  @!P6 IMAD R31, R36, R38, R35 ;  /* 0x00000026241fe224 */ /* 0x000fc800078e0223 */
[----:B------:R-:W-:-:S06]  /*3480*/  @!P6 IMAD.WIDE.U32 R30, R31, 0x8, R64 ;  /* 0x000000081f1ee825 */ /* 0x000fcc00078e0040 */
[----:B------:R-:W2:Y:S01]  /*3490*/  @!P6 LDG.E.64 R30, desc[UR8][R30.64] ;  /* 0x000000081e1ee981 */ /* 0x000ea2000c1e1b00 */
[----:B------:R-:W-:-:S04]  /*34a0*/  IADD3 R29, R38, 0x1, RZ ;  /* 0x00000001261d7810 */ /* 0x000fc80007ffe0ff */
[----:B------:R-:W-:Y:S02]  /*34b0*/  ISETP.EQ.OR P3, PT, R29, UR7, P2 ;  /* 0x000000071d007c0c */ /* 0x000fe40009762670 */
[----:B------:R-:W-:-:S04]  /*34c0*/  IADD3 R33, R38, 0x2, RZ ;  /* 0x0000000226217810 */ /* 0x000fc80007ffe0ff */
[----:B------:R-:W-:-:S07]  /*34d0*/  ISETP.EQ.OR P4, PT, R33, UR7, P2 ;  /* 0x0000000721007c0c */ /* 0x000fce0009782670 */
[----:B------:R-:W-:-:S04]  /*34e0*/  @!P3 IMAD R29, R36, R29, R35 ;  /* 0x0000001d241db224 */ /* 0x000fc800078e0223 */
        /* <DEDUP_REMOVED lines=8> */
[----:B------:R-:W-:-:S13]  /*3570*/  ISETP.EQ.OR P6, PT, R31, UR7, P2 ;  /* 0x000000071f007c0c */ /* 0x000fda00097c2670 */
[----:B------:R-:W-:-:S04]  /*3580*/  @!P6 IMAD R31, R36, R31, R35 ;  /* 0x0000001f241fe224 */ /* 0x000fc800078e0223 */
[----:B------:R-:W-:-:S06]  /*3590*/  @!P6 IMAD.WIDE.U32 R30, R31, 0x8, R64 ;  /* 0x000000081f1ee825 */ /* 0x000fcc00078e0040 */
[----:B------:R-:W2:Y:S01]  /*35a0*/  @!P6 LDG.E.64 R30, desc[UR8][R30.64] ;  /* 0x000000081e1ee981 */ /* 0x000ea2000c1e1b00 */
[----:B---3--:R-:W-:Y:S01]  /*35b0*/  @!P3 FADD.FTZ R27, R27, R29 ;  /* 0x0000001d1b1bb221 */ /* 0x008fe20000010000 */
        /* <DEDUP_REMOVED lines=67> */
[C---:B------:R-:W-:Y:S01]  /*39f0*/  IADD3 R32, R38.reuse, 0xe, RZ ;  /* 0x0000000e26207810 */ /* 0x040fe20007ffe0ff */
[----:B------:R-:W-:Y:S01]  /*3a00*/  @!P4 FADD.FTZ R27, R27, R33 ;  /* 0x000000211b1bc221 */ /* 0x000fe20000010000 */
[----:B------:R-:W-:Y:S02]  /*3a10*/  IADD3 R33, R38, 0xf, RZ ;  /* 0x0000000f26217810 */ /* 0x000fe40007ffe0ff */
[----:B------:R-:W-:-:S07]  /*3a20*/  ISETP.EQ.OR P4, PT, R32, UR7, P2 ;  /* 0x0000000720007c0c */ /* 0x000fce0009782670 */
        /* <DEDUP_REMOVED lines=14> */
[----:B------:R-:W-:Y:S02]  /*3b10*/  @!P3 FADD.FTZ R27, R27, R29 ;  /* 0x0000001d1b1bb221 */ /* 0x000fe40000010000 */
[----:B------:R-:W-:Y:S02]  /*3b20*/  ISETP.GT.AND P3, PT, R37, 0xc, PT ;  /* 0x0000000c2500780c */ /* 0x000fe40003f64270 */
[----:B------:R-:W-:Y:S01]  /*3b30*/  IADD3 R38, R38, 0x10, RZ ;  /* 0x0000001026267810 */ /* 0x000fe20007ffe0ff */
[----:B--2---:R-:W-:Y:S01]  /*3b40*/  @!P4 FADD.FTZ R26, R26, R30 ;  /* 0x0000001e1a1ac221 */ /* 0x004fe20000010000 */
[----:B------:R-:W-:-:S03]  /*3b50*/  @!P4 FADD.FTZ R27, R27, R31 ;  /* 0x0000001f1b1bc221 */ /* 0x000fc60000010000 */
[----:B----4-:R-:W-:Y:S01]  /*3b60*/  @!P6 FADD.FTZ R26, R26, R32 ;  /* 0x000000201a1ae221 */ /* 0x010fe20000010000 */
[----:B------:R-:W-:-:S05]  /*3b70*/  @!P6 FADD.FTZ R27, R27, R33 ;  /* 0x000000211b1be221 */ /* 0x000fca0000010000 */
[----:B------:R-:W-:Y:S05]  /*3b80*/  @P3 BRA `(.L_x_1098) ;  /* 0xfffffff800343947 */ /* 0x000fea000383ffff */
.L_x_1097:
[----:B------:R-:W-:-:S13]  /*3b90*/  ISETP.GT.AND P3, PT, R37, 0x4, PT ;  /* 0x000000042500780c */ /* 0x000fda0003f64270 */
[----:B------:R-:W-:Y:S05]  /*3ba0*/  @!P3 BRA `(.L_x_1099) ;  /* 0x0000000000ecb947 */ /* 0x000fea0003800000 */
[----:B------:R-:W-:-:S13]  /*3bb0*/  ISETP.EQ.OR P0, PT, R38, UR7, P2 ;  /* 0x0000000726007c0c */ /* 0x000fda0009702670 */
[----:B------:R-:W-:-:S04]  /*3bc0*/  @!P0 IMAD R29, R38, R36, R35 ;  /* 0x00000024261d8224 */ /* 0x000fc800078e0223 */
[----:B------:R-:W-:-:S06]  /*3bd0*/  @!P0 IMAD.WIDE.U32 R28, R29, 0x8, R64 ;  /* 0x000000081d1c8825 */ /* 0x000fcc00078e0040 */
[----:B------:R-:W2:Y:S01]  /*3be0*/  @!P0 LDG.E.64 R28, desc[UR8][R28.64] ;  /* 0x000000081c1c8981 */ /* 0x000ea2000c1e1b00 */
[C---:B------:R-:W-:Y:S02]  /*3bf0*/  IADD3 R31, R38.reuse, 0x1, RZ ;  /* 0x00000001261f7810 */ /* 0x040fe40007ffe0ff */
[----:B------:R-:W-:Y:S02]  /*3c00*/  IADD3 R33, R38, 0x2, RZ ;  /* 0x0000000226217810 */ /* 0x000fe40007ffe0ff */
[----:B------:R-:W-:Y:S02]  /*3c10*/  ISETP.EQ.OR P4, PT, R31, UR7, P2 ;  /* 0x000000071f007c0c */ /* 0x000fe40009782670 */
[----:B------:R-:W-:-:S11]  /*3c20*/  ISETP.EQ.OR P6, PT, R33, UR7, P2 ;  /* 0x0000000721007c0c */ /* 0x000fd600097c2670 */
[C-C-:B------:R-:W-:Y:S02]  /*3c30*/  @!P4 IMAD R31, R36.reuse, R31, R35.reuse ;  /* 0x0000001f241fc224 */ /* 0x140fe400078e0223 */
[----:B------:R-:W-:Y:S02]  /*3c40*/  @!P6 IMAD R33, R36, R33, R35 ;  /* 0x000000212421e224 */ /* 0x000fe400078e0223 */
[----:B------:R-:W-:-:S04]  /*3c50*/  @!P4 IMAD.WIDE.U32 R30, R31, 0x8, R64 ;  /* 0x000000081f1ec825 */ /* 0x000fc800078e0040 */
[----:B------:R-:W-:Y:S02]  /*3c60*/  @!P6 IMAD.WIDE.U32 R32, R33, 0x8, R64 ;  /* 0x000000082120e825 */ /* 0x000fe400078e0040 */
[----:B------:R-:W3:Y:S04]  /*3c70*/  @!P4 LDG.E.64 R30, desc[UR8][R30.64] ;  /* 0x000000081e1ec981 */ /* 0x000ee8000c1e1b00 */
[----:B------:R-:W4:Y:S01]  /*3c80*/  @!P6 LDG.E.64 R32, desc[UR8][R32.64] ;  /* 0x000000082020e981 */ /* 0x000f22000c1e1b00 */
[----:B--2---:R-:W-:Y:S01]  /*3c90*/  @!P0 FADD.FTZ R27, R27, R29 ;  /* 0x0000001d1b1b8221 */ /* 0x004fe20000010000 */
[----:B------:R-:W-:Y:S01]  /*3ca0*/  IADD3 R29, R38, 0x3, RZ ;  /* 0x00000003261d7810 */ /* 0x000fe20007ffe0ff */
[----:B------:R-:W-:-:S03]  /*3cb0*/  @!P0 FADD.FTZ R26, R26, R28 ;  /* 0x0000001c1a1a8221 */ /* 0x000fc60000010000 */
[----:B------:R-:W-:Y:S02]  /*3cc0*/  ISETP.EQ.OR P3, PT, R29, UR7, P2 ;  /* 0x000000071d007c0c */ /* 0x000fe40009762670 */
[----:B------:R-:W-:-:S11]  /*3cd0*/  IADD3 R38, R38, 0x4, RZ ;  /* 0x0000000426267810 */ /* 0x000fd60007ffe0ff */
[----:B------:R-:W-:-:S04]  /*3ce0*/  @!P3 IMAD R29, R36, R29, R35 ;  /* 0x0000001d241db224 */ /* 0x000fc800078e0223 */
[----:B------:R-:W-:Y:S01]  /*3cf0*/  @!P3 IMAD.WIDE.U32 R28, R29, 0x8, R64 ;  /* 0x000000081d1cb825 */ /* 0x000fe200078e0040 */
[----:B------:R-:W-:-:S05]  /*3d00*/  ISETP.EQ.OR P0, PT, R38, UR7, P2 ;  /* 0x0000000726007c0c */ /* 0x000fca0009702670 */
[----:B------:R-:W2:Y:S01]  /*3d10*/  @!P3 LDG.E.64 R28, desc[UR8][R28.64] ;  /* 0x000000081c1cb981 */ /* 0x000ea2000c1e1b00 */
[----:B---3--:R-:W-:Y:S01]  /*3d20*/  @!P4 FADD.FTZ R27, R27, R31 ;  /* 0x0000001f1b1bc221 */ /* 0x008fe20000010000 */
[----:B------:R-:W-:-:S03]  /*3d30*/  @!P4 FADD.FTZ R26, R26, R30 ;  /* 0x0000001e1a1ac221 */ /* 0x000fc60000010000 */
[----:B----4-:R-:W-:-:S03]  /*3d40*/  @!P6 FADD.FTZ R27, R27, R33 ;  /* 0x000000211b1be221 */ /* 0x010fc60000010000 */
[----:B------:R-:W-:Y:S02]  /*3d50*/  @!P0 IMAD R33, R36, R38, R35 ;  /* 0x0000002624218224 */ /* 0x000fe400078e0223 */
[----:B------:R-:W-:Y:S02]  /*3d60*/  @!P6 FADD.FTZ R26, R26, R32 ;  /* 0x000000201a1ae221 */ /* 0x000fe40000010000 */
[----:B------:R-:W-:-:S06]  /*3d70*/  @!P0 IMAD.WIDE.U32 R32, R33, 0x8, R64 ;  /* 0x0000000821208825 */ /* 0x000fcc00078e0040 */
[----:B------:R-:W3:Y:S01]  /*3d80*/  @!P0 LDG.E.64 R32, desc[UR8][R32.64] ;  /* 0x0000000820208981 */ /* 0x000ee2000c1e1b00 */
[----:B------:R-:W-:-:S04]  /*3d90*/  IADD3 R31, R38, 0x1, RZ ;  /* 0x00000001261f7810 */ /* 0x000fc80007ffe0ff */
[----:B------:R-:W-:Y:S02]  /*3da0*/  ISETP.EQ.OR P4, PT, R31, UR7, P2 ;  /* 0x000000071f007c0c */ /* 0x000fe40009782670 */
[----:B------:R-:W-:-:S11]  /*3db0*/  IADD3 R39, R38, 0x3, RZ ;  /* 0x0000000326277810 */ /* 0x000fd60007ffe0ff */
[----:B------:R-:W-:-:S04]  /*3dc0*/  @!P4 IMAD R31, R36, R31, R35 ;  /* 0x0000001f241fc224 */ /* 0x000fc800078e0223 */
[----:B------:R-:W-:-:S06]  /*3dd0*/  @!P4 IMAD.WIDE.U32 R30, R31, 0x8, R64 ;  /* 0x000000081f1ec825 */ /* 0x000fcc00078e0040 */
[----:B------:R-:W4:Y:S01]  /*3de0*/  @!P4 LDG.E.64 R30, desc[UR8][R30.64] ;  /* 0x000000081e1ec981 */ /* 0x000f22000c1e1b00 */
[----:B--2---:R-:W-:Y:S01]  /*3df0*/  @!P3 FADD.FTZ R27, R27, R29 ;  /* 0x0000001d1b1bb221 */ /* 0x004fe20000010000 */
[----:B------:R-:W-:Y:S01]  /*3e00*/  IADD3 R29, R38, 0x2, RZ ;  /* 0x00000002261d7810 */ /* 0x000fe20007ffe0ff */
[----:B------:R-:W-:-:S03]  /*3e10*/  @!P3 FADD.FTZ R26, R26, R28 ;  /* 0x0000001c1a1ab221 */ /* 0x000fc60000010000 */
[----:B------:R-:W-:Y:S02]  /*3e20*/  ISETP.EQ.OR P6, PT, R29, UR7, P2 ;  /* 0x000000071d007c0c */ /* 0x000fe400097c2670 */
[----:B------:R-:W-:-:S11]  /*3e30*/  ISETP.EQ.OR P3, PT, R39, UR7, P2 ;  /* 0x0000000727007c0c */ /* 0x000fd60009762670 */
[C---:B------:R-:W-:Y:S02]  /*3e40*/  @!P6 IMAD R29, R36.reuse, R29, R35 ;  /* 0x0000001d241de224 */ /* 0x040fe400078e0223 */
[----:B---3--:R-:W-:Y:S01]  /*3e50*/  @!P0 FADD.FTZ R27, R27, R33 ;  /* 0x000000211b1b8221 */ /* 0x008fe20000010000 */
[----:B------:R-:W-:Y:S02]  /*3e60*/  @!P3 IMAD R33, R36, R39, R35 ;  /* 0x000000272421b224 */ /* 0x000fe400078e0223 */
[----:B------:R-:W-:-:S04]  /*3e70*/  @!P6 IMAD.WIDE.U32 R28, R29, 0x8, R64 ;  /* 0x000000081d1ce825 */ /* 0x000fc800078e0040 */
[----:B------:R-:W-:Y:S01]  /*3e80*/  @!P0 FADD.FTZ R26, R26, R32 ;  /* 0x000000201a1a8221 */ /* 0x000fe20000010000 */
[----:B------:R-:W-:Y:S01]  /*3e90*/  @!P3 IMAD.WIDE.U32 R32, R33, 0x8, R64 ;  /* 0x000000082120b825 */ /* 0x000fe200078e0040 */
[----:B------:R-:W2:Y:S05]  /*3ea0*/  @!P6 LDG.E.64 R28, desc[UR8][R28.64] ;  /* 0x000000081c1ce981 */ /* 0x000eaa000c1e1b00 */
[----:B------:R-:W3:Y:S01]  /*3eb0*/  @!P3 LDG.E.64 R32, desc[UR8][R32.64] ;  /* 0x000000082020b981 */ /* 0x000ee2000c1e1b00 */
[----:B------:R-:W-:Y:S02]  /*3ec0*/  IADD3 R37, R37, -0x4, RZ ;  /* 0xfffffffc25257810 */ /* 0x000fe40007ffe0ff */
[----:B------:R-:W-:-:S02]  /*3ed0*/  PLOP3.LUT P0, PT, PT, PT, PT, 0x8, 0x0 ;  /* 0x000000000000781c */ /* 0x000fc40003f0e170 */
[----:B------:R-:W-:Y:S01]  /*3ee0*/  IADD3 R37, R37, -0x4, RZ ;  /* 0xfffffffc25257810 */ /* 0x000fe20007ffe0ff */
[----:B----4-:R-:W-:Y:S01]  /*3ef0*/  @!P4 FADD.FTZ R26, R26, R30 ;  /* 0x0000001e1a1ac221 */ /* 0x010fe20000010000 */
[----:B------:R-:W-:Y:S01]  /*3f00*/  @!P4 FADD.FTZ R27, R27, R31 ;  /* 0x0000001f1b1bc221 */ /* 0x000fe20000010000 */
[----:B------:R-:W-:Y:S02]  /*3f10*/  IADD3 R38, R38, 0x4, RZ ;  /* 0x0000000426267810 */ /* 0x000fe40007ffe0ff */
[----:B--2---:R-:W-:Y:S01]  /*3f20*/  @!P6 FADD.FTZ R26, R26, R28 ;  /* 0x0000001c1a1ae221 */ /* 0x004fe20000010000 */
[----:B------:R-:W-:-:S03]  /*3f30*/  @!P6 FADD.FTZ R27, R27, R29 ;  /* 0x0000001d1b1be221 */ /* 0x000fc60000010000 */
[----:B---3--:R-:W-:Y:S01]  /*3f40*/  @!P3 FADD.FTZ R26, R26, R32 ;  /* 0x000000201a1ab221 */ /* 0x008fe20000010000 */
[----:B------:R-:W-:-:S07]  /*3f50*/  @!P3 FADD.FTZ R27, R27, R33 ;  /* 0x000000211b1bb221 */ /* 0x000fce0000010000 */
.L_x_1099:
[----:B------:R-:W-:-:S13]  /*3f60*/  ISETP.NE.OR P0, PT, R37, RZ, P0 ;  /* 0x000000ff2500720c */ /* 0x000fda0000705670 */
[----:B------:R-:W-:Y:S05]  /*3f70*/  @!P0 BRA `(.L_x_1095) ;  /* 0x00000000007c8947 */ /* 0x000fea0003800000 */
.L_x_1096:
[C---:B------:R-:W-:Y:S02]  /*3f80*/  ISETP.EQ.OR P3, PT, R38.reuse, UR7, P2 ;  /* 0x0000000726007c0c */ /* 0x040fe40009762670 */
[C---:B------:R-:W-:Y:S02]  /*3f90*/  IADD3 R29, R38.reuse, 0x1, RZ ;  /* 0x00000001261d7810 */ /* 0x040fe40007ffe0ff */
[----:B------:R-:W-:Y:S02]  /*3fa0*/  IADD3 R33, R38, 0x2, RZ ;  /* 0x0000000226217810 */ /* 0x000fe40007ffe0ff */
[----:B------:R-:W-:-:S07]  /*3fb0*/  ISETP.EQ.OR P4, PT, R29, UR7, P2 ;  /* 0x000000071d007c0c */ /* 0x000fce0009782670 */
[----:B------:R-:W-:-:S04]  /*3fc0*/  @!P3 IMAD R31, R36, R38, R35 ;  /* 0x00000026241fb224 */ /* 0x000fc800078e0223 */
[----:B------:R-:W-:-:S06]  /*3fd0*/  @!P3 IMAD.WIDE.U32 R30, R31, 0x8, R64 ;  /* 0x000000081f1eb825 */ /* 0x000fcc00078e0040 */
[----:B------:R-:W2:Y:S01]  /*3fe0*/  @!P3 LDG.E.64 R30, desc[UR8][R30.64] ;  /* 0x000000081e1eb981 */ /* 0x000ea2000c1e1b00 */
[----:B------:R-:W-:Y:S01]  /*3ff0*/  ISETP.EQ.OR P6, PT, R33, UR7, P2 ;  /* 0x0000000721007c0c */ /* 0x000fe200097c2670 */
[----:B------:R-:W-:Y:S01]  /*4000*/  @!P4 IMAD R29, R36, R29, R35 ;  /* 0x0000001d241dc224 */ /* 0x000fe200078e0223 */
[----:B------:R-:W-:-:S03]  /*4010*/  IADD3 R32, R38, 0x3, RZ ;  /* 0x0000000326207810 */ /* 0x000fc60007ffe0ff */
[----:B------:R-:W-:Y:S01]  /*4020*/  @!P4 IMAD.WIDE.U32 R28, R29, 0x8, R64 ;  /* 0x000000081d1cc825 */ /* 0x000fe200078e0040 */
[----:B------:R-:W-:-:S05]  /*4030*/  ISETP.EQ.OR P0, PT, R32, UR7, P2 ;  /* 0x0000000720007c0c */ /* 0x000fca0009702670 */
[----:B------:R-:W3:Y:S02]  /*4040*/  @!P4 LDG.E.64 R28, desc[UR8][R28.64] ;  /* 0x000000081c1cc981 */ /* 0x000ee4000c1e1b00 */
[----:B------:R-:W-:Y:S02]  /*4050*/  @!P6 IMAD R33, R36, R33, R35 ;  /* 0x000000212421e224 */ /* 0x000fe400078e0223 */
[----:B--2---:R-:W-:Y:S01]  /*4060*/  @!P3 FADD.FTZ R26, R26, R30 ;  /* 0x0000001e1a1ab221 */ /* 0x004fe20000010000 */
[----:B------:R-:W-:Y:S01]  /*4070*/  @!P3 FADD.FTZ R27, R27, R31 ;  /* 0x0000001f1b1bb221 */ /* 0x000fe20000010000 */
[----:B------:R-:W-:-:S04]  /*4080*/  @!P6 IMAD.WIDE.U32 R30, R33, 0x8, R64 ;  /* 0x00000008211ee825 */ /* 0x000fc800078e0040 */
[----:B------:R-:W-:Y:S02]  /*4090*/  @!P0 IMAD R33, R36, R32, R35 ;  /* 0x0000002024218224 */ /* 0x000fe400078e0223 */
[----:B------:R-:W2:Y:S02]  /*40a0*/  @!P6 LDG.E.64 R30, desc[UR8][R30.64] ;  /* 0x000000081e1ee981 */ /* 0x000ea4000c1e1b00 */
[----:B------:R-:W-:Y:S01]  /*40b0*/  @!P0 IMAD.WIDE.U32 R32, R33, 0x8, R64 ;  /* 0x0000000821208825 */ /* 0x000fe200078e0040 */
[----:B------:R-:W-:-:S03]  /*40c0*/  IADD3 R37, R37, -0x4, RZ ;  /* 0xfffffffc25257810 */ /* 0x000fc60007ffe0ff */
[----:B---3--:R-:W-:Y:S02]  /*40d0*/  @!P4 FADD.FTZ R26, R26, R28 ;  /* 0x0000001c1a1ac221 */ /* 0x008fe40000010000 */
[----:B------:R-:W3:Y:S01]  /*40e0*/  @!P0 LDG.E.64 R32, desc[UR8][R32.64] ;  /* 0x0000000820208981 */ /* 0x000ee2000c1e1b00 */
[----:B------:R-:W-:Y:S01]  /*40f0*/  ISETP.NE.AND P3, PT, R37, RZ, PT ;  /* 0x000000ff2500720c */ /* 0x000fe20003f65270 */
[----:B------:R-:W-:Y:S01]  /*4100*/  @!P4 FADD.FTZ R27, R27, R29 ;  /* 0x0000001d1b1bc221 */ /* 0x000fe20000010000 */
[----:B------:R-:W-:Y:S01]  /*4110*/  IADD3 R38, R38, 0x4, RZ ;  /* 0x0000000426267810 */ /* 0x000fe20007ffe0ff */
[----:B--2---:R-:W-:Y:S02]  /*4120*/  @!P6 FADD.FTZ R26, R26, R30 ;  /* 0x0000001e1a1ae221 */ /* 0x004fe40000010000 */
[----:B------:R-:W-:Y:S02]  /*4130*/  @!P6 FADD.FTZ R27, R27, R31 ;  /* 0x0000001f1b1be221 */ /* 0x000fe40000010000 */
[----:B---3--:R-:W-:-:S02]  /*4140*/  @!P0 FADD.FTZ R26, R26, R32 ;  /* 0x000000201a1a8221 */ /* 0x008fc40000010000 */
[----:B------:R-:W-:-:S04]  /*4150*/  @!P0 FADD.FTZ R27, R27, R33 ;  /* 0x000000211b1b8221 */ /* 0x000fc80000010000 */
[----:B------:R-:W-:Y:S05]  /*4160*/  @P3 BRA `(.L_x_1096) ;  /* 0xfffffffc00843947 */ /* 0x000fea000383ffff */
.L_x_1095:
        /* <DEDUP_REMOVED lines=11> */
.L_x_1101:
[----:B------:R-:W-:Y:S05]  /*4220*/  BSYNC B0 ;  /* 0x0000000000007941 */ /* 0x000fea0003800000 */
.L_x_1100:
        /* <DEDUP_REMOVED lines=16> */
.L_x_1092:
[----:B------:R-:W3:Y:S01]  /*4330*/  S2UR UR6, SR_CgaCtaId ;  /* 0x00000000000679c3 */ /* 0x000ee20000008800 */
[----:B------:R-:W-:Y:S01]  /*4340*/  UMOV UR5, 0x400 ;  /* 0x0000040000057882 */ /* 0x000fe20000000000 */
[--C-:B-1----:R-:W-:Y:S01]  /*4350*/  HADD2.F32 R33, -RZ, R40.reuse.H0_H0 ;  /* 0x20000028ff217230 */ /* 0x102fe20000004100 */
[----:B------:R-:W-:Y:S01]  /*4360*/  ULDC.64 UR14, c[0x0][0x290] ;  /* 0x0000a400000e7ab9 */ /* 0x000fe20000000a00 */
[----:B------:R-:W-:Y:S01]  /*4370*/  HADD2.F32 R35, -RZ, R40.H1_H1 ;  /* 0x30000028ff237230 */ /* 0x000fe20000004100 */
[----:B------:R-:W-:Y:S01]  /*4380*/  ISETP.GE.U32.AND P0, PT, R50, UR14, PT ;  /* 0x0000000e32007c0c */ /* 0x000fe2000bf06070 */
[----:B---3--:R-:W-:-:S09]  /*4390*/  ULEA UR5, UR6, UR5, 0x18 ;  /* 0x0000000506057291 */ /* 0x008fd2000f8ec03f */
[----:B------:R0:W-:Y:S01]  /*43a0*/  @!P2 STS.64 [UR5+0xc8], R26 ;  /* 0x0000c81aff00a988 */ /* 0x0001e20008000a05 */
[----:B------:R-:W-:Y:S01]  /*43b0*/  BAR.SYNC.DEFER_BLOCKING 0x0 ;  /* 0x0000000000007b1d */ /* 0x000fe20000010000 */
[----:B0-----:R-:W-:Y:S01]  /*43c0*/  FADD.FTZ R26, -R20, R33 ;  /* 0x00000021141a7221 */ /* 0x001fe20000010100 */
[----:B------:R-:W-:-:S03]  /*43d0*/  HADD2.F32 R33, -RZ, R42.H0_H0 ;  /* 0x2000002aff217230 */ /* 0x000fc60000004100 */
[-C--:B--2---:R-:W-:Y:S01]  /*43e0*/  FMUL.FTZ R39, R26, R21.reuse ;  /* 0x000000151a277220 */ /* 0x084fe20000410000 */
[----:B------:R-:W0:Y:S01]  /*43f0*/  LDS.64 R28, [UR5+0xc8] ;  /* 0x0000c805ff1c7984 */ /* 0x000e220008000a00 */
[----:B------:R-:W-:Y:S02]  /*4400*/  ULDC UR5, c[0x0][0x2bc] ;  /* 0x0000af0000057ab9 */ /* 0x000fe40000000800 */
[----:B0-----:R-:W-:Y:S01]  /*4410*/  FMUL.FTZ R30, R28, UR5 ;  /* 0x000000051c1e7c20 */ /* 0x001fe20008410000 */
[----:B------:R-:W-:Y:S01]  /*4420*/  FADD.FTZ R28, -R20, R35 ;  /* 0x00000023141c7221 */ /* 0x000fe20000010100 */
[----:B------:R-:W-:Y:S01]  /*4430*/  FMUL.FTZ R31, R29, UR5 ;  /* 0x000000051d1f7c20 */ /* 0x000fe20008410000 */
[--C-:B------:R-:W-:Y:S02]  /*4440*/  HADD2.F32 R29, -RZ, R18.reuse.H0_H0 ;  /* 0x20000012ff1d7230 */ /* 0x100fe40000004100 */
        /* <DEDUP_REMOVED lines=21> */
.L_x_1102:
        /* <DEDUP_REMOVED lines=14> */
[----:B------:R-:W-:Y:S02]  /*4680*/  ULDC.64 UR12, c[0x0][0x210] ;  /* 0x00008400000c7ab9 */ /* 0x000fe40000000a00 */
[----:B------:R-:W-:Y:S02]  /*4690*/  LEA R28, P2, R26, UR12, 0x1 ;  /* 0x0000000c1a1c7c11 */ /* 0x000fe4000f8408ff */
[----:B------:R-:W-:Y:S02]  /*46a0*/  IADD3 R29, R27, R29, RZ ;  /* 0x0000001d1b1d7210 */ /* 0x000fe40007ffe0ff */
[----:B------:R-:W-:Y:S02]  /*46b0*/  F2FP.F16.F32.PACK_AB R27, R18, R35 ;  /* 0x00000023121b723e */ /* 0x000fe400000000ff */
[----:B------:R-:W-:-:S05]  /*46c0*/  LEA.HI.X R29, R26, UR13, R29, 0x1, P2 ;  /* 0x0000000d1a1d7c11 */ /* 0x000fca00090f0c1d */
[----:B------:R0:W-:Y:S02]  /*46d0*/  STG.E desc[UR8][R28.64], R27 ;  /* 0x0000001b1c007986 */ /* 0x0001e4000c101908 */
.L_x_1104:
[----:B------:R-:W-:Y:S05]  /*46e0*/  BSYNC B0 ;  /* 0x0000000000007941 */ /* 0x000fea0003800000 */
.L_x_1103:
[----:B0-----:R-:W-:Y:S01]  /*46f0*/  HADD2.F32 R29, -RZ, R42.H1_H1 ;  /* 0x3000002aff1d7230 */ /* 0x001fe20000004100 */
[----:B------:R-:W-:Y:S01]  /*4700*/  ISETP.GE.U32.AND P2, PT, R49, UR14, PT ;  /* 0x0000000e31007c0c */ /* 0x000fe2000bf46070 */
[C---:B------:R-:W-:Y:S01]  /*4710*/  FADD.FTZ R18, -R20.reuse, R33 ;  /* 0x0000002114127221 */ /* 0x040fe20000010100 */
[----:B------:R-:W-:Y:S01]  /*4720*/  ISETP.GE.AND.EX P3, PT, R7, UR15, PT, P0 ;  /* 0x0000000f07007c0c */ /* 0x000fe2000bf66300 */
[--C-:B------:R-:W-:Y:S01]  /*4730*/  HADD2.F32 R27, -RZ, R16.reuse.H0_H0 ;  /* 0x20000010ff1b7230 */ /* 0x100fe20000004100 */
[----:B------:R-:W-:Y:S01]  /*4740*/  ISETP.GE.AND.EX P4, PT, R9, UR15, PT, P2 ;  /* 0x0000000f09007c0c */ /* 0x000fe2000bf86320 */
[----:B------:R-:W-:Y:S01]  /*4750*/  FADD.FTZ R26, -R20, R29 ;  /* 0x0000001d141a7221 */ /* 0x000fe20000010100 */
[----:B------:R-:W-:Y:S01]  /*4760*/  ISETP.GE.U32.AND P0, PT, R48, UR14, PT ;  /* 0x0000000e30007c0c */ /* 0x000fe2000bf06070 */
[----:B------:R-:W-:Y:S01]  /*4770*/  HADD2.F32 R16, -RZ, R16.H1_H1 ;  /* 0x30000010ff107230 */ /* 0x000fe20000004100 */
[----:B------:R-:W-:Y:S01]  /*4780*/  ISETP.GE.U32.AND P2, PT, R47, UR14, PT ;  /* 0x0000000e2f007c0c */ /* 0x000fe2000bf46070 */
[--C-:B------:R-:W-:Y:S01]  /*4790*/  HADD2.F32 R33, -RZ, R12.reuse.H0_H0 ;  /* 0x2000000cff217230 */ /* 0x100fe20000004100 */
[C---:B------:R-:W-:Y:S01]  /*47a0*/  ISETP.GT.U32.OR P3, PT, R53.reuse, 0x29f, P3 ;  /* 0x0000029f3500780c */ /* 0x040fe20001f64470 */
[----:B------:R-:W-:Y:S01]  /*47b0*/  HADD2.F32 R35, -RZ, R12.H1_H1 ;  /* 0x3000000cff237230 */ /* 0x000fe20000004100 */
[----:B------:R-:W-:Y:S01]  /*47c0*/  ISETP.GT.U32.OR P4, PT, R53, 0x29f, P4 ;  /* 0x0000029f3500780c */ /* 0x000fe20002784470 */
[-C--:B------:R-:W-:Y:S01]  /*47d0*/  FMUL.FTZ R65, R18, R21.reuse ;  /* 0x0000001512417220 */ /* 0x080fe20000410000 */
[----:B------:R-:W-:Y:S01]  /*47e0*/  FMUL.FTZ R34, R26, R21 ;  /* 0x000000151a227220 */ /* 0x000fe20000410000 */
[----:B------:R-:W-:Y:S10]  /*47f0*/  @!P5 BRA `(.L_x_1105) ;  /* 0x000000000048d947 */ /* 0x000ff40003800000 */
        /* <DEDUP_REMOVED lines=18> */
.L_x_1105:
[----:B------:R-:W-:Y:S04]  /*4920*/  BSSY B0, `(.L_x_1106) ;  /* 0x0000014000007945 */ /* 0x000fe80003800000 */
[----:B------:R-:W-:Y:S05]  /*4930*/  @P3 BRA `(.L_x_1107) ;  /* 0x0000000000483947 */ /* 0x000fea0003800000 */
[C-C-:B------:R-:W-:Y:S01]  /*4940*/  FFMA.FTZ R12, R30.reuse, R65, R31.reuse ;  /* 0x000000411e0c7223 */ /* 0x140fe2000001001f */
[----:B------:R-:W-:Y:S01]  /*4950*/  ULDC.64 UR12, c[0x0][0x288] ;  /* 0x0000a200000c7ab9 */ /* 0x000fe20000000a00 */
[----:B------:R-:W-:Y:S01]  /*4960*/  FFMA.FTZ R29, R30, R34, R31 ;  /* 0x000000221e1d7223 */ /* 0x000fe2000001001f */
[----:B------:R-:W-:Y:S01]  /*4970*/  MOV R26, R66 ;  /* 0x00000042001a7202 */ /* 0x000fe20000000f00 */
[----:B------:R-:W-:Y:S01]  /*4980*/  FFMA.FTZ R12, R27, R22, -R12 ;  /* 0x000000161b0c7223 */ /* 0x000fe2000001080c */
[----:B------:R-:W-:Y:S01]  /*4990*/  MOV R27, R69 ;  /* 0x00000045001b7202 */ /* 0x000fe20000000f00 */
[----:B------:R-:W-:Y:S02]  /*49a0*/  IMAD R7, R7, UR12, RZ ;  /* 0x0000000c07077c24 */ /* 0x000fe4000f8e02ff */
[----:B------:R-:W-:Y:S01]  /*49b0*/  FFMA.FTZ R16, R16, R23, -R29 ;  /* 0x0000001710107223 */ /* 0x000fe2000001081d */
[----:B------:R-:W-:Y:S01]  /*49c0*/  FMUL.FTZ R12, R12, R21 ;  /* 0x000000150c0c7220 */ /* 0x000fe20000410000 */
[----:B------:R-:W-:-:S04]  /*49d0*/  IMAD.WIDE.U32 R26, R50, UR12, R26 ;  /* 0x0000000c321a7c25 */ /* 0x000fc8000f8e001a */
[----:B------:R-:W-:Y:S01]  /*49e0*/  IMAD R29, R50, UR13, R7 ;  /* 0x0000000d321d7c24 */ /* 0x000fe2000f8e0207 */
[----:B------:R-:W-:Y:S01]  /*49f0*/  ULDC.64 UR12, c[0x0][0x210] ;  /* 0x00008400000c7ab9 */ /* 0x000fe20000000a00 */
[----:B------:R-:W-:Y:S01]  /*4a00*/  FMUL.FTZ R7, R16, R21 ;  /* 0x0000001510077220 */ /* 0x000fe20000410000 */
[C---:B------:R-:W-:Y:S02]  /*4a10*/  LEA R28, P3, R26.reuse, UR12, 0x1 ;  /* 0x0000000c1a1c7c11 */ /* 0x040fe4000f8608ff */
[----:B------:R-:W-:Y:S02]  /*4a20*/  IADD3 R29, R27, R29, RZ ;  /* 0x0000001d1b1d7210 */ /* 0x000fe40007ffe0ff */
[----:B------:R-:W-:Y:S02]  /*4a30*/  F2FP.F16.F32.PACK_AB R7, R7, R12 ;  /* 0x0000000c0707723e */ /* 0x000fe400000000ff */
[----:B------:R-:W-:-:S05]  /*4a40*/  LEA.HI.X R29, R26, UR13, R29, 0x1, P3 ;  /* 0x0000000d1a1d7c11 */ /* 0x000fca00098f0c1d */
[----:B------:R0:W-:Y:S02]  /*4a50*/  STG.E desc[UR8][R28.64], R7 ;  /* 0x000000071c007986 */ /* 0x0001e4000c101908 */
.L_x_1107:
[----:B------:R-:W-:Y:S05]  /*4a60*/  BSYNC B0 ;  /* 0x0000000000007941 */ /* 0x000fea0003800000 */
.L_x_1106:
[C---:B------:R-:W-:Y:S01]  /*4a70*/  FADD.FTZ R12, -R20.reuse, R33 ;  /* 0x00000021140c7221 */ /* 0x040fe20000010100 */
[----:B------:R-:W-:Y:S01]  /*4a80*/  FADD.FTZ R16, -R20, R35 ;  /* 0x0000002314107221 */ /* 0x000fe20000010100 */
[--C-:B0-----:R-:W-:Y:S02]  /*4a90*/  HADD2.F32 R7, -RZ, R10.reuse.H0_H0 ;  /* 0x2000000aff077230 */ /* 0x101fe40000004100 */
[----:B------:R-:W-:Y:S02]  /*4aa0*/  HADD2.F32 R10, -RZ, R10.H1_H1 ;  /* 0x3000000aff0a7230 */ /* 0x000fe40000004100 */
        /* <DEDUP_REMOVED lines=21> */
.L_x_1108:
        /* <DEDUP_REMOVED lines=15> */
[----:B------:R-:W-:Y:S02]  /*4cf0*/  F2FP.F16.F32.PACK_AB R7, R7, R12 ;  /* 0x0000000c0707723e */ /* 0x000fe400000000ff */
[----:B------:R-:W-:Y:S02]  /*4d00*/  LEA R28, P3, R26, UR12, 0x1 ;  /* 0x0000000c1a1c7c11 */ /* 0x000fe4000f8608ff */
[----:B------:R-:W-:-:S04]  /*4d10*/  IADD3 R9, R27, R9, RZ ;  /* 0x000000091b097210 */ /* 0x000fc80007ffe0ff */
[----:B------:R-:W-:-:S05]  /*4d20*/  LEA.HI.X R29, R26, UR13, R9, 0x1, P3 ;  /* 0x0000000d1a1d7c11 */ /* 0x000fca00098f0c09 */
[----:B------:R0:W-:Y:S02]  /*4d30*/  STG.E desc[UR8][R28.64], R7 ;  /* 0x000000071c007986 */ /* 0x0001e4000c101908 */
.L_x_1110:
[----:B------:R-:W-:Y:S05]  /*4d40*/  BSYNC B0 ;  /* 0x0000000000007941 */ /* 0x000fea0003800000 */
.L_x_1109:
[--C-:B0-----:R-:W-:Y:S01]  /*4d50*/  HADD2.F32 R7, -RZ, R14.reuse.H0_H0 ;  /* 0x2000000eff077230 */ /* 0x101fe20000004100 */
[----:B------:R-:W-:Y:S01]  /*4d60*/  ISETP.GE.U32.AND P3, PT, R46, UR14, PT ;  /* 0x0000000e2e007c0c */ /* 0x000fe2000bf66070 */
[----:B------:R-:W-:Y:S01]  /*4d70*/  HADD2.F32 R9, -RZ, R14.H1_H1 ;  /* 0x3000000eff097230 */ /* 0x000fe20000004100 */
[----:B------:R-:W-:Y:S01]  /*4d80*/  ISETP.GE.U32.AND P4, PT, R45, UR14, PT ;  /* 0x0000000e2d007c0c */ /* 0x000fe2000bf86070 */
[----:B------:R-:W-:Y:S01]  /*4d90*/  HADD2.F32 R27, -RZ, R55.H0_H0 ;  /* 0x20000037ff1b7230 */ /* 0x000fe20000004100 */
[----:B------:R-:W-:Y:S01]  /*4da0*/  ISETP.GE.U32.AND P6, PT, R44, UR14, PT ;  /* 0x0000000e2c007c0c */ /* 0x000fe2000bfc6070 */
[----:B------:R-:W-:Y:S01]  /*4db0*/  HADD2.F32 R29, -RZ, R57.H0_H0 ;  /* 0x20000039ff1d7230 */ /* 0x000fe20000004100 */
[----:B------:R-:W-:Y:S01]  /*4dc0*/  ISETP.GE.AND.EX P0, PT, R11, UR15, PT, P0 ;  /* 0x0000000f0b007c0c */ /* 0x000fe2000bf06300 */
[----:B------:R-:W-:Y:S01]  /*4dd0*/  HADD2.F32 R33, -RZ, R59.H0_H0 ;  /* 0x2000003bff217230 */ /* 0x000fe20000004100 */
[----:B------:R-:W-:Y:S01]  /*4de0*/  ISETP.GE.AND.EX P2, PT, R13, UR15, PT, P2 ;  /* 0x0000000f0d007c0c */ /* 0x000fe2000bf46320 */
[----:B------:R-:W-:Y:S01]  /*4df0*/  HADD2.F32 R55, -RZ, R55.H1_H1 ;  /* 0x30000037ff377230 */ /* 0x000fe20000004100 */
[----:B------:R-:W-:Y:S01]  /*4e00*/  ISETP.GE.AND.EX P3, PT, R15, UR15, PT, P3 ;  /* 0x0000000f0f007c0c */ /* 0x000fe2000bf66330 */
[----:B------:R-:W-:Y:S01]  /*4e10*/  HADD2.F32 R57, -RZ, R57.H1_H1 ;  /* 0x30000039ff397230 */ /* 0x000fe20000004100 */
[----:B------:R-:W-:Y:S01]  /*4e20*/  ISETP.GE.AND.EX P4, PT, R17, UR15, PT, P4 ;  /* 0x0000000f11007c0c */ /* 0x000fe2000bf86340 */
[----:B------:R-:W-:Y:S01]  /*4e30*/  HADD2.F32 R59, -RZ, R59.H1_H1 ;  /* 0x3000003bff3b7230 */ /* 0x000fe20000004100 */
[----:B------:R-:W-:Y:S01]  /*4e40*/  ISETP.GE.AND.EX P6, PT, R19, UR15, PT, P6 ;  /* 0x0000000f13007c0c */ /* 0x000fe2000bfc6360 */
[----:B------:R-:W-:-:S02]  /*4e50*/  HADD2.F32 R35, -RZ, R62.H0_H0 ;  /* 0x2000003eff237230 */ /* 0x000fc40000004100 */
[C---:B------:R-:W-:Y:S01]  /*4e60*/  FADD.FTZ R10, -R20.reuse, R7 ;  /* 0x00000007140a7221 */ /* 0x040fe20000010100 */
[----:B------:R-:W-:Y:S02]  /*4e70*/  HADD2.F32 R37, -RZ, R62.H1_H1 ;  /* 0x3000003eff257230 */ /* 0x000fe40000004100 */
[C---:B------:R-:W-:Y:S01]  /*4e80*/  FADD.FTZ R34, -R20.reuse, R9 ;  /* 0x0000000914227221 */ /* 0x040fe20000010100 */
[C---:B------:R-:W-:Y:S01]  /*4e90*/  FADD.FTZ R32, -R20.reuse, R27 ;  /* 0x0000001b14207221 */ /* 0x040fe20000010100 */
[C---:B------:R-:W-:Y:S01]  /*4ea0*/  FADD.FTZ R28, -R20.reuse, R55 ;  /* 0x00000037141c7221 */ /* 0x040fe20000010100 */
[C---:B------:R-:W-:Y:S01]  /*4eb0*/  FADD.FTZ R18, -R20.reuse, R29 ;  /* 0x0000001d14127221 */ /* 0x040fe20000010100 */
[C---:B------:R-:W-:Y:S01]  /*4ec0*/  FADD.FTZ R26, -R20.reuse, R57 ;  /* 0x00000039141a7221 */ /* 0x040fe20000010100 */
[C---:B------:R-:W-:Y:S01]  /*4ed0*/  FADD.FTZ R14, -R20.reuse, R33 ;  /* 0x00000021140e7221 */ /* 0x040fe20000010100 */
[C---:B------:R-:W-:Y:S01]  /*4ee0*/  FADD.FTZ R16, -R20.reuse, R59 ;  /* 0x0000003b14107221 */ /* 0x040fe20000010100 */
[C---:B------:R-:W-:Y:S01]  /*4ef0*/  FADD.FTZ R12, -R20.reuse, R35 ;  /* 0x00000023140c7221 */ /* 0x040fe20000010100 */
[--C-:B------:R-:W-:Y:S01]  /*4f00*/  HADD2.F32 R7, -RZ, R8.reuse.H0_H0 ;  /* 0x20000008ff077230 */ /* 0x100fe20000004100 */
[C---:B------:R-:W-:Y:S01]  /*4f10*/  ISETP.GT.U32.OR P0, PT, R53.reuse, 0x29f, P0 ;  /* 0x0000029f3500780c */ /* 0x040fe20000704470 */
[----:B------:R-:W-:Y:S01]  /*4f20*/  FADD.FTZ R20, -R20, R37 ;  /* 0x0000002514147221 */ /* 0x000fe20000010100 */
[C---:B------:R-:W-:Y:S01]  /*4f30*/  ISETP.GT.U32.OR P2, PT, R53.reuse, 0x29f, P2 ;  /* 0x0000029f3500780c */ /* 0x040fe20001744470 */
[----:B------:R-:W-:Y:S01]  /*4f40*/  HADD2.F32 R8, -RZ, R8.H1_H1 ;  /* 0x30000008ff087230 */ /* 0x000fe20000004100 */
[C---:B------:R-:W-:Y:S01]  /*4f50*/  ISETP.GT.U32.OR P3, PT, R53.reuse, 0x29f, P3 ;  /* 0x0000029f3500780c */ /* 0x040fe20001f64470 */
[-C--:B------:R-:W-:Y:S01]  /*4f60*/  FMUL.FTZ R39, R10, R21.reuse ;  /* 0x000000150a277220 */ /* 0x080fe20000410000 */
[C---:B------:R-:W-:Y:S01]  /*4f70*/  ISETP.GT.U32.OR P4, PT, R53.reuse, 0x29f, P4 ;  /* 0x0000029f3500780c */ /* 0x040fe20002784470 */
[----:B------:R-:W-:Y:S01]  /*4f80*/  FMUL.FTZ R38, R34, R21 ;  /* 0x0000001522267220 */ /* 0x000fe20000410000 */
[----:B------:R-:W-:Y:S01]  /*4f90*/  ISETP.GT.U32.OR P6, PT, R53, 0x29f, P6 ;  /* 0x0000029f3500780c */ /* 0x000fe200037c4470 */
        /* <DEDUP_REMOVED lines=19> */
.L_x_1111:
        /* <DEDUP_REMOVED lines=11> */
[-C--:B------:R-:W-:Y:S01]  /*5180*/  FMUL.FTZ R7, R36, R21.reuse ;  /* 0x0000001524077220 */ /* 0x080fe20000410000 */
[----:B------:R-:W-:Y:S01]  /*5190*/  FMUL.FTZ R34, R10, R21 ;  /* 0x000000150a227220 */ /* 0x000fe20000410000 */
[----:B------:R-:W-:Y:S01]  /*51a0*/  IMAD.WIDE.U32 R8, R48, UR12, R8 ;  /* 0x0000000c30087c25 */ /* 0x000fe2000f8e0008 */
[----:B------:R-:W-:-:S03]  /*51b0*/  ULDC.64 UR12, c[0x0][0x210] ;  /* 0x00008400000c7ab9 */ /* 0x000fc60000000a00 */
[----:B------:R-:W-:Y:S02]  /*51c0*/  F2FP.F16.F32.PACK_AB R7, R7, R34 ;  /* 0x000000220707723e */ /* 0x000fe400000000ff */
[----:B------:R-:W-:Y:S02]  /*51d0*/  LEA R10, P0, R8, UR12, 0x1 ;  /* 0x0000000c080a7c11 */ /* 0x000fe4000f8008ff */
[----:B------:R-:W-:-:S04]  /*51e0*/  IADD3 R11, R9, R11, RZ ;  /* 0x0000000b090b7210 */ /* 0x000fc80007ffe0ff */
[----:B------:R-:W-:-:S05]  /*51f0*/  LEA.HI.X R11, R8, UR13, R11, 0x1, P0 ;  /* 0x0000000d080b7c11 */ /* 0x000fca00080f0c0b */
[----:B------:R0:W-:Y:S02]  /*5200*/  STG.E desc[UR8][R10.64], R7 ;  /* 0x000000070a007986 */ /* 0x0001e4000c101908 */
.L_x_1113:
[----:B------:R-:W-:Y:S05]  /*5210*/  BSYNC B0 ;  /* 0x0000000000007941 */ /* 0x000fea0003800000 */
.L_x_1112:
[--C-:B0-----:R-:W-:Y:S02]  /*5220*/  HADD2.F32 R7, -RZ, R56.reuse.H0_H0 ;  /* 0x20000038ff077230 */ /* 0x101fe40000004100 */
[-C--:B------:R-:W-:Y:S01]  /*5230*/  FMUL.FTZ R35, R32, R21.reuse ;  /* 0x0000001520237220 */ /* 0x080fe20000410000 */
        /* <DEDUP_REMOVED lines=21> */
.L_x_1114:
        /* <DEDUP_REMOVED lines=10> */
[----:B------:R-:W-:Y:S02]  /*5430*/  FMUL.FTZ R7, R56, R21 ;  /* 0x0000001538077220 */ /* 0x000fe40000410000 */
[----:B------:R-:W-:-:S02]  /*5440*/  IMAD R11, R47, UR13, R28 ;  /* 0x0000000d2f0b7c24 */ /* 0x000fc4000f8e021c */
        /* <DEDUP_REMOVED lines=8> */
.L_x_1116:
[----:B------:R-:W-:Y:S05]  /*54d0*/  BSYNC B0 ;  /* 0x0000000000007941 */ /* 0x000fea0003800000 */
.L_x_1115:
        /* <DEDUP_REMOVED lines=23> */
.L_x_1117:
        /* <DEDUP_REMOVED lines=15> */
[----:B------:R-:W-:Y:S02]  /*5740*/  F2FP.F16.F32.PACK_AB R7, R7, R18 ;  /* 0x000000120707723e */ /* 0x000fe400000000ff */
[----:B------:R-:W-:Y:S02]  /*5750*/  LEA R10, P0, R8, UR12, 0x1 ;  /* 0x0000000c080a7c11 */ /* 0x000fe4000f8008ff */
[----:B------:R-:W-:-:S04]  /*5760*/  IADD3 R15, R9, R15, RZ ;  /* 0x0000000f090f7210 */ /* 0x000fc80007ffe0ff */
[----:B------:R-:W-:-:S05]  /*5770*/  LEA.HI.X R11, R8, UR13, R15, 0x1, P0 ;  /* 0x0000000d080b7c11 */ /* 0x000fca00080f0c0f */
[----:B------:R0:W-:Y:S02]  /*5780*/  STG.E desc[UR8][R10.64], R7 ;  /* 0x000000070a007986 */ /* 0x0001e4000c101908 */
.L_x_1119:
[----:B------:R-:W-:Y:S05]  /*5790*/  BSYNC B0 ;  /* 0x0000000000007941 */ /* 0x000fea0003800000 */
.L_x_1118:
        /* <DEDUP_REMOVED lines=23> */
.L_x_1120:
        /* <DEDUP_REMOVED lines=20> */
.L_x_1122:
[----:B------:R-:W-:Y:S05]  /*5a50*/  BSYNC B0 ;  /* 0x0000000000007941 */ /* 0x000fea0003800000 */
.L_x_1121:
        /* <DEDUP_REMOVED lines=23> */
.L_x_1123:
        /* <DEDUP_REMOVED lines=16> */
[----:B------:R-:W-:Y:S02]  /*5cd0*/  F2FP.F16.F32.PACK_AB R7, R10, R7 ;  /* 0x000000070a07723e */ /* 0x000fe400000000ff */
[----:B------:R-:W-:-:S05]  /*5ce0*/  LEA.HI.X R9, R66, UR13, R19, 0x1, P0 ;  /* 0x0000000d42097c11 */ /* 0x000fca00080f0c13 */
[----:B------:R0:W-:Y:S02]  /*5cf0*/  STG.E desc[UR8][R8.64], R7 ;  /* 0x0000000708007986 */ /* 0x0001e4000c101908 */
.L_x_1125:
[----:B------:R-:W-:Y:S05]  /*5d00*/  BSYNC B0 ;  /* 0x0000000000007941 */ /* 0x000fea0003800000 */
.L_x_1124:
[----:B0-----:R-:W0:Y:S01]  /*5d10*/  LDC R7, c[0x0][0x10] ;  /* 0x00000400ff077b82 */ /* 0x001e220000000800 */
[----:B------:R-:W-:Y:S02]  /*5d20*/  IADD3 R43, R43, 0x1, RZ ;  /* 0x000000012b2b7810 */ /* 0x000fe40007ffe0ff */
[----:B0-----:R-:W-:-:S04]  /*5d30*/  IADD3 R52, R7, R52, RZ ;  /* 0x0000003407347210 */ /* 0x001fc80007ffe0ff */
[----:B------:R-:W-:-:S13]  /*5d40*/  ISETP.GE.AND P0, PT, R52, UR4, PT ;  /* 0x0000000434007c0c */ /* 0x000fda000bf06270 */
[----:B------:R-:W-:Y:S05]  /*5d50*/  @!P0 BRA `(.L_x_1126) ;  /* 0xffffffa4007c8947 */ /* 0x000fea000383ffff */
.L_x_1075:
        /* <DEDUP_REMOVED lines=19> */
.L_x_1128:
[----:B------:R-:W-:Y:S05]  /*5e90*/  BSYNC B0 ;  /* 0x0000000000007941 */ /* 0x000fea0003800000 */
.L_x_1127:
        /* <DEDUP_REMOVED lines=11> */
.L_x_1130:
[----:B------:R-:W2:Y:S04]  /*5f50*/  LDG.E.STRONG.GPU R5, desc[UR8][R2.64] ;  /* 0x0000000802057981 */ /* 0x000ea8000c1ef900 */
[----:B--2---:R-:W-:Y:S01]  /*5f60*/  CCTL.IVALL ;  /* 0x00000000ff00798f */ /* 0x004fe20002000000 */
[----:B------:R-:W-:Y:S05]  /*5f70*/  YIELD ;  /* 0x0000000000007946 */ /* 0x000fea0003800000 */
[----:B------:R-:W-:-:S13]  /*5f80*/  ISETP.NE.AND P0, PT, R5, R0, PT ;  /* 0x000000000500720c */ /* 0x000fda0003f05270 */
[----:B------:R-:W-:Y:S05]  /*5f90*/  @P0 BRA `(.L_x_1130) ;  /* 0xfffffffc00ec0947 */ /* 0x000fea000383ffff */
.L_x_1129:
        /* <DEDUP_REMOVED lines=24> */
.L_x_1131:
        /* <DEDUP_REMOVED lines=23> */
.L_x_1132:
        /* <DEDUP_REMOVED lines=15> */
.L_x_5127:


//--------------------- .text._Z35group_norm_nhwc_bwd_one_pass_kernelI11Fp16IOFp32WLi256ELi84ELi672EEv26Group_norm_nhwc_bwd_params --------------------------
	.section	.text._Z35group_norm_nhwc_bwd_one_pass_kernelI11Fp16IOFp32WLi256ELi84ELi672EEv26Group_norm_nhwc_bwd_params,"ax",@progbits
	.align	128
        .global         _Z35group_norm_nhwc_bwd_one_pass_kernelI11Fp16IOFp32WLi256ELi84ELi672EEv26Group_norm_nhwc_bwd_params
        .type           _Z35group_norm_nhwc_bwd_one_pass_kernelI11Fp16IOFp32WLi256ELi84ELi672EEv26Group_norm_nhwc_bwd_params,@function
        .size           _Z35group_norm_nhwc_bwd_one_pass_kernelI11Fp16IOFp32WLi256ELi84ELi672EEv26Group_norm_nhwc_bwd_params,(.L_x_5128 - _Z35group_norm_nhwc_bwd_one_pass_kernelI11Fp16IOFp32WLi256ELi84ELi672EEv26Group_norm_nhwc_bwd_params)
        .other          _Z35group_norm_nhwc_bwd_one_pass_kernelI11Fp16IOFp32WLi256ELi84ELi672EEv26Group_norm_nhwc_bwd_params,@"STO_CUDA_ENTRY STV_DEFAULT"
_Z35group_norm_nhwc_bwd_one_pass_kernelI11Fp16IOFp32WLi256ELi84ELi672EEv26Group_norm_nhwc_bwd_params:
.text._Z35group_norm_nhwc_bwd_one_pass_kernelI11Fp16IOFp32WLi256ELi84ELi672EEv26Group_norm_nhwc_bwd_params:
        /* <DEDUP_REMOVED lines=18> */
[----:B------:R-:W-:Y:S02]  /*0120*/  ULEA.HI UR10, UP0, UR11, UR10, URZ, 0x1 ;  /* 0x0000000a0b0a7291 */ /* 0x000fe4000f81083f */
[----:B------:R-:W-:Y:S01]  /*0130*/  SHF.R.U32.HI R59, RZ, 0x2, R3 ;  /* 0x00000002ff3b7819 */ /* 0x000fe20000011603 */
[----:B------:R-:W-:Y:S01]  /*0140*/  UIADD3 UR9, UR7, UR9, URZ ;  /* 0x0000000907097290 */ /* 0x000fe2000fffe03f */
[----:B------:R-:W-:Y:S01]  /*0150*/  SHF.R.S32.HI R3, RZ, 0x1f, R58 ;  /* 0x0000001fff037819 */ /* 0x000fe2000001143a */
[----:B------:R-:W-:-:S02]  /*0160*/  UIADD3.X UR11, URZ, UR11, URZ, UP0, !UPT ;  /* 0x0000000b3f0b7290 */ /* 0x000fc400087fe43f */
[----:B------:R-:W2:Y:S01]  /*0170*/  S2UR UR8, SR_CgaCtaId ;  /* 0x00000000000879c3 */ /* 0x000ea20000008800 */
[----:B------:R-:W-:Y:S01]  /*0180*/  ULDC.64 UR16, c[0x0][0x290] ;  /* 0x0000a40000107ab9 */ /* 0x000fe20000000a00 */
[----:B------:R-:W-:Y:S01]  /*0190*/  ULEA.HI UR7, UP0, UR9, UR6, URZ, 0x1 ;  /* 0x0000000609077291 */ /* 0x000fe2000f81083f */
[----:B------:R-:W-:Y:S01]  /*01a0*/  LEA.HI R2, R3, R58, RZ, 0x5 ;  /* 0x0000003a03027211 */ /* 0x000fe200078f28ff */
[----:B------:R-:W-:Y:S01]  /*01b0*/  UMOV UR4, 0x400 ;  /* 0x0000040000047882 */ /* 0x000fe20000000000 */
[----:B------:R-:W-:Y:S02]  /*01c0*/  USHF.R.S64 UR6, UR10, 0x1, UR11 ;  /* 0x000000010a067899 */ /* 0x000fe4000800100b */
[----:B------:R-:W-:Y:S01]  /*01d0*/  UIADD3.X UR9, URZ, UR9, URZ, UP0, !UPT ;  /* 0x000000093f097290 */ /* 0x000fe200087fe43f */
[----:B------:R-:W-:-:S03]  /*01e0*/  SHF.R.S32.HI R2, RZ, 0x5, R2 ;  /* 0x00000005ff027819 */ /* 0x000fc60000011402 */
[----:B------:R-:W-:Y:S02]  /*01f0*/  USHF.R.S64 UR7, UR7, 0x1, UR9 ;  /* 0x0000000107077899 */ /* 0x000fe40008001009 */
[----:B------:R-:W-:Y:S01]  /*0200*/  USHF.R.S32.HI UR9, URZ, 0x1, UR9 ;  /* 0x000000013f097899 */ /* 0x000fe20008011409 */
[----:B0-----:R-:W-:-:S03]  /*0210*/  IMAD R57, R4, UR15, R59 ;  /* 0x0000000f04397c24 */ /* 0x001fc6000f8e023b */
[----:B------:R-:W-:Y:S01]  /*0220*/  USHF.L.U64.HI UR9, UR7, 0x2, UR9 ;  /* 0x0000000207097899 */ /* 0x000fe20008010209 */
[----:B------:R-:W-:Y:S01]  /*0230*/  IMAD R59, R59, -0x2a, R58 ;  /* 0xffffffd63b3b7824 */ /* 0x000fe200078e023a */
[----:B------:R-:W-:Y:S01]  /*0240*/  ISETP.GE.U32.AND P1, PT, R57, UR16, PT ;  /* 0x0000001039007c0c */ /* 0x000fe2000bf26070 */
[----:B------:R-:W-:Y:S01]  /*0250*/  ULDC.U8 UR16, c[0x0][0x2a4] ;  /* 0x0000a90000107ab9 */ /* 0x000fe20000000000 */
[----:B------:R-:W-:Y:S01]  /*0260*/  SHF.R.S32.HI R3, RZ, 0x1f, R57 ;  /* 0x0000001fff037819 */ /* 0x000fe20000011439 */
[----:B--2---:R-:W-:Y:S01]  /*0270*/  ULEA UR4, UR8, UR4, 0x18 ;  /* 0x0000000408047291 */ /* 0x004fe2000f8ec03f */
[----:B------:R-:W-:Y:S01]  /*0280*/  SHF.L.U32 R59, R59, 0x1, RZ ;  /* 0x000000013b3b7819 */ /* 0x000fe200000006ff */
[----:B------:R-:W-:Y:S01]  /*0290*/  USHF.R.S32.HI UR8, URZ, 0x1, UR11 ;  /* 0x000000013f087899 */ /* 0x000fe2000801140b */
[----:B------:R-:W-:Y:S02]  /*02a0*/  ISETP.GE.AND.EX P1, PT, R3, UR17, PT, P1 ;  /* 0x0000001103007c0c */ /* 0x000fe4000bf26310 */
[----:B------:R-:W-:Y:S01]  /*02b0*/  IADD3 R56, R57, 0x10, RZ ;  /* 0x0000001039387810 */ /* 0x000fe20007ffe0ff */
[----:B------:R-:W-:Y:S01]  /*02c0*/  USHF.L.U64.HI UR8, UR6, 0x2, UR8 ;  /* 0x0000000206087899 */ /* 0x000fe20008010208 */
[----:B------:R-:W-:-:S02]  /*02d0*/  ISETP.LT.U32.AND P1, PT, R58, 0x2a0, !P1 ;  /* 0x000002a03a00780c */ /* 0x000fc40004f21070 */
[C---:B------:R-:W-:Y:S02]  /*02e0*/  IADD3 R55, R57.reuse, 0x20, RZ ;  /* 0x0000002039377810 */ /* 0x040fe40007ffe0ff */
[C---:B------:R-:W-:Y:S02]  /*02f0*/  IADD3 R54, R57.reuse, 0x30, RZ ;  /* 0x0000003039367810 */ /* 0x040fe40007ffe0ff */
[----:B------:R-:W-:Y:S02]  /*0300*/  IADD3 R53, R57, 0x40, RZ ;  /* 0x0000004039357810 */ /* 0x000fe40007ffe0ff */
[----:B------:R-:W-:Y:S01]  /*0310*/  LEA R2, R2, UR4, 0x3 ;  /* 0x0000000402027c11 */ /* 0x000fe2000f8e18ff */
[----:B-1----:R-:W-:-:S06]  /*0320*/  UMOV UR4, URZ ;  /* 0x0000003f00047c82 */ /* 0x002fcc0008000000 */
.L_x_1216:
[----:B0-----:R-:W0:Y:S01]  /*0330*/  LDC R10, c[0x0][0x2a0] ;  /* 0x0000a800ff0a7b82 */ /* 0x001e220000000800 */
[----:B------:R-:W-:Y:S01]  /*0340*/  ISETP.LE.AND P5, PT, RZ, UR5, PT ;  /* 0x00000005ff007c0c */ /* 0x000fe2000bfa3270 */
[----:B------:R-:W-:Y:S01]  /*0350*/  ULDC.64 UR18, c[0x0][0x290] ;  /* 0x0000a40000127ab9 */ /* 0x000fe20000000a00 */
[C---:B------:R-:W-:Y:S01]  /*0360*/  IADD3 R21, R57.reuse, 0xc0, RZ ;  /* 0x000000c039157810 */ /* 0x040fe20007ffe0ff */
[----:B------:R-:W-:Y:S01]  /*0370*/  ULDC.64 UR10, c[0x0][0x298] ;  /* 0x0000a600000a7ab9 */ /* 0x000fe20000000a00 */
[C---:B------:R-:W-:Y:S01]  /*0380*/  IADD3 R17, R57.reuse, 0xb0, RZ ;  /* 0x000000b039117810 */ /* 0x040fe20007ffe0ff */
[----:B------:R-:W-:Y:S01]  /*0390*/  HFMA2.MMA R52, -RZ, RZ, 0, 0 ;  /* 0x00000000ff347435 */ /* 0x000fe200000001ff */
[----:B------:R-:W-:Y:S01]  /*03a0*/  IADD3 R16, R57, 0x60, RZ ;  /* 0x0000006039107810 */ /* 0x000fe20007ffe0ff */
[----:B-1----:R-:W1:Y:S01]  /*03b0*/  @P1 LDC.64 R22, c[0x0][0x230] ;  /* 0x00008c00ff161b82 */ /* 0x002e620000000a00 */
[----:B------:R-:W-:Y:S02]  /*03c0*/  SHF.R.S32.HI R27, RZ, 0x1f, R17 ;  /* 0x0000001fff1b7819 */ /* 0x000fe40000011411 */
[----:B------:R-:W-:-:S02]  /*03d0*/  SHF.R.S32.HI R25, RZ, 0x1f, R16 ;  /* 0x0000001fff197819 */ /* 0x000fc40000011410 */
[----:B------:R-:W-:-:S03]  /*03e0*/  IADD3 R13, R57, 0x70, RZ ;  /* 0x00000070390d7810 */ /* 0x000fc60007ffe0ff */
[----:B------:R-:W2:Y:S01]  /*03f0*/  @P1 LDC.64 R28, c[0x0][0x228] ;  /* 0x00008a00ff1c1b82 */ /* 0x000ea20000000a00 */
        /* <DEDUP_REMOVED lines=12> */
[----:B------:R-:W-:Y:S01]  /*04c0*/  IMAD.HI.U32 R5, R5, R8, RZ ;  /* 0x0000000805057227 */ /* 0x000fe200078e00ff */
[----:B------:R-:W-:-:S04]  /*04d0*/  SHF.R.S32.HI R4, RZ, 0x1f, R21 ;  /* 0x0000001fff047819 */ /* 0x000fc80000011415 */
[----:B------:R-:W-:-:S05]  /*04e0*/  IADD3 R6, -R5, RZ, RZ ;  /* 0x000000ff05067210 */ /* 0x000fca0007ffe1ff */
[C---:B------:R-:W-:Y:S02]  /*04f0*/  IMAD R6, R7.reuse, R6, R8 ;  /* 0x0000000607067224 */ /* 0x040fe400078e0208 */
[----:B------:R-:W0:Y:S03]  /*0500*/  @P1 LDC.64 R8, c[0x0][0x288] ;  /* 0x0000a200ff081b82 */ /* 0x000e260000000a00 */
        /* <DEDUP_REMOVED lines=8> */
[----:B------:R-:W-:Y:S02]  /*0590*/  LOP3.LUT R7, RZ, R10, RZ, 0x33, !PT ;  /* 0x0000000aff077212 */ /* 0x000fe400078e33ff */
[----:B------:R-:W-:Y:S02]  /*05a0*/  @!P5 IADD3 R6, -R6, RZ, RZ ;  /* 0x000000ff0606d210 */ /* 0x000fe40007ffe1ff */
[----:B------:R-:W-:Y:S02]  /*05b0*/  @P3 IADD3 R5, R5, 0x1, RZ ;  /* 0x0000000105053810 */ /* 0x000fe40007ffe0ff */
[----:B------:R-:W-:Y:S02]  /*05c0*/  ISETP.GE.U32.AND P3, PT, R21, UR18, PT ;  /* 0x0000001215007c0c */ /* 0x000fe4000bf66070 */
[----:B------:R-:W-:Y:S01]  /*05d0*/  SEL R71, R7, R6, !P2 ;  /* 0x0000000607477207 */ /* 0x000fe20005000000 */
[----:B0-----:R-:W-:Y:S01]  /*05e0*/  @P1 IMAD R6, R3, R8, RZ ;  /* 0x0000000803061224 */ /* 0x001fe200078e02ff */
[----:B------:R-:W-:-:S02]  /*05f0*/  @!P0 IADD3 R5, -R5, RZ, RZ ;  /* 0x000000ff05058210 */ /* 0x000fc40007ffe1ff */
[----:B------:R-:W-:Y:S01]  /*0600*/  ISETP.GE.AND.EX P3, PT, R4, UR19, PT, P3 ;  /* 0x0000001304007c0c */ /* 0x000fe2000bf66330 */
[----:B------:R-:W-:Y:S01]  /*0610*/  IMAD R30, R71, 0x54, RZ ;  /* 0x00000054471e7824 */ /* 0x000fe200078e02ff */
[----:B------:R-:W-:Y:S01]  /*0620*/  SEL R5, R7, R5, !P2 ;  /* 0x0000000507057207 */ /* 0x000fe20005000000 */
[----:B------:R-:W-:Y:S01]  /*0630*/  @P1 IMAD R9, R57, R9, R6 ;  /* 0x0000000939091224 */ /* 0x000fe200078e0206 */
[----:B------:R-:W-:Y:S02]  /*0640*/  ISETP.GT.U32.OR P3, PT, R58, 0x29f, P3 ;  /* 0x0000029f3a00780c */ /* 0x000fe40001f64470 */
[----:B------:R-:W-:Y:S02]  /*0650*/  SHF.R.S32.HI R4, RZ, 0x1f, R5 ;  /* 0x0000001fff047819 */ /* 0x000fe40000011405 */
[----:B------:R-:W-:Y:S02]  /*0660*/  SHF.R.S32.HI R7, RZ, 0x1f, R59 ;  /* 0x0000001fff077819 */ /* 0x000fe4000001143b */
[----:B------:R-:W-:Y:S01]  /*0670*/  IADD3 R74, P0, R59, R30, RZ ;  /* 0x0000001e3b4a7210 */ /* 0x000fe20007f1e0ff */
[----:B------:R-:W-:Y:S01]  /*0680*/  IMAD R4, R4, UR10, RZ ;  /* 0x0000000a04047c24 */ /* 0x000fe2000f8e02ff */
[----:B------:R-:W-:-:S02]  /*0690*/  ISETP.GE.U32.AND P4, PT, R17, UR18, PT ;  /* 0x0000001211007c0c */ /* 0x000fc4000bf86070 */
[----:B------:R-:W-:Y:S01]  /*06a0*/  LEA.HI.X.SX32 R75, R30, R7, 0x1, P0 ;  /* 0x000000071e4b7211 */ /* 0x000fe200000f0eff */
[----:B------:R-:W-:Y:S01]  /*06b0*/  IMAD R77, R5, UR11, R4 ;  /* 0x0000000b054d7c24 */ /* 0x000fe2000f8e0204 */
[----:B------:R-:W-:Y:S01]  /*06c0*/  ISETP.GE.AND.EX P4, PT, R27, UR19, PT, P4 ;  /* 0x000000131b007c0c */ /* 0x000fe2000bf86340 */
[----:B------:R-:W0:Y:S01]  /*06d0*/  @!P3 LDC.64 R18, c[0x0][0x230] ;  /* 0x00008c00ff12bb82 */ /* 0x000e220000000a00 */
[----:B------:R-:W-:Y:S01]  /*06e0*/  ISETP.GE.U32.AND P0, PT, R16, UR18, PT ;  /* 0x0000001210007c0c */ /* 0x000fe2000bf06070 */
[----:B------:R-:W-:Y:S01]  /*06f0*/  IMAD.WIDE.U32 R74, R5, UR10, R74 ;  /* 0x0000000a054a7c25 */ /* 0x000fe2000f8e004a */
[----:B------:R-:W-:Y:S02]  /*0700*/  ISETP.GT.U32.OR P4, PT, R58, 0x29f, P4 ;  /* 0x0000029f3a00780c */ /* 0x000fe40002784470 */
[----:B------:R-:W-:Y:S02]  /*0710*/  CS2R R40, SRZ ;  /* 0x0000000000287805 */ /* 0x000fe4000001ff00 */
[----:B------:R-:W-:-:S02]  /*0720*/  ISETP.GE.AND.EX P0, PT, R25, UR19, PT, P0 ;  /* 0x0000001319007c0c */ /* 0x000fc4000bf06300 */
[----:B------:R-:W-:Y:S02]  /*0730*/  CS2R R38, SRZ ;  /* 0x0000000000267805 */ /* 0x000fe4000001ff00 */
[----:B------:R-:W-:Y:S01]  /*0740*/  IADD3 R77, R75, R77, RZ ;  /* 0x0000004d4b4d7210 */ /* 0x000fe20007ffe0ff */
[----:B------:R-:W3:Y:S01]  /*0750*/  @!P3 LDC.64 R4, c[0x0][0x288] ;  /* 0x0000a200ff04bb82 */ /* 0x000ee20000000a00 */
[----:B------:R-:W-:Y:S02]  /*0760*/  @P1 MOV R76, R74 ;  /* 0x0000004a004c1202 */ /* 0x000fe40000000f00 */
[----:B------:R-:W-:Y:S02]  /*0770*/  CS2R R46, SRZ ;  /* 0x00000000002e7805 */ /* 0x000fe4000001ff00 */
[----:B------:R-:W-:Y:S02]  /*0780*/  ISETP.GT.U32.OR P0, PT, R58, 0x29f, P0 ;  /* 0x0000029f3a00780c */ /* 0x000fe40000704470 */
[----:B------:R-:W-:-:S02]  /*0790*/  CS2R R48, SRZ ;  /* 0x0000000000307805 */ /* 0x000fc4000001ff00 */
[----:B------:R-:W-:Y:S01]  /*07a0*/  CS2R R44, SRZ ;  /* 0x00000000002c7805 */ /* 0x000fe2000001ff00 */
[----:B------:R-:W-:Y:S01]  /*07b0*/  @P1 IMAD.WIDE.U32 R6, R57, R8, R76 ;  /* 0x0000000839061225 */ /* 0x000fe200078e004c */
[----:B------:R-:W-:Y:S01]  /*07c0*/  CS2R R42, SRZ ;  /* 0x00000000002a7805 */ /* 0x000fe2000001ff00 */
[----:B------:R-:W4:Y:S01]  /*07d0*/  @!P4 LDC.64 R10, c[0x0][0x288] ;  /* 0x0000a200ff0acb82 */ /* 0x000f220000000a00 */
[----:B------:R-:W-:Y:S01]  /*07e0*/  CS2R R50, SRZ ;  /* 0x0000000000327805 */ /* 0x000fe2000001ff00 */
[----:B------:R-:W-:Y:S01]  /*07f0*/  ULDC.64 UR10, c[0x0][0x248] ;  /* 0x00009200000a7ab9 */ /* 0x000fe20000000a00 */
[----:B------:R-:W-:Y:S02]  /*0800*/  @P1 IADD3 R7, R7, R9, RZ ;  /* 0x0000000907071210 */ /* 0x000fe40007ffe0ff */
[----:B------:R-:W-:Y:S02]  /*0810*/  SHF.R.S32.HI R9, RZ, 0x1f, R21 ;  /* 0x0000001fff097819 */ /* 0x000fe40000011415 */
[----:B------:R-:W-:-:S02]  /*0820*/  @P1 SHF.L.U32 R15, R6, 0x1, RZ ;  /* 0x00000001060f1819 */ /* 0x000fc400000006ff */
[----:B------:R-:W-:Y:S02]  /*0830*/  @P1 SHF.L.U64.HI R12, R6, 0x1, R7 ;  /* 0x00000001060c1819 */ /* 0x000fe40000010207 */
[----:B------:R-:W0:Y:S01]  /*0840*/  @!P3 LDC.64 R6, c[0x0][0x228] ;  /* 0x00008a00ff06bb82 */ /* 0x000e220000000a00 */
[----:B-1----:R-:W-:Y:S01]  /*0850*/  @P1 IADD3 R22, P2, R15, R22, RZ ;  /* 0x000000160f161210 */ /* 0x002fe20007f5e0ff */
[----:B---3--:R-:W-:Y:S01]  /*0860*/  @!P3 IMAD R8, R9, R4, RZ ;  /* 0x000000040908b224 */ /* 0x008fe200078e02ff */
[----:B------:R-:W-:Y:S02]  /*0870*/  @!P3 MOV R9, R77 ;  /* 0x0000004d0009b202 */ /* 0x000fe40000000f00 */
[----:B------:R-:W-:Y:S01]  /*0880*/  @P1 IADD3.X R23, R12, R23, RZ, P2, !PT ;  /* 0x000000170c171210 */ /* 0x000fe200017fe4ff */
[----:B------:R-:W-:Y:S01]  /*0890*/  @!P3 IMAD R5, R21, R5, R8 ;  /* 0x000000051505b224 */ /* 0x000fe200078e0208 */
[----:B------:R-:W-:Y:S02]  /*08a0*/  @!P3 MOV R8, R74 ;  /* 0x0000004a0008b202 */ /* 0x000fe40000000f00 */
[----:B------:R-:W-:Y:S01]  /*08b0*/  ISETP.GE.U32.AND P2, PT, R13, UR18, PT ;  /* 0x000000120d007c0c */ /* 0x000fe2000bf46070 */
[----:B----4-:R-:W-:Y:S01]  /*08c0*/  @!P4 IMAD R24, R27, R10, RZ ;  /* 0x0000000a1b18c224 */ /* 0x010fe200078e02ff */
[----:B--2---:R-:W-:Y:S01]  /*08d0*/  @P1 IADD3 R28, P5, R15, R28, RZ ;  /* 0x0000001c0f1c1210 */ /* 0x004fe20007fbe0ff */
[----:B------:R-:W-:Y:S01]  /*08e0*/  @!P3 IMAD.WIDE.U32 R8, R21, R4, R8 ;  /* 0x000000041508b225 */ /* 0x000fe200078e0008 */
[----:B------:R-:W-:Y:S01]  /*08f0*/  SHF.R.S32.HI R21, RZ, 0x1f, R13 ;  /* 0x0000001fff157819 */ /* 0x000fe2000001140d */
[----:B------:R-:W1:Y:S01]  /*0900*/  @!P4 LDC.64 R14, c[0x0][0x230] ;  /* 0x00008c00ff0ecb82 */ /* 0x000e620000000a00 */
[----:B------:R-:W-:Y:S01]  /*0910*/  @!P4 MOV R26, R74 ;  /* 0x0000004a001ac202 */ /* 0x000fe20000000f00 */
[----:B------:R2:W5:Y:S01]  /*0920*/  @P1 LDG.E R52, desc[UR12][R22.64] ;  /* 0x0000000c16341981 */ /* 0x000562000c1e1900 */
[----:B------:R-:W-:Y:S01]  /*0930*/  @!P3 IADD3 R9, R9, R5, RZ ;  /* 0x000000050909b210 */ /* 0x000fe20007ffe0ff */
[----:B------:R-:W-:Y:S01]  /*0940*/  @!P4 IMAD R11, R17, R11, R24 ;  /* 0x0000000b110bc224 */ /* 0x000fe200078e0218 */
[----:B------:R-:W-:-:S02]  /*0950*/  @!P3 SHF.L.U32 R31, R8, 0x1, RZ ;  /* 0x00000001081fb819 */ /* 0x000fc400000006ff */
[----:B------:R-:W-:Y:S01]  /*0960*/  @!P3 SHF.L.U64.HI R20, R8, 0x1, R9 ;  /* 0x000000010814b819 */ /* 0x000fe20000010209 */
[----:B------:R-:W3:Y:S01]  /*0970*/  @!P0 LDC.64 R4, c[0x0][0x288] ;  /* 0x0000a200ff048b82 */ /* 0x000ee20000000a00 */
[----:B------:R-:W-:Y:S02]  /*0980*/  ISETP.GE.AND.EX P2, PT, R21, UR19, PT, P2 ;  /* 0x0000001315007c0c */ /* 0x000fe4000bf46320 */
[----:B------:R-:W-:Y:S02]  /*0990*/  @!P4 MOV R27, R77 ;  /* 0x0000004d001bc202 */ /* 0x000fe40000000f00 */
[----:B------:R-:W-:Y:S02]  /*09a0*/  ISETP.GT.U32.OR P2, PT, R58, 0x29f, P2 ;  /* 0x0000029f3a00780c */ /* 0x000fe40001744470 */
[----:B------:R-:W-:Y:S01]  /*09b0*/  @P1 IADD3.X R29, R12, R29, RZ, P5, !PT ;  /* 0x0000001d0c1d1210 */ /* 0x000fe20002ffe4ff */
[----:B------:R-:W4:Y:S01]  /*09c0*/  @!P4 LDC.64 R8, c[0x0][0x228] ;  /* 0x00008a00ff08cb82 */ /* 0x000f220000000a00 */
[----:B------:R-:W-:Y:S01]  /*09d0*/  @!P4 IMAD.WIDE.U32 R26, R17, R10, R26 ;  /* 0x0000000a111ac225 */ /* 0x000fe200078e001a */
[----:B------:R-:W-:Y:S01]  /*09e0*/  HFMA2.MMA R12, -RZ, RZ, 0, 0 ;  /* 0x00000000ff0c7435 */ /* 0x000fe200000001ff */
[C---:B0-----:R-:W-:Y:S01]  /*09f0*/  @!P3 IADD3 R18, P6, R31.reuse, R18, RZ ;  /* 0x000000121f12b210 */ /* 0x041fe20007fde0ff */
[----:B------:R-:W-:Y:S01]  /*0a00*/  HFMA2.MMA R10, -RZ, RZ, 0, 0 ;  /* 0x00000000ff0a7435 */ /* 0x000fe200000001ff */
[----:B--2---:R-:W-:-:S02]  /*0a10*/  @!P3 IADD3 R22, P5, R31, R6, RZ ;  /* 0x000000061f16b210 */ /* 0x004fc40007fbe0ff */
[C---:B------:R-:W-:Y:S02]  /*0a20*/  @!P3 IADD3.X R19, R20.reuse, R19, RZ, P6, !PT ;  /* 0x000000131413b210 */ /* 0x040fe400037fe4ff */
[----:B------:R-:W-:Y:S02]  /*0a30*/  @!P3 IADD3.X R23, R20, R7, RZ, P5, !PT ;  /* 0x000000071417b210 */ /* 0x000fe40002ffe4ff */
[----:B------:R-:W-:Y:S01]  /*0a40*/  @!P4 IADD3 R17, R27, R11, RZ ;  /* 0x0000000b1b11c210 */ /* 0x000fe20007ffe0ff */
[----:B------:R-:W0:Y:S01]  /*0a50*/  @!P2 LDC.64 R6, c[0x0][0x288] ;  /* 0x0000a200ff06ab82 */ /* 0x000e220000000a00 */
[C---:B------:R-:W-:Y:S01]  /*0a60*/  @!P4 SHF.L.U32 R11, R26.reuse, 0x1, RZ ;  /* 0x000000011a0bc819 */ /* 0x040fe200000006ff */
[----:B------:R2:W5:Y:S01]  /*0a70*/  @!P3 LDG.E R12, desc[UR12][R18.64] ;  /* 0x0000000c120cb981 */ /* 0x000562000c1e1900 */
[----:B------:R-:W-:Y:S01]  /*0a80*/  @!P4 SHF.L.U64.HI R24, R26, 0x1, R17 ;  /* 0x000000011a18c819 */ /* 0x000fe20000010211 */
[----:B---3--:R-:W-:Y:S02]  /*0a90*/  @!P0 IMAD R25, R25, R4, RZ ;  /* 0x0000000419198224 */ /* 0x008fe400078e02ff */
[----:B------:R-:W5:Y:S01]  /*0aa0*/  @!P3 LDG.E R10, desc[UR12][R22.64] ;  /* 0x0000000c160ab981 */ /* 0x000f62000c1e1900 */
[----:B-1----:R-:W-:-:S02]  /*0ab0*/  @!P4 IADD3 R26, P3, R11, R14, RZ ;  /* 0x0000000e0b1ac210 */ /* 0x002fc40007f7e0ff */
[----:B------:R-:W-:Y:S02]  /*0ac0*/  IADD3 R20, R57, 0x80, RZ ;  /* 0x0000008039147810 */ /* 0x000fe40007ffe0ff */
[----:B------:R-:W-:Y:S01]  /*0ad0*/  @!P4 IADD3.X R27, R24, R15, RZ, P3, !PT ;  /* 0x0000000f181bc210 */ /* 0x000fe20001ffe4ff */
[----:B--2---:R-:W1:Y:S01]  /*0ae0*/  @!P0 LDC.64 R18, c[0x0][0x230] ;  /* 0x00008c00ff128b82 */ /* 0x004e620000000a00 */
[----:B----4-:R-:W-:Y:S01]  /*0af0*/  @!P4 IADD3 R8, P5, R11, R8, RZ ;  /* 0x000000080b08c210 */ /* 0x010fe20007fbe0ff */
[----:B------:R-:W-:Y:S01]  /*0b00*/  @!P0 IMAD R11, R16, R5, R25 ;  /* 0x00000005100b8224 */ /* 0x000fe200078e0219 */
[----:B------:R-:W-:Y:S01]  /*0b10*/  ISETP.GE.U32.AND P3, PT, R20, UR18, PT ;  /* 0x0000001214007c0c */ /* 0x000fe2000bf66070 */
[----:B------:R2:W5:Y:S01]  /*0b20*/  @!P4 LDG.E R41, desc[UR12][R26.64] ;  /* 0x0000000c1a29c981 */ /* 0x000562000c1e1900 */
[----:B------:R-:W-:Y:S02]  /*0b30*/  SHF.R.S32.HI R25, RZ, 0x1f, R20 ;  /* 0x0000001fff197819 */ /* 0x000fe40000011414 */
[----:B------:R-:W-:-:S02]  /*0b40*/  @!P0 MOV R14, R74 ;  /* 0x0000004a000e8202 */ /* 0x000fc40000000f00 */
[----:B------:R-:W-:Y:S02]  /*0b50*/  ISETP.GE.AND.EX P3, PT, R25, UR19, PT, P3 ;  /* 0x0000001319007c0c */ /* 0x000fe4000bf66330 */
[-C--:B------:R-:W-:Y:S02]  /*0b60*/  @!P0 MOV R15, R77.reuse ;  /* 0x0000004d000f8202 */ /* 0x080fe40000000f00 */
[----:B------:R-:W-:Y:S01]  /*0b70*/  ISETP.GT.U32.OR P3, PT, R58, 0x29f, P3 ;  /* 0x0000029f3a00780c */ /* 0x000fe20001f64470 */
[----:B------:R-:W-:Y:S01]  /*0b80*/  @!P0 IMAD.WIDE.U32 R4, R16, R4, R14 ;  /* 0x0000000410048225 */ /* 0x000fe200078e000e */
[----:B--2---:R-:W-:Y:S02]  /*0b90*/  @!P2 MOV R26, R74 ;  /* 0x0000004a001aa202 */ /* 0x004fe40000000f00 */
[----:B------:R-:W2:Y:S01]  /*0ba0*/  @!P0 LDC.64 R14, c[0x0][0x228] ;  /* 0x00008a00ff0e8b82 */ /* 0x000ea20000000a00 */
[----:B------:R-:W-:Y:S01]  /*0bb0*/  @!P2 MOV R27, R77 ;  /* 0x0000004d001ba202 */ /* 0x000fe20000000f00 */
[----:B0-----:R-:W-:Y:S01]  /*0bc0*/  @!P2 IMAD R22, R21, R6, RZ ;  /* 0x000000061516a224 */ /* 0x001fe200078e02ff */
[----:B------:R-:W-:-:S02]  /*0bd0*/  @!P0 IADD3 R5, R5, R11, RZ ;  /* 0x0000000b05058210 */ /* 0x000fc40007ffe0ff */
[----:B------:R-:W-:Y:S01]  /*0be0*/  IADD3 R11, R57, 0xa0, RZ ;  /* 0x000000a0390b7810 */ /* 0x000fe20007ffe0ff */
[C---:B------:R-:W-:Y:S01]  /*0bf0*/  @!P2 IMAD R31, R13.reuse, R7, R22 ;  /* 0x000000070d1fa224 */ /* 0x040fe200078e0216 */
[----:B------:R-:W-:Y:S01]  /*0c00*/  @!P4 IADD3.X R9, R24, R9, RZ, P5, !PT ;  /* 0x000000091809c210 */ /* 0x000fe20002ffe4ff */
[----:B------:R-:W-:Y:S01]  /*0c10*/  @!P2 IMAD.WIDE.U32 R26, R13, R6, R26 ;  /* 0x000000060d1aa225 */ /* 0x000fe200078e001a */
[----:B------:R-:W-:Y:S01]  /*0c20*/  ISETP.GE.U32.AND P5, PT, R11, UR18, PT ;  /* 0x000000120b007c0c */ /* 0x000fe2000bfa6070 */
[----:B------:R-:W0:Y:S01]  /*0c30*/  @!P3 LDC.64 R6, c[0x0][0x288] ;  /* 0x0000a200ff06bb82 */ /* 0x000e220000000a00 */
[----:B------:R-:W-:Y:S01]  /*0c40*/  SHF.R.S32.HI R13, RZ, 0x1f, R11 ;  /* 0x0000001fff0d7819 */ /* 0x000fe2000001140b */
[----:B------:R3:W5:Y:S03]  /*0c50*/  @!P4 LDG.E R38, desc[UR12][R8.64] ;  /* 0x0000000c0826c981 */ /* 0x000766000c1e1900 */
[----:B------:R-:W-:-:S03]  /*0c60*/  ISETP.GE.AND.EX P5, PT, R13, UR19, PT, P5 ;  /* 0x000000130d007c0c */ /* 0x000fc6000bfa6350 */
[----:B------:R-:W4:Y:S01]  /*0c70*/  @!P2 LDC.64 R16, c[0x0][0x230] ;  /* 0x00008c00ff10ab82 */ /* 0x000f220000000a00 */
[----:B------:R-:W-:Y:S02]  /*0c80*/  ISETP.GT.U32.OR P4, PT, R58, 0x29f, P5 ;  /* 0x0000029f3a00780c */ /* 0x000fe40002f84470 */
[C---:B------:R-:W-:Y:S02]  /*0c90*/  @!P0 SHF.L.U32 R21, R4.reuse, 0x1, RZ ;  /* 0x0000000104158819 */ /* 0x040fe400000006ff */
[----:B------:R-:W-:-:S03]  /*0ca0*/  @!P0 SHF.L.U64.HI R24, R4, 0x1, R5 ;  /* 0x0000000104188819 */ /* 0x000fc60000010205 */
[----:B------:R-:W4:Y:S01]  /*0cb0*/  @!P2 LDC.64 R4, c[0x0][0x228] ;  /* 0x00008a00ff04ab82 */ /* 0x000f220000000a00 */
[C---:B-1----:R-:W-:Y:S02]  /*0cc0*/  @!P0 IADD3 R22, P6, R21.reuse, R18, RZ ;  /* 0x0000001215168210 */ /* 0x042fe40007fde0ff */
[----:B--2---:R-:W-:Y:S02]  /*0cd0*/  @!P0 IADD3 R14, P5, R21, R14, RZ ;  /* 0x0000000e150e8210 */ /* 0x004fe40007fbe0ff */
[----:B------:R-:W-:-:S03]  /*0ce0*/  @!P0 IADD3.X R23, R24, R19, RZ, P6, !PT ;  /* 0x0000001318178210 */ /* 0x000fc600037fe4ff */
[----:B---3--:R-:W1:Y:S01]  /*0cf0*/  @!P4 LDC.64 R8, c[0x0][0x288] ;  /* 0x0000a200ff08cb82 */ /* 0x008e620000000a00 */
[----:B------:R-:W-:Y:S01]  /*0d00*/  @!P0 IADD3.X R15, R24, R15, RZ, P5, !PT ;  /* 0x0000000f180f8210 */ /* 0x000fe20002ffe4ff */
[----:B0-----:R-:W-:Y:S01]  /*0d10*/  @!P3 IMAD R21, R25, R6, RZ ;  /* 0x000000061915b224 */ /* 0x001fe200078e02ff */
[----:B------:R-:W-:Y:S01]  /*0d20*/  @!P2 IADD3 R19, R27, R31, RZ ;  /* 0x0000001f1b13a210 */ /* 0x000fe20007ffe0ff */
[----:B------:R-:W5:Y:S01]  /*0d30*/  @!P0 LDG.E R48, desc[UR12][R22.64] ;  /* 0x0000000c16308981 */ /* 0x000f62000c1e1900 */
[----:B------:R-:W-:Y:S02]  /*0d40*/  IADD3 R25, R57, 0x50, RZ ;  /* 0x0000005039197810 */ /* 0x000fe40007ffe0ff */
[C---:B------:R-:W-:Y:S01]  /*0d50*/  @!P2 SHF.L.U32 R33, R26.reuse, 0x1, RZ ;  /* 0x000000011a21a819 */ /* 0x040fe200000006ff */
[----:B------:R0:W5:Y:S01]  /*0d60*/  @!P0 LDG.E R47, desc[UR12][R14.64] ;  /* 0x0000000c0e2f8981 */ /* 0x000162000c1e1900 */
[----:B------:R-:W-:Y:S02]  /*0d70*/  @!P2 SHF.L.U64.HI R26, R26, 0x1, R19 ;  /* 0x000000011a1aa819 */ /* 0x000fe40000010213 */
[----:B------:R-:W2:Y:S01]  /*0d80*/  @!P3 LDC.64 R18, c[0x0][0x230] ;  /* 0x00008c00ff12bb82 */ /* 0x000ea20000000a00 */
[----:B------:R-:W-:-:S02]  /*0d90*/  ISETP.GE.U32.AND P0, PT, R25, UR18, PT ;  /* 0x0000001219007c0c */ /* 0x000fc4000bf06070 */
[----:B------:R-:W-:Y:S02]  /*0da0*/  SHF.R.S32.HI R35, RZ, 0x1f, R25 ;  /* 0x0000001fff237819 */ /* 0x000fe40000011419 */
[----:B0-----:R-:W-:Y:S02]  /*0db0*/  @!P3 MOV R14, R74 ;  /* 0x0000004a000eb202 */ /* 0x001fe40000000f00 */
[----:B------:R-:W-:Y:S01]  /*0dc0*/  @!P3 MOV R15, R77 ;  /* 0x0000004d000fb202 */ /* 0x000fe20000000f00 */
[C---:B------:R-:W-:Y:S01]  /*0dd0*/  @!P3 IMAD R23, R20.reuse, R7, R21 ;  /* 0x000000071417b224 */ /* 0x040fe200078e0215 */
[----:B------:R-:W-:Y:S02]  /*0de0*/  ISETP.GE.AND.EX P0, PT, R35, UR19, PT, P0 ;  /* 0x0000001323007c0c */ /* 0x000fe4000bf06300 */
[C---:B----4-:R-:W-:Y:S01]  /*0df0*/  @!P2 IADD3 R16, P6, R33.reuse, R16, RZ ;  /* 0x000000102110a210 */ /* 0x050fe20007fde0ff */
[----:B------:R-:W-:Y:S01]  /*0e00*/  @!P3 IMAD.WIDE.U32 R20, R20, R6, R14 ;  /* 0x000000061414b225 */ /* 0x000fe200078e000e */
[----:B------:R-:W-:Y:S01]  /*0e10*/  @!P2 IADD3 R32, P5, R33, R4, RZ ;  /* 0x000000042120a210 */ /* 0x000fe20007fbe0ff */
[----:B------:R-:W0:Y:S01]  /*0e20*/  @!P3 LDC.64 R6, c[0x0][0x228] ;  /* 0x00008a00ff06bb82 */ /* 0x000e220000000a00 */
[----:B------:R-:W-:-:S02]  /*0e30*/  ISETP.GT.U32.OR P0, PT, R58, 0x29f, P0 ;  /* 0x0000029f3a00780c */ /* 0x000fc40000704470 */
[C---:B------:R-:W-:Y:S02]  /*0e40*/  @!P2 IADD3.X R17, R26.reuse, R17, RZ, P6, !PT ;  /* 0x000000111a11a210 */ /* 0x040fe400037fe4ff */
[----:B------:R-:W-:Y:S02]  /*0e50*/  @!P3 IADD3 R15, R21, R23, RZ ;  /* 0x00000017150fb210 */ /* 0x000fe40007ffe0ff */
[----:B------:R-:W-:Y:S01]  /*0e60*/  @!P2 IADD3.X R33, R26, R5, RZ, P5, !PT ;  /* 0x000000051a21a210 */ /* 0x000fe20002ffe4ff */
[----:B------:R1:W5:Y:S01]  /*0e70*/  @!P2 LDG.E R49, desc[UR12][R16.64] ;  /* 0x0000000c1031a981 */ /* 0x000362000c1e1900 */
[----:B------:R-:W-:Y:S01]  /*0e80*/  IADD3 R21, R57, 0x90, RZ ;  /* 0x0000009039157810 */ /* 0x000fe20007ffe0ff */
[----:B------:R-:W3:Y:S01]  /*0e90*/  @!P4 LDC.64 R4, c[0x0][0x230] ;  /* 0x00008c00ff04cb82 */ /* 0x000ee20000000a00 */
[C---:B------:R-:W-:Y:S01]  /*0ea0*/  @!P3 SHF.L.U32 R31, R20.reuse, 0x1, RZ ;  /* 0x00000001141fb819 */ /* 0x040fe200000006ff */
[----:B------:R-:W5:Y:S01]  /*0eb0*/  @!P2 LDG.E R46, desc[UR12][R32.64] ;  /* 0x0000000c202ea981 */ /* 0x000f62000c1e1900 */
[----:B------:R-:W-:-:S02]  /*0ec0*/  @!P3 SHF.L.U64.HI R20, R20, 0x1, R15 ;  /* 0x000000011414b819 */ /* 0x000fc4000001020f */
[----:B------:R-:W-:Y:S02]  /*0ed0*/  ISETP.GE.U32.AND P2, PT, R21, UR18, PT ;  /* 0x0000001215007c0c */ /* 0x000fe4000bf46070 */
[----:B------:R-:W-:Y:S01]  /*0ee0*/  SHF.R.S32.HI R27, RZ, 0x1f, R21 ;  /* 0x0000001fff1b7819 */ /* 0x000fe20000011415 */
[----:B------:R-:W4:Y:S01]  /*0ef0*/  @!P4 LDC.64 R14, c[0x0][0x228] ;  /* 0x00008a00ff0ecb82 */ /* 0x000f220000000a00 */
[----:B-1----:R-:W-:Y:S01]  /*0f00*/  @!P4 IMAD R16, R13, R8, RZ ;  /* 0x000000080d10c224 */ /* 0x002fe200078e02ff */
[----:B------:R-:W-:Y:S02]  /*0f10*/  @!P4 MOV R22, R74 ;  /* 0x0000004a0016c202 */ /* 0x000fe40000000f00 */
[----:B------:R-:W-:Y:S01]  /*0f20*/  ISETP.GE.AND.EX P2, PT, R27, UR19, PT, P2 ;  /* 0x000000131b007c0c */ /* 0x000fe2000bf46320 */
[----:B------:R-:W-:Y:S01]  /*0f30*/  @!P4 IMAD R13, R11, R9, R16 ;  /* 0x000000090b0dc224 */ /* 0x000fe200078e0210 */
[----:B------:R-:W-:Y:S02]  /*0f40*/  @!P4 MOV R23, R77 ;  /* 0x0000004d0017c202 */ /* 0x000fe40000000f00 */
[----:B------:R-:W1:Y:S01]  /*0f50*/  @!P0 LDC.64 R16, c[0x0][0x288] ;  /* 0x0000a200ff108b82 */ /* 0x000e620000000a00 */
[----:B--2---:R-:W-:-:S02]  /*0f60*/  @!P3 IADD3 R18, P5, R31, R18, RZ ;  /* 0x000000121f12b210 */ /* 0x004fc40007fbe0ff */
[----:B------:R-:W-:Y:S01]  /*0f70*/  ISETP.GT.U32.OR P2, PT, R58, 0x29f, P2 ;  /* 0x0000029f3a00780c */ /* 0x000fe20001744470 */
[----:B------:R-:W-:Y:S01]  /*0f80*/  @!P4 IMAD.WIDE.U32 R8, R11, R8, R22 ;  /* 0x000000080b08c225 */ /* 0x000fe200078e0016 */
[C---:B------:R-:W-:Y:S02]  /*0f90*/  @!P3 IADD3.X R19, R20.reuse, R19, RZ, P5, !PT ;  /* 0x000000131413b210 */ /* 0x040fe40002ffe4ff */
[----:B0-----:R-:W-:Y:S02]  /*0fa0*/  @!P3 IADD3 R22, P5, R31, R6, RZ ;  /* 0x000000061f16b210 */ /* 0x001fe40007fbe0ff */
[----:B------:R-:W-:Y:S01]  /*0fb0*/  @!P4 IADD3 R9, R9, R13, RZ ;  /* 0x0000000d0909c210 */ /* 0x000fe20007ffe0ff */
[----:B------:R0:W5:Y:S01]  /*0fc0*/  @!P3 LDG.E R44, desc[UR12][R18.64] ;  /* 0x0000000c122cb981 */ /* 0x000162000c1e1900 */
[----:B------:R-:W-:Y:S02]  /*0fd0*/  @!P3 IADD3.X R23, R20, R7, RZ, P5, !PT ;  /* 0x000000071417b210 */ /* 0x000fe40002ffe4ff */
[----:B------:R-:W-:-:S02]  /*0fe0*/  @!P4 SHF.L.U32 R7, R8, 0x1, RZ ;  /* 0x000000010807c819 */ /* 0x000fc400000006ff */
[----:B------:R-:W-:Y:S01]  /*0ff0*/  @!P4 SHF.L.U64.HI R20, R8, 0x1, R9 ;  /* 0x000000010814c819 */ /* 0x000fe20000010209 */
[----:B------:R2:W5:Y:S01]  /*1000*/  @!P3 LDG.E R43, desc[UR12][R22.64] ;  /* 0x0000000c162bb981 */ /* 0x000562000c1e1900 */
[----:B------:R-:W-:Y:S01]  /*1010*/  IADD3 R13, R57, 0xd0, RZ ;  /* 0x000000d0390d7810 */ /* 0x000fe20007ffe0ff */
[----:B------:R-:W2:Y:S01]  /*1020*/  @!P2 LDC.64 R8, c[0x0][0x288] ;  /* 0x0000a200ff08ab82 */ /* 0x000ea20000000a00 */
[C---:B---3--:R-:W-:Y:S02]  /*1030*/  @!P4 IADD3 R4, P6, R7.reuse, R4, RZ ;  /* 0x000000040704c210 */ /* 0x048fe40007fde0ff */
[----:B----4-:R-:W-:Y:S02]  /*1040*/  @!P4 IADD3 R14, P5, R7, R14, RZ ;  /* 0x0000000e070ec210 */ /* 0x010fe40007fbe0ff */
[----:B------:R-:W-:Y:S02]  /*1050*/  ISETP.GE.U32.AND P3, PT, R13, UR18, PT ;  /* 0x000000120d007c0c */ /* 0x000fe4000bf66070 */
[----:B------:R-:W-:Y:S01]  /*1060*/  SHF.R.S32.HI R31, RZ, 0x1f, R13 ;  /* 0x0000001fff1f7819 */ /* 0x000fe2000001140d */
[----:B0-----:R-:W0:Y:S01]  /*1070*/  @!P0 LDC.64 R18, c[0x0][0x230] ;  /* 0x00008c00ff128b82 */ /* 0x001e220000000a00 */
[----:B-1----:R-:W-:Y:S01]  /*1080*/  @!P0 IMAD R24, R35, R16, RZ ;  /* 0x0000001023188224 */ /* 0x002fe200078e02ff */
[----:B--2---:R-:W-:-:S02]  /*1090*/  @!P0 MOV R22, R74 ;  /* 0x0000004a00168202 */ /* 0x004fc40000000f00 */
[----:B------:R-:W-:-:S04]  /*10a0*/  ISETP.GE.AND.EX P3, PT, R31, UR19, PT, P3 ;  /* 0x000000131f007c0c */ /* 0x000fc8000bf66330 */
[----:B------:R-:W1:Y:S01]  /*10b0*/  @!P0 LDC.64 R6, c[0x0][0x228] ;  /* 0x00008a00ff068b82 */ /* 0x000e620000000a00 */
[----:B------:R-:W-:Y:S02]  /*10c0*/  @!P0 MOV R23, R77 ;  /* 0x0000004d00178202 */ /* 0x000fe40000000f00 */
[----:B------:R-:W-:Y:S01]  /*10d0*/  ISETP.GT.U32.OR P3, PT, R58, 0x29f, P3 ;  /* 0x0000029f3a00780c */ /* 0x000fe20001f64470 */
[C---:B------:R-:W-:Y:S01]  /*10e0*/  @!P0 IMAD R17, R25.reuse, R17, R24 ;  /* 0x0000001119118224 */ /* 0x040fe200078e0218 */
[C---:B------:R-:W-:Y:S01]  /*10f0*/  @!P4 IADD3.X R5, R20.reuse, R5, RZ, P6, !PT ;  /* 0x000000051405c210 */ /* 0x040fe200037fe4ff */
[----:B------:R-:W-:Y:S01]  /*1100*/  @!P0 IMAD.WIDE.U32 R22, R25, R16, R22 ;  /* 0x0000001019168225 */ /* 0x000fe200078e0016 */
[----:B------:R-:W-:Y:S01]  /*1110*/  @!P4 IADD3.X R15, R20, R15, RZ, P5, !PT ;  /* 0x0000000f140fc210 */ /* 0x000fe20002ffe4ff */
[----:B------:R-:W2:Y:S01]  /*1120*/  @!P2 LDC.64 R24, c[0x0][0x230] ;  /* 0x00008c00ff18ab82 */ /* 0x000ea20000000a00 */
[----:B------:R-:W-:Y:S01]  /*1130*/  IADD3 R11, R57, 0xe0, RZ ;  /* 0x000000e0390b7810 */ /* 0x000fe20007ffe0ff */
[----:B------:R3:W5:Y:S01]  /*1140*/  @!P4 LDG.E R40, desc[UR12][R4.64] ;  /* 0x0000000c0428c981 */ /* 0x000762000c1e1900 */
[----:B------:R-:W-:-:S03]  /*1150*/  @!P0 IADD3 R17, R23, R17, RZ ;  /* 0x0000001117118210 */ /* 0x000fc60007ffe0ff */
[----:B------:R4:W5:Y:S01]  /*1160*/  @!P4 LDG.E R39, desc[UR12][R14.64] ;  /* 0x0000000c0e27c981 */ /* 0x000962000c1e1900 */
[----:B------:R-:W-:Y:S01]  /*1170*/  ISETP.GE.U32.AND P4, PT, R11, UR18, PT ;  /* 0x000000120b007c0c */ /* 0x000fe2000bf86070 */
[----:B------:R-:W2:Y:S01]  /*1180*/  @!P2 LDC.64 R34, c[0x0][0x228] ;  /* 0x00008a00ff22ab82 */ /* 0x000ea20000000a00 */
[C---:B------:R-:W-:Y:S02]  /*1190*/  @!P0 SHF.L.U32 R23, R22.reuse, 0x1, RZ ;  /* 0x0000000116178819 */ /* 0x040fe400000006ff */
[----:B---3--:R-:W-:Y:S01]  /*11a0*/  SHF.R.S32.HI R5, RZ, 0x1f, R11 ;  /* 0x0000001fff057819 */ /* 0x008fe2000001140b */
[----:B------:R-:W-:Y:S01]  /*11b0*/  @!P2 IMAD R20, R27, R8, RZ ;  /* 0x000000081b14a224 */ /* 0x000fe200078e02ff */
[----:B------:R-:W-:-:S03]  /*11c0*/  @!P0 SHF.L.U64.HI R22, R22, 0x1, R17 ;  /* 0x0000000116168819 */ /* 0x000fc60000010211 */
[----:B------:R-:W3:Y:S01]  /*11d0*/  @!P3 LDC.64 R16, c[0x0][0x288] ;  /* 0x0000a200ff10bb82 */ /* 0x000ee20000000a00 */
[----:B------:R-:W-:Y:S02]  /*11e0*/  ISETP.GE.AND.EX P4, PT, R5, UR19, PT, P4 ;  /* 0x0000001305007c0c */ /* 0x000fe4000bf86340 */
[----:B----4-:R-:W-:Y:S02]  /*11f0*/  @!P2 MOV R14, R74 ;  /* 0x0000004a000ea202 */ /* 0x010fe40000000f00 */
[----:B------:R-:W-:Y:S02]  /*1200*/  @!P2 MOV R15, R77 ;  /* 0x0000004d000fa202 */ /* 0x000fe40000000f00 */
[C---:B0-----:R-:W-:Y:S02]  /*1210*/  @!P0 IADD3 R18, P6, R23.reuse, R18, RZ ;  /* 0x0000001217128210 */ /* 0x041fe40007fde0ff */
[----:B-1----:R-:W-:Y:S01]  /*1220*/  @!P0 IADD3 R6, P5, R23, R6, RZ ;  /* 0x0000000617068210 */ /* 0x002fe20007fbe0ff */
[C---:B------:R-:W-:Y:S01]  /*1230*/  @!P2 IMAD R23, R21.reuse, R9, R20 ;  /* 0x000000091517a224 */ /* 0x040fe200078e0214 */
[----:B------:R-:W-:Y:S01]  /*1240*/  ISETP.GT.U32.OR P4, PT, R58, 0x29f, P4 ;  /* 0x0000029f3a00780c */ /* 0x000fe20002784470 */
[----:B------:R-:W-:Y:S01]  /*1250*/  @!P2 IMAD.WIDE.U32 R8, R21, R8, R14 ;  /* 0x000000081508a225 */ /* 0x000fe200078e000e */
[C---:B------:R-:W-:Y:S01]  /*1260*/  @!P0 IADD3.X R19, R22.reuse, R19, RZ, P6, !PT ;  /* 0x0000001316138210 */ /* 0x040fe200037fe4ff */
[----:B------:R-:W0:Y:S01]  /*1270*/  @!P3 LDC.64 R14, c[0x0][0x230] ;  /* 0x00008c00ff0ebb82 */ /* 0x000e220000000a00 */
[----:B------:R-:W-:-:S02]  /*1280*/  @!P0 IADD3.X R7, R22, R7, RZ, P5, !PT ;  /* 0x0000000716078210 */ /* 0x000fc40002ffe4ff */
[----:B------:R-:W-:Y:S01]  /*1290*/  @!P2 IADD3 R9, R9, R23, RZ ;  /* 0x000000170909a210 */ /* 0x000fe20007ffe0ff */
[----:B------:R-:W5:Y:S01]  /*12a0*/  @!P0 LDG.E R51, desc[UR12][R18.64] ;  /* 0x0000000c12338981 */ /* 0x000f62000c1e1900 */
[C---:B------:R-:W-:Y:S02]  /*12b0*/  @!P2 SHF.L.U32 R21, R8.reuse, 0x1, RZ ;  /* 0x000000010815a819 */ /* 0x040fe400000006ff */
[----:B------:R-:W-:Y:S01]  /*12c0*/  @!P2 SHF.L.U64.HI R4, R8, 0x1, R9 ;  /* 0x000000010804a819 */ /* 0x000fe20000010209 */
[----:B------:R1:W5:Y:S01]  /*12d0*/  @!P0 LDG.E R50, desc[UR12][R6.64] ;  /* 0x0000000c06328981 */ /* 0x000362000c1e1900 */
[----:B--2---:R-:W-:Y:S01]  /*12e0*/  @!P2 IADD3 R24, P0, R21, R24, RZ ;  /* 0x000000181518a210 */ /* 0x004fe20007f1e0ff */
[----:B------:R-:W2:Y:S03]  /*12f0*/  @!P4 LDC.64 R8, c[0x0][0x288] ;  /* 0x0000a200ff08cb82 */ /* 0x000ea60000000a00 */
[----:B------:R-:W-:-:S02]  /*1300*/  @!P2 IADD3.X R25, R4, R25, RZ, P0, !PT ;  /* 0x000000190419a210 */ /* 0x000fc400007fe4ff */
[----:B------:R-:W-:Y:S02]  /*1310*/  ISETP.GE.U32.AND P0, PT, R56, UR18, PT ;  /* 0x0000001238007c0c */ /* 0x000fe4000bf06070 */
[----:B-1----:R-:W-:Y:S01]  /*1320*/  SHF.R.S32.HI R7, RZ, 0x1f, R56 ;  /* 0x0000001fff077819 */ /* 0x002fe20000011438 */
[----:B---3--:R-:W-:Y:S01]  /*1330*/  @!P3 IMAD R20, R31, R16, RZ ;  /* 0x000000101f14b224 */ /* 0x008fe200078e02ff */
[----:B------:R-:W-:Y:S01]  /*1340*/  @!P3 MOV R18, R74 ;  /* 0x0000004a0012b202 */ /* 0x000fe20000000f00 */
[----:B------:R-:W1:Y:S01]  /*1350*/  @!P3 LDC.64 R22, c[0x0][0x228] ;  /* 0x00008a00ff16bb82 */ /* 0x000e620000000a00 */
[----:B------:R-:W-:Y:S01]  /*1360*/  ISETP.GE.AND.EX P0, PT, R7, UR19, PT, P0 ;  /* 0x0000001307007c0c */ /* 0x000fe2000bf06300 */
[----:B------:R1:W5:Y:S01]  /*1370*/  @!P2 LDG.E R45, desc[UR12][R24.64] ;  /* 0x0000000c182da981 */ /* 0x000362000c1e1900 */
[----:B------:R-:W-:Y:S02]  /*1380*/  @!P3 MOV R19, R77 ;  /* 0x0000004d0013b202 */ /* 0x000fe40000000f00 */
[----:B------:R-:W-:Y:S01]  /*1390*/  @!P2 IADD3 R34, P5, R21, R34, RZ ;  /* 0x000000221522a210 */ /* 0x000fe20007fbe0ff */
[C---:B------:R-:W-:Y:S01]  /*13a0*/  @!P3 IMAD R21, R13.reuse, R17, R20 ;  /* 0x000000110d15b224 */ /* 0x040fe200078e0214 */
[----:B------:R-:W-:Y:S01]  /*13b0*/  ISETP.GT.U32.OR P0, PT, R58, 0x29f, P0 ;  /* 0x0000029f3a00780c */ /* 0x000fe20000704470 */
[----:B------:R-:W-:-:S02]  /*13c0*/  @!P3 IMAD.WIDE.U32 R16, R13, R16, R18 ;  /* 0x000000100d10b225 */ /* 0x000fc400078e0012 */
[----:B------:R-:W3:Y:S03]  /*13d0*/  @!P4 LDC.64 R18, c[0x0][0x228] ;  /* 0x00008a00ff12cb82 */ /* 0x000ee60000000a00 */
[----:B------:R-:W-:Y:S02]  /*13e0*/  @!P3 IADD3 R17, R17, R21, RZ ;  /* 0x000000151111b210 */ /* 0x000fe40007ffe0ff */
[----:B------:R-:W-:Y:S02]  /*13f0*/  @!P3 SHF.L.U32 R13, R16, 0x1, RZ ;  /* 0x00000001100db819 */ /* 0x000fe400000006ff */
[----:B------:R-:W-:Y:S01]  /*1400*/  @!P2 IADD3.X R35, R4, R35, RZ, P5, !PT ;  /* 0x000000230423a210 */ /* 0x000fe20002ffe4ff */
[----:B------:R-:W4:Y:S01]  /*1410*/  @!P4 LDC.64 R20, c[0x0][0x230] ;  /* 0x00008c00ff14cb82 */ /* 0x000f220000000a00 */
[----:B------:R-:W-:Y:S01]  /*1420*/  @!P3 SHF.L.U64.HI R4, R16, 0x1, R17 ;  /* 0x000000011004b819 */ /* 0x000fe20000010211 */
[----:B--2---:R-:W-:Y:S01]  /*1430*/  @!P4 IMAD R6, R5, R8, RZ ;  /* 0x000000080506c224 */ /* 0x004fe200078e02ff */
[----:B0-----:R-:W-:Y:S01]  /*1440*/  @!P3 IADD3 R32, P5, R13, R14, RZ ;  /* 0x0000000e0d20b210 */ /* 0x001fe20007fbe0ff */
[----:B------:R-:W5:Y:S01]  /*1450*/  @!P2 LDG.E R42, desc[UR12][R34.64] ;  /* 0x0000000c222aa981 */ /* 0x000f62000c1e1900 */
[----:B------:R-:W-:-:S02]  /*1460*/  @!P4 MOV R26, R74 ;  /* 0x0000004a001ac202 */ /* 0x000fc40000000f00 */
[----:B------:R-:W-:Y:S01]  /*1470*/  @!P4 MOV R27, R77 ;  /* 0x0000004d001bc202 */ /* 0x000fe20000000f00 */
[----:B------:R-:W0:Y:S01]  /*1480*/  @!P0 LDC.64 R16, c[0x0][0x288] ;  /* 0x0000a200ff108b82 */ /* 0x000e220000000a00 */
[----:B------:R-:W-:Y:S01]  /*1490*/  @!P3 IADD3.X R33, R4, R15, RZ, P5, !PT ;  /* 0x0000000f0421b210 */ /* 0x000fe20002ffe4ff */
[C---:B------:R-:W-:Y:S02]  /*14a0*/  @!P4 IMAD R15, R11.reuse, R9, R6 ;  /* 0x000000090b0fc224 */ /* 0x040fe400078e0206 */
[----:B------:R-:W-:Y:S01]  /*14b0*/  @!P4 IMAD.WIDE.U32 R26, R11, R8, R26 ;  /* 0x000000080b1ac225 */ /* 0x000fe200078e001a */
[----:B-1----:R-:W-:Y:S02]  /*14c0*/  @!P3 IADD3 R24, P5, R13, R22, RZ ;  /* 0x000000160d18b210 */ /* 0x002fe40007fbe0ff */
[----:B------:R-:W-:Y:S02]  /*14d0*/  SHF.R.S32.HI R9, RZ, 0x1f, R55 ;  /* 0x0000001fff097819 */ /* 0x000fe40000011437 */
[----:B------:R-:W-:-:S02]  /*14e0*/  ISETP.GE.U32.AND P2, PT, R55, UR18, PT ;  /* 0x0000001237007c0c */ /* 0x000fc4000bf46070 */
[----:B------:R-:W-:Y:S02]  /*14f0*/  @!P4 IADD3 R13, R27, R15, RZ ;  /* 0x0000000f1b0dc210 */ /* 0x000fe40007ffe0ff */
[C---:B------:R-:W-:Y:S01]  /*1500*/  @!P4 SHF.L.U32 R11, R26.reuse, 0x1, RZ ;  /* 0x000000011a0bc819 */ /* 0x040fe200000006ff */
[----:B------:R-:W-:Y:S01]  /*1510*/  HFMA2.MMA R8, -RZ, RZ, 0, 0 ;  /* 0x00000000ff087435 */ /* 0x000fe200000001ff */
[----:B------:R-:W-:Y:S02]  /*1520*/  ISETP.GE.AND.EX P2, PT, R9, UR19, PT, P2 ;  /* 0x0000001309007c0c */ /* 0x000fe4000bf46320 */
[----:B------:R-:W-:Y:S02]  /*1530*/  @!P4 SHF.L.U64.HI R26, R26, 0x1, R13 ;  /* 0x000000011a1ac819 */ /* 0x000fe4000001020d */
[----:B---3--:R-:W-:Y:S02]  /*1540*/  @!P4 IADD3 R18, P6, R11, R18, RZ ;  /* 0x000000120b12c210 */ /* 0x008fe40007fde0ff */
[----:B------:R-:W-:-:S02]  /*1550*/  ISETP.GT.U32.OR P2, PT, R58, 0x29f, P2 ;  /* 0x0000029f3a00780c */ /* 0x000fc40001744470 */
[----:B------:R-:W-:Y:S02]  /*1560*/  @!P4 IADD3.X R19, R26, R19, RZ, P6, !PT ;  /* 0x000000131a13c210 */ /* 0x000fe400037fe4ff */
[----:B------:R-:W-:Y:S02]  /*1570*/  @!P3 IADD3.X R25, R4, R23, RZ, P5, !PT ;  /* 0x000000170419b210 */ /* 0x000fe40002ffe4ff */
[----:B----4-:R-:W-:Y:S01]  /*1580*/  @!P4 IADD3 R20, P5, R11, R20, RZ ;  /* 0x000000140b14c210 */ /* 0x010fe20007fbe0ff */
[----:B------:R1:W5:Y:S01]  /*1590*/  @!P4 LDG.E R8, desc[UR12][R18.64] ;  /* 0x0000000c1208c981 */ /* 0x000362000c1e1900 */
[----:B0-----:R-:W-:Y:S01]  /*15a0*/  @!P0 IMAD R11, R7, R16, RZ ;  /* 0x00000010070b8224 */ /* 0x001fe200078e02ff */
[----:B------:R-:W0:Y:S01]  /*15b0*/  @!P0 LDC.64 R22, c[0x0][0x230] ;  /* 0x00008c00ff168b82 */ /* 0x000e220000000a00 */
[----:B------:R-:W-:Y:S02]  /*15c0*/  @!P4 IADD3.X R21, R26, R21, RZ, P5, !PT ;  /* 0x000000151a15c210 */ /* 0x000fe40002ffe4ff */
[----:B------:R-:W-:Y:S01]  /*15d0*/  @!P0 IMAD R15, R56, R17, R11 ;  /* 0x00000011380f8224 */ /* 0x000fe200078e020b */
[----:B-1----:R-:W-:Y:S01]  /*15e0*/  @!P0 MOV R18, R74 ;  /* 0x0000004a00128202 */ /* 0x002fe20000000f00 */
[----:B------:R-:W-:Y:S01]  /*15f0*/  HFMA2.MMA R4, -RZ, RZ, 0, 0 ;  /* 0x00000000ff047435 */ /* 0x000fe200000001ff */
[----:B------:R-:W-:-:S02]  /*1600*/  @!P0 MOV R19, R77 ;  /* 0x0000004d00138202 */ /* 0x000fc40000000f00 */
[----:B------:R-:W1:Y:S01]  /*1610*/  @!P2 LDC.64 R26, c[0x0][0x288] ;  /* 0x0000a200ff1aab82 */ /* 0x000e620000000a00 */
[----:B------:R-:W-:Y:S01]  /*1620*/  @!P0 IMAD.WIDE.U32 R16, R56, R16, R18 ;  /* 0x0000001038108225 */ /* 0x000fe200078e0012 */
[----:B------:R-:W-:Y:S01]  /*1630*/  UIMAD.WIDE UR10, UR5, 0x8, UR10 ;  /* 0x00000008050a78a5 */ /* 0x000fe2000f8e020a */
[----:B------:R-:W-:-:S04]  /*1640*/  HFMA2.MMA R14, -RZ, RZ, 0, 0 ;  /* 0x00000000ff0e7435 */ /* 0x000fc800000001ff */
[----:B------:R2:W5:Y:S01]  /*1650*/  @!P3 LDG.E R4, desc[UR12][R24.64] ;  /* 0x0000000c1804b981 */ /* 0x000562000c1e1900 */
[----:B------:R-:W-:Y:S01]  /*1660*/  @!P0 IADD3 R17, R17, R15, RZ ;  /* 0x0000000f11118210 */ /* 0x000fe20007ffe0ff */
[----:B------:R-:W3:Y:S01]  /*1670*/  @!P2 LDC.64 R18, c[0x0][0x230] ;  /* 0x00008c00ff12ab82 */ /* 0x000ee20000000a00 */
[C---:B------:R-:W-:Y:S02]  /*1680*/  @!P0 SHF.L.U32 R67, R16.reuse, 0x1, RZ ;  /* 0x0000000110438819 */ /* 0x040fe400000006ff */
[----:B------:R-:W-:Y:S02]  /*1690*/  @!P0 SHF.L.U64.HI R34, R16, 0x1, R17 ;  /* 0x0000000110228819 */ /* 0x000fe40000010211 */
[----:B------:R-:W-:Y:S01]  /*16a0*/  MOV R16, UR10 ;  /* 0x0000000a00107c02 */ /* 0x000fe20008000f00 */
[----:B------:R4:W5:Y:S01]  /*16b0*/  @!P3 LDG.E R14, desc[UR12][R32.64] ;  /* 0x0000000c200eb981 */ /* 0x000962000c1e1900 */
[----:B------:R-:W-:Y:S01]  /*16c0*/  MOV R17, UR11 ;  /* 0x0000000b00117c02 */ /* 0x000fe20008000f00 */
[----:B--2---:R-:W2:Y:S01]  /*16d0*/  @!P0 LDC.64 R24, c[0x0][0x228] ;  /* 0x00008a00ff188b82 */ /* 0x004ea20000000a00 */
[----:B------:R-:W-:-:S02]  /*16e0*/  SHF.R.S32.HI R11, RZ, 0x1f, R54 ;  /* 0x0000001fff0b7819 */ /* 0x000fc40000011436 */
[----:B------:R-:W-:Y:S02]  /*16f0*/  ISETP.GE.U32.AND P5, PT, R54, UR18, PT ;  /* 0x0000001236007c0c */ /* 0x000fe4000bfa6070 */
[----:B------:R-:W3:Y:S01]  /*1700*/  LDG.E.64 R16, desc[UR12][R16.64] ;  /* 0x0000000c10107981 */ /* 0x000ee2000c1e1b00 */
[----:B------:R-:W-:Y:S02]  /*1710*/  MOV R6, RZ ;  /* 0x000000ff00067202 */ /* 0x000fe40000000f00 */
[----:B------:R-:W-:Y:S02]  /*1720*/  SHF.R.S32.HI R13, RZ, 0x1f, R53 ;  /* 0x0000001fff0d7819 */ /* 0x000fe40000011435 */
[----:B------:R-:W-:Y:S02]  /*1730*/  ISETP.GE.U32.AND P3, PT, R53, UR18, PT ;  /* 0x0000001235007c0c */ /* 0x000fe4000bf66070 */
[----:B------:R-:W-:Y:S01]  /*1740*/  ISETP.GE.AND.EX P5, PT, R11, UR19, PT, P5 ;  /* 0x000000130b007c0c */ /* 0x000fe2000bfa6350 */
[----:B------:R1:W5:Y:S01]  /*1750*/  @!P4 LDG.E R6, desc[UR12][R20.64] ;  /* 0x0000000c1406c981 */ /* 0x000362000c1e1900 */
[----:B----4-:R-:W-:-:S02]  /*1760*/  IADD3 R32, R57, 0xf0, RZ ;  /* 0x000000f039207810 */ /* 0x010fc40007ffe0ff */
[----:B------:R-:W-:Y:S02]  /*1770*/  ISETP.GE.AND.EX P3, PT, R13, UR19, PT, P3 ;  /* 0x000000130d007c0c */ /* 0x000fe4000bf66330 */
[----:B------:R-:W-:Y:S02]  /*1780*/  ISETP.GT.U32.OR P5, PT, R58, 0x29f, P5 ;  /* 0x0000029f3a00780c */ /* 0x000fe40002fa4470 */
[----:B0-----:R-:W-:Y:S01]  /*1790*/  @!P0 IADD3 R36, P6, R67, R22, RZ ;  /* 0x0000001643248210 */ /* 0x001fe20007fde0ff */
[----:B-1----:R-:W-:Y:S01]  /*17a0*/  @!P2 IMAD R22, R9, R26, RZ ;  /* 0x0000001a0916a224 */ /* 0x002fe200078e02ff */
[----:B------:R-:W-:Y:S01]  /*17b0*/  ISETP.GE.U32.AND P4, PT, R32, UR18, PT ;  /* 0x0000001220007c0c */ /* 0x000fe2000bf86070 */
[----:B------:R-:W0:Y:S01]  /*17c0*/  @!P2 LDC.64 R20, c[0x0][0x228] ;  /* 0x00008a00ff14ab82 */ /* 0x000e220000000a00 */
[----:B------:R-:W-:Y:S01]  /*17d0*/  SHF.R.S32.HI R15, RZ, 0x1f, R32 ;  /* 0x0000001fff0f7819 */ /* 0x000fe20000011420 */
[----:B------:R-:W-:Y:S01]  /*17e0*/  @!P2 IMAD R31, R55, R27, R22 ;  /* 0x0000001b371fa224 */ /* 0x000fe200078e0216 */
[----:B------:R-:W-:-:S02]  /*17f0*/  ISETP.GT.U32.OR P3, PT, R58, 0x29f, P3 ;  /* 0x0000029f3a00780c */ /* 0x000fc40001f64470 */
[----:B------:R-:W-:Y:S02]  /*1800*/  ISETP.GE.AND.EX P4, PT, R15, UR19, PT, P4 ;  /* 0x000000130f007c0c */ /* 0x000fe4000bf86340 */
[----:B------:R-:W-:Y:S02]  /*1810*/  @!P0 IADD3.X R37, R34, R23, RZ, P6, !PT ;  /* 0x0000001722258210 */ /* 0x000fe400037fe4ff */
[----:B------:R-:W-:Y:S02]  /*1820*/  @!P2 MOV R22, R74 ;  /* 0x0000004a0016a202 */ /* 0x000fe40000000f00 */
[----:B------:R-:W-:Y:S02]  /*1830*/  @!P2 MOV R23, R77 ;  /* 0x0000004d0017a202 */ /* 0x000fe40000000f00 */
[----:B------:R-:W-:Y:S02]  /*1840*/  ISETP.GT.U32.OR P4, PT, R58, 0x29f, P4 ;  /* 0x0000029f3a00780c */ /* 0x000fe40002784470 */
[----:B--2---:R-:W-:Y:S01]  /*1850*/  @!P0 IADD3 R66, P6, R67, R24, RZ ;  /* 0x0000001843428210 */ /* 0x004fe20007fde0ff */
[----:B------:R-:W-:-:S02]  /*1860*/  @!P2 IMAD.WIDE.U32 R26, R55, R26, R22 ;  /* 0x0000001a371aa225 */ /* 0x000fc400078e0016 */
[----:B------:R-:W1:Y:S01]  /*1870*/  @!P5 LDC.64 R22, c[0x0][0x288] ;  /* 0x0000a200ff16db82 */ /* 0x000e620000000a00 */
[----:B------:R-:W-:Y:S02]  /*1880*/  @!P0 IADD3.X R67, R34, R25, RZ, P6, !PT ;  /* 0x0000001922438210 */ /* 0x000fe400037fe4ff */
[----:B------:R-:W-:-:S05]  /*1890*/  @!P2 IADD3 R27, R27, R31, RZ ;  /* 0x0000001f1b1ba210 */ /* 0x000fca0007ffe0ff */
[----:B------:R-:W2:Y:S01]  /*18a0*/  @!P3 LDC.64 R24, c[0x0][0x288] ;  /* 0x0000a200ff18bb82 */ /* 0x000ea20000000a00 */
[C---:B------:R-:W-:Y:S02]  /*18b0*/  @!P2 SHF.L.U32 R31, R26.reuse, 0x1, RZ ;  /* 0x000000011a1fa819 */ /* 0x040fe400000006ff */
[----:B------:R-:W-:-:S05]  /*18c0*/  @!P2 SHF.L.U64.HI R64, R26, 0x1, R27 ;  /* 0x000000011a40a819 */ /* 0x000fca000001021b */
[----:B------:R-:W4:Y:S01]  /*18d0*/  @!P4 LDC.64 R26, c[0x0][0x288] ;  /* 0x0000a200ff1acb82 */ /* 0x000f220000000a00 */
[----:B------:R-:W-:Y:S02]  /*18e0*/  CS2R R60, SRZ ;  /* 0x00000000003c7805 */ /* 0x000fe4000001ff00 */
[----:B------:R-:W-:Y:S02]  /*18f0*/  CS2R R62, SRZ ;  /* 0x00000000003e7805 */ /* 0x000fe4000001ff00 */
[C---:B---3--:R-:W-:Y:S02]  /*1900*/  @!P2 IADD3 R34, P6, R31.reuse, R18, RZ ;  /* 0x000000121f22a210 */ /* 0x048fe40007fde0ff */
[----:B------:R0:W5:Y:S02]  /*1910*/  @!P0 LDG.E R60, desc[UR12][R36.64] ;  /* 0x0000000c243c8981 */ /* 0x000164000c1e1900 */
[----:B------:R-:W-:Y:S02]  /*1920*/  @!P2 IADD3.X R35, R64, R19, RZ, P6, !PT ;  /* 0x000000134023a210 */ /* 0x000fe400037fe4ff */
[----:B------:R-:W3:Y:S01]  /*1930*/  @!P5 LDC.64 R18, c[0x0][0x230] ;  /* 0x00008c00ff12db82 */ /* 0x000ee20000000a00 */
[----:B------:R-:W5:Y:S04]  /*1940*/  @!P0 LDG.E R61, desc[UR12][R66.64] ;  /* 0x0000000c423d8981 */ /* 0x000f68000c1e1900 */
[----:B------:R1:W5:Y:S01]  /*1950*/  @P1 LDG.E R62, desc[UR12][R28.64] ;  /* 0x0000000c1c3e1981 */ /* 0x000362000c1e1900 */
[----:B0-----:R-:W-:Y:S01]  /*1960*/  @!P2 IADD3 R36, P0, R31, R20, RZ ;  /* 0x000000141f24a210 */ /* 0x001fe20007f1e0ff */
[----:B-1----:R-:W-:-:S02]  /*1970*/  @!P5 IMAD R31, R11, R22, RZ ;  /* 0x000000160b1fd224 */ /* 0x002fc400078e02ff */
[----:B------:R0:W5:Y:S01]  /*1980*/  @!P2 LDG.E R63, desc[UR12][R34.64] ;  /* 0x0000000c223fa981 */ /* 0x000162000c1e1900 */
[----:B------:R-:W-:Y:S02]  /*1990*/  @!P2 IADD3.X R37, R64, R21, RZ, P0, !PT ;  /* 0x000000154025a210 */ /* 0x000fe400007fe4ff */
[-C--:B------:R-:W-:Y:S02]  /*19a0*/  @!P5 MOV R28, R74.reuse ;  /* 0x0000004a001cd202 */ /* 0x080fe40000000f00 */
[----:B------:R-:W-:Y:S01]  /*19b0*/  @!P5 MOV R29, R77 ;  /* 0x0000004d001dd202 */ /* 0x000fe20000000f00 */
[----:B------:R-:W-:Y:S01]  /*19c0*/  HFMA2.MMA R64, -RZ, RZ, 0, 0 ;  /* 0x00000000ff407435 */ /* 0x000fe200000001ff */
[----:B------:R-:W1:Y:S01]  /*19d0*/  @!P5 LDC.64 R20, c[0x0][0x228] ;  /* 0x00008a00ff14db82 */ /* 0x000e620000000a00 */
[----:B0-----:R-:W-:Y:S01]  /*19e0*/  @!P3 MOV R34, R74 ;  /* 0x0000004a0022b202 */ /* 0x001fe20000000f00 */
[----:B------:R-:W-:Y:S01]  /*19f0*/  @!P5 IMAD R33, R54, R23, R31 ;  /* 0x000000173621d224 */ /* 0x000fe200078e021f */
[----:B------:R-:W-:Y:S01]  /*1a00*/  @!P3 MOV R35, R77 ;  /* 0x0000004d0023b202 */ /* 0x000fe20000000f00 */
[----:B--2---:R-:W-:-:S02]  /*1a10*/  @!P3 IMAD R66, R13, R24, RZ ;  /* 0x000000180d42b224 */ /* 0x004fc400078e02ff */
[----:B------:R-:W-:Y:S02]  /*1a20*/  @!P5 IMAD.WIDE.U32 R28, R54, R22, R28 ;  /* 0x00000016361cd225 */ /* 0x000fe400078e001c */
[----:B------:R-:W0:Y:S01]  /*1a30*/  @!P3 LDC.64 R22, c[0x0][0x230] ;  /* 0x00008c00ff16bb82 */ /* 0x000e220000000a00 */
[----:B------:R2:W5:Y:S01]  /*1a40*/  @!P2 LDG.E R64, desc[UR12][R36.64] ;  /* 0x0000000c2440a981 */ /* 0x000562000c1e1900 */
[C---:B------:R-:W-:Y:S01]  /*1a50*/  @!P3 IMAD R65, R53.reuse, R25, R66 ;  /* 0x000000193541b224 */ /* 0x040fe200078e0242 */
[----:B------:R-:W-:Y:S01]  /*1a60*/  @!P4 MOV R25, R77 ;  /* 0x0000004d0019c202 */ /* 0x000fe20000000f00 */
[----:B------:R-:W-:Y:S01]  /*1a70*/  @!P3 IMAD.WIDE.U32 R34, R53, R24, R34 ;  /* 0x000000183522b225 */ /* 0x000fe200078e0022 */
[----:B------:R-:W-:Y:S02]  /*1a80*/  @!P4 MOV R24, R74 ;  /* 0x0000004a0018c202 */ /* 0x000fe40000000f00 */
[----:B------:R-:W-:Y:S01]  /*1a90*/  @!P5 IADD3 R29, R29, R33, RZ ;  /* 0x000000211d1dd210 */ /* 0x000fe20007ffe0ff */
[----:B----4-:R-:W-:-:S03]  /*1aa0*/  @!P4 IMAD R31, R15, R26, RZ ;  /* 0x0000001a0f1fc224 */ /* 0x010fc600078e02ff */
[----:B------:R-:W-:Y:S01]  /*1ab0*/  @!P5 SHF.L.U64.HI R66, R28, 0x1, R29 ;  /* 0x000000011c42d819 */ /* 0x000fe2000001021d */
[----:B------:R-:W-:Y:S01]  /*1ac0*/  @!P4 IMAD R31, R32, R27, R31 ;  /* 0x0000001b201fc224 */ /* 0x000fe200078e021f */
[----:B--2---:R-:W-:Y:S01]  /*1ad0*/  @!P5 SHF.L.U32 R37, R28, 0x1, RZ ;  /* 0x000000011c25d819 */ /* 0x004fe200000006ff */
[----:B------:R-:W-:Y:S01]  /*1ae0*/  @!P4 IMAD.WIDE.U32 R32, R32, R26, R24 ;  /* 0x0000001a2020c225 */ /* 0x000fe200078e0018 */
[----:B------:R-:W2:Y:S08]  /*1af0*/  @!P4 LDC.64 R28, c[0x0][0x228] ;  /* 0x00008a00ff1ccb82 */ /* 0x000eb00000000a00 */
[----:B------:R-:W4:Y:S08]  /*1b00*/  @!P3 LDC.64 R24, c[0x0][0x228] ;  /* 0x00008a00ff18bb82 */ /* 0x000f300000000a00 */
[----:B------:R-:W2:Y:S01]  /*1b10*/  @!P4 LDC.64 R26, c[0x0][0x230] ;  /* 0x00008c00ff1acb82 */ /* 0x000ea20000000a00 */
[----:B------:R-:W-:-:S02]  /*1b20*/  @!P3 IADD3 R65, R35, R65, RZ ;  /* 0x000000412341b210 */ /* 0x000fc40007ffe0ff */
[C---:B---3--:R-:W-:Y:S02]  /*1b30*/  @!P5 IADD3 R18, P0, R37.reuse, R18, RZ ;  /* 0x000000122512d210 */ /* 0x048fe40007f1e0ff */
[----:B-1----:R-:W-:Y:S02]  /*1b40*/  @!P5 IADD3 R20, P2, R37, R20, RZ ;  /* 0x000000142514d210 */ /* 0x002fe40007f5e0ff */
[C---:B------:R-:W-:Y:S01]  /*1b50*/  @!P3 SHF.L.U64.HI R36, R34.reuse, 0x1, R65 ;  /* 0x000000012224b819 */ /* 0x040fe20000010241 */
[----:B------:R-:W-:Y:S01]  /*1b60*/  HFMA2.MMA R65, -RZ, RZ, 0, 0 ;  /* 0x00000000ff417435 */ /* 0x000fe200000001ff */
[----:B------:R-:W-:Y:S02]  /*1b70*/  @!P3 SHF.L.U32 R35, R34, 0x1, RZ ;  /* 0x000000012223b819 */ /* 0x000fe400000006ff */
[C---:B------:R-:W-:Y:S02]  /*1b80*/  @!P5 IADD3.X R19, R66.reuse, R19, RZ, P0, !PT ;  /* 0x000000134213d210 */ /* 0x040fe400007fe4ff */
[----:B------:R-:W-:-:S02]  /*1b90*/  @!P5 IADD3.X R21, R66, R21, RZ, P2, !PT ;  /* 0x000000154215d210 */ /* 0x000fc400017fe4ff */
[----:B------:R-:W-:Y:S02]  /*1ba0*/  CS2R R66, SRZ ;  /* 0x0000000000427805 */ /* 0x000fe4000001ff00 */
[----:B0-----:R-:W-:Y:S02]  /*1bb0*/  @!P3 IADD3 R22, P0, R35, R22, RZ ;  /* 0x000000162316b210 */ /* 0x001fe40007f1e0ff */
[----:B------:R-:W-:Y:S01]  /*1bc0*/  @!P4 IADD3 R33, R33, R31, RZ ;  /* 0x0000001f2121c210 */ /* 0x000fe20007ffe0ff */
[----:B------:R0:W5:Y:S01]  /*1bd0*/  @!P5 LDG.E R65, desc[UR12][R18.64] ;  /* 0x0000000c1241d981 */ /* 0x000162000c1e1900 */
[----:B------:R-:W-:Y:S02]  /*1be0*/  @!P4 SHF.L.U32 R31, R32, 0x1, RZ ;  /* 0x00000001201fc819 */ /* 0x000fe400000006ff */
[----:B------:R-:W-:Y:S01]  /*1bf0*/  @!P3 IADD3.X R23, R36, R23, RZ, P0, !PT ;  /* 0x000000172417b210 */ /* 0x000fe200007fe4ff */
[----:B------:R1:W5:Y:S01]  /*1c00*/  @!P5 LDG.E R66, desc[UR12][R20.64] ;  /* 0x0000000c1442d981 */ /* 0x000362000c1e1900 */
[----:B----4-:R-:W-:-:S02]  /*1c10*/  @!P3 IADD3 R24, P0, R35, R24, RZ ;  /* 0x000000182318b210 */ /* 0x010fc40007f1e0ff */
[----:B------:R-:W-:Y:S02]  /*1c20*/  @!P4 SHF.L.U64.HI R32, R32, 0x1, R33 ;  /* 0x000000012020c819 */ /* 0x000fe40000010221 */
[----:B------:R-:W-:Y:S02]  /*1c30*/  CS2R R68, SRZ ;  /* 0x0000000000447805 */ /* 0x000fe4000001ff00 */
[C---:B--2---:R-:W-:Y:S01]  /*1c40*/  @!P4 IADD3 R26, P2, R31.reuse, R26, RZ ;  /* 0x0000001a1f1ac210 */ /* 0x044fe20007f5e0ff */
[----:B------:R2:W5:Y:S01]  /*1c50*/  @!P3 LDG.E R67, desc[UR12][R22.64] ;  /* 0x0000000c1643b981 */ /* 0x000562000c1e1900 */
[----:B------:R-:W-:Y:S02]  /*1c60*/  @!P4 IADD3 R28, P5, R31, R28, RZ ;  /* 0x0000001c1f1cc210 */ /* 0x000fe40007fbe0ff */
[----:B------:R-:W-:Y:S02]  /*1c70*/  MOV R70, RZ ;  /* 0x000000ff00467202 */ /* 0x000fe40000000f00 */
[----:B------:R-:W-:-:S02]  /*1c80*/  @!P3 IADD3.X R25, R36, R25, RZ, P0, !PT ;  /* 0x000000192419b210 */ /* 0x000fc400007fe4ff */
[C---:B------:R-:W-:Y:S02]  /*1c90*/  @!P4 IADD3.X R27, R32.reuse, R27, RZ, P2, !PT ;  /* 0x0000001b201bc210 */ /* 0x040fe400017fe4ff */
[----:B------:R-:W-:Y:S01]  /*1ca0*/  @!P4 IADD3.X R29, R32, R29, RZ, P5, !PT ;  /* 0x0000001d201dc210 */ /* 0x000fe20002ffe4ff */
[----:B------:R2:W5:Y:S04]  /*1cb0*/  @!P3 LDG.E R68, desc[UR12][R24.64] ;  /* 0x0000000c1844b981 */ /* 0x000568000c1e1900 */
[----:B------:R2:W5:Y:S04]  /*1cc0*/  @!P4 LDG.E R70, desc[UR12][R26.64] ;  /* 0x0000000c1a46c981 */ /* 0x000568000c1e1900 */
[----:B------:R2:W5:Y:S01]  /*1cd0*/  @!P4 LDG.E R69, desc[UR12][R28.64] ;  /* 0x0000000c1c45c981 */ /* 0x000562000c1e1900 */
[----:B------:R-:W-:Y:S01]  /*1ce0*/  UMOV UR17, 0x3f800000 ;  /* 0x3f80000000117882 */ /* 0x000fe20000000000 */
[----:B------:R-:W-:Y:S01]  /*1cf0*/  BSSY B0, `(.L_x_1134) ;  /* 0x000001a000007945 */ /* 0x000fe20003800000 */
[----:B0-----:R-:W-:-:S02]  /*1d00*/  CS2R R18, SRZ ;  /* 0x0000000000127805 */ /* 0x001fc4000001ff00 */
[----:B------:R-:W-:-:S13]  /*1d10*/  R2UR UR14, R16 ;  /* 0x00000000100e72ca */ /* 0x000fda00000e0000 */
[----:B------:R-:W-:-:S05]  /*1d20*/  MOV R16, UR14 ;  /* 0x0000000e00107c02 */ /* 0x000fca0008000f00 */
[----:B------:R-:W-:-:S05]  /*1d30*/  FFMA.FTZ R17, -R16, UR14, R17 ;  /* 0x0000000e10117c23 */ /* 0x000fca0008010111 */
[----:B------:R-:W-:-:S13]  /*1d40*/  FSETP.GTU.FTZ.AND P0, PT, R17, RZ, PT ;  /* 0x000000ff1100720b */ /* 0x000fda0003f1c000 */
[----:B------:R-:W-:Y:S01]  /*1d50*/  VOTEU.ANY UP0, P0 ;  /* 0x00000000003f7886 */ /* 0x000fe20000000100 */
[----:B------:R-:W-:-:S04]  /*1d60*/  PLOP3.LUT P0, PT, PT, PT, UP0, 0x80, 0x0 ;  /* 0x000000000000781c */ /* 0x000fc80003f0f008 */
[----:B------:R-:W-:-:S09]  /*1d70*/  @UP0 ULDC UR10, c[0x0][0x250] ;  /* 0x00009400000a0ab9 */ /* 0x000fd20000000800 */
[----:B-1----:R-:W-:-:S06]  /*1d80*/  @P0 FADD.FTZ R20, R17, UR10 ;  /* 0x0000000a11140e21 */ /* 0x002fcc0008010000 */
[----:B------:R-:W0:Y:S01]  /*1d90*/  @P0 MUFU.RSQ R20, R20 ;  /* 0x0000001400140308 */ /* 0x000e220000001400 */
[----:B------:R-:W-:Y:S02]  /*1da0*/  CS2R R16, SRZ ;  /* 0x0000000000107805 */ /* 0x000fe4000001ff00 */
[----:B0-----:R-:W-:Y:S02]  /*1db0*/  @P0 R2UR UR10, R20 ;  /* 0x00000000140a02ca */ /* 0x001fe400000e0000 */
[----:B------:R-:W-:-:S11]  /*1dc0*/  ISETP.GT.U32.AND P0, PT, R58, 0x29f, PT ;  /* 0x0000029f3a00780c */ /* 0x000fd60003f04070 */
[----:B------:R-:W-:Y:S02]  /*1dd0*/  @UP0 UMOV UR17, UR10 ;  /* 0x0000000a00110c82 */ /* 0x000fe40008000000 */
[----:B--2---:R-:W-:Y:S05]  /*1de0*/  @P0 BRA `(.L_x_1135) ;  /* 0x0000000000280947 */ /* 0x004fea0003800000 */
        /* <DEDUP_REMOVED lines=10> */
.L_x_1135:
[----:B------:R-:W-:Y:S05]  /*1e90*/  BSYNC B0 ;  /* 0x0000000000007941 */ /* 0x000fea0003800000 */
.L_x_1134:
[----:B------:R-:W-:Y:S01]  /*1ea0*/  ISETP.NE.AND P3, PT, RZ, UR16, PT ;  /* 0x00000010ff007c0c */ /* 0x000fe2000bf65270 */
[--C-:B0----5:R-:W-:Y:S02]  /*1eb0*/  HADD2.F32 R20, -RZ, R52.reuse.H0_H0 ;  /* 0x20000034ff147230 */ /* 0x121fe40000004100 */
[----:B------:R-:W-:Y:S02]  /*1ec0*/  HADD2.F32 R21, -RZ, R52.H1_H1 ;  /* 0x30000034ff157230 */ /* 0x000fe40000004100 */
[--C-:B------:R-:W-:Y:S02]  /*1ed0*/  HADD2.F32 R28, -RZ, R60.reuse.H0_H0 ;  /* 0x2000003cff1c7230 */ /* 0x100fe40000004100 */
[----:B------:R-:W-:Y:S01]  /*1ee0*/  FADD.FTZ R20, R20, -UR14 ;  /* 0x8000000e14147e21 */ /* 0x000fe20008010000 */
[----:B------:R-:W-:Y:S02]  /*1ef0*/  HADD2.F32 R26, -RZ, R60.H1_H1 ;  /* 0x3000003cff1a7230 */ /* 0x000fe40000004100 */
[----:B------:R-:W-:Y:S01]  /*1f00*/  FADD.FTZ R22, R21, -UR14 ;  /* 0x8000000e15167e21 */ /* 0x000fe20008010000 */
[----:B------:R-:W-:-:S02]  /*1f10*/  HADD2.F32 R27, -RZ, R62.H0_H0 ;  /* 0x2000003eff1b7230 */ /* 0x000fc40000004100 */
[----:B------:R-:W-:Y:S01]  /*1f20*/  FMUL.FTZ R21, R20, UR17 ;  /* 0x0000001114157c20 */ /* 0x000fe20008410000 */
[----:B------:R-:W-:Y:S02]  /*1f30*/  HADD2.F32 R23, -RZ, R62.H1_H1 ;  /* 0x3000003eff177230 */ /* 0x000fe40000004100 */
[----:B------:R-:W-:Y:S01]  /*1f40*/  FADD.FTZ R28, R28, -UR14 ;  /* 0x8000000e1c1c7e21 */ /* 0x000fe20008010000 */
[--C-:B------:R-:W-:Y:S02]  /*1f50*/  HADD2.F32 R25, -RZ, R61.reuse.H0_H0 ;  /* 0x2000003dff197230 */ /* 0x100fe40000004100 */
[----:B------:R-:W-:Y:S01]  /*1f60*/  FADD.FTZ R26, R26, -UR14 ;  /* 0x8000000e1a1a7e21 */ /* 0x000fe20008010000 */
        /* <DEDUP_REMOVED lines=21> */
.L_x_1136:
[----:B------:R-:W-:Y:S01]  /*20c0*/  FMUL.FTZ R22, R27, R16 ;  /* 0x000000101b167220 */ /* 0x000fe20000410000 */
[----:B------:R-:W-:Y:S01]  /*20d0*/  FMUL.FTZ R29, R28, UR17 ;  /* 0x000000111c1d7c20 */ /* 0x000fe20008410000 */
        /* <DEDUP_REMOVED lines=24> */
.L_x_1137:
[----:B------:R-:W-:Y:S01]  /*2260*/  FFMA.FTZ R33, R20, R31, R21 ;  /* 0x0000001f14217223 */ /* 0x000fe20000010015 */
[----:B------:R-:W-:Y:S01]  /*2270*/  FMUL.FTZ R30, R25, R16 ;  /* 0x00000010191e7220 */ /* 0x000fe20000410000 */
[C---:B------:R-:W-:Y:S01]  /*2280*/  FFMA.FTZ R21, R29.reuse, R25, R28 ;  /* 0x000000191d157223 */ /* 0x040fe2000001001c */
[----:B------:R-:W-:Y:S01]  /*2290*/  FADD.FTZ R32, RZ, R27 ;  /* 0x0000001bff207221 */ /* 0x000fe20000010000 */
[----:B------:R-:W-:Y:S01]  /*22a0*/  FMUL.FTZ R27, R24, R17 ;  /* 0x00000011181b7220 */ /* 0x000fe20000410000 */
[----:B------:R-:W-:Y:S01]  /*22b0*/  FFMA.FTZ R28, R29, R30, R33 ;  /* 0x0000001e1d1c7223 */ /* 0x000fe20000010021 */
[----:B------:R-:W-:Y:S01]  /*22c0*/  FFMA.FTZ R33, R20, R23, RZ ;  /* 0x0000001714217223 */ /* 0x000fe200000100ff */
[--C-:B------:R-:W-:Y:S02]  /*22d0*/  HADD2.F32 R29, -RZ, R63.reuse.H0_H0 ;  /* 0x2000003fff1d7230 */ /* 0x100fe40000004100 */
[----:B------:R-:W-:Y:S01]  /*22e0*/  FADD.FTZ R23, RZ, R23 ;  /* 0x00000017ff177221 */ /* 0x000fe20000010000 */
[----:B------:R-:W-:-:S02]  /*22f0*/  HADD2.F32 R20, -RZ, R63.H1_H1 ;  /* 0x3000003fff147230 */ /* 0x000fc40000004100 */
[----:B------:R-:W-:Y:S01]  /*2300*/  FADD.FTZ R31, R31, R22 ;  /* 0x000000161f1f7221 */ /* 0x000fe20000010000 */
[----:B------:R-:W-:Y:S01]  /*2310*/  FFMA.FTZ R22, R26, R24, R33 ;  /* 0x000000181a167223 */ /* 0x000fe20000010021 */
[----:B------:R-:W-:Y:S01]  /*2320*/  FADD.FTZ R29, R29, -UR14 ;  /* 0x8000000e1d1d7e21 */ /* 0x000fe20008010000 */
[----:B------:R-:W-:Y:S01]  /*2330*/  FADD.FTZ R25, R32, R25 ;  /* 0x0000001920197221 */ /* 0x000fe20000010000 */
[----:B------:R-:W-:Y:S01]  /*2340*/  FADD.FTZ R20, R20, -UR14 ;  /* 0x8000000e14147e21 */ /* 0x000fe20008010000 */
[----:B------:R-:W-:Y:S01]  /*2350*/  FADD.FTZ R23, R23, R24 ;  /* 0x0000001817177221 */ /* 0x000fe20000010000 */
[----:B------:R-:W-:Y:S01]  /*2360*/  FFMA.FTZ R26, R26, R27, R28 ;  /* 0x0000001b1a1a7223 */ /* 0x000fe2000001001c */
[----:B------:R-:W-:Y:S01]  /*2370*/  FADD.FTZ R30, R31, R30 ;  /* 0x0000001e1f1e7221 */ /* 0x000fe20000010000 */
[--C-:B------:R-:W-:Y:S02]  /*2380*/  HADD2.F32 R32, -RZ, R64.reuse.H0_H0 ;  /* 0x20000040ff207230 */ /* 0x100fe40000004100 */
[----:B------:R-:W-:Y:S01]  /*2390*/  FMUL.FTZ R29, R29, UR17 ;  /* 0x000000111d1d7c20 */ /* 0x000fe20008410000 */
[----:B------:R-:W-:-:S02]  /*23a0*/  HADD2.F32 R24, -RZ, R64.H1_H1 ;  /* 0x30000040ff187230 */ /* 0x000fc40000004100 */
        /* <DEDUP_REMOVED lines=20> */
.L_x_1138:
[----:B------:R-:W-:Y:S01]  /*24f0*/  FMUL.FTZ R31, R32, R16 ;  /* 0x00000010201f7220 */ /* 0x000fe20000410000 */
[----:B------:R-:W-:Y:S01]  /*2500*/  FADD.FTZ R30, R27, R30 ;  /* 0x0000001e1b1e7221 */ /* 0x000fe20000010000 */
[C---:B------:R-:W-:Y:S01]  /*2510*/  FFMA.FTZ R21, R29.reuse, R32, R21 ;  /* 0x000000201d157223 */ /* 0x040fe20000010015 */
[--C-:B------:R-:W-:Y:S02]  /*2520*/  HADD2.F32 R27, -RZ, R65.reuse.H0_H0 ;  /* 0x20000041ff1b7230 */ /* 0x100fe40000004100 */
[----:B------:R-:W-:Y:S01]  /*2530*/  FFMA.FTZ R26, R29, R31, R26 ;  /* 0x0000001f1d1a7223 */ /* 0x000fe2000001001a */
[----:B------:R-:W-:Y:S02]  /*2540*/  HADD2.F32 R29, -RZ, R65.H1_H1 ;  /* 0x30000041ff1d7230 */ /* 0x000fe40000004100 */
[----:B------:R-:W-:Y:S01]  /*2550*/  FADD.FTZ R20, R25, R32 ;  /* 0x0000002019147221 */ /* 0x000fe20000010000 */
[----:B------:R-:W-:Y:S01]  /*2560*/  FMUL.FTZ R25, R24, R17 ;  /* 0x0000001118197220 */ /* 0x000fe20000410000 */
[----:B------:R-:W-:Y:S01]  /*2570*/  FADD.FTZ R23, R23, R24 ;  /* 0x0000001817177221 */ /* 0x000fe20000010000 */
[----:B------:R-:W-:Y:S01]  /*2580*/  FFMA.FTZ R22, R28, R24, R22 ;  /* 0x000000181c167223 */ /* 0x000fe20000010016 */
[----:B------:R-:W-:Y:S01]  /*2590*/  FADD.FTZ R24, R30, R31 ;  /* 0x0000001f1e187221 */ /* 0x000fe20000010000 */
[----:B------:R-:W-:Y:S01]  /*25a0*/  FADD.FTZ R27, R27, -UR14 ;  /* 0x8000000e1b1b7e21 */ /* 0x000fe20008010000 */
[----:B------:R-:W-:Y:S01]  /*25b0*/  FADD.FTZ R31, R29, -UR14 ;  /* 0x8000000e1d1f7e21 */ /* 0x000fe20008010000 */
[----:B------:R-:W-:Y:S01]  /*25c0*/  FFMA.FTZ R28, R28, R25, R26 ;  /* 0x000000191c1c7223 */ /* 0x000fe2000001001a */
[----:B------:R-:W-:-:S02]  /*25d0*/  HADD2.F32 R30, -RZ, R66.H0_H0 ;  /* 0x20000042ff1e7230 */ /* 0x000fc40000004100 */
        /* <DEDUP_REMOVED lines=22> */
.L_x_1139:
[----:B------:R-:W-:Y:S01]  /*2740*/  FMUL.FTZ R31, R30, R16 ;  /* 0x000000101e1f7220 */ /* 0x000fe20000410000 */
[----:B------:R-:W-:Y:S01]  /*2750*/  FFMA.FTZ R21, R29, R30, R21 ;  /* 0x0000001e1d157223 */ /* 0x000fe20000010015 */
[----:B------:R-:W-:Y:S01]  /*2760*/  FADD.FTZ R20, R20, R30 ;  /* 0x0000001e14147221 */ /* 0x000fe20000010000 */
[----:B------:R-:W-:Y:S01]  /*2770*/  FADD.FTZ R32, R25, R24 ;  /* 0x0000001819207221 */ /* 0x000fe20000010000 */
[----:B------:R-:W-:Y:S01]  /*2780*/  FFMA.FTZ R29, R29, R31, R28 ;  /* 0x0000001f1d1d7223 */ /* 0x000fe2000001001c */
[--C-:B------:R-:W-:Y:S02]  /*2790*/  HADD2.F32 R28, -RZ, R67.reuse.H0_H0 ;  /* 0x20000043ff1c7230 */ /* 0x100fe40000004100 */
[----:B------:R-:W-:Y:S01]  /*27a0*/  FMUL.FTZ R24, R26, R17 ;  /* 0x000000111a187220 */ /* 0x000fe20000410000 */
[----:B------:R-:W-:Y:S02]  /*27b0*/  HADD2.F32 R30, -RZ, R67.H1_H1 ;  /* 0x30000043ff1e7230 */ /* 0x000fe40000004100 */
[----:B------:R-:W-:Y:S01]  /*27c0*/  FADD.FTZ R25, R32, R31 ;  /* 0x0000001f20197221 */ /* 0x000fe20000010000 */
[C---:B------:R-:W-:Y:S01]  /*27d0*/  FFMA.FTZ R22, R27.reuse, R26, R22 ;  /* 0x0000001a1b167223 */ /* 0x040fe20000010016 */
[----:B------:R-:W-:Y:S01]  /*27e0*/  FADD.FTZ R28, R28, -UR14 ;  /* 0x8000000e1c1c7e21 */ /* 0x000fe20008010000 */
[----:B------:R-:W-:Y:S01]  /*27f0*/  FFMA.FTZ R27, R27, R24, R29 ;  /* 0x000000181b1b7223 */ /* 0x000fe2000001001d */
[----:B------:R-:W-:Y:S01]  /*2800*/  FADD.FTZ R31, R30, -UR14 ;  /* 0x8000000e1e1f7e21 */ /* 0x000fe20008010000 */
[----:B------:R-:W-:Y:S01]  /*2810*/  FADD.FTZ R23, R23, R26 ;  /* 0x0000001a17177221 */ /* 0x000fe20000010000 */
[----:B------:R-:W-:Y:S01]  /*2820*/  FMUL.FTZ R29, R28, UR17 ;  /* 0x000000111c1d7c20 */ /* 0x000fe20008410000 */
[----:B------:R-:W-:-:S02]  /*2830*/  HADD2.F32 R30, -RZ, R68.H0_H0 ;  /* 0x20000044ff1e7230 */ /* 0x000fc40000004100 */
[----:B------:R-:W-:Y:S01]  /*2840*/  FMUL.FTZ R28, R31, UR17 ;  /* 0x000000111f1c7c20 */ /* 0x000fe20008410000 */
[----:B------:R-:W-:Y:S01]  /*2850*/  HADD2.F32 R26, -RZ, R68.H1_H1 ;  /* 0x30000044ff1a7230 */ /* 0x000fe20000004100 */
        /* <DEDUP_REMOVED lines=19> */
.L_x_1140:
[----:B------:R-:W-:Y:S01]  /*2990*/  FMUL.FTZ R32, R30, R16 ;  /* 0x000000101e207220 */ /* 0x000fe20000410000 */
[----:B------:R-:W-:Y:S01]  /*29a0*/  FADD.FTZ R20, R20, R30 ;  /* 0x0000001e14147221 */ /* 0x000fe20000010000 */
[C---:B------:R-:W-:Y:S01]  /*29b0*/  FFMA.FTZ R21, R29.reuse, R30, R21 ;  /* 0x0000001e1d157223 */ /* 0x040fe20000010015 */
        /* <DEDUP_REMOVED lines=8> */
[----:B------:R-:W-:Y:S01]  /*2a40*/  FADD.FTZ R23, R23, R26 ;  /* 0x0000001a17177221 */ /* 0x000fe20000010000 */
[----:B------:R-:W-:Y:S01]  /*2a50*/  FADD.FTZ R31, R29, -UR14 ;  /* 0x8000000e1d1f7e21 */ /* 0x000fe20008010000 */
[----:B------:R-:W-:Y:S01]  /*2a60*/  FFMA.FTZ R28, R28, R25, R30 ;  /* 0x000000191c1c7223 */ /* 0x000fe2000001001e */
        /* <DEDUP_REMOVED lines=23> */
.L_x_1141:
        /* <DEDUP_REMOVED lines=37> */
.L_x_1142:
        /* <DEDUP_REMOVED lines=37> */
.L_x_1143:
        /* <DEDUP_REMOVED lines=37> */
.L_x_1144:
        /* <DEDUP_REMOVED lines=37> */
.L_x_1145:
        /* <DEDUP_REMOVED lines=37> */
.L_x_1146:
        /* <DEDUP_REMOVED lines=37> */
.L_x_1147:
        /* <DEDUP_REMOVED lines=8> */
[----:B------:R-:W-:Y:S01]  /*3a40*/  FFMA.FTZ R25, R27, R26, R22 ;  /* 0x0000001a1b197223 */ /* 0x000fe20000010016 */
[----:B------:R-:W-:Y:S01]  /*3a50*/  FADD.FTZ R21, R23, R26 ;  /* 0x0000001a17157221 */ /* 0x000fe20000010000 */
[----:B------:R-:W-:Y:S01]  /*3a60*/  FFMA.FTZ R27, R27, R28, R29 ;  /* 0x0000001c1b1b7223 */ /* 0x000fe2000001001d */
[----:B------:R-:W-:Y:S01]  /*3a70*/  FADD.FTZ R29, R30, -UR14 ;  /* 0x8000000e1e1d7e21 */ /* 0x000fe20008010000 */
[----:B------:R-:W-:Y:S01]  /*3a80*/  FADD.FTZ R26, R32, -UR14 ;  /* 0x8000000e201a7e21 */ /* 0x000fe20008010000 */
[----:B------:R-:W-:Y:S01]  /*3a90*/  FADD.FTZ R23, R34, R31 ;  /* 0x0000001f22177221 */ /* 0x000fe20000010000 */
        /* <DEDUP_REMOVED lines=23> */
.L_x_1148:
[----:B------:R-:W-:Y:S01]  /*3c10*/  FADD.FTZ R33, R28, R23 ;  /* 0x000000171c217221 */ /* 0x000fe20000010000 */
[----:B------:R-:W-:Y:S01]  /*3c20*/  FMUL.FTZ R30, R31, R16 ;  /* 0x000000101f1e7220 */ /* 0x000fe20000410000 */
[----:B------:R-:W-:Y:S01]  /*3c30*/  FADD.FTZ R23, R20, R31 ;  /* 0x0000001f14177221 */ /* 0x000fe20000010000 */
[C---:B------:R-:W-:Y:S01]  /*3c40*/  FFMA.FTZ R31, R29.reuse, R31, R24 ;  /* 0x0000001f1d1f7223 */ /* 0x040fe20000010018 */
[--C-:B------:R-:W-:Y:S02]  /*3c50*/  HADD2.F32 R24, -RZ, R14.reuse.H0_H0 ;  /* 0x2000000eff187230 */ /* 0x100fe40000004100 */
[----:B------:R-:W-:Y:S01]  /*3c60*/  FFMA.FTZ R27, R29, R30, R27 ;  /* 0x0000001e1d1b7223 */ /* 0x000fe2000001001b */
[----:B------:R-:W-:Y:S02]  /*3c70*/  HADD2.F32 R28, -RZ, R14.H1_H1 ;  /* 0x3000000eff1c7230 */ /* 0x000fe40000004100 */
[----:B------:R-:W-:Y:S01]  /*3c80*/  FMUL.FTZ R20, R22, R17 ;  /* 0x0000001116147220 */ /* 0x000fe20000410000 */
[----:B------:R-:W-:Y:S01]  /*3c90*/  FADD.FTZ R29, R33, R30 ;  /* 0x0000001e211d7221 */ /* 0x000fe20000010000 */
[----:B------:R-:W-:Y:S01]  /*3ca0*/  FADD.FTZ R24, R24, -UR14 ;  /* 0x8000000e18187e21 */ /* 0x000fe20008010000 */
[----:B------:R-:W-:Y:S01]  /*3cb0*/  FFMA.FTZ R25, R26, R22, R25 ;  /* 0x000000161a197223 */ /* 0x000fe20000010019 */
[----:B------:R-:W-:Y:S01]  /*3cc0*/  FADD.FTZ R30, R28, -UR14 ;  /* 0x8000000e1c1e7e21 */ /* 0x000fe20008010000 */
[----:B------:R-:W-:Y:S01]  /*3cd0*/  FFMA.FTZ R26, R26, R20, R27 ;  /* 0x000000141a1a7223 */ /* 0x000fe2000001001b */
        /* <DEDUP_REMOVED lines=24> */
.L_x_1149:
[----:B------:R-:W-:Y:S01]  /*3e60*/  FMUL.FTZ R33, R28, R16 ;  /* 0x000000101c217220 */ /* 0x000fe20000410000 */
[----:B------:R-:W-:Y:S01]  /*3e70*/  FADD.FTZ R21, R21, R22 ;  /* 0x0000001615157221 */ /* 0x000fe20000010000 */
[C---:B------:R-:W-:Y:S01]  /*3e80*/  FFMA.FTZ R22, R29.reuse, R28, R31 ;  /* 0x0000001c1d167223 */ /* 0x040fe2000001001f */
[--C-:B------:R-:W-:Y:S02]  /*3e90*/  HADD2.F32 R32, -RZ, R6.reuse.H1_H1 ;  /* 0x30000006ff207230 */ /* 0x100fe40000004100 */
[----:B------:R-:W-:Y:S01]  /*3ea0*/  FFMA.FTZ R29, R29, R33, R26 ;  /* 0x000000211d1d7223 */ /* 0x000fe2000001001a */
[----:B------:R-:W-:Y:S01]  /*3eb0*/  FADD.FTZ R26, R27, R33 ;  /* 0x000000211b1a7221 */ /* 0x000fe20000010000 */
[----:B------:R-:W-:Y:S02]  /*3ec0*/  HADD2.F32 R27, -RZ, R6.H0_H0 ;  /* 0x20000006ff1b7230 */ /* 0x000fe40000004100 */
[----:B------:R-:W-:Y:S01]  /*3ed0*/  FMUL.FTZ R31, R20, R17 ;  /* 0x00000011141f7220 */ /* 0x000fe20000410000 */
[----:B------:R-:W-:Y:S01]  /*3ee0*/  FADD.FTZ R23, R23, R28 ;  /* 0x0000001c17177221 */ /* 0x000fe20000010000 */
[----:B------:R-:W-:Y:S01]  /*3ef0*/  FADD.FTZ R28, R32, -UR14 ;  /* 0x8000000e201c7e21 */ /* 0x000fe20008010000 */
[----:B------:R-:W-:Y:S01]  /*3f00*/  FADD.FTZ R27, R27, -UR14 ;  /* 0x8000000e1b1b7e21 */ /* 0x000fe20008010000 */
[----:B------:R-:W-:Y:S01]  /*3f10*/  FFMA.FTZ R30, R24, R31, R29 ;  /* 0x0000001f181e7223 */ /* 0x000fe2000001001d */
        /* <DEDUP_REMOVED lines=24> */
.L_x_1150:
[----:B------:R-:W-:Y:S01]  /*40a0*/  FMUL.FTZ R32, R29, R16 ;  /* 0x000000101d207220 */ /* 0x000fe20000410000 */
[----:B------:R-:W-:-:S03]  /*40b0*/  FMUL.FTZ R34, R26, R17 ;  /* 0x000000111a227220 */ /* 0x000fc60000410000 */
[----:B------:R-:W-:Y:S01]  /*40c0*/  FADD.FTZ R35, R31, R32 ;  /* 0x000000201f237221 */ /* 0x000fe20000010000 */
[----:B------:R-:W-:Y:S01]  /*40d0*/  FFMA.FTZ R31, R24, R20, R25 ;  /* 0x00000014181f7223 */ /* 0x000fe20000010019 */
[--C-:B------:R-:W-:Y:S02]  /*40e0*/  HADD2.F32 R24, -RZ, R70.reuse.H0_H0 ;  /* 0x20000046ff187230 */ /* 0x100fe40000004100 */
[----:B------:R-:W-:Y:S01]  /*40f0*/  FFMA.FTZ R33, R27, R32, R30 ;  /* 0x000000201b217223 */ /* 0x000fe2000001001e */
[----:B------:R-:W-:Y:S02]  /*4100*/  HADD2.F32 R25, -RZ, R70.H1_H1 ;  /* 0x30000046ff197230 */ /* 0x000fe40000004100 */
[----:B------:R-:W-:Y:S01]  /*4110*/  FADD.FTZ R24, R24, -UR14 ;  /* 0x8000000e18187e21 */ /* 0x000fe20008010000 */
[----:B------:R-:W-:Y:S02]  /*4120*/  FFMA.FTZ R32, R28, R34, R33 ;  /* 0x000000221c207223 */ /* 0x000fe40000010021 */
[----:B------:R-:W-:Y:S01]  /*4130*/  FADD.FTZ R25, R25, -UR14 ;  /* 0x8000000e19197e21 */ /* 0x000fe20008010000 */
[----:B------:R-:W-:Y:S01]  /*4140*/  FADD.FTZ R34, R34, R35 ;  /* 0x0000002322227221 */ /* 0x000fe20000010000 */
[----:B------:R-:W-:Y:S01]  /*4150*/  FMUL.FTZ R33, R24, UR17 ;  /* 0x0000001118217c20 */ /* 0x000fe20008410000 */
[----:B------:R-:W-:-:S02]  /*4160*/  HADD2.F32 R24, -RZ, R69.H1_H1 ;  /* 0x30000045ff187230 */ /* 0x000fc40000004100 */
[----:B------:R-:W-:Y:S01]  /*4170*/  FMUL.FTZ R30, R25, UR17 ;  /* 0x00000011191e7c20 */ /* 0x000fe20008410000 */
[----:B------:R-:W-:Y:S01]  /*4180*/  HADD2.F32 R25, -RZ, R69.H0_H0 ;  /* 0x20000045ff197230 */ /* 0x000fe20000004100 */
        /* <DEDUP_REMOVED lines=19> */
.L_x_1151:
[----:B------:R-:W-:Y:S01]  /*42c0*/  FMUL.FTZ R35, R25, R16 ;  /* 0x0000001019237220 */ /* 0x000fe20000410000 */
[----:B------:R-:W-:Y:S01]  /*42d0*/  ISETP.GT.AND P0, PT, R0, 0x1e, PT ;  /* 0x0000001e0000780c */ /* 0x000fe20003f04270 */
[----:B------:R-:W0:Y:S01]  /*42e0*/  S2UR UR18, SR_CgaCtaId ;  /* 0x00000000001279c3 */ /* 0x000e220000008800 */
[----:B------:R-:W-:Y:S01]  /*42f0*/  UMOV UR11, 0x400 ;  /* 0x00000400000b7882 */ /* 0x000fe20000000000 */
[----:B------:R-:W-:Y:S01]  /*4300*/  FFMA.FTZ R37, R33, R35, R32 ;  /* 0x0000002321257223 */ /* 0x000fe20000010020 */
[----:B------:R-:W-:Y:S01]  /*4310*/  FMUL.FTZ R32, R24, R17 ;  /* 0x0000001118207220 */ /* 0x000fe20000410000 */
[----:B------:R-:W-:Y:S01]  /*4320*/  FADD.FTZ R35, R34, R35 ;  /* 0x0000002322237221 */ /* 0x000fe20000010000 */
[----:B------:R-:W-:Y:S01]  /*4330*/  UIADD3 UR10, UR11, 0xd0, URZ ;  /* 0x000000d00b0a7890 */ /* 0x000fe2000fffe03f */
[----:B------:R-:W-:Y:S01]  /*4340*/  FADD.FTZ R21, R21, R20 ;  /* 0x0000001415157221 */ /* 0x000fe20000010000 */
[----:B------:R-:W-:Y:S01]  /*4350*/  FFMA.FTZ R36, R30, R32, R37 ;  /* 0x000000201e247223 */ /* 0x000fe20000010025 */
[----:B------:R-:W-:Y:S01]  /*4360*/  FADD.FTZ R37, R32, R35 ;  /* 0x0000002320257221 */ /* 0x000fe20000010000 */
[----:B------:R-:W-:Y:S01]  /*4370*/  FFMA.FTZ R20, R27, R29, R22 ;  /* 0x0000001d1b147223 */ /* 0x000fe20000010016 */
[----:B------:R-:W-:Y:S01]  /*4380*/  FADD.FTZ R22, R23, R29 ;  /* 0x0000001d17167221 */ /* 0x000fe20000010000 */
[----:B------:R-:W-:Y:S01]  /*4390*/  ISETP.NE.AND P2, PT, R58, RZ, PT ;  /* 0x000000ff3a00720c */ /* 0x000fe20003f45270 */
[----:B------:R-:W1:Y:S01]  /*43a0*/  SHFL.DOWN PT, R35, R36, 0x1, 0x1f ;  /* 0x08201f0024237f89 */ /* 0x000e6200000e0000 */
[----:B------:R-:W-:Y:S01]  /*43b0*/  FFMA.FTZ R31, R28, R26, R31 ;  /* 0x0000001a1c1f7223 */ /* 0x000fe2000001001f */
[----:B------:R-:W-:Y:S01]  /*43c0*/  FADD.FTZ R23, R21, R26 ;  /* 0x0000001a15177221 */ /* 0x000fe20000010000 */
[----:B------:R-:W-:Y:S01]  /*43d0*/  FFMA.FTZ R20, R33, R25, R20 ;  /* 0x0000001921147223 */ /* 0x000fe20000010014 */
[----:B------:R-:W2:Y:S01]  /*43e0*/  SHFL.DOWN PT, R32, R37, 0x1, 0x1f ;  /* 0x08201f0025207f89 */ /* 0x000ea200000e0000 */
[----:B------:R-:W-:Y:S01]  /*43f0*/  FFMA.FTZ R21, R30, R24, R31 ;  /* 0x000000181e157223 */ /* 0x000fe2000001001f */
[----:B------:R-:W-:Y:S01]  /*4400*/  FADD.FTZ R22, R22, R25 ;  /* 0x0000001916167221 */ /* 0x000fe20000010000 */
[----:B------:R-:W-:Y:S01]  /*4410*/  FADD.FTZ R23, R23, R24 ;  /* 0x0000001817177221 */ /* 0x000fe20000010000 */
[----:B------:R-:W-:Y:S01]  /*4420*/  BSSY B0, `(.L_x_1152) ;  /* 0x0000052000007945 */ /* 0x000fe20003800000 */
[----:B------:R-:W-:Y:S01]  /*4430*/  ISETP.GT.U32.AND P4, PT, R58, 0x29, PT ;  /* 0x000000293a00780c */ /* 0x000fe20003f84070 */
[----:B0-----:R-:W-:-:S06]  /*4440*/  ULEA UR10, UR18, UR10, 0x18 ;  /* 0x0000000a120a7291 */ /* 0x001fcc000f8ec03f */
[----:B------:R-:W-:-:S05]  /*4450*/  LEA R72, R58, UR10, 0x4 ;  /* 0x0000000a3a487c11 */ /* 0x000fca000f8e20ff */
[----:B------:R-:W-:Y:S01]  /*4460*/  STS.128 [R72], R20 ;  /* 0x0000001448007388 */ /* 0x000fe20000000c00 */
        /* <DEDUP_REMOVED lines=43> */
[----:B------:R-:W-:-:S03]  /*4720*/  FADD.FTZ R32, R32, R35 ;  /* 0x0000002320207221 */ /* 0x000fc60000010000 */
[----:B-1----:R-:W-:Y:S01]  /*4730*/  FADD.FTZ R73, R73, R24 ;  /* 0x0000001849497221 */ /* 0x002fe20000010000 */
[----:B------:R-:W-:Y:S02]  /*4740*/  FADD.FTZ R24, R32, R25 ;  /* 0x0000001920187221 */ /* 0x000fe40000010000 */
[----:B------:R-:W1:Y:S01]  /*4750*/  LDS.128 R32, [UR10+0x70] ;  /* 0x0000700aff207984 */ /* 0x000e620008000c00 */
[----:B------:R-:W-:Y:S01]  /*4760*/  FADD.FTZ R73, R73, R26 ;  /* 0x0000001a49497221 */ /* 0x000fe20000010000 */
[----:B------:R-:W-:-:S03]  /*4770*/  FADD.FTZ R24, R24, R27 ;  /* 0x0000001b18187221 */ /* 0x000fc60000010000 */
[----:B--2---:R-:W-:Y:S01]  /*4780*/  FADD.FTZ R73, R73, R28 ;  /* 0x0000001c49497221 */ /* 0x004fe20000010000 */
[----:B------:R-:W-:-:S03]  /*4790*/  FADD.FTZ R24, R24, R29 ;  /* 0x0000001d18187221 */ /* 0x000fc60000010000 */
[----:B------:R-:W-:Y:S01]  /*47a0*/  FADD.FTZ R73, R73, R30 ;  /* 0x0000001e49497221 */ /* 0x000fe20000010000 */
[----:B------:R-:W-:Y:S02]  /*47b0*/  FADD.FTZ R24, R24, R31 ;  /* 0x0000001f18187221 */ /* 0x000fe40000010000 */
[----:B------:R-:W2:Y:S01]  /*47c0*/  LDS.128 R28, [UR10+0x80] ;  /* 0x0000800aff1c7984 */ /* 0x000ea20008000c00 */
        /* <DEDUP_REMOVED lines=18> */
[----:B------:R-:W-:-:S03]  /*48f0*/  FADD.FTZ R24, R24, R31 ;  /* 0x0000001f18187221 */ /* 0x000fc60000010000 */
[----:B-1----:R-:W-:Y:S01]  /*4900*/  FADD.FTZ R73, R73, R32 ;  /* 0x0000002049497221 */ /* 0x002fe20000010000 */
[----:B------:R-:W-:-:S03]  /*4910*/  FADD.FTZ R24, R24, R33 ;  /* 0x0000002118187221 */ /* 0x000fc60000010000 */
[----:B0-----:R-:W-:Y:S01]  /*4920*/  FADD.FTZ R36, R73, R34 ;  /* 0x0000002249247221 */ /* 0x001fe20000010000 */
[----:B------:R-:W-:-:S07]  /*4930*/  FADD.FTZ R37, R24, R35 ;  /* 0x0000002318257221 */ /* 0x000fce0000010000 */
.L_x_1153:
[----:B------:R-:W-:Y:S05]  /*4940*/  BSYNC B0 ;  /* 0x0000000000007941 */ /* 0x000fea0003800000 */
.L_x_1152:
        /* <DEDUP_REMOVED lines=26> */
[----:B------:R-:W-:Y:S01]  /*4af0*/  LDS.128 R24, [R72+0x1260] ;  /* 0x0012600048187984 */ /* 0x000fe20000000c00 */
[----:B------:R-:W-:Y:S01]  /*4b00*/  FADD.FTZ R33, R33, R22 ;  /* 0x0000001621217221 */ /* 0x000fe20000010000 */
[----:B------:R-:W-:-:S02]  /*4b10*/  FADD.FTZ R32, R32, R23 ;  /* 0x0000001720207221 */ /* 0x000fc40000010000 */
[----:B------:R-:W1:Y:S02]  /*4b20*/  LDS.128 R28, [R72+0xfc0] ;  /* 0x000fc000481c7984 */ /* 0x000e640000000c00 */
[----:B-1----:R-:W-:Y:S01]  /*4b30*/  FADD.FTZ R35, R35, R28 ;  /* 0x0000001c23237221 */ /* 0x002fe20000010000 */
[----:B------:R-:W-:Y:S01]  /*4b40*/  FADD.FTZ R20, R20, R29 ;  /* 0x0000001d14147221 */ /* 0x000fe20000010000 */
[----:B------:R-:W-:Y:S01]  /*4b50*/  FADD.FTZ R33, R33, R30 ;  /* 0x0000001e21217221 */ /* 0x000fe20000010000 */
[----:B------:R-:W-:Y:S01]  /*4b60*/  FADD.FTZ R32, R32, R31 ;  /* 0x0000001f20207221 */ /* 0x000fe20000010000 */
[----:B------:R-:W-:Y:S01]  /*4b70*/  FADD.FTZ R35, R35, R24 ;  /* 0x0000001823237221 */ /* 0x000fe20000010000 */
[----:B------:R-:W1:Y:S01]  /*4b80*/  LDS.128 R28, [R72+0x1500] ;  /* 0x00150000481c7984 */ /* 0x000e620000000c00 */
[----:B------:R-:W-:Y:S01]  /*4b90*/  FADD.FTZ R24, R20, R25 ;  /* 0x0000001914187221 */ /* 0x000fe20000010000 */
[----:B------:R-:W-:Y:S01]  /*4ba0*/  FADD.FTZ R33, R33, R26 ;  /* 0x0000001a21217221 */ /* 0x000fe20000010000 */
[----:B------:R-:W-:Y:S01]  /*4bb0*/  FADD.FTZ R32, R32, R27 ;  /* 0x0000001b20207221 */ /* 0x000fe20000010000 */
[----:B------:R-:W2:Y:S01]  /*4bc0*/  LDS.128 R20, [R72+0x17a0] ;  /* 0x0017a00048147984 */ /* 0x000ea20000000c00 */
        /* <DEDUP_REMOVED lines=21> */
[----:B------:R-:W-:-:S02]  /*4d20*/  FADD.FTZ R35, R35, R28 ;  /* 0x0000001c23237221 */ /* 0x000fc40000010000 */
[----:B------:R-:W1:Y:S01]  /*4d30*/  LDS.128 R24, [R72+0x24c0] ;  /* 0x0024c00048187984 */ /* 0x000e620000000c00 */
[----:B------:R-:W-:Y:S01]  /*4d40*/  FADD.FTZ R33, R33, R30 ;  /* 0x0000001e21217221 */ /* 0x000fe20000010000 */
[----:B------:R-:W-:Y:S01]  /*4d50*/  FADD.FTZ R34, R34, R31 ;  /* 0x0000001f22227221 */ /* 0x000fe20000010000 */
[----:B--2---:R-:W-:Y:S01]  /*4d60*/  FADD.FTZ R35, R35, R20 ;  /* 0x0000001423237221 */ /* 0x004fe20000010000 */
[----:B------:R-:W2:Y:S01]  /*4d70*/  LDS.128 R28, [R72+0x2760] ;  /* 0x00276000481c7984 */ /* 0x000ea20000000c00 */
        /* <DEDUP_REMOVED lines=11> */
.L_x_1155:
[----:B------:R-:W-:Y:S05]  /*4e30*/  BSYNC B0 ;  /* 0x0000000000007941 */ /* 0x000fea0003800000 */
.L_x_1154:
        /* <DEDUP_REMOVED lines=20> */
.L_x_1157:
[----:B------:R-:W-:Y:S05]  /*4f80*/  BSYNC B0 ;  /* 0x0000000000007941 */ /* 0x000fea0003800000 */
.L_x_1156:
[----:B------:R-:W-:Y:S05]  /*4f90*/  @!P0 BRA `(.L_x_1158) ;  /* 0x0000001000908947 */ /* 0x000fea0003800000 */
[----:B--2---:R-:W1:Y:S01]  /*4fa0*/  LDC R30, c[0x0][0x10] ;  /* 0x00000400ff1e7b82 */ /* 0x004e620000000800 */
[----:B------:R-:W2:Y:S01]  /*4fb0*/  S2R R29, SR_CTAID.Y ;  /* 0x00000000001d7919 */ /* 0x000ea20000002600 */
[----:B------:R-:W-:-:S06]  /*4fc0*/  ULOP3.LUT UR10, UR4, 0x1, URZ, 0xc0, !UPT ;  /* 0x00000001040a7892 */ /* 0x000fcc000f8ec03f */
[----:B------:R-:W3:Y:S08]  /*4fd0*/  LDC.64 R20, c[0x0][0x258] ;  /* 0x00009600ff147b82 */ /* 0x000ef00000000a00 */
[----:B------:R-:W4:Y:S01]  /*4fe0*/  LDC.64 R34, c[0x0][0x260] ;  /* 0x00009800ff227b82 */ /* 0x000f220000000a00 */
[----:B-1----:R-:W-:-:S04]  /*4ff0*/  IMAD R22, R30, UR10, RZ ;  /* 0x0000000a1e167c24 */ /* 0x002fc8000f8e02ff */
        /* <DEDUP_REMOVED lines=18> */
[----:B-1----:R-:W-:-:S13]  /*5120*/  ISETP.EQ.U32.AND P0, PT, R0, UR18, PT ;  /* 0x0000001200007c0c */ /* 0x002fda000bf02070 */
[----:B------:R-:W-:Y:S06]  /*5130*/  @P0 MEMBAR.ALL.GPU ;  /* 0x0000000000000992 */ /* 0x000fec000000a000 */
[----:B------:R-:W-:-:S00]  /*5140*/  @P0 ERRBAR ;  /* 0x00000000000009ab */ /* 0x000fc00000000000 */
[----:B------:R-:W-:Y:S06]  /*5150*/  @P0 CGAERRBAR ;  /* 0x00000000000005ab */ /* 0x000fec0000000000 */
[----:B------:R2:W-:Y:S01]  /*5160*/  @P0 REDG.E.ADD.S32.STRONG.GPU desc[UR12][R20.64], R27 ;  /* 0x0000001b1400098e */ /* 0x0005e2000c10e38c */
[----:B------:R-:W-:-:S04]  /*5170*/  PLOP3.LUT P0, PT, PT, PT, UP0, 0x80, 0x0 ;  /* 0x000000000000781c */ /* 0x000fc80003f0f008 */
[----:B------:R-:W-:-:S04]  /*5180*/  SEL R25, R28, RZ, !P0 ;  /* 0x000000ff1c197207 */ /* 0x000fc80004000000 */
[----:B------:R-:W-:-:S13]  /*5190*/  ISETP.NE.AND P0, PT, R25, -0x1, PT ;  /* 0xffffffff1900780c */ /* 0x000fda0003f05270 */
[----:B--2---:R-:W-:Y:S05]  /*51a0*/  @!P0 BRA `(.L_x_1159) ;  /* 0x0000000000148947 */ /* 0x004fea0003800000 */
.L_x_1160:
[----:B------:R-:W2:Y:S04]  /*51b0*/  LDG.E.STRONG.GPU R22, desc[UR12][R20.64] ;  /* 0x0000000c14167981 */ /* 0x000ea8000c1ef900 */
[----:B--2---:R-:W-:Y:S01]  /*51c0*/  CCTL.IVALL ;  /* 0x00000000ff00798f */ /* 0x004fe20002000000 */
[----:B------:R-:W-:Y:S05]  /*51d0*/  YIELD ;  /* 0x0000000000007946 */ /* 0x000fea0003800000 */
[----:B------:R-:W-:-:S13]  /*51e0*/  ISETP.NE.AND P0, PT, R22, R25, PT ;  /* 0x000000191600720c */ /* 0x000fda0003f05270 */
[----:B------:R-:W-:Y:S05]  /*51f0*/  @P0 BRA `(.L_x_1160) ;  /* 0xfffffffc00ec0947 */ /* 0x000fea000383ffff */
.L_x_1159:
        /* <DEDUP_REMOVED lines=17> */
.L_x_1164:
[----:B------:R-:W-:-:S13]  /*5310*/  ISETP.EQ.OR P6, PT, R32, UR15, P2 ;  /* 0x0000000f20007c0c */ /* 0x000fda00097c2670 */
[----:B------:R-:W-:-:S04]  /*5320*/  @!P6 IMAD R21, R30, R32, R29 ;  /* 0x000000201e15e224 */ /* 0x000fc800078e021d */
[----:B------:R-:W-:-:S06]  /*5330*/  @!P6 IMAD.WIDE.U32 R20, R21, 0x8, R34 ;  /* 0x000000081514e825 */ /* 0x000fcc00078e0022 */
[----:B------:R-:W0:Y:S01]  /*5340*/  @!P6 LDG.E.64 R20, desc[UR12][R20.64] ;  /* 0x0000000c1414e981 */ /* 0x000e22000c1e1b00 */
[C---:B------:R-:W-:Y:S02]  /*5350*/  IADD3 R23, R32.reuse, 0x1, RZ ;  /* 0x0000000120177810 */ /* 0x040fe40007ffe0ff */
[C---:B------:R-:W-:Y:S02]  /*5360*/  IADD3 R25, R32.reuse, 0x2, RZ ;  /* 0x0000000220197810 */ /* 0x040fe40007ffe0ff */
[----:B------:R-:W-:Y:S02]  /*5370*/  ISETP.EQ.OR P4, PT, R23, UR15, P2 ;  /* 0x0000000f17007c0c */ /* 0x000fe40009782670 */
[----:B------:R-:W-:Y:S02]  /*5380*/  ISETP.EQ.OR P5, PT, R25, UR15, P2 ;  /* 0x0000000f19007c0c */ /* 0x000fe400097a2670 */
[----:B------:R-:W-:-:S09]  /*5390*/  IADD3 R24, R32, 0x3, RZ ;  /* 0x0000000320187810 */ /* 0x000fd20007ffe0ff */
[C-C-:B------:R-:W-:Y:S02]  /*53a0*/  @!P4 IMAD R23, R30.reuse, R23, R29.reuse ;  /* 0x000000171e17c224 */ /* 0x140fe400078e021d */
[----:B------:R-:W-:Y:S02]  /*53b0*/  @!P5 IMAD R25, R30, R25, R29 ;  /* 0x000000191e19d224 */ /* 0x000fe400078e021d */
[----:B0-----:R-:W-:Y:S01]  /*53c0*/  @!P6 FADD.FTZ R36, R36, R20 ;  /* 0x000000142424e221 */ /* 0x001fe20000010000 */
[----:B------:R-:W-:Y:S01]  /*53d0*/  @!P6 FADD.FTZ R37, R37, R21 ;  /* 0x000000152525e221 */ /* 0x000fe20000010000 */
[----:B------:R-:W-:Y:S01]  /*53e0*/  ISETP.EQ.OR P6, PT, R24, UR15, P2 ;  /* 0x0000000f18007c0c */ /* 0x000fe200097c2670 */
[----:B------:R-:W-:-:S04]  /*53f0*/  @!P4 IMAD.WIDE.U32 R20, R23, 0x8, R34 ;  /* 0x000000081714c825 */ /* 0x000fc800078e0022 */
[----:B------:R-:W-:Y:S02]  /*5400*/  @!P5 IMAD.WIDE.U32 R22, R25, 0x8, R34 ;  /* 0x000000081916d825 */ /* 0x000fe400078e0022 */
[----:B------:R-:W2:Y:S04]  /*5410*/  @!P4 LDG.E.64 R20, desc[UR12][R20.64] ;  /* 0x0000000c1414c981 */ /* 0x000ea8000c1e1b00 */
[----:B------:R-:W3:Y:S02]  /*5420*/  @!P5 LDG.E.64 R22, desc[UR12][R22.64] ;  /* 0x0000000c1616d981 */ /* 0x000ee4000c1e1b00 */
[----:B------:R-:W-:-:S04]  /*5430*/  @!P6 IMAD R25, R30, R24, R29 ;  /* 0x000000181e19e224 */ /* 0x000fc800078e021d */
[----:B------:R-:W-:-:S06]  /*5440*/  @!P6 IMAD.WIDE.U32 R24, R25, 0x8, R34 ;  /* 0x000000081918e825 */ /* 0x000fcc00078e0022 */
[----:B------:R-:W4:Y:S01]  /*5450*/  @!P6 LDG.E.64 R24, desc[UR12][R24.64] ;  /* 0x0000000c1818e981 */ /* 0x000f22000c1e1b00 */
[C---:B------:R-:W-:Y:S02]  /*5460*/  IADD3 R27, R32.reuse, 0x4, RZ ;  /* 0x00000004201b7810 */ /* 0x040fe40007ffe0ff */
[C---:B------:R-:W-:Y:S02]  /*5470*/  IADD3 R33, R32.reuse, 0x5, RZ ;  /* 0x0000000520217810 */ /* 0x040fe40007ffe0ff */
[----:B------:R-:W-:Y:S01]  /*5480*/  IADD3 R26, R32, 0x6, RZ ;  /* 0x00000006201a7810 */ /* 0x000fe20007ffe0ff */
[----:B--2---:R-:W-:Y:S01]  /*5490*/  @!P4 FADD.FTZ R36, R36, R20 ;  /* 0x000000142424c221 */ /* 0x004fe20000010000 */
[----:B------:R-:W-:Y:S01]  /*54a0*/  @!P4 FADD.FTZ R37, R37, R21 ;  /* 0x000000152525c221 */ /* 0x000fe20000010000 */
[----:B------:R-:W-:Y:S02]  /*54b0*/  ISETP.EQ.OR P4, PT, R27, UR15, P2 ;  /* 0x0000000f1b007c0c */ /* 0x000fe40009782670 */
[----:B---3--:R-:W-:Y:S01]  /*54c0*/  @!P5 FADD.FTZ R36, R36, R22 ;  /* 0x000000162424d221 */ /* 0x008fe20000010000 */
[----:B------:R-:W-:Y:S01]  /*54d0*/  @!P5 FADD.FTZ R37, R37, R23 ;  /* 0x000000172525d221 */ /* 0x000fe20000010000 */
[----:B------:R-:W-:-:S09]  /*54e0*/  ISETP.EQ.OR P5, PT, R33, UR15, P2 ;  /* 0x0000000f21007c0c */ /* 0x000fd200097a2670 */
[----:B------:R-:W-:Y:S02]  /*54f0*/  @!P4 IMAD R21, R30, R27, R29 ;  /* 0x0000001b1e15c224 */ /* 0x000fe400078e021d */
[----:B----4-:R-:W-:Y:S01]  /*5500*/  @!P6 FADD.FTZ R36, R36, R24 ;  /* 0x000000182424e221 */ /* 0x010fe20000010000 */
        /* <DEDUP_REMOVED lines=83> */
.L_x_1163:
[----:B------:R-:W-:-:S13]  /*5a40*/  ISETP.GT.AND P4, PT, R31, 0x4, PT ;  /* 0x000000041f00780c */ /* 0x000fda0003f84270 */
[----:B------:R-:W-:Y:S05]  /*5a50*/  @!P4 BRA `(.L_x_1165) ;  /* 0x0000000000ecc947 */ /* 0x000fea0003800000 */
[C---:B------:R-:W-:Y:S02]  /*5a60*/  ISETP.EQ.OR P0, PT, R32.reuse, UR15, P2 ;  /* 0x0000000f20007c0c */ /* 0x040fe40009702670 */
[C---:B------:R-:W-:Y:S02]  /*5a70*/  IADD3 R23, R32.reuse, 0x1, RZ ;  /* 0x0000000120177810 */ /* 0x040fe40007ffe0ff */
[C---:B------:R-:W-:Y:S02]  /*5a80*/  IADD3 R25, R32.reuse, 0x2, RZ ;  /* 0x0000000220197810 */ /* 0x040fe40007ffe0ff */
[----:B------:R-:W-:Y:S02]  /*5a90*/  ISETP.EQ.OR P6, PT, R23, UR15, P2 ;  /* 0x0000000f17007c0c */ /* 0x000fe400097c2670 */
[----:B------:R-:W-:Y:S02]  /*5aa0*/  ISETP.EQ.OR P5, PT, R25, UR15, P2 ;  /* 0x0000000f19007c0c */ /* 0x000fe400097a2670 */
[----:B------:R-:W-:-:S03]  /*5ab0*/  IADD3 R26, R32, 0x3, RZ ;  /* 0x00000003201a7810 */ /* 0x000fc60007ffe0ff */
[----:B------:R-:W-:Y:S01]  /*5ac0*/  @!P0 IMAD R21, R32, R30, R29 ;  /* 0x0000001e20158224 */ /* 0x000fe200078e021d */
[----:B------:R-:W-:-:S03]  /*5ad0*/  ISETP.EQ.OR P4, PT, R26, UR15, P2 ;  /* 0x0000000f1a007c0c */ /* 0x000fc60009782670 */
[----:B------:R-:W-:-:S04]  /*5ae0*/  @!P0 IMAD.WIDE.U32 R20, R21, 0x8, R34 ;  /* 0x0000000815148825 */ /* 0x000fc800078e0022 */
[C-C-:B------:R-:W-:Y:S02]  /*5af0*/  @!P6 IMAD R23, R30.reuse, R23, R29.reuse ;  /* 0x000000171e17e224 */ /* 0x140fe400078e021d */
[----:B------:R-:W-:Y:S01]  /*5b00*/  @!P5 IMAD R25, R30, R25, R29 ;  /* 0x000000191e19d224 */ /* 0x000fe200078e021d */
[----:B------:R-:W0:Y:S01]  /*5b10*/  @!P0 LDG.E.64 R20, desc[UR12][R20.64] ;  /* 0x0000000c14148981 */ /* 0x000e22000c1e1b00 */
        /* <DEDUP_REMOVED lines=8> */
[----:B0-----:R-:W-:Y:S01]  /*5ba0*/  @!P0 FADD.FTZ R36, R36, R20 ;  /* 0x0000001424248221 */ /* 0x001fe20000010000 */
[----:B------:R-:W-:Y:S02]  /*5bb0*/  @!P0 FADD.FTZ R37, R37, R21 ;  /* 0x0000001525258221 */ /* 0x000fe40000010000 */
[----:B------:R-:W-:Y:S01]  /*5bc0*/  ISETP.EQ.OR P0, PT, R32, UR15, P2 ;  /* 0x0000000f20007c0c */ /* 0x000fe20009702670 */
[----:B--2---:R-:W-:Y:S01]  /*5bd0*/  @!P6 FADD.FTZ R36, R36, R22 ;  /* 0x000000162424e221 */ /* 0x004fe20000010000 */
[----:B------:R-:W-:Y:S01]  /*5be0*/  @!P6 FADD.FTZ R37, R37, R23 ;  /* 0x000000172525e221 */ /* 0x000fe20000010000 */
[----:B------:R-:W-:Y:S02]  /*5bf0*/  IADD3 R23, R32, 0x1, RZ ;  /* 0x0000000120177810 */ /* 0x000fe40007ffe0ff */
[----:B---3--:R-:W-:Y:S01]  /*5c00*/  @!P5 FADD.FTZ R36, R36, R24 ;  /* 0x000000182424d221 */ /* 0x008fe20000010000 */
[----:B------:R-:W-:Y:S01]  /*5c10*/  IADD3 R22, R32, 0x2, RZ ;  /* 0x0000000220167810 */ /* 0x000fe20007ffe0ff */
[----:B------:R-:W-:Y:S01]  /*5c20*/  @!P5 FADD.FTZ R37, R37, R25 ;  /* 0x000000192525d221 */ /* 0x000fe20000010000 */
[----:B------:R-:W-:-:S05]  /*5c30*/  ISETP.EQ.OR P5, PT, R23, UR15, P2 ;  /* 0x0000000f17007c0c */ /* 0x000fca00097a2670 */
[----:B------:R-:W-:Y:S01]  /*5c40*/  @!P0 IMAD R21, R30, R32, R29 ;  /* 0x000000201e158224 */ /* 0x000fe200078e021d */
[----:B------:R-:W-:Y:S02]  /*5c50*/  ISETP.EQ.OR P6, PT, R22, UR15, P2 ;  /* 0x0000000f16007c0c */ /* 0x000fe400097c2670 */
[----:B------:R-:W-:Y:S01]  /*5c60*/  IADD3 R24, R32, 0x3, RZ ;  /* 0x0000000320187810 */ /* 0x000fe20007ffe0ff */
[----:B----4-:R-:W-:Y:S01]  /*5c70*/  @!P4 FADD.FTZ R36, R36, R26 ;  /* 0x0000001a2424c221 */ /* 0x010fe20000010000 */
[----:B------:R-:W-:Y:S01]  /*5c80*/  @!P4 FADD.FTZ R37, R37, R27 ;  /* 0x0000001b2525c221 */ /* 0x000fe20000010000 */
[----:B------:R-:W-:Y:S01]  /*5c90*/  @!P0 IMAD.WIDE.U32 R20, R21, 0x8, R34 ;  /* 0x0000000815148825 */ /* 0x000fe200078e0022 */
[----:B------:R-:W-:-:S03]  /*5ca0*/  ISETP.EQ.OR P4, PT, R24, UR15, P2 ;  /* 0x0000000f18007c0c */ /* 0x000fc60009782670 */
[C-C-:B------:R-:W-:Y:S02]  /*5cb0*/  @!P5 IMAD R23, R30.reuse, R23, R29.reuse ;  /* 0x000000171e17d224 */ /* 0x140fe400078e021d */
[----:B------:R-:W2:Y:S02]  /*5cc0*/  @!P0 LDG.E.64 R20, desc[UR12][R20.64] ;  /* 0x0000000c14148981 */ /* 0x000ea4000c1e1b00 */
[----:B------:R-:W-:Y:S02]  /*5cd0*/  @!P6 IMAD R25, R30, R22, R29 ;  /* 0x000000161e19e224 */ /* 0x000fe400078e021d */
[----:B------:R-:W-:-:S04]  /*5ce0*/  @!P5 IMAD.WIDE.U32 R22, R23, 0x8, R34 ;  /* 0x000000081716d825 */ /* 0x000fc800078e0022 */
[----:B------:R-:W-:Y:S02]  /*5cf0*/  @!P4 IMAD R27, R30, R24, R29 ;  /* 0x000000181e1bc224 */ /* 0x000fe400078e021d */
[--C-:B------:R-:W-:Y:S01]  /*5d00*/  @!P6 IMAD.WIDE.U32 R24, R25, 0x8, R34.reuse ;  /* 0x000000081918e825 */ /* 0x100fe200078e0022 */
[----:B------:R-:W3:Y:S03]  /*5d10*/  @!P5 LDG.E.64 R22, desc[UR12][R22.64] ;  /* 0x0000000c1616d981 */ /* 0x000ee6000c1e1b00 */
[----:B------:R-:W-:Y:S02]  /*5d20*/  @!P4 IMAD.WIDE.U32 R26, R27, 0x8, R34 ;  /* 0x000000081b1ac825 */ /* 0x000fe400078e0022 */
[----:B------:R-:W4:Y:S04]  /*5d30*/  @!P6 LDG.E.64 R24, desc[UR12][R24.64] ;  /* 0x0000000c1818e981 */ /* 0x000f28000c1e1b00 */
[----:B------:R-:W5:Y:S01]  /*5d40*/  @!P4 LDG.E.64 R26, desc[UR12][R26.64] ;  /* 0x0000000c1a1ac981 */ /* 0x000f62000c1e1b00 */
[----:B------:R-:W-:-:S02]  /*5d50*/  IADD3 R31, R31, -0x4, RZ ;  /* 0xfffffffc1f1f7810 */ /* 0x000fc40007ffe0ff */
[----:B------:R-:W-:Y:S02]  /*5d60*/  IADD3 R32, R32, 0x4, RZ ;  /* 0x0000000420207810 */ /* 0x000fe40007ffe0ff */
[----:B------:R-:W-:Y:S01]  /*5d70*/  IADD3 R31, R31, -0x4, RZ ;  /* 0xfffffffc1f1f7810 */ /* 0x000fe20007ffe0ff */
[----:B--2---:R-:W-:Y:S01]  /*5d80*/  @!P0 FADD.FTZ R36, R36, R20 ;  /* 0x0000001424248221 */ /* 0x004fe20000010000 */
[----:B------:R-:W-:Y:S01]  /*5d90*/  @!P0 FADD.FTZ R37, R37, R21 ;  /* 0x0000001525258221 */ /* 0x000fe20000010000 */
[----:B------:R-:W-:Y:S02]  /*5da0*/  PLOP3.LUT P0, PT, PT, PT, PT, 0x8, 0x0 ;  /* 0x000000000000781c */ /* 0x000fe40003f0e170 */
[----:B---3--:R-:W-:Y:S01]  /*5db0*/  @!P5 FADD.FTZ R36, R36, R22 ;  /* 0x000000162424d221 */ /* 0x008fe20000010000 */
[----:B------:R-:W-:-:S03]  /*5dc0*/  @!P5 FADD.FTZ R37, R37, R23 ;  /* 0x000000172525d221 */ /* 0x000fc60000010000 */
[----:B----4-:R-:W-:Y:S01]  /*5dd0*/  @!P6 FADD.FTZ R36, R36, R24 ;  /* 0x000000182424e221 */ /* 0x010fe20000010000 */
[----:B------:R-:W-:-:S03]  /*5de0*/  @!P6 FADD.FTZ R37, R37, R25 ;  /* 0x000000192525e221 */ /* 0x000fc60000010000 */
[----:B-----5:R-:W-:Y:S01]  /*5df0*/  @!P4 FADD.FTZ R36, R36, R26 ;  /* 0x0000001a2424c221 */ /* 0x020fe20000010000 */
[----:B------:R-:W-:-:S07]  /*5e00*/  @!P4 FADD.FTZ R37, R37, R27 ;  /* 0x0000001b2525c221 */ /* 0x000fce0000010000 */
.L_x_1165:
[----:B------:R-:W-:-:S13]  /*5e10*/  ISETP.NE.OR P0, PT, R31, RZ, P0 ;  /* 0x000000ff1f00720c */ /* 0x000fda0000705670 */
[----:B------:R-:W-:Y:S05]  /*5e20*/  @!P0 BRA `(.L_x_1161) ;  /* 0x00000000007c8947 */ /* 0x000fea0003800000 */
.L_x_1162:
        /* <DEDUP_REMOVED lines=10> */
[----:B------:R-:W0:Y:S01]  /*5ed0*/  @!P5 LDG.E.64 R20, desc[UR12][R20.64] ;  /* 0x0000000c1414d981 */ /* 0x000e22000c1e1b00 */
        /* <DEDUP_REMOVED lines=8> */
[----:B------:R-:W-:Y:S02]  /*5f60*/  IADD3 R31, R31, -0x4, RZ ;  /* 0xfffffffc1f1f7810 */ /* 0x000fe40007ffe0ff */
[----:B------:R-:W-:Y:S01]  /*5f70*/  IADD3 R32, R32, 0x4, RZ ;  /* 0x0000000420207810 */ /* 0x000fe20007ffe0ff */
[----:B0-----:R-:W-:Y:S01]  /*5f80*/  @!P5 FADD.FTZ R36, R36, R20 ;  /* 0x000000142424d221 */ /* 0x001fe20000010000 */
[----:B------:R-:W-:Y:S01]  /*5f90*/  @!P5 FADD.FTZ R37, R37, R21 ;  /* 0x000000152525d221 */ /* 0x000fe20000010000 */
[----:B------:R-:W-:Y:S02]  /*5fa0*/  ISETP.NE.AND P5, PT, R31, RZ, PT ;  /* 0x000000ff1f00720c */ /* 0x000fe40003fa5270 */
[----:B--2---:R-:W-:Y:S01]  /*5fb0*/  @!P6 FADD.FTZ R36, R36, R22 ;  /* 0x000000162424e221 */ /* 0x004fe20000010000 */
[----:B------:R-:W-:-:S03]  /*5fc0*/  @!P6 FADD.FTZ R37, R37, R23 ;  /* 0x000000172525e221 */ /* 0x000fc60000010000 */
[----:B---3--:R-:W-:Y:S01]  /*5fd0*/  @!P4 FADD.FTZ R36, R36, R24 ;  /* 0x000000182424c221 */ /* 0x008fe20000010000 */
[----:B------:R-:W-:-:S03]  /*5fe0*/  @!P4 FADD.FTZ R37, R37, R25 ;  /* 0x000000192525c221 */ /* 0x000fc60000010000 */
[----:B----4-:R-:W-:Y:S01]  /*5ff0*/  @!P0 FADD.FTZ R36, R36, R26 ;  /* 0x0000001a24248221 */ /* 0x010fe20000010000 */
[----:B------:R-:W-:Y:S02]  /*6000*/  @!P0 FADD.FTZ R37, R37, R27 ;  /* 0x0000001b25258221 */ /* 0x000fe40000010000 */
[----:B------:R-:W-:Y:S05]  /*6010*/  @P5 BRA `(.L_x_1162) ;  /* 0xfffffffc00845947 */ /* 0x000fea000383ffff */
.L_x_1161:
        /* <DEDUP_REMOVED lines=11> */
.L_x_1167:
[----:B------:R-:W-:Y:S05]  /*60d0*/  BSYNC B0 ;  /* 0x0000000000007941 */ /* 0x000fea0003800000 */
.L_x_1166:
        /* <DEDUP_REMOVED lines=16> */
.L_x_1158:
[----:B------:R-:W1:Y:S01]  /*61e0*/  S2UR UR11, SR_CgaCtaId ;  /* 0x00000000000b79c3 */ /* 0x000e620000008800 */
[----:B------:R-:W-:Y:S01]  /*61f0*/  UMOV UR10, 0x400 ;  /* 0x00000400000a7882 */ /* 0x000fe20000000000 */
[----:B------:R-:W-:Y:S01]  /*6200*/  ULDC UR19, c[0x0][0x2bc] ;  /* 0x0000af0000137ab9 */ /* 0x000fe20000000800 */
[----:B------:R-:W-:Y:S01]  /*6210*/  HADD2.F32 R25, -RZ, R60.H0_H0 ;  /* 0x2000003cff197230 */ /* 0x000fe20000004100 */
[----:B-1----:R-:W-:-:S09]  /*6220*/  ULEA UR10, UR11, UR10, 0x18 ;  /* 0x0000000a0b0a7291 */ /* 0x002fd2000f8ec03f */
[----:B------:R-:W-:Y:S01]  /*6230*/  @!P2 STS.64 [UR10+0xc8], R36 ;  /* 0x0000c824ff00a988 */ /* 0x000fe20008000a0a */
[----:B------:R-:W-:Y:S06]  /*6240*/  BAR.SYNC.DEFER_BLOCKING 0x0 ;  /* 0x0000000000007b1d */ /* 0x000fec0000010000 */
[----:B--2---:R-:W1:Y:S01]  /*6250*/  LDS.64 R20, [UR10+0xc8] ;  /* 0x0000c80aff147984 */ /* 0x004e620008000a00 */
[----:B------:R-:W-:Y:S02]  /*6260*/  ULDC.64 UR10, c[0x0][0x290] ;  /* 0x0000a400000a7ab9 */ /* 0x000fe40000000a00 */
[----:B------:R-:W-:-:S04]  /*6270*/  ISETP.GE.U32.AND P0, PT, R56, UR10, PT ;  /* 0x0000000a38007c0c */ /* 0x000fc8000bf06070 */
[----:B------:R-:W-:Y:S01]  /*6280*/  ISETP.GE.AND.EX P0, PT, R7, UR11, PT, P0 ;  /* 0x0000000b07007c0c */ /* 0x000fe2000bf06300 */
[----:B-1----:R-:W-:Y:S01]  /*6290*/  FMUL.FTZ R22, R20, UR19 ;  /* 0x0000001314167c20 */ /* 0x002fe20008410000 */
[--C-:B------:R-:W-:Y:S02]  /*62a0*/  HADD2.F32 R20, -RZ, R52.reuse.H0_H0 ;  /* 0x20000034ff147230 */ /* 0x100fe40000004100 */
[----:B------:R-:W-:Y:S01]  /*62b0*/  FMUL.FTZ R24, R21, UR19 ;  /* 0x0000001315187c20 */ /* 0x000fe20008410000 */
[----:B------:R-:W-:Y:S01]  /*62c0*/  HADD2.F32 R52, -RZ, R52.H1_H1 ;  /* 0x30000034ff347230 */ /* 0x000fe20000004100 */
[----:B------:R-:W-:Y:S01]  /*62d0*/  R2UR UR18, R22 ;  /* 0x00000000161272ca */ /* 0x000fe200000e0000 */
[----:B------:R-:W-:Y:S01]  /*62e0*/  FADD.FTZ R20, R20, -UR14 ;  /* 0x8000000e14147e21 */ /* 0x000fe20008010000 */
[--C-:B------:R-:W-:Y:S02]  /*62f0*/  HADD2.F32 R21, -RZ, R62.reuse.H0_H0 ;  /* 0x2000003eff157230 */ /* 0x100fe40000004100 */
[----:B------:R-:W-:Y:S01]  /*6300*/  FADD.FTZ R52, R52, -UR14 ;  /* 0x8000000e34347e21 */ /* 0x000fe20008010000 */
[----:B------:R-:W-:-:S02]  /*6310*/  HADD2.F32 R62, -RZ, R62.H1_H1 ;  /* 0x3000003eff3e7230 */ /* 0x000fc40000004100 */
[----:B------:R-:W-:Y:S01]  /*6320*/  FMUL.FTZ R35, R20, UR17 ;  /* 0x0000001114237c20 */ /* 0x000fe20008410000 */
[----:B------:R-:W-:Y:S01]  /*6330*/  FMUL.FTZ R52, R52, UR17 ;  /* 0x0000001134347c20 */ /* 0x000fe20008410000 */
[----:B------:R-:W-:Y:S06]  /*6340*/  @!P3 BRA `(.L_x_1168) ;  /* 0x000000000048b947 */ /* 0x000fec0003800000 */
[----:B------:R-:W-:Y:S01]  /*6350*/  FFMA.FTZ R20, R35, R16, R18 ;  /* 0x0000001023147223 */ /* 0x000fe20000010012 */
[----:B------:R-:W-:-:S03]  /*6360*/  FFMA.FTZ R22, R52, R17, R19 ;  /* 0x0000001134167223 */ /* 0x000fc60000010013 */
[----:B------:R-:W-:Y:S01]  /*6370*/  FMUL.FTZ R23, R20, -1.4426950216293334961 ;  /* 0xbfb8aa3b14177820 */ /* 0x000fe20000410000 */
[----:B------:R-:W-:-:S05]  /*6380*/  FMUL.FTZ R27, R22, -1.4426950216293334961 ;  /* 0xbfb8aa3b161b7820 */ /* 0x000fca0000410000 */
[----:B------:R-:W1:Y:S08]  /*6390*/  MUFU.EX2 R23, R23 ;  /* 0x0000001700177308 */ /* 0x000e700000000800 */
[----:B------:R-:W2:Y:S01]  /*63a0*/  MUFU.EX2 R27, R27 ;  /* 0x0000001b001b7308 */ /* 0x000ea20000000800 */
[----:B-1----:R-:W-:-:S07]  /*63b0*/  FADD.FTZ R26, R23, 1 ;  /* 0x3f800000171a7421 */ /* 0x002fce0000010000 */
[----:B------:R-:W1:Y:S01]  /*63c0*/  MUFU.RCP R26, R26 ;  /* 0x0000001a001a7308 */ /* 0x000e620000001000 */
[----:B--2---:R-:W-:-:S07]  /*63d0*/  FADD.FTZ R28, R27, 1 ;  /* 0x3f8000001b1c7421 */ /* 0x004fce0000010000 */
[----:B------:R-:W2:Y:S01]  /*63e0*/  MUFU.RCP R29, R28 ;  /* 0x0000001c001d7308 */ /* 0x000ea20000001000 */
[----:B-1----:R-:W-:Y:S01]  /*63f0*/  FADD.FTZ R31, -R26, 1 ;  /* 0x3f8000001a1f7421 */ /* 0x002fe20000010100 */
[----:B------:R-:W-:-:S03]  /*6400*/  FMUL.FTZ R21, R21, R26 ;  /* 0x0000001a15157220 */ /* 0x000fc60000410000 */
[----:B------:R-:W-:Y:S01]  /*6410*/  FFMA.FTZ R20, R20, R31, 1 ;  /* 0x3f80000014147423 */ /* 0x000fe2000001001f */
[----:B--2---:R-:W-:Y:S01]  /*6420*/  FADD.FTZ R33, -R29, 1 ;  /* 0x3f8000001d217421 */ /* 0x004fe20000010100 */
[----:B------:R-:W-:Y:S02]  /*6430*/  FMUL.FTZ R62, R62, R29 ;  /* 0x0000001d3e3e7220 */ /* 0x000fe40000410000 */
[----:B------:R-:W-:Y:S01]  /*6440*/  FMUL.FTZ R21, R21, R20 ;  /* 0x0000001415157220 */ /* 0x000fe20000410000 */
[----:B------:R-:W-:-:S04]  /*6450*/  FFMA.FTZ R33, R22, R33, 1 ;  /* 0x3f80000016217423 */ /* 0x000fc80000010021 */
[----:B------:R-:W-:-:S07]  /*6460*/  FMUL.FTZ R62, R62, R33 ;  /* 0x000000213e3e7220 */ /* 0x000fce0000410000 */
.L_x_1168:
[----:B------:R-:W-:Y:S04]  /*6470*/  BSSY B0, `(.L_x_1169) ;  /* 0x0000014000007945 */ /* 0x000fe80003800000 */
[----:B------:R-:W-:Y:S05]  /*6480*/  @!P1 BRA `(.L_x_1170) ;  /* 0x0000000000489947 */ /* 0x000fea0003800000 */
        /* <DEDUP_REMOVED lines=15> */
[----:B------:R-:W-:Y:S02]  /*6580*/  F2FP.F16.F32.PACK_AB R21, R26, R27 ;  /* 0x0000001b1a15723e */ /* 0x000fe400000000ff */
[----:B------:R-:W-:-:S05]  /*6590*/  LEA.HI.X R23, R20, UR21, R29, 0x1, P2 ;  /* 0x0000001514177c11 */ /* 0x000fca00090f0c1d */
[----:B------:R1:W-:Y:S02]  /*65a0*/  STG.E desc[UR12][R22.64], R21 ;  /* 0x0000001516007986 */ /* 0x0003e4000c10190c */
.L_x_1170:
[----:B------:R-:W-:Y:S05]  /*65b0*/  BSYNC B0 ;  /* 0x0000000000007941 */ /* 0x000fea0003800000 */
.L_x_1169:
[----:B------:R-:W-:Y:S02]  /*65c0*/  HADD2.F32 R60, -RZ, R60.H1_H1 ;  /* 0x3000003cff3c7230 */ /* 0x000fe40000004100 */
[----:B-1----:R-:W-:Y:S01]  /*65d0*/  FADD.FTZ R22, R25, -UR14 ;  /* 0x8000000e19167e21 */ /* 0x002fe20008010000 */
[----:B------:R-:W-:Y:S01]  /*65e0*/  HADD2.F32 R25, -RZ, R63.H0_H0 ;  /* 0x2000003fff197230 */ /* 0x000fe20000004100 */
[----:B------:R-:W-:Y:S01]  /*65f0*/  ISETP.GT.U32.OR P0, PT, R58, 0x29f, P0 ;  /* 0x0000029f3a00780c */ /* 0x000fe20000704470 */
[--C-:B------:R-:W-:Y:S02]  /*6600*/  HADD2.F32 R21, -RZ, R61.reuse.H0_H0 ;  /* 0x2000003dff157230 */ /* 0x100fe40000004100 */
[----:B------:R-:W-:Y:S01]  /*6610*/  FADD.FTZ R60, R60, -UR14 ;  /* 0x8000000e3c3c7e21 */ /* 0x000fe20008010000 */
[----:B------:R-:W-:Y:S02]  /*6620*/  HADD2.F32 R20, -RZ, R61.H1_H1 ;  /* 0x3000003dff147230 */ /* 0x000fe40000004100 */
        /* <DEDUP_REMOVED lines=22> */
.L_x_1171:
        /* <DEDUP_REMOVED lines=15> */
[----:B------:R-:W-:Y:S02]  /*6880*/  F2FP.F16.F32.PACK_AB R7, R7, R26 ;  /* 0x0000001a0707723e */ /* 0x000fe400000000ff */
[----:B------:R-:W-:Y:S02]  /*6890*/  LEA R22, P0, R20, UR20, 0x1 ;  /* 0x0000001414167c11 */ /* 0x000fe4000f8008ff */
[----:B------:R-:W-:-:S04]  /*68a0*/  IADD3 R27, R21, R27, RZ ;  /* 0x0000001b151b7210 */ /* 0x000fc80007ffe0ff */
[----:B------:R-:W-:-:S05]  /*68b0*/  LEA.HI.X R23, R20, UR21, R27, 0x1, P0 ;  /* 0x0000001514177c11 */ /* 0x000fca00080f0c1b */
[----:B------:R1:W-:Y:S02]  /*68c0*/  STG.E desc[UR12][R22.64], R7 ;  /* 0x0000000716007986 */ /* 0x0003e4000c10190c */
.L_x_1173:
[----:B------:R-:W-:Y:S05]  /*68d0*/  BSYNC B0 ;  /* 0x0000000000007941 */ /* 0x000fea0003800000 */
.L_x_1172:
[----:B------:R-:W-:Y:S01]  /*68e0*/  ISETP.GE.U32.AND P0, PT, R55, UR10, PT ;  /* 0x0000000a37007c0c */ /* 0x000fe2000bf06070 */
[----:B------:R-:W-:Y:S01]  /*68f0*/  FADD.FTZ R20, R25, -UR14 ;  /* 0x8000000e19147e21 */ /* 0x000fe20008010000 */
[----:B------:R-:W-:Y:S01]  /*6900*/  ISETP.GE.U32.AND P2, PT, R54, UR10, PT ;  /* 0x0000000a36007c0c */ /* 0x000fe2000bf46070 */
[----:B------:R-:W-:Y:S01]  /*6910*/  FADD.FTZ R63, R63, -UR14 ;  /* 0x8000000e3f3f7e21 */ /* 0x000fe20008010000 */
[----:B-1----:R-:W-:Y:S01]  /*6920*/  IADD3 R7, R57, 0x50, RZ ;  /* 0x0000005039077810 */ /* 0x002fe20007ffe0ff */
[--C-:B------:R-:W-:Y:S01]  /*6930*/  HADD2.F32 R21, -RZ, R64.reuse.H0_H0 ;  /* 0x20000040ff157230 */ /* 0x100fe20000004100 */
[----:B------:R-:W-:Y:S01]  /*6940*/  ISETP.GE.AND.EX P4, PT, R9, UR11, PT, P0 ;  /* 0x0000000b09007c0c */ /* 0x000fe2000bf86300 */
[--C-:B------:R-:W-:Y:S01]  /*6950*/  HADD2.F32 R25, -RZ, R65.reuse.H0_H0 ;  /* 0x20000041ff197230 */ /* 0x100fe20000004100 */
[----:B------:R-:W-:Y:S01]  /*6960*/  ISETP.GE.AND.EX P5, PT, R11, UR11, PT, P2 ;  /* 0x0000000b0b007c0c */ /* 0x000fe2000bfa6320 */
[----:B------:R-:W-:Y:S01]  /*6970*/  HADD2.F32 R64, -RZ, R64.H1_H1 ;  /* 0x30000040ff407230 */ /* 0x000fe20000004100 */
[----:B------:R-:W-:Y:S01]  /*6980*/  ISETP.GE.U32.AND P2, PT, R53, UR10, PT ;  /* 0x0000000a35007c0c */ /* 0x000fe2000bf46070 */
[----:B------:R-:W-:Y:S01]  /*6990*/  HADD2.F32 R65, -RZ, R65.H1_H1 ;  /* 0x30000041ff417230 */ /* 0x000fe20000004100 */
[----:B------:R-:W-:Y:S01]  /*69a0*/  ISETP.GE.U32.AND P0, PT, R7, UR10, PT ;  /* 0x0000000a07007c0c */ /* 0x000fe2000bf06070 */
[----:B------:R-:W-:Y:S01]  /*69b0*/  FMUL.FTZ R35, R20, UR17 ;  /* 0x0000001114237c20 */ /* 0x000fe20008410000 */
[C---:B------:R-:W-:Y:S01]  /*69c0*/  ISETP.GT.U32.OR P4, PT, R58.reuse, 0x29f, P4 ;  /* 0x0000029f3a00780c */ /* 0x040fe20002784470 */
[----:B------:R-:W-:Y:S01]  /*69d0*/  FMUL.FTZ R30, R63, UR17 ;  /* 0x000000113f1e7c20 */ /* 0x000fe20008410000 */
[----:B------:R-:W-:Y:S01]  /*69e0*/  ISETP.GT.U32.OR P5, PT, R58, 0x29f, P5 ;  /* 0x0000029f3a00780c */ /* 0x000fe20002fa4470 */
[----:B------:R-:W-:-:S12]  /*69f0*/  @!P3 BRA `(.L_x_1174) ;  /* 0x000000000048b947 */ /* 0x000fd80003800000 */
        /* <DEDUP_REMOVED lines=18> */
.L_x_1174:
        /* <DEDUP_REMOVED lines=20> */
.L_x_1176:
[----:B------:R-:W-:Y:S05]  /*6c60*/  BSYNC B0 ;  /* 0x0000000000007941 */ /* 0x000fea0003800000 */
.L_x_1175:
[----:B------:R-:W-:Y:S01]  /*6c70*/  FADD.FTZ R25, R25, -UR14 ;  /* 0x8000000e19197e21 */ /* 0x000fe20008010000 */
[----:B------:R-:W-:Y:S01]  /*6c80*/  FADD.FTZ R65, R65, -UR14 ;  /* 0x8000000e41417e21 */ /* 0x000fe20008010000 */
[--C-:B-1----:R-:W-:Y:S02]  /*6c90*/  HADD2.F32 R9, -RZ, R66.reuse.H0_H0 ;  /* 0x20000042ff097230 */ /* 0x102fe40000004100 */
        /* <DEDUP_REMOVED lines=22> */
.L_x_1177:
        /* <DEDUP_REMOVED lines=20> */
.L_x_1179:
[----:B------:R-:W-:Y:S05]  /*6f40*/  BSYNC B0 ;  /* 0x0000000000007941 */ /* 0x000fea0003800000 */
.L_x_1178:
[--C-:B-1----:R-:W-:Y:S01]  /*6f50*/  HADD2.F32 R9, -RZ, R67.reuse.H0_H0 ;  /* 0x20000043ff097230 */ /* 0x102fe20000004100 */
[----:B------:R-:W-:Y:S01]  /*6f60*/  SHF.R.S32.HI R11, RZ, 0x1f, R7 ;  /* 0x0000001fff0b7819 */ /* 0x000fe20000011407 */
[----:B------:R-:W-:Y:S01]  /*6f70*/  HADD2.F32 R67, -RZ, R67.H1_H1 ;  /* 0x30000043ff437230 */ /* 0x000fe20000004100 */
[----:B------:R-:W-:Y:S01]  /*6f80*/  ISETP.GE.AND.EX P2, PT, R13, UR11, PT, P2 ;  /* 0x0000000b0d007c0c */ /* 0x000fe2000bf46320 */
[--C-:B------:R-:W-:Y:S02]  /*6f90*/  HADD2.F32 R21, -RZ, R68.reuse.H0_H0 ;  /* 0x20000044ff157230 */ /* 0x100fe40000004100 */
[----:B------:R-:W-:Y:S01]  /*6fa0*/  FADD.FTZ R20, R9, -UR14 ;  /* 0x8000000e09147e21 */ /* 0x000fe20008010000 */
[----:B------:R-:W-:Y:S01]  /*6fb0*/  ISETP.GE.AND.EX P0, PT, R11, UR11, PT, P0 ;  /* 0x0000000b0b007c0c */ /* 0x000fe2000bf06300 */
[----:B------:R-:W-:Y:S01]  /*6fc0*/  FADD.FTZ R67, R67, -UR14 ;  /* 0x8000000e43437e21 */ /* 0x000fe20008010000 */
[----:B------:R-:W-:Y:S01]  /*6fd0*/  ISETP.GT.U32.OR P2, PT, R58, 0x29f, P2 ;  /* 0x0000029f3a00780c */ /* 0x000fe20001744470 */
[----:B------:R-:W-:Y:S01]  /*6fe0*/  HADD2.F32 R68, -RZ, R68.H1_H1 ;  /* 0x30000044ff447230 */ /* 0x000fe20000004100 */
[----:B------:R-:W-:Y:S01]  /*6ff0*/  IADD3 R9, R57, 0x60, RZ ;  /* 0x0000006039097810 */ /* 0x000fe20007ffe0ff */
[----:B------:R-:W-:Y:S01]  /*7000*/  FMUL.FTZ R35, R20, UR17 ;  /* 0x0000001114237c20 */ /* 0x000fe20008410000 */
[----:B------:R-:W-:Y:S01]  /*7010*/  FMUL.FTZ R30, R67, UR17 ;  /* 0x00000011431e7c20 */ /* 0x000fe20008410000 */
[----:B------:R-:W-:Y:S08]  /*7020*/  @!P3 BRA `(.L_x_1180) ;  /* 0x000000000048b947 */ /* 0x000ff00003800000 */
        /* <DEDUP_REMOVED lines=18> */
.L_x_1180:
        /* <DEDUP_REMOVED lines=20> */
.L_x_1182:
[----:B------:R-:W-:Y:S05]  /*7290*/  BSYNC B0 ;  /* 0x0000000000007941 */ /* 0x000fea0003800000 */
.L_x_1181:
[--C-:B-1----:R-:W-:Y:S01]  /*72a0*/  HADD2.F32 R13, -RZ, R51.reuse.H0_H0 ;  /* 0x20000033ff0d7230 */ /* 0x102fe20000004100 */
[----:B------:R-:W-:Y:S01]  /*72b0*/  ISETP.GE.U32.AND P2, PT, R9, UR10, PT ;  /* 0x0000000a09007c0c */ /* 0x000fe2000bf46070 */
[----:B------:R-:W-:Y:S01]  /*72c0*/  HADD2.F32 R51, -RZ, R51.H1_H1 ;  /* 0x30000033ff337230 */ /* 0x000fe20000004100 */
[----:B------:R-:W-:Y:S01]  /*72d0*/  ISETP.GT.U32.OR P0, PT, R58, 0x29f, P0 ;  /* 0x0000029f3a00780c */ /* 0x000fe20000704470 */
[--C-:B------:R-:W-:Y:S02]  /*72e0*/  HADD2.F32 R21, -RZ, R50.reuse.H0_H0 ;  /* 0x20000032ff157230 */ /* 0x100fe40000004100 */
[----:B------:R-:W-:Y:S01]  /*72f0*/  FADD.FTZ R20, R13, -UR14 ;  /* 0x8000000e0d147e21 */ /* 0x000fe20008010000 */
[----:B------:R-:W-:Y:S02]  /*7300*/  HADD2.F32 R50, -RZ, R50.H1_H1 ;  /* 0x30000032ff327230 */ /* 0x000fe40000004100 */
[----:B------:R-:W-:Y:S01]  /*7310*/  FADD.FTZ R51, R51, -UR14 ;  /* 0x8000000e33337e21 */ /* 0x000fe20008010000 */
[----:B------:R-:W-:Y:S01]  /*7320*/  SHF.R.S32.HI R13, RZ, 0x1f, R9 ;  /* 0x0000001fff0d7819 */ /* 0x000fe20000011409 */
[----:B------:R-:W-:-:S02]  /*7330*/  FMUL.FTZ R35, R20, UR17 ;  /* 0x0000001114237c20 */ /* 0x000fc40008410000 */
        /* <DEDUP_REMOVED lines=20> */
.L_x_1183:
        /* <DEDUP_REMOVED lines=20> */
.L_x_1185:
[----:B------:R-:W-:Y:S05]  /*75c0*/  BSYNC B0 ;  /* 0x0000000000007941 */ /* 0x000fea0003800000 */
.L_x_1184:
[--C-:B-1----:R-:W-:Y:S01]  /*75d0*/  HADD2.F32 R7, -RZ, R48.reuse.H0_H0 ;  /* 0x20000030ff077230 */ /* 0x102fe20000004100 */
[----:B------:R-:W-:Y:S01]  /*75e0*/  IADD3 R11, R57, 0x70, RZ ;  /* 0x00000070390b7810 */ /* 0x000fe20007ffe0ff */
[----:B------:R-:W-:Y:S01]  /*75f0*/  HADD2.F32 R48, -RZ, R48.H1_H1 ;  /* 0x30000030ff307230 */ /* 0x000fe20000004100 */
[----:B------:R-:W-:Y:S01]  /*7600*/  ISETP.GE.AND.EX P2, PT, R13, UR11, PT, P2 ;  /* 0x0000000b0d007c0c */ /* 0x000fe2000bf46320 */
[--C-:B------:R-:W-:Y:S02]  /*7610*/  HADD2.F32 R21, -RZ, R47.reuse.H0_H0 ;  /* 0x2000002fff157230 */ /* 0x100fe40000004100 */
[----:B------:R-:W-:Y:S01]  /*7620*/  FADD.FTZ R22, R7, -UR14 ;  /* 0x8000000e07167e21 */ /* 0x000fe20008010000 */
[----:B------:R-:W-:Y:S01]  /*7630*/  ISETP.GE.U32.AND P0, PT, R11, UR10, PT ;  /* 0x0000000a0b007c0c */ /* 0x000fe2000bf06070 */
[----:B------:R-:W-:Y:S01]  /*7640*/  FADD.FTZ R48, R48, -UR14 ;  /* 0x8000000e30307e21 */ /* 0x000fe20008010000 */
[----:B------:R-:W-:Y:S01]  /*7650*/  ISETP.GT.U32.OR P2, PT, R58, 0x29f, P2 ;  /* 0x0000029f3a00780c */ /* 0x000fe20001744470 */
[----:B------:R-:W-:Y:S01]  /*7660*/  HADD2.F32 R20, -RZ, R47.H1_H1 ;  /* 0x3000002fff147230 */ /* 0x000fe20000004100 */
[----:B------:R-:W-:Y:S01]  /*7670*/  IADD3 R7, R57, 0x80, RZ ;  /* 0x0000008039077810 */ /* 0x000fe20007ffe0ff */
[----:B------:R-:W-:Y:S01]  /*7680*/  FMUL.FTZ R35, R22, UR17 ;  /* 0x0000001116237c20 */ /* 0x000fe20008410000 */
[----:B------:R-:W-:Y:S01]  /*7690*/  SHF.R.S32.HI R25, RZ, 0x1f, R11 ;  /* 0x0000001fff197819 */ /* 0x000fe2000001140b */
[----:B------:R-:W-:Y:S01]  /*76a0*/  FMUL.FTZ R48, R48, UR17 ;  /* 0x0000001130307c20 */ /* 0x000fe20008410000 */
[----:B------:R-:W-:Y:S07]  /*76b0*/  @!P3 BRA `(.L_x_1186) ;  /* 0x000000000048b947 */ /* 0x000fee0003800000 */
        /* <DEDUP_REMOVED lines=18> */
.L_x_1186:
        /* <DEDUP_REMOVED lines=20> */
.L_x_1188:
[----:B------:R-:W-:Y:S05]  /*7920*/  BSYNC B0 ;  /* 0x0000000000007941 */ /* 0x000fea0003800000 */
.L_x_1187:
[--C-:B-1----:R-:W-:Y:S01]  /*7930*/  HADD2.F32 R9, -RZ, R49.reuse.H0_H0 ;  /* 0x20000031ff097230 */ /* 0x102fe20000004100 */
[----:B------:R-:W-:Y:S01]  /*7940*/  ISETP.GE.U32.AND P2, PT, R7, UR10, PT ;  /* 0x0000000a07007c0c */ /* 0x000fe2000bf46070 */
[----:B------:R-:W-:Y:S01]  /*7950*/  HADD2.F32 R49, -RZ, R49.H1_H1 ;  /* 0x30000031ff317230 */ /* 0x000fe20000004100 */
[----:B------:R-:W-:Y:S01]  /*7960*/  SHF.R.S32.HI R13, RZ, 0x1f, R7 ;  /* 0x0000001fff0d7819 */ /* 0x000fe20000011407 */
[--C-:B------:R-:W-:Y:S01]  /*7970*/  HADD2.F32 R21, -RZ, R46.reuse.H0_H0 ;  /* 0x2000002eff157230 */ /* 0x100fe20000004100 */
[----:B------:R-:W-:Y:S01]  /*7980*/  ISETP.GE.AND.EX P0, PT, R25, UR11, PT, P0 ;  /* 0x0000000b19007c0c */ /* 0x000fe2000bf06300 */
[----:B------:R-:W-:Y:S01]  /*7990*/  FADD.FTZ R20, R9, -UR14 ;  /* 0x8000000e09147e21 */ /* 0x000fe20008010000 */
[----:B------:R-:W-:Y:S01]  /*79a0*/  FADD.FTZ R49, R49, -UR14 ;  /* 0x8000000e31317e21 */ /* 0x000fe20008010000 */
[----:B------:R-:W-:Y:S01]  /*79b0*/  ISETP.GE.AND.EX P2, PT, R13, UR11, PT, P2 ;  /* 0x0000000b0d007c0c */ /* 0x000fe2000bf46320 */
[----:B------:R-:W-:Y:S01]  /*79c0*/  HADD2.F32 R46, -RZ, R46.H1_H1 ;  /* 0x3000002eff2e7230 */ /* 0x000fe20000004100 */
[----:B------:R-:W-:Y:S01]  /*79d0*/  ISETP.GT.U32.OR P0, PT, R58, 0x29f, P0 ;  /* 0x0000029f3a00780c */ /* 0x000fe20000704470 */
[----:B------:R-:W-:Y:S01]  /*79e0*/  FMUL.FTZ R35, R20, UR17 ;  /* 0x0000001114237c20 */ /* 0x000fe20008410000 */
[----:B------:R-:W-:Y:S01]  /*79f0*/  IADD3 R9, R57, 0x90, RZ ;  /* 0x0000009039097810 */ /* 0x000fe20007ffe0ff */
[----:B------:R-:W-:Y:S01]  /*7a00*/  FMUL.FTZ R30, R49, UR17 ;  /* 0x00000011311e7c20 */ /* 0x000fe20008410000 */
[----:B------:R-:W-:Y:S09]  /*7a10*/  @!P3 BRA `(.L_x_1189) ;  /* 0x000000000048b947 */ /* 0x000ff20003800000 */
        /* <DEDUP_REMOVED lines=18> */
.L_x_1189:
        /* <DEDUP_REMOVED lines=20> */
.L_x_1191:
[----:B------:R-:W-:Y:S05]  /*7c80*/  BSYNC B0 ;  /* 0x0000000000007941 */ /* 0x000fea0003800000 */
.L_x_1190:
        /* <DEDUP_REMOVED lines=30> */
.L_x_1192:
        /* <DEDUP_REMOVED lines=20> */
.L_x_1194:
[----:B------:R-:W-:Y:S05]  /*7fb0*/  BSYNC B0 ;  /* 0x0000000000007941 */ /* 0x000fea0003800000 */
.L_x_1193:
        /* <DEDUP_REMOVED lines=33> */
.L_x_1195:
        /* <DEDUP_REMOVED lines=20> */
.L_x_1197:
[----:B------:R-:W-:Y:S05]  /*8310*/  BSYNC B0 ;  /* 0x0000000000007941 */ /* 0x000fea0003800000 */
.L_x_1196:
[--C-:B------:R-:W-:Y:S01]  /*8320*/  HADD2.F32 R21, -RZ, R40.reuse.H0_H0 ;  /* 0x20000028ff157230 */ /* 0x100fe20000004100 */
[----:B------:R-:W-:Y:S01]  /*8330*/  ISETP.GE.U32.AND P0, PT, R7, UR10, PT ;  /* 0x0000000a07007c0c */ /* 0x000fe2000bf06070 */
[----:B------:R-:W-:Y:S01]  /*8340*/  HADD2.F32 R40, -RZ, R40.H1_H1 ;  /* 0x30000028ff287230 */ /* 0x000fe20000004100 */
[----:B-1----:R-:W-:Y:S01]  /*8350*/  SHF.R.S32.HI R9, RZ, 0x1f, R7 ;  /* 0x0000001fff097819 */ /* 0x002fe20000011407 */
[--C-:B------:R-:W-:Y:S01]  /*8360*/  HADD2.F32 R11, -RZ, R39.reuse.H0_H0 ;  /* 0x20000027ff0b7230 */ /* 0x100fe20000004100 */
[----:B------:R-:W-:Y:S01]  /*8370*/  ISETP.GE.AND.EX P2, PT, R20, UR11, PT, P2 ;  /* 0x0000000b14007c0c */ /* 0x000fe2000bf46320 */
[----:B------:R-:W-:Y:S01]  /*8380*/  FADD.FTZ R21, R21, -UR14 ;  /* 0x8000000e15157e21 */ /* 0x000fe20008010000 */
[----:B------:R-:W-:Y:S01]  /*8390*/  FADD.FTZ R40, R40, -UR14 ;  /* 0x8000000e28287e21 */ /* 0x000fe20008010000 */
[----:B------:R-:W-:Y:S01]  /*83a0*/  ISETP.GE.AND.EX P0, PT, R9, UR11, PT, P0 ;  /* 0x0000000b09007c0c */ /* 0x000fe2000bf06300 */
[----:B------:R-:W-:Y:S01]  /*83b0*/  HADD2.F32 R22, -RZ, R39.H1_H1 ;  /* 0x30000027ff167230 */ /* 0x000fe20000004100 */
[----:B------:R-:W-:Y:S01]  /*83c0*/  ISETP.GT.U32.OR P2, PT, R58, 0x29f, P2 ;  /* 0x0000029f3a00780c */ /* 0x000fe20001744470 */
[----:B------:R-:W-:-:S02]  /*83d0*/  HADD2.F32 R33, -RZ, R41.H0_H0 ;  /* 0x20000029ff217230 */ /* 0x000fc40000004100 */
        /* <DEDUP_REMOVED lines=21> */
.L_x_1198:
[----:B------:R-:W-:Y:S04]  /*8530*/  BSSY B0, `(.L_x_1199) ;  /* 0x0000014000007945 */ /* 0x000fe80003800000 */
[----:B------:R-:W-:Y:S05]  /*8540*/  @P2 BRA `(.L_x_1200) ;  /* 0x0000000000482947 */ /* 0x000fea0003800000 */
[--C-:B------:R-:W-:Y:S01]  /*8550*/  FFMA.FTZ R26, R31, UR18, R24.reuse ;  /* 0x000000121f1a7c23 */ /* 0x100fe20008010018 */
[----:B------:R-:W-:Y:S01]  /*8560*/  FFMA.FTZ R21, R40, UR18, R24 ;  /* 0x0000001228157c23 */ /* 0x000fe20008010018 */
[----:B------:R-:W-:Y:S02]  /*8570*/  ULDC.64 UR20, c[0x0][0x288] ;  /* 0x0000a20000147ab9 */ /* 0x000fe40000000a00 */
[----:B------:R-:W-:Y:S01]  /*8580*/  FFMA.FTZ R26, R11, R16, -R26 ;  /* 0x000000100b1a7223 */ /* 0x000fe2000001081a */
[----:B------:R-:W-:Y:S02]  /*8590*/  IMAD R28, R20, UR20, RZ ;  /* 0x00000014141c7c24 */ /* 0x000fe4000f8e02ff */
[----:B------:R-:W-:Y:S01]  /*85a0*/  FFMA.FTZ R11, R22, R17, -R21 ;  /* 0x00000011160b7223 */ /* 0x000fe20000010815 */
[----:B------:R-:W-:Y:S01]  /*85b0*/  MOV R20, R74 ;  /* 0x0000004a00147202 */ /* 0x000fe20000000f00 */
[----:B------:R-:W-:Y:S01]  /*85c0*/  FMUL.FTZ R26, R26, UR17 ;  /* 0x000000111a1a7c20 */ /* 0x000fe20008410000 */
[----:B------:R-:W-:Y:S01]  /*85d0*/  MOV R21, R77 ;  /* 0x0000004d00157202 */ /* 0x000fe20000000f00 */
[----:B------:R-:W-:-:S02]  /*85e0*/  FMUL.FTZ R11, R11, UR17 ;  /* 0x000000110b0b7c20 */ /* 0x000fc40008410000 */
[----:B------:R-:W-:-:S03]  /*85f0*/  IMAD.WIDE.U32 R20, R13, UR20, R20 ;  /* 0x000000140d147c25 */ /* 0x000fc6000f8e0014 */
[----:B------:R-:W-:Y:S01]  /*8600*/  F2FP.F16.F32.PACK_AB R11, R11, R26 ;  /* 0x0000001a0b0b723e */ /* 0x000fe200000000ff */
[----:B------:R-:W-:Y:S01]  /*8610*/  IMAD R13, R13, UR21, R28 ;  /* 0x000000150d0d7c24 */ /* 0x000fe2000f8e021c */
[----:B------:R-:W-:Y:S02]  /*8620*/  ULDC.64 UR20, c[0x0][0x210] ;  /* 0x0000840000147ab9 */ /* 0x000fe40000000a00 */
[----:B------:R-:W-:Y:S02]  /*8630*/  LEA R22, P2, R20, UR20, 0x1 ;  /* 0x0000001414167c11 */ /* 0x000fe4000f8408ff */
[----:B------:R-:W-:-:S04]  /*8640*/  IADD3 R13, R21, R13, RZ ;  /* 0x0000000d150d7210 */ /* 0x000fc80007ffe0ff */
[----:B------:R-:W-:-:S05]  /*8650*/  LEA.HI.X R23, R20, UR21, R13, 0x1, P2 ;  /* 0x0000001514177c11 */ /* 0x000fca00090f0c0d */
[----:B------:R1:W-:Y:S02]  /*8660*/  STG.E desc[UR12][R22.64], R11 ;  /* 0x0000000b16007986 */ /* 0x0003e4000c10190c */
.L_x_1200:
[----:B------:R-:W-:Y:S05]  /*8670*/  BSYNC B0 ;  /* 0x0000000000007941 */ /* 0x000fea0003800000 */
.L_x_1199:
[----:B------:R-:W-:Y:S02]  /*8680*/  HADD2.F32 R41, -RZ, R41.H1_H1 ;  /* 0x30000029ff297230 */ /* 0x000fe40000004100 */
[----:B------:R-:W-:Y:S01]  /*8690*/  FADD.FTZ R33, R33, -UR14 ;  /* 0x8000000e21217e21 */ /* 0x000fe20008010000 */
[--C-:B------:R-:W-:Y:S01]  /*86a0*/  HADD2.F32 R21, -RZ, R38.reuse.H0_H0 ;  /* 0x20000026ff157230 */ /* 0x100fe20000004100 */
[----:B------:R-:W-:Y:S01]  /*86b0*/  ISETP.GT.U32.OR P0, PT, R58, 0x29f, P0 ;  /* 0x0000029f3a00780c */ /* 0x000fe20000704470 */
[----:B------:R-:W-:Y:S02]  /*86c0*/  HADD2.F32 R38, -RZ, R38.H1_H1 ;  /* 0x30000026ff267230 */ /* 0x000fe40000004100 */
[----:B------:R-:W-:Y:S01]  /*86d0*/  FADD.FTZ R41, R41, -UR14 ;  /* 0x8000000e29297e21 */ /* 0x000fe20008010000 */
[----:B------:R-:W-:Y:S01]  /*86e0*/  IADD3 R13, R57, 0xc0, RZ ;  /* 0x000000c0390d7810 */ /* 0x000fe20007ffe0ff */
[----:B------:R-:W-:Y:S01]  /*86f0*/  FMUL.FTZ R35, R33, UR17 ;  /* 0x0000001121237c20 */ /* 0x000fe20008410000 */
[----:B-1----:R-:W-:Y:S01]  /*8700*/  IADD3 R11, R57, 0xd0, RZ ;  /* 0x000000d0390b7810 */ /* 0x002fe20007ffe0ff */
        /* <DEDUP_REMOVED lines=20> */
.L_x_1201:
        /* <DEDUP_REMOVED lines=20> */
.L_x_1203:
[----:B------:R-:W-:Y:S05]  /*8990*/  BSYNC B0 ;  /* 0x0000000000007941 */ /* 0x000fea0003800000 */
.L_x_1202:
[--C-:B------:R-:W-:Y:S01]  /*89a0*/  HADD2.F32 R22, -RZ, R12.reuse.H0_H0 ;  /* 0x2000000cff167230 */ /* 0x100fe20000004100 */
[C---:B------:R-:W-:Y:S01]  /*89b0*/  IADD3 R9, R57.reuse, 0xe0, RZ ;  /* 0x000000e039097810 */ /* 0x040fe20007ffe0ff */
[----:B------:R-:W-:Y:S01]  /*89c0*/  HADD2.F32 R12, -RZ, R12.H1_H1 ;  /* 0x3000000cff0c7230 */ /* 0x000fe20000004100 */
[----:B-1----:R-:W-:Y:S01]  /*89d0*/  IADD3 R7, R57, 0xf0, RZ ;  /* 0x000000f039077810 */ /* 0x002fe20007ffe0ff */
[--C-:B------:R-:W-:Y:S01]  /*89e0*/  HADD2.F32 R21, -RZ, R10.reuse.H0_H0 ;  /* 0x2000000aff157230 */ /* 0x100fe20000004100 */
[----:B------:R-:W-:Y:S01]  /*89f0*/  ISETP.GE.U32.AND P0, PT, R13, UR10, PT ;  /* 0x0000000a0d007c0c */ /* 0x000fe2000bf06070 */
[----:B------:R-:W-:Y:S01]  /*8a00*/  FADD.FTZ R22, R22, -UR14 ;  /* 0x8000000e16167e21 */ /* 0x000fe20008010000 */
[----:B------:R-:W-:Y:S01]  /*8a10*/  ISETP.GE.U32.AND P2, PT, R11, UR10, PT ;  /* 0x0000000a0b007c0c */ /* 0x000fe2000bf46070 */
[----:B------:R-:W-:Y:S01]  /*8a20*/  FADD.FTZ R12, R12, -UR14 ;  /* 0x8000000e0c0c7e21 */ /* 0x000fe20008010000 */
[----:B------:R-:W-:Y:S01]  /*8a30*/  SHF.R.S32.HI R34, RZ, 0x1f, R13 ;  /* 0x0000001fff227819 */ /* 0x000fe2000001140d */
[----:B------:R-:W-:Y:S01]  /*8a40*/  HADD2.F32 R10, -RZ, R10.H1_H1 ;  /* 0x3000000aff0a7230 */ /* 0x000fe20000004100 */
[----:B------:R-:W-:Y:S01]  /*8a50*/  SHF.R.S32.HI R20, RZ, 0x1f, R11 ;  /* 0x0000001fff147819 */ /* 0x000fe2000001140b */
[--C-:B------:R-:W-:Y:S01]  /*8a60*/  HADD2.F32 R30, -RZ, R14.reuse.H0_H0 ;  /* 0x2000000eff1e7230 */ /* 0x100fe20000004100 */
[----:B------:R-:W-:Y:S01]  /*8a70*/  ISETP.GE.U32.AND P5, PT, R9, UR10, PT ;  /* 0x0000000a09007c0c */ /* 0x000fe2000bfa6070 */
[----:B------:R-:W-:Y:S01]  /*8a80*/  HADD2.F32 R32, -RZ, R14.H1_H1 ;  /* 0x3000000eff207230 */ /* 0x000fe20000004100 */
[----:B------:R-:W-:Y:S01]  /*8a90*/  ISETP.GE.U32.AND P4, PT, R7, UR10, PT ;  /* 0x0000000a07007c0c */ /* 0x000fe2000bf86070 */
[----:B------:R-:W-:Y:S01]  /*8aa0*/  FMUL.FTZ R33, R22, UR17 ;  /* 0x0000001116217c20 */ /* 0x000fe20008410000 */
[----:B------:R-:W-:Y:S01]  /*8ab0*/  ISETP.GE.AND.EX P0, PT, R34, UR11, PT, P0 ;  /* 0x0000000b22007c0c */ /* 0x000fe2000bf06300 */
[----:B------:R-:W-:Y:S01]  /*8ac0*/  FMUL.FTZ R28, R12, UR17 ;  /* 0x000000110c1c7c20 */ /* 0x000fe20008410000 */
[----:B------:R-:W-:-:S02]  /*8ad0*/  ISETP.GE.AND.EX P2, PT, R20, UR11, PT, P2 ;  /* 0x0000000b14007c0c */ /* 0x000fc4000bf46320 */
[----:B------:R-:W-:Y:S02]  /*8ae0*/  ISETP.GE.AND.EX P5, PT, R5, UR11, PT, P5 ;  /* 0x0000000b05007c0c */ /* 0x000fe4000bfa6350 */
[----:B------:R-:W-:Y:S02]  /*8af0*/  ISETP.GE.AND.EX P4, PT, R15, UR11, PT, P4 ;  /* 0x0000000b0f007c0c */ /* 0x000fe4000bf86340 */
[C---:B------:R-:W-:Y:S02]  /*8b00*/  ISETP.GT.U32.OR P0, PT, R58.reuse, 0x29f, P0 ;  /* 0x0000029f3a00780c */ /* 0x040fe40000704470 */
        /* <DEDUP_REMOVED lines=20> */
.L_x_1204:
        /* <DEDUP_REMOVED lines=15> */
[----:B------:R-:W-:Y:S02]  /*8d40*/  F2FP.F16.F32.PACK_AB R21, R10, R21 ;  /* 0x000000150a15723e */ /* 0x000fe400000000ff */
[----:B------:R-:W-:Y:S02]  /*8d50*/  LEA R12, P0, R22, UR10, 0x1 ;  /* 0x0000000a160c7c11 */ /* 0x000fe4000f8008ff */
[----:B------:R-:W-:-:S04]  /*8d60*/  IADD3 R13, R23, R13, RZ ;  /* 0x0000000d170d7210 */ /* 0x000fc80007ffe0ff */
[----:B------:R-:W-:-:S05]  /*8d70*/  LEA.HI.X R13, R22, UR11, R13, 0x1, P0 ;  /* 0x0000000b160d7c11 */ /* 0x000fca00080f0c0d */
[----:B------:R1:W-:Y:S02]  /*8d80*/  STG.E desc[UR12][R12.64], R21 ;  /* 0x000000150c007986 */ /* 0x0003e4000c10190c */
.L_x_1206:
[----:B------:R-:W-:Y:S05]  /*8d90*/  BSYNC B0 ;  /* 0x0000000000007941 */ /* 0x000fea0003800000 */
.L_x_1205:
        /* <DEDUP_REMOVED lines=25> */
.L_x_1207:
        /* <DEDUP_REMOVED lines=14> */
[----:B------:R-:W-:Y:S02]  /*9010*/  ULDC.64 UR10, c[0x0][0x210] ;  /* 0x00008400000a7ab9 */ /* 0x000fe40000000a00 */
[----:B------:R-:W-:Y:S02]  /*9020*/  LEA R10, P0, R12, UR10, 0x1 ;  /* 0x0000000a0c0a7c11 */ /* 0x000fe4000f8008ff */
[----:B------:R-:W-:Y:S02]  /*9030*/  IADD3 R11, R13, R11, RZ ;  /* 0x0000000b0d0b7210 */ /* 0x000fe40007ffe0ff */
[----:B------:R-:W-:Y:S02]  /*9040*/  F2FP.F16.F32.PACK_AB R13, R4, R21 ;  /* 0x00000015040d723e */ /* 0x000fe400000000ff */
[----:B------:R-:W-:-:S05]  /*9050*/  LEA.HI.X R11, R12, UR11, R11, 0x1, P0 ;  /* 0x0000000b0c0b7c11 */ /* 0x000fca00080f0c0b */
[----:B------:R1:W-:Y:S02]  /*9060*/  STG.E desc[UR12][R10.64], R13 ;  /* 0x0000000d0a007986 */ /* 0x0003e4000c10190c */
.L_x_1209:
[----:B------:R-:W-:Y:S05]  /*9070*/  BSYNC B0 ;  /* 0x0000000000007941 */ /* 0x000fea0003800000 */
.L_x_1208:
[--C-:B------:R-:W-:Y:S01]  /*9080*/  HADD2.F32 R4, -RZ, R6.reuse.H0_H0 ;  /* 0x20000006ff047230 */ /* 0x100fe20000004100 */
[C---:B------:R-:W-:Y:S01]  /*9090*/  ISETP.GT.U32.OR P5, PT, R58.reuse, 0x29f, P5 ;  /* 0x0000029f3a00780c */ /* 0x040fe20002fa4470 */
[----:B------:R-:W-:Y:S01]  /*90a0*/  HADD2.F32 R6, -RZ, R6.H1_H1 ;  /* 0x30000006ff067230 */ /* 0x000fe20000004100 */
[----:B------:R-:W-:Y:S01]  /*90b0*/  ISETP.GT.U32.OR P4, PT, R58, 0x29f, P4 ;  /* 0x0000029f3a00780c */ /* 0x000fe20002784470 */
[----:B-1----:R-:W-:Y:S02]  /*90c0*/  HADD2.F32 R11, -RZ, R8.H0_H0 ;  /* 0x20000008ff0b7230 */ /* 0x002fe40000004100 */
[----:B------:R-:W-:Y:S01]  /*90d0*/  FADD.FTZ R4, R4, -UR14 ;  /* 0x8000000e04047e21 */ /* 0x000fe20008010000 */
[----:B------:R-:W-:Y:S02]  /*90e0*/  HADD2.F32 R22, -RZ, R70.H0_H0 ;  /* 0x20000046ff167230 */ /* 0x000fe40000004100 */
        /* <DEDUP_REMOVED lines=24> */
.L_x_1210:
        /* <DEDUP_REMOVED lines=17> */
[----:B------:R-:W-:Y:S02]  /*9380*/  F2FP.F16.F32.PACK_AB R9, R6, R9 ;  /* 0x000000090609723e */ /* 0x000fe400000000ff */
[----:B------:R-:W-:-:S05]  /*9390*/  LEA.HI.X R5, R10, UR11, R5, 0x1, P0 ;  /* 0x0000000b0a057c11 */ /* 0x000fca00080f0c05 */
[----:B------:R1:W-:Y:S02]  /*93a0*/  STG.E desc[UR12][R4.64], R9 ;  /* 0x0000000904007986 */ /* 0x0003e4000c10190c */
.L_x_1212:
[----:B------:R-:W-:Y:S05]  /*93b0*/  BSYNC B0 ;  /* 0x0000000000007941 */ /* 0x000fea0003800000 */
.L_x_1211:
        /* <DEDUP_REMOVED lines=25> */
.L_x_1213:
[----:B------:R-:W-:Y:S04]  /*9550*/  BSSY B0, `(.L_x_1214) ;  /* 0x0000013000007945 */ /* 0x000fe80003800000 */
[----:B------:R-:W-:Y:S05]  /*9560*/  @P4 BRA `(.L_x_1215) ;  /* 0x0000000000444947 */ /* 0x000fea0003800000 */
[----:B------:R-:W-:Y:S01]  /*9570*/  ULDC.64 UR10, c[0x0][0x288] ;  /* 0x0000a200000a7ab9 */ /* 0x000fe20000000a00 */
[--C-:B------:R-:W-:Y:S01]  /*9580*/  FFMA.FTZ R6, R21, UR18, R24.reuse ;  /* 0x0000001215067c23 */ /* 0x100fe20008010018 */
[----:B------:R-:W-:Y:S01]  /*9590*/  MOV R75, R77 ;  /* 0x0000004d004b7202 */ /* 0x000fe20000000f00 */
[----:B------:R-:W-:Y:S01]  /*95a0*/  FFMA.FTZ R9, R70, UR18, R24 ;  /* 0x0000001246097c23 */ /* 0x000fe20008010018 */
[----:B------:R-:W-:Y:S02]  /*95b0*/  IMAD R8, R15, UR10, RZ ;  /* 0x0000000a0f087c24 */ /* 0x000fe4000f8e02ff */
[----:B------:R-:W-:Y:S01]  /*95c0*/  FFMA.FTZ R6, R5, R16, -R6 ;  /* 0x0000001005067223 */ /* 0x000fe20000010806 */
[----:B------:R-:W-:Y:S01]  /*95d0*/  FFMA.FTZ R9, R4, R17, -R9 ;  /* 0x0000001104097223 */ /* 0x000fe20000010809 */
[----:B------:R-:W-:-:S04]  /*95e0*/  IMAD.WIDE.U32 R74, R7, UR10, R74 ;  /* 0x0000000a074a7c25 */ /* 0x000fc8000f8e004a */
[----:B------:R-:W-:Y:S01]  /*95f0*/  FMUL.FTZ R6, R6, UR17 ;  /* 0x0000001106067c20 */ /* 0x000fe20008410000 */
[----:B------:R-:W-:Y:S01]  /*9600*/  IMAD R5, R7, UR11, R8 ;  /* 0x0000000b07057c24 */ /* 0x000fe2000f8e0208 */
[----:B------:R-:W-:Y:S01]  /*9610*/  ULDC.64 UR10, c[0x0][0x210] ;  /* 0x00008400000a7ab9 */ /* 0x000fe20000000a00 */
[----:B------:R-:W-:Y:S01]  /*9620*/  FMUL.FTZ R7, R9, UR17 ;  /* 0x0000001109077c20 */ /* 0x000fe20008410000 */
[C---:B------:R-:W-:Y:S02]  /*9630*/  LEA R4, P0, R74.reuse, UR10, 0x1 ;  /* 0x0000000a4a047c11 */ /* 0x040fe4000f8008ff */
[----:B------:R-:W-:Y:S02]  /*9640*/  IADD3 R5, R75, R5, RZ ;  /* 0x000000054b057210 */ /* 0x000fe40007ffe0ff */
[----:B------:R-:W-:Y:S02]  /*9650*/  F2FP.F16.F32.PACK_AB R7, R7, R6 ;  /* 0x000000060707723e */ /* 0x000fe400000000ff */
[----:B------:R-:W-:-:S05]  /*9660*/  LEA.HI.X R5, R74, UR11, R5, 0x1, P0 ;  /* 0x0000000b4a057c11 */ /* 0x000fca00080f0c05 */
[----:B------:R1:W-:Y:S02]  /*9670*/  STG.E desc[UR12][R4.64], R7 ;  /* 0x0000000704007986 */ /* 0x0003e4000c10190c */
.L_x_1215:
[----:B------:R-:W-:Y:S05]  /*9680*/  BSYNC B0 ;  /* 0x0000000000007941 */ /* 0x000fea0003800000 */
.L_x_1214:
[----:B------:R-:W-:Y:S01]  /*9690*/  ULDC UR11, c[0x0][0x2a0] ;  /* 0x0000a800000b7ab9 */ /* 0x000fe20000000800 */
[----:B------:R-:W-:Y:S01]  /*96a0*/  ULDC UR14, c[0x0][0x270] ;  /* 0x00009c00000e7ab9 */ /* 0x000fe20000000800 */
[----:B------:R-:W-:Y:S01]  /*96b0*/  ULDC UR10, c[0x0][0x10] ;  /* 0x00000400000a7ab9 */ /* 0x000fe20000000800 */
[----:B------:R-:W-:Y:S02]  /*96c0*/  UIMAD UR11, UR11, UR14, URZ ;  /* 0x0000000e0b0b72a4 */ /* 0x000fe4000f8e023f */
[----:B------:R-:W-:Y:S02]  /*96d0*/  UIADD3 UR5, UR10, UR5, URZ ;  /* 0x000000050a057290 */ /* 0x000fe4000fffe03f */
[----:B------:R-:W-:Y:S02]  /*96e0*/  UIADD3 UR4, UR4, 0x1, URZ ;  /* 0x0000000104047890 */ /* 0x000fe4000fffe03f */
[----:B------:R-:W-:-:S06]  /*96f0*/  UISETP.GE.AND UP0, UPT, UR5, UR11, UPT ;  /* 0x0000000b0500728c */ /* 0x000fcc000bf06270 */
[----:B------:R-:W-:-:S13]  /*9700*/  PLOP3.LUT P0, PT, PT, PT, UP0, 0x80, 0x0 ;  /* 0x000000000000781c */ /* 0x000fda0003f0f008 */
[----:B------:R-:W-:Y:S05]  /*9710*/  @!P0 BRA `(.L_x_1216) ;  /* 0xffffff6c00048947 */ /* 0x000fea000383ffff */
.L_x_1133:
[----:B-1----:R-:W1:Y:S01]  /*9720*/  LDC R4, c[0x0][0xc] ;  /* 0x00000300ff047b82 */ /* 0x002e620000000800 */
        /* <DEDUP_REMOVED lines=18> */
.L_x_1218:
[----:B------:R-:W-:Y:S05]  /*9850*/  BSYNC B0 ;  /* 0x0000000000007941 */ /* 0x000fea0003800000 */
.L_x_1217:
        /* <DEDUP_REMOVED lines=11> */
.L_x_1220:
[----:B------:R-:W2:Y:S04]  /*9910*/  LDG.E.STRONG.GPU R5, desc[UR12][R2.64] ;  /* 0x0000000c02057981 */ /* 0x000ea8000c1ef900 */
[----:B--2---:R-:W-:Y:S01]  /*9920*/  CCTL.IVALL ;  /* 0x00000000ff00798f */ /* 0x004fe20002000000 */
[----:B------:R-:W-:Y:S05]  /*9930*/  YIELD ;  /* 0x0000000000007946 */ /* 0x000fea0003800000 */
[----:B------:R-:W-:-:S13]  /*9940*/  ISETP.NE.AND P0, PT, R5, R0, PT ;  /* 0x000000000500720c */ /* 0x000fda0003f05270 */
[----:B------:R-:W-:Y:S05]  /*9950*/  @P0 BRA `(.L_x_1220) ;  /* 0xfffffffc00ec0947 */ /* 0x000fea000383ffff */
.L_x_1219:
        /* <DEDUP_REMOVED lines=24> */
.L_x_1221:
        /* <DEDUP_REMOVED lines=23> */
.L_x_1222:
        /* <DEDUP_REMOVED lines=11> */
.L_x_5128:


//--------------------- .text._Z35group_norm_nhwc_bwd_one_pass_kernelI11Fp16IOFp32WLi512ELi84ELi672EEv26Group_norm_nhwc_bwd_params --------------------------
	.section	.text._Z35group_norm_nhwc_bwd_one_pass_kernelI11Fp16IOFp32WLi512ELi84ELi672EEv26Group_norm_nhwc_bwd_params,"ax",@progbits
	.align	128
        .global         _Z35group_norm_nhwc_bwd_one_pass_kernelI11Fp16IOFp32WLi512ELi84ELi672EEv26Group_norm_nhwc_bwd_params
        .type           _Z35group_norm_nhwc_bwd_one_pass_kernelI11Fp16IOFp32WLi512ELi84ELi672EEv26Group_norm_nhwc_bwd_params,@function
        .size           _Z35group_norm_nhwc_bwd_one_pass_kernelI11Fp16IOFp32WLi512ELi84ELi672EEv26Group_norm_nhwc_bwd_params,(.L_x_5129 - _Z35group_norm_nhwc_bwd_one_pass_kernelI11Fp16IOFp32WLi512ELi84ELi672EEv26Group_norm_nhwc_bwd_params)
        .other          _Z35group_norm_nhwc_bwd_one_pass_kernelI11Fp16IOFp32WLi512ELi84ELi672EEv26Group_norm_nhwc_bwd_params,@"STO_CUDA_ENTRY STV_DEFAULT"
_Z35group_norm_nhwc_bwd_one_pass_kernelI11Fp16IOFp32WLi512ELi84ELi672EEv26Group_norm_nhwc_bwd_params:
.text._Z35group_norm_nhwc_bwd_one_pass_kernelI11Fp16IOFp32WLi512ELi84ELi672EEv26Group_norm_nhwc_bwd_params:
        /* <DEDUP_REMOVED lines=19> */
[----:B------:R-:W-:Y:S01]  /*0130*/  ULDC.64 UR14, c[0x0][0x290] ;  /* 0x0000a400000e7ab9 */ /* 0x000fe20000000a00 */
[----:B------:R-:W-:Y:S01]  /*0140*/  ULEA.HI UR9, UP0, UR11, UR10, URZ, 0x1 ;  /* 0x0000000a0b097291 */ /* 0x000fe2000f81083f */
        /* <DEDUP_REMOVED lines=15> */
[----:B------:R-:W-:Y:S02]  /*0240*/  ULDC.U8 UR25, c[0x0][0x2a4] ;  /* 0x0000a90000197ab9 */ /* 0x000fe40000000000 */
        /* <DEDUP_REMOVED lines=15> */
[----:B------:R-:W-:Y:S02]  /*0340*/  IADD3 R3, R2, 0xa0, RZ ;  /* 0x000000a002037810 */ /* 0x000fe40007ffe0ff */
[----:B------:R-:W-:Y:S02]  /*0350*/  ISETP.LT.U32.AND P1, PT, R0, 0x2a0, !P1 ;  /* 0x000002a00000780c */ /* 0x000fe40004f21070 */
[C---:B0-----:R-:W-:Y:S02]  /*0360*/  IADD3 R4, R2.reuse, 0x20, RZ ;  /* 0x0000002002047810 */ /* 0x041fe40007ffe0ff */
[----:B------:R-:W-:-:S02]  /*0370*/  IADD3 R4, R2, 0x50, RZ ;  /* 0x0000005002047810 */ /* 0x000fc40007ffe0ff */
[C---:B------:R-:W-:Y:S02]  /*0380*/  IADD3 R4, R2.reuse, 0x70, RZ ;  /* 0x0000007002047810 */ /* 0x040fe40007ffe0ff */
[C---:B-1----:R-:W-:Y:S02]  /*0390*/  IADD3 R5, R2.reuse, 0x30, RZ ;  /* 0x0000003002057810 */ /* 0x042fe40007ffe0ff */
[C---:B------:R-:W-:Y:S02]  /*03a0*/  IADD3 R4, R2.reuse, 0x90, RZ ;  /* 0x0000009002047810 */ /* 0x040fe40007ffe0ff */
[C---:B------:R-:W-:Y:S02]  /*03b0*/  IADD3 R5, R2.reuse, 0xb0, RZ ;  /* 0x000000b002057810 */ /* 0x040fe40007ffe0ff */
[C---:B------:R-:W-:Y:S02]  /*03c0*/  IADD3 R4, R2.reuse, 0xc0, RZ ;  /* 0x000000c002047810 */ /* 0x040fe40007ffe0ff */
[----:B------:R-:W-:-:S07]  /*03d0*/  IADD3 R3, R2, 0xd0, RZ ;  /* 0x000000d002037810 */ /* 0x000fce0007ffe0ff */
.L_x_1370:
[----:B------:R-:W2:Y:S01]  /*03e0*/  LDL R72, [R1+0x3c] ;  /* 0x00003c0001487983 */ /* 0x000ea20000100800 */
[----:B------:R-:W-:Y:S01]  /*03f0*/  ULDC UR14, c[0x0][0x2a0] ;  /* 0x0000a800000e7ab9 */ /* 0x000fe20000000800 */
[----:B0-----:R-:W-:Y:S01]  /*0400*/  IABS R5, UR8 ;  /* 0x0000000800057c13 */ /* 0x001fe20008000000 */
[----:B------:R-:W-:Y:S01]  /*0410*/  UMOV UR6, URZ ;  /* 0x0000003f00067c82 */ /* 0x000fe20008000000 */
[----:B------:R-:W-:Y:S01]  /*0420*/  MOV R3, UR14 ;  /* 0x0000000e00037c02 */ /* 0x000fe20008000f00 */
[----:B------:R-:W-:Y:S01]  /*0430*/  UISETP.GE.AND UP4, UPT, UR8, URZ, UPT ;  /* 0x0000003f0800728c */ /* 0x000fe2000bf86270 */
[----:B------:R-:W-:Y:S01]  /*0440*/  R2UR UR13, R5 ;  /* 0x00000000050d72ca */ /* 0x000fe200000e0000 */
[----:B------:R-:W-:Y:S01]  /*0450*/  UISETP.NE.AND UP0, UPT, UR14, URZ, UPT ;  /* 0x0000003f0e00728c */ /* 0x000fe2000bf05270 */
[----:B------:R-:W-:Y:S01]  /*0460*/  IABS R3, R3 ;  /* 0x0000000300037213 */ /* 0x000fe20000000000 */
[----:B------:R-:W0:Y:S01]  /*0470*/  @P1 LDC.64 R12, c[0x0][0x288] ;  /* 0x0000a200ff0c1b82 */ /* 0x000e220000000a00 */
[----:B------:R-:W-:Y:S01]  /*0480*/  IADD3 R19, R2, 0xe0, RZ ;  /* 0x000000e002137810 */ /* 0x000fe20007ffe0ff */
[----:B------:R-:W-:Y:S01]  /*0490*/  ULDC.64 UR18, c[0x0][0x290] ;  /* 0x0000a40000127ab9 */ /* 0x000fe20000000a00 */
[----:B------:R-:W-:Y:S01]  /*04a0*/  R2UR UR15, R3 ;  /* 0x00000000030f72ca */ /* 0x000fe200000e0000 */
[----:B------:R-:W-:Y:S01]  /*04b0*/  ULDC.64 UR16, c[0x0][0x298] ;  /* 0x0000a60000107ab9 */ /* 0x000fe20000000a00 */
[----:B------:R-:W-:-:S02]  /*04c0*/  ISETP.GE.U32.AND P2, PT, R19, UR18, PT ;  /* 0x0000001213007c0c */ /* 0x000fc4000bf46070 */
[----:B------:R-:W-:Y:S02]  /*04d0*/  CS2R R52, SRZ ;  /* 0x0000000000347805 */ /* 0x000fe4000001ff00 */
[----:B------:R-:W-:Y:S01]  /*04e0*/  SHF.R.S32.HI R11, RZ, 0x1f, R19 ;  /* 0x0000001fff0b7819 */ /* 0x000fe20000011413 */
[----:B------:R-:W1:Y:S01]  /*04f0*/  @P1 LDC.64 R20, c[0x0][0x230] ;  /* 0x00008c00ff141b82 */ /* 0x000e620000000a00 */
[----:B------:R-:W-:Y:S02]  /*0500*/  SHF.R.S32.HI R8, RZ, 0x1f, R2 ;  /* 0x0000001fff087819 */ /* 0x000fe40000011402 */
[----:B------:R-:W-:Y:S02]  /*0510*/  ISETP.GE.AND.EX P2, PT, R11, UR19, PT, P2 ;  /* 0x000000130b007c0c */ /* 0x000fe4000bf46320 */
[----:B------:R-:W-:Y:S02]  /*0520*/  IADD3 R18, R2, 0x100, RZ ;  /* 0x0000010002127810 */ /* 0x000fe40007ffe0ff */
[----:B------:R-:W-:Y:S01]  /*0530*/  ISETP.GT.U32.OR P2, PT, R0, 0x29f, P2 ;  /* 0x0000029f0000780c */ /* 0x000fe20001744470 */
[----:B------:R-:W3:Y:S01]  /*0540*/  I2F.RP R3, UR15 ;  /* 0x0000000f00037d06 */ /* 0x000ee20008209400 */
[----:B------:R-:W-:Y:S01]  /*0550*/  HFMA2.MMA R28, -RZ, RZ, 0, 0 ;  /* 0x00000000ff1c7435 */ /* 0x000fe200000001ff */
[----:B------:R-:W-:-:S02]  /*0560*/  ISETP.GE.U32.AND P5, PT, R18, UR18, PT ;  /* 0x0000001212007c0c */ /* 0x000fc4000bfa6070 */
[----:B------:R-:W-:-:S04]  /*0570*/  SHF.R.S32.HI R29, RZ, 0x1f, R18 ;  /* 0x0000001fff1d7819 */ /* 0x000fc80000011412 */
[----:B------:R-:W-:-:S04]  /*0580*/  ISETP.GE.AND.EX P5, PT, R29, UR19, PT, P5 ;  /* 0x000000131d007c0c */ /* 0x000fc8000bfa6350 */
[----:B------:R-:W4:Y:S01]  /*0590*/  @!P2 LDC.64 R6, c[0x0][0x288] ;  /* 0x0000a200ff06ab82 */ /* 0x000f220000000a00 */
[----:B------:R-:W-:Y:S01]  /*05a0*/  ISETP.GT.U32.OR P5, PT, R0, 0x29f, P5 ;  /* 0x0000029f0000780c */ /* 0x000fe20002fa4470 */
[----:B---3--:R-:W3:Y:S02]  /*05b0*/  MUFU.RCP R3, R3 ;  /* 0x0000000300037308 */ /* 0x008ee40000001000 */
[----:B---3--:R-:W-:Y:S01]  /*05c0*/  IADD3 R4, R3, 0xffffffe, RZ ;  /* 0x0ffffffe03047810 */ /* 0x008fe20007ffe0ff */
[----:B----4-:R-:W-:-:S05]  /*05d0*/  @!P2 IMAD R22, R11, R6, RZ ;  /* 0x000000060b16a224 */ /* 0x010fca00078e02ff */
[----:B------:R-:W3:Y:S01]  /*05e0*/  F2I.FTZ.U32.TRUNC.NTZ R4, R4 ;  /* 0x0000000400047305 */ /* 0x000ee2000021f000 */
[----:B------:R-:W-:Y:S01]  /*05f0*/  @!P2 IMAD R27, R19, R7, R22 ;  /* 0x00000007131ba224 */ /* 0x000fe200078e0216 */
[----:B---3--:R-:W-:-:S13]  /*0600*/  R2UR UR7, R4 ;  /* 0x00000000040772ca */ /* 0x008fda00000e0000 */
[----:B------:R-:W-:-:S04]  /*0610*/  UIADD3 UR5, URZ, -UR7, URZ ;  /* 0x800000073f057290 */ /* 0x000fc8000fffe03f */
[----:B------:R-:W-:-:S04]  /*0620*/  UIMAD UR5, UR5, UR15, URZ ;  /* 0x0000000f050572a4 */ /* 0x000fc8000f8e023f */
[----:B------:R-:W-:-:S04]  /*0630*/  UIMAD.WIDE.U32 UR6, UR7, UR5, UR6 ;  /* 0x00000005070672a5 */ /* 0x000fc8000f8e0006 */
[----:B------:R-:W-:Y:S02]  /*0640*/  UIMAD.WIDE.U32 UR6, UR7, UR13, URZ ;  /* 0x0000000d070672a5 */ /* 0x000fe4000f8e003f */
[----:B------:R-:W-:Y:S02]  /*0650*/  ULOP3.LUT UR6, UR8, UR14, URZ, 0x3c, !UPT ;  /* 0x0000000e08067292 */ /* 0x000fe4000f8e3c3f */
[----:B------:R-:W-:Y:S02]  /*0660*/  UIADD3 UR5, -UR7, URZ, URZ ;  /* 0x0000003f07057290 */ /* 0x000fe4000fffe13f */
[----:B------:R-:W-:Y:S02]  /*0670*/  UISETP.GE.AND UP5, UPT, UR6, URZ, UPT ;  /* 0x0000003f0600728c */ /* 0x000fe4000bfa6270 */
[----:B------:R-:W-:Y:S02]  /*0680*/  UIMAD UR5, UR15, UR5, UR13 ;  /* 0x000000050f0572a4 */ /* 0x000fe4000f8e020d */
[----:B------:R-:W-:-:S02]  /*0690*/  ULOP3.LUT UR13, URZ, UR14, URZ, 0x33, !UPT ;  /* 0x0000000e3f0d7292 */ /* 0x000fc4000f8e333f */
[----:B------:R-:W-:-:S11]  /*06a0*/  UISETP.GT.U32.AND UP2, UPT, UR15, UR5, UPT ;  /* 0x000000050f00728c */ /* 0x000fd6000bf44070 */
[----:B------:R-:W-:Y:S02]  /*06b0*/  @!UP2 UIADD3 UR5, UR5, -UR15, URZ ;  /* 0x8000000f0505a290 */ /* 0x000fe4000fffe03f */
[----:B------:R-:W-:Y:S02]  /*06c0*/  @!UP2 UIADD3 UR7, UR7, 0x1, URZ ;  /* 0x000000010707a890 */ /* 0x000fe4000fffe03f */
[----:B------:R-:W-:Y:S02]  /*06d0*/  UISETP.GE.U32.AND UP1, UPT, UR5, UR15, UPT ;  /* 0x0000000f0500728c */ /* 0x000fe4000bf26070 */
[----:B------:R-:W-:Y:S02]  /*06e0*/  UIADD3 UR6, UR5, -UR15, URZ ;  /* 0x8000000f05067290 */ /* 0x000fe4000fffe03f */
[----:B------:R-:W-:-:S04]  /*06f0*/  UISETP.GT.U32.AND UP3, UPT, UR15, UR5, UPT ;  /* 0x000000050f00728c */ /* 0x000fc8000bf64070 */
[----:B------:R-:W-:-:S03]  /*0700*/  USEL UR5, UR6, UR5, !UP3 ;  /* 0x0000000506057287 */ /* 0x000fc6000d800000 */
[----:B------:R-:W-:Y:S02]  /*0710*/  @UP1 UIADD3 UR7, UR7, 0x1, URZ ;  /* 0x0000000107071890 */ /* 0x000fe4000fffe03f */
[----:B------:R-:W-:Y:S02]  /*0720*/  @!UP4 UIADD3 UR5, -UR5, URZ, URZ ;  /* 0x0000003f0505c290 */ /* 0x000fe4000fffe13f */
[----:B------:R-:W-:Y:S02]  /*0730*/  @!UP5 UIADD3 UR7, -UR7, URZ, URZ ;  /* 0x0000003f0707d290 */ /* 0x000fe4000fffe13f */
[----:B------:R-:W-:Y:S02]  /*0740*/  USEL UR14, UR13, UR5, !UP0 ;  /* 0x000000050d0e7287 */ /* 0x000fe4000c000000 */
[----:B------:R-:W-:Y:S02]  /*0750*/  USEL UR7, UR13, UR7, !UP0 ;  /* 0x000000070d077287 */ /* 0x000fe4000c000000 */
[----:B------:R-:W-:-:S02]  /*0760*/  UIMAD UR15, UR14, 0x54, URZ ;  /* 0x000000540e0f78a4 */ /* 0x000fc4000f8e023f */
[----:B------:R-:W-:-:S04]  /*0770*/  USHF.R.S32.HI UR5, URZ, 0x1f, UR7 ;  /* 0x0000001f3f057899 */ /* 0x000fc80008011407 */
[----:B------:R-:W-:Y:S01]  /*0780*/  MOV R4, UR15 ;  /* 0x0000000f00047c02 */ /* 0x000fe20008000f00 */
[----:B------:R-:W-:-:S04]  /*0790*/  UIMAD UR5, UR5, UR16, URZ ;  /* 0x00000010050572a4 */ /* 0x000fc8000f8e023f */
[----:B------:R-:W-:Y:S01]  /*07a0*/  UIMAD UR5, UR7, UR17, UR5 ;  /* 0x00000011070572a4 */ /* 0x000fe2000f8e0205 */
[----:B--2---:R-:W-:Y:S02]  /*07b0*/  SHF.R.S32.HI R3, RZ, 0x1f, R72 ;  /* 0x0000001fff037819 */ /* 0x004fe40000011448 */
[----:B------:R-:W-:-:S04]  /*07c0*/  IADD3 R14, P0, R72, UR15, RZ ;  /* 0x0000000f480e7c10 */ /* 0x000fc8000ff1e0ff */
[----:B------:R-:W-:Y:S01]  /*07d0*/  LEA.HI.X.SX32 R15, R4, R3, 0x1, P0 ;  /* 0x00000003040f7211 */ /* 0x000fe200000f0eff */
[----:B0-----:R-:W-:Y:S01]  /*07e0*/  @P1 IMAD R4, R8, R12, RZ ;  /* 0x0000000c08041224 */ /* 0x001fe200078e02ff */
[----:B------:R-:W-:Y:S02]  /*07f0*/  MOV R3, UR16 ;  /* 0x0000001000037c02 */ /* 0x000fe40008000f00 */
[----:B------:R-:W-:Y:S02]  /*0800*/  CS2R R38, SRZ ;  /* 0x0000000000267805 */ /* 0x000fe4000001ff00 */
[----:B------:R-:W-:Y:S01]  /*0810*/  CS2R R36, SRZ ;  /* 0x0000000000247805 */ /* 0x000fe2000001ff00 */
[C---:B------:R-:W-:Y:S01]  /*0820*/  @P1 IMAD R13, R2.reuse, R13, R4 ;  /* 0x0000000d020d1224 */ /* 0x040fe200078e0204 */
[C---:B------:R-:W-:Y:S01]  /*0830*/  IADD3 R32, R2.reuse, 0x10, RZ ;  /* 0x0000001002207810 */ /* 0x040fe20007ffe0ff */
[----:B------:R-:W-:Y:S01]  /*0840*/  IMAD.WIDE.U32 R14, R3, UR7, R14 ;  /* 0x00000007030e7c25 */ /* 0x000fe2000f8e000e */
[----:B------:R-:W0:Y:S01]  /*0850*/  @P1 LDC.64 R4, c[0x0][0x228] ;  /* 0x00008a00ff041b82 */ /* 0x000e220000000a00 */
[----:B------:R-:W-:-:S02]  /*0860*/  IADD3 R3, R2, 0xf0, RZ ;  /* 0x000000f002037810 */ /* 0x000fc40007ffe0ff */
[----:B------:R-:W-:Y:S02]  /*0870*/  CS2R R34, SRZ ;  /* 0x0000000000227805 */ /* 0x000fe4000001ff00 */
[----:B------:R-:W-:Y:S01]  /*0880*/  SHF.R.S32.HI R30, RZ, 0x1f, R32 ;  /* 0x0000001fff1e7819 */ /* 0x000fe20000011420 */
[----:B------:R-:W-:Y:S01]  /*0890*/  HFMA2.MMA R77, -RZ, RZ, 0, 0 ;  /* 0x00000000ff4d7435 */ /* 0x000fe200000001ff */
[----:B------:R-:W-:Y:S01]  /*08a0*/  IADD3 R17, R15, UR5, RZ ;  /* 0x000000050f117c10 */ /* 0x000fe2000fffe0ff */
[----:B------:R-:W-:Y:S01]  /*08b0*/  HFMA2.MMA R55, -RZ, RZ, 0, 0 ;  /* 0x00000000ff377435 */ /* 0x000fe200000001ff */
[----:B------:R-:W-:Y:S02]  /*08c0*/  @P1 MOV R16, R14 ;  /* 0x0000000e00101202 */ /* 0x000fe40000000f00 */
[----:B------:R-:W-:Y:S02]  /*08d0*/  MOV R48, RZ ;  /* 0x000000ff00307202 */ /* 0x000fe40000000f00 */
[----:B------:R-:W-:-:S02]  /*08e0*/  CS2R R46, SRZ ;  /* 0x00000000002e7805 */ /* 0x000fc4000001ff00 */
[----:B------:R-:W-:Y:S01]  /*08f0*/  ISETP.GE.U32.AND P0, PT, R3, UR18, PT ;  /* 0x0000001203007c0c */ /* 0x000fe2000bf06070 */
[----:B------:R-:W-:Y:S01]  /*0900*/  @P1 IMAD.WIDE.U32 R8, R2, R12, R16 ;  /* 0x0000000c02081225 */ /* 0x000fe200078e0010 */
[----:B------:R-:W-:Y:S02]  /*0910*/  SHF.R.S32.HI R31, RZ, 0x1f, R3 ;  /* 0x0000001fff1f7819 */ /* 0x000fe40000011403 */
[----:B------:R-:W-:Y:S02]  /*0920*/  CS2R R58, SRZ ;  /* 0x00000000003a7805 */ /* 0x000fe4000001ff00 */
[----:B------:R-:W-:Y:S02]  /*0930*/  CS2R R56, SRZ ;  /* 0x0000000000387805 */ /* 0x000fe4000001ff00 */
[----:B------:R-:W-:Y:S02]  /*0940*/  CS2R R60, SRZ ;  /* 0x00000000003c7805 */ /* 0x000fe4000001ff00 */
[----:B------:R-:W-:-:S02]  /*0950*/  @P1 IADD3 R9, R9, R13, RZ ;  /* 0x0000000d09091210 */ /* 0x000fc40007ffe0ff */
[----:B------:R-:W-:Y:S02]  /*0960*/  CS2R R62, SRZ ;  /* 0x00000000003e7805 */ /* 0x000fe4000001ff00 */
[C---:B------:R-:W-:Y:S01]  /*0970*/  @P1 SHF.L.U32 R23, R8.reuse, 0x1, RZ ;  /* 0x0000000108171819 */ /* 0x040fe200000006ff */
[----:B------:R-:W2:Y:S01]  /*0980*/  @!P2 LDC.64 R12, c[0x0][0x228] ;  /* 0x00008a00ff0cab82 */ /* 0x000ea20000000a00 */
[----:B------:R-:W-:Y:S02]  /*0990*/  @P1 SHF.L.U64.HI R26, R8, 0x1, R9 ;  /* 0x00000001081a1819 */ /* 0x000fe40000010209 */
[----:B------:R-:W-:Y:S02]  /*09a0*/  CS2R R44, SRZ ;  /* 0x00000000002c7805 */ /* 0x000fe4000001ff00 */
[----:B-1----:R-:W-:Y:S02]  /*09b0*/  @P1 IADD3 R24, P3, R23, R20, RZ ;  /* 0x0000001417181210 */ /* 0x002fe40007f7e0ff */
[----:B------:R-:W-:-:S02]  /*09c0*/  CS2R R64, SRZ ;  /* 0x0000000000407805 */ /* 0x000fc4000001ff00 */
[----:B------:R-:W-:Y:S02]  /*09d0*/  @!P2 MOV R20, R14 ;  /* 0x0000000e0014a202 */ /* 0x000fe40000000f00 */
[----:B------:R-:W-:Y:S02]  /*09e0*/  CS2R R42, SRZ ;  /* 0x00000000002a7805 */ /* 0x000fe4000001ff00 */
[C---:B------:R-:W-:Y:S01]  /*09f0*/  @P1 IADD3.X R25, R26.reuse, R21, RZ, P3, !PT ;  /* 0x000000151a191210 */ /* 0x040fe20001ffe4ff */
[----:B------:R-:W1:Y:S01]  /*0a00*/  @!P2 LDC.64 R8, c[0x0][0x230] ;  /* 0x00008c00ff08ab82 */ /* 0x000e620000000a00 */
[----:B------:R-:W-:Y:S02]  /*0a10*/  @!P2 MOV R21, R17 ;  /* 0x000000110015a202 */ /* 0x000fe40000000f00 */
[----:B------:R-:W-:Y:S02]  /*0a20*/  CS2R R66, SRZ ;  /* 0x0000000000427805 */ /* 0x000fe4000001ff00 */
[----:B0-----:R-:W-:Y:S01]  /*0a30*/  @P1 IADD3 R22, P3, R23, R4, RZ ;  /* 0x0000000417161210 */ /* 0x001fe20007f7e0ff */
[----:B------:R-:W3:Y:S01]  /*0a40*/  @P1 LDG.E R53, desc[UR22][R24.64] ;  /* 0x0000001618351981 */ /* 0x000ee2000c1e1900 */
[----:B------:R-:W-:Y:S01]  /*0a50*/  ISETP.GE.AND.EX P0, PT, R31, UR19, PT, P0 ;  /* 0x000000131f007c0c */ /* 0x000fe2000bf06300 */
[----:B------:R-:W-:Y:S01]  /*0a60*/  @!P2 IMAD.WIDE.U32 R6, R19, R6, R20 ;  /* 0x000000061306a225 */ /* 0x000fe200078e0014 */
[----:B------:R-:W-:Y:S01]  /*0a70*/  @P1 IADD3.X R23, R26, R5, RZ, P3, !PT ;  /* 0x000000051a171210 */ /* 0x000fe20001ffe4ff */
[----:B------:R-:W-:Y:S01]  /*0a80*/  HFMA2.MMA R70, -RZ, RZ, 0, 0 ;  /* 0x00000000ff467435 */ /* 0x000fe200000001ff */
[----:B------:R-:W-:Y:S01]  /*0a90*/  ISETP.GT.U32.OR P0, PT, R0, 0x29f, P0 ;  /* 0x0000029f0000780c */ /* 0x000fe20000704470 */
[----:B------:R-:W0:Y:S01]  /*0aa0*/  @!P5 LDC.64 R4, c[0x0][0x288] ;  /* 0x0000a200ff04db82 */ /* 0x000e220000000a00 */
[----:B------:R-:W-:Y:S01]  /*0ab0*/  @!P2 IADD3 R21, R7, R27, RZ ;  /* 0x0000001b0715a210 */ /* 0x000fe20007ffe0ff */
[----:B------:R0:W5:Y:S01]  /*0ac0*/  @P1 LDG.E R52, desc[UR22][R22.64] ;  /* 0x0000001616341981 */ /* 0x000162000c1e1900 */
[----:B------:R-:W-:-:S02]  /*0ad0*/  @!P2 SHF.L.U32 R7, R6, 0x1, RZ ;  /* 0x000000010607a819 */ /* 0x000fc400000006ff */
[----:B------:R-:W-:Y:S02]  /*0ae0*/  CS2R R40, SRZ ;  /* 0x0000000000287805 */ /* 0x000fe4000001ff00 */
[----:B------:R-:W-:Y:S02]  /*0af0*/  @!P2 SHF.L.U64.HI R26, R6, 0x1, R21 ;  /* 0x00000001061aa819 */ /* 0x000fe40000010215 */
[----:B------:R-:W-:Y:S02]  /*0b00*/  CS2R R68, SRZ ;  /* 0x0000000000447805 */ /* 0x000fe4000001ff00 */
[----:B------:R-:W-:Y:S01]  /*0b10*/  IADD3 R19, R2, 0x110, RZ ;  /* 0x0000011002137810 */ /* 0x000fe20007ffe0ff */
[----:B------:R-:W-:Y:S01]  /*0b20*/  ULDC.64 UR16, c[0x0][0x290] ;  /* 0x0000a40000107ab9 */ /* 0x000fe20000000a00 */
[----:B------:R-:W-:Y:S01]  /*0b30*/  HFMA2.MMA R74, -RZ, RZ, 0, 0 ;  /* 0x00000000ff4a7435 */ /* 0x000fe200000001ff */
[----:B------:R-:W-:Y:S01]  /*0b40*/  ULDC.64 UR6, c[0x0][0x248] ;  /* 0x0000920000067ab9 */ /* 0x000fe20000000a00 */
[----:B------:R-:W4:Y:S01]  /*0b50*/  @!P0 LDC.64 R10, c[0x0][0x288] ;  /* 0x0000a200ff0a8b82 */ /* 0x000f220000000a00 */
[----:B-1----:R-:W-:-:S02]  /*0b60*/  @!P2 IADD3 R20, P3, R7, R8, RZ ;  /* 0x000000080714a210 */ /* 0x002fc40007f7e0ff */
[----:B--2---:R-:W-:Y:S02]  /*0b70*/  @!P2 IADD3 R8, P6, R7, R12, RZ ;  /* 0x0000000c0708a210 */ /* 0x004fe40007fde0ff */
[C---:B------:R-:W-:Y:S02]  /*0b80*/  @!P2 IADD3.X R21, R26.reuse, R9, RZ, P3, !PT ;  /* 0x000000091a15a210 */ /* 0x040fe40001ffe4ff */
[----:B------:R-:W-:Y:S01]  /*0b90*/  @!P2 IADD3.X R9, R26, R13, RZ, P6, !PT ;  /* 0x0000000d1a09a210 */ /* 0x000fe200037fe4ff */
[----:B------:R-:W1:Y:S01]  /*0ba0*/  @!P0 LDC.64 R6, c[0x0][0x230] ;  /* 0x00008c00ff068b82 */ /* 0x000e620000000a00 */
[----:B0-----:R-:W-:-:S03]  /*0bb0*/  @!P5 IMAD R22, R29, R4, RZ ;  /* 0x000000041d16d224 */ /* 0x001fc600078e02ff */
[----:B------:R-:W2:Y:S01]  /*0bc0*/  @!P2 LDG.E R28, desc[UR22][R8.64] ;  /* 0x00000016081ca981 */ /* 0x000ea2000c1e1900 */
[----:B------:R-:W-:-:S03]  /*0bd0*/  @!P0 MOV R13, R17 ;  /* 0x00000011000d8202 */ /* 0x000fc60000000f00 */
[----:B------:R-:W0:Y:S01]  /*0be0*/  @!P0 LDC.64 R24, c[0x0][0x228] ;  /* 0x00008a00ff188b82 */ /* 0x000e220000000a00 */
[----:B------:R-:W-:Y:S01]  /*0bf0*/  ISETP.GE.U32.AND P4, PT, R19, UR18, PT ;  /* 0x0000001213007c0c */ /* 0x000fe2000bf86070 */
[----:B------:R4:W5:Y:S02]  /*0c00*/  @!P2 LDG.E R38, desc[UR22][R20.64] ;  /* 0x000000161426a981 */ /* 0x000964000c1e1900 */
[----:B----4-:R-:W-:-:S04]  /*0c10*/  @!P0 IMAD R12, R31, R10, RZ ;  /* 0x0000000a1f0c8224 */ /* 0x010fc800078e02ff */
[C---:B------:R-:W-:Y:S01]  /*0c20*/  @!P0 IMAD R31, R3.reuse, R11, R12 ;  /* 0x0000000b031f8224 */ /* 0x040fe200078e020c */
[----:B------:R-:W-:Y:S01]  /*0c30*/  @!P0 MOV R12, R14 ;  /* 0x0000000e000c8202 */ /* 0x000fe20000000f00 */
[----:B------:R-:W4:Y:S04]  /*0c40*/  @!P5 LDC.64 R20, c[0x0][0x228] ;  /* 0x00008a00ff14db82 */ /* 0x000f280000000a00 */
[----:B------:R-:W-:-:S05]  /*0c50*/  @!P0 IMAD.WIDE.U32 R12, R3, R10, R12 ;  /* 0x0000000a030c8225 */ /* 0x000fca00078e000c */
[----:B------:R-:W-:Y:S02]  /*0c60*/  @!P0 IADD3 R13, R13, R31, RZ ;  /* 0x0000001f0d0d8210 */ /* 0x000fe40007ffe0ff */
[C---:B------:R-:W-:Y:S02]  /*0c70*/  @!P0 SHF.L.U32 R29, R12.reuse, 0x1, RZ ;  /* 0x000000010c1d8819 */ /* 0x040fe400000006ff */
[----:B------:R-:W-:Y:S02]  /*0c80*/  @!P0 SHF.L.U64.HI R26, R12, 0x1, R13 ;  /* 0x000000010c1a8819 */ /* 0x000fe4000001020d */
[----:B-1----:R-:W-:-:S04]  /*0c90*/  @!P0 IADD3 R12, P3, R29, R6, RZ ;  /* 0x000000061d0c8210 */ /* 0x002fc80007f7e0ff */
[----:B------:R-:W-:Y:S01]  /*0ca0*/  @!P0 IADD3.X R13, R26, R7, RZ, P3, !PT ;  /* 0x000000071a0d8210 */ /* 0x000fe20001ffe4ff */
[----:B--2---:R1:W-:Y:S02]  /*0cb0*/  STL [R1+0x28], R28 ;  /* 0x0000281c01007387 */ /* 0x0043e40000100800 */
[----:B-1----:R-:W-:-:S10]  /*0cc0*/  HFMA2.MMA R28, -RZ, RZ, 0, 0 ;  /* 0x00000000ff1c7435 */ /* 0x002fd400000001ff */
[----:B------:R-:W2:Y:S01]  /*0cd0*/  @!P0 LDG.E R28, desc[UR22][R12.64] ;  /* 0x000000160c1c8981 */ /* 0x000ea2000c1e1900 */
[----:B0-----:R-:W-:-:S04]  /*0ce0*/  @!P0 IADD3 R24, P3, R29, R24, RZ ;  /* 0x000000181d188210 */ /* 0x001fc80007f7e0ff */
[----:B------:R-:W-:Y:S02]  /*0cf0*/  @!P0 IADD3.X R25, R26, R25, RZ, P3, !PT ;  /* 0x000000191a198210 */ /* 0x000fe40001ffe4ff */
[----:B------:R-:W-:-:S04]  /*0d00*/  SHF.R.S32.HI R27, RZ, 0x1f, R19 ;  /* 0x0000001fff1b7819 */ /* 0x000fc80000011413 */
[----:B------:R-:W-:-:S04]  /*0d10*/  ISETP.GE.AND.EX P4, PT, R27, UR19, PT, P4 ;  /* 0x000000131b007c0c */ /* 0x000fc8000bf86340 */
[----:B------:R-:W-:-:S13]  /*0d20*/  ISETP.GT.U32.OR P4, PT, R0, 0x29f, P4 ;  /* 0x0000029f0000780c */ /* 0x000fda0002784470 */
[----:B------:R-:W0:Y:S01]  /*0d30*/  @!P4 LDC.64 R10, c[0x0][0x288] ;  /* 0x0000a200ff0acb82 */ /* 0x000e220000000a00 */
[----:B--2---:R1:W-:Y:S02]  /*0d40*/  STL [R1+0x10], R28 ;  /* 0x0000101c01007387 */ /* 0x0043e40000100800 */
[----:B-1----:R-:W-:-:S10]  /*0d50*/  HFMA2.MMA R28, -RZ, RZ, 0, 0 ;  /* 0x00000000ff1c7435 */ /* 0x002fd400000001ff */
[----:B------:R-:W2:Y:S01]  /*0d60*/  @!P0 LDG.E R28, desc[UR22][R24.64] ;  /* 0x00000016181c8981 */ /* 0x000ea2000c1e1900 */
[----:B------:R-:W-:Y:S02]  /*0d70*/  @!P5 MOV R8, R14 ;  /* 0x0000000e0008d202 */ /* 0x000fe40000000f00 */
[----:B------:R-:W-:Y:S01]  /*0d80*/  @!P5 MOV R9, R17 ;  /* 0x000000110009d202 */ /* 0x000fe20000000f00 */
[C---:B------:R-:W-:Y:S02]  /*0d90*/  @!P5 IMAD R31, R18.reuse, R5, R22 ;  /* 0x00000005121fd224 */ /* 0x040fe400078e0216 */
[----:B------:R-:W1:Y:S01]  /*0da0*/  @!P5 LDC.64 R22, c[0x0][0x230] ;  /* 0x00008c00ff16db82 */ /* 0x000e620000000a00 */
[----:B------:R-:W-:-:S05]  /*0db0*/  @!P5 IMAD.WIDE.U32 R4, R18, R4, R8 ;  /* 0x000000041204d225 */ /* 0x000fca00078e0008 */
[----:B------:R-:W-:Y:S01]  /*0dc0*/  @!P5 IADD3 R5, R5, R31, RZ ;  /* 0x0000001f0505d210 */ /* 0x000fe20007ffe0ff */
[----:B0-----:R-:W-:Y:S01]  /*0dd0*/  @!P4 IMAD R6, R27, R10, RZ ;  /* 0x0000000a1b06c224 */ /* 0x001fe200078e02ff */
[C---:B------:R-:W-:Y:S02]  /*0de0*/  @!P5 SHF.L.U32 R27, R4.reuse, 0x1, RZ ;  /* 0x00000001041bd819 */ /* 0x040fe400000006ff */
[----:B------:R-:W-:Y:S02]  /*0df0*/  @!P5 SHF.L.U64.HI R18, R4, 0x1, R5 ;  /* 0x000000010412d819 */ /* 0x000fe40000010205 */
[----:B------:R-:W0:Y:S01]  /*0e00*/  @!P4 LDC.64 R4, c[0x0][0x228] ;  /* 0x00008a00ff04cb82 */ /* 0x000e220000000a00 */
[----:B----4-:R-:W-:-:S04]  /*0e10*/  @!P5 IADD3 R20, P0, R27, R20, RZ ;  /* 0x000000141b14d210 */ /* 0x010fc80007f1e0ff */
[C---:B------:R-:W-:Y:S02]  /*0e20*/  @!P5 IADD3.X R21, R18.reuse, R21, RZ, P0, !PT ;  /* 0x000000151215d210 */ /* 0x040fe400007fe4ff */
[----:B------:R-:W-:Y:S02]  /*0e30*/  @!P4 MOV R12, R14 ;  /* 0x0000000e000cc202 */ /* 0x000fe40000000f00 */
[----:B------:R-:W-:Y:S01]  /*0e40*/  @!P4 MOV R13, R17 ;  /* 0x00000011000dc202 */ /* 0x000fe20000000f00 */
[----:B------:R-:W-:Y:S01]  /*0e50*/  @!P4 IMAD R29, R19, R11, R6 ;  /* 0x0000000b131dc224 */ /* 0x000fe200078e0206 */
[----:B-1----:R-:W-:Y:S01]  /*0e60*/  @!P5 IADD3 R22, P6, R27, R22, RZ ;  /* 0x000000161b16d210 */ /* 0x002fe20007fde0ff */
[----:B------:R-:W1:Y:S01]  /*0e70*/  @!P4 LDC.64 R6, c[0x0][0x230] ;  /* 0x00008c00ff06cb82 */ /* 0x000e620000000a00 */
[----:B------:R-:W-:Y:S02]  /*0e80*/  @!P4 IMAD.WIDE.U32 R10, R19, R10, R12 ;  /* 0x0000000a130ac225 */ /* 0x000fe400078e000c */
[----:B------:R-:W-:-:S03]  /*0e90*/  @!P5 IADD3.X R23, R18, R23, RZ, P6, !PT ;  /* 0x000000171217d210 */ /* 0x000fc600037fe4ff */
[----:B------:R-:W-:Y:S02]  /*0ea0*/  @!P4 IADD3 R11, R11, R29, RZ ;  /* 0x0000001d0b0bc210 */ /* 0x000fe40007ffe0ff */
[----:B------:R4:W5:Y:S01]  /*0eb0*/  @!P5 LDG.E R36, desc[UR22][R22.64] ;  /* 0x000000161624d981 */ /* 0x000962000c1e1900 */
[C---:B------:R-:W-:Y:S02]  /*0ec0*/  @!P4 SHF.L.U32 R27, R10.reuse, 0x1, RZ ;  /* 0x000000010a1bc819 */ /* 0x040fe400000006ff */
[----:B------:R-:W-:Y:S01]  /*0ed0*/  @!P4 SHF.L.U64.HI R26, R10, 0x1, R11 ;  /* 0x000000010a1ac819 */ /* 0x000fe2000001020b */
[----:B----4-:R-:W-:Y:S01]  /*0ee0*/  HFMA2.MMA R22, -RZ, RZ, 0, 0 ;  /* 0x00000000ff167435 */ /* 0x010fe200000001ff */
[----:B--2---:R2:W-:Y:S02]  /*0ef0*/  STL [R1+0x30], R28 ;  /* 0x0000301c01007387 */ /* 0x0045e40000100800 */
[----:B--2---:R-:W-:-:S06]  /*0f00*/  MOV R28, RZ ;  /* 0x000000ff001c7202 */ /* 0x004fcc0000000f00 */
[----:B------:R2:W4:Y:S01]  /*0f10*/  @!P5 LDG.E R28, desc[UR22][R20.64] ;  /* 0x00000016141cd981 */ /* 0x000522000c1e1900 */
[----:B0-----:R-:W-:-:S04]  /*0f20*/  @!P4 IADD3 R4, P5, R27, R4, RZ ;  /* 0x000000041b04c210 */ /* 0x001fc80007fbe0ff */
[----:B------:R-:W-:-:S05]  /*0f30*/  @!P4 IADD3.X R5, R26, R5, RZ, P5, !PT ;  /* 0x000000051a05c210 */ /* 0x000fca0002ffe4ff */
[----:B------:R-:W3:Y:S01]  /*0f40*/  @!P4 LDG.E R22, desc[UR22][R4.64] ;  /* 0x000000160416c981 */ /* 0x000ee2000c1e1900 */
[----:B------:R-:W-:-:S04]  /*0f50*/  IADD3 R3, R2, 0x120, RZ ;  /* 0x0000012002037810 */ /* 0x000fc80007ffe0ff */
[----:B------:R-:W-:Y:S02]  /*0f60*/  ISETP.GE.U32.AND P2, PT, R3, UR18, PT ;  /* 0x0000001203007c0c */ /* 0x000fe4000bf46070 */
[----:B------:R-:W-:Y:S02]  /*0f70*/  SHF.R.S32.HI R33, RZ, 0x1f, R3 ;  /* 0x0000001fff217819 */ /* 0x000fe40000011403 */
[----:B------:R-:W-:Y:S02]  /*0f80*/  ISETP.GE.U32.AND P3, PT, R32, UR18, PT ;  /* 0x0000001220007c0c */ /* 0x000fe4000bf66070 */
[----:B------:R-:W-:Y:S02]  /*0f90*/  ISETP.GE.AND.EX P2, PT, R33, UR19, PT, P2 ;  /* 0x0000001321007c0c */ /* 0x000fe4000bf46320 */
[----:B------:R-:W-:Y:S02]  /*0fa0*/  ISETP.GE.AND.EX P3, PT, R30, UR19, PT, P3 ;  /* 0x000000131e007c0c */ /* 0x000fe4000bf66330 */
[----:B------:R-:W-:-:S02]  /*0fb0*/  ISETP.GT.U32.OR P2, PT, R0, 0x29f, P2 ;  /* 0x0000029f0000780c */ /* 0x000fc40001744470 */
[----:B------:R-:W-:-:S11]  /*0fc0*/  ISETP.GT.U32.OR P3, PT, R0, 0x29f, P3 ;  /* 0x0000029f0000780c */ /* 0x000fd60001f64470 */
[----:B------:R-:W0:Y:S08]  /*0fd0*/  @!P2 LDC.64 R8, c[0x0][0x288] ;  /* 0x0000a200ff08ab82 */ /* 0x000e300000000a00 */
[----:B------:R-:W0:Y:S01]  /*0fe0*/  @!P3 LDC.64 R10, c[0x0][0x288] ;  /* 0x0000a200ff0abb82 */ /* 0x000e220000000a00 */
[----:B-1----:R-:W-:-:S04]  /*0ff0*/  @!P4 IADD3 R6, P0, R27, R6, RZ ;  /* 0x000000061b06c210 */ /* 0x002fc80007f1e0ff */
[----:B------:R-:W-:-:S03]  /*1000*/  @!P4 IADD3.X R7, R26, R7, RZ, P0, !PT ;  /* 0x000000071a07c210 */ /* 0x000fc600007fe4ff */
[----:B------:R-:W1:Y:S01]  /*1010*/  @!P2 LDC.64 R12, c[0x0][0x230] ;  /* 0x00008c00ff0cab82 */ /* 0x000e620000000a00 */
[----:B--2---:R-:W-:Y:S01]  /*1020*/  @!P2 MOV R20, R14 ;  /* 0x0000000e0014a202 */ /* 0x004fe20000000f00 */
[----:B------:R2:W5:Y:S01]  /*1030*/  @!P4 LDG.E R37, desc[UR22][R6.64] ;  /* 0x000000160625c981 */ /* 0x000562000c1e1900 */
[----:B------:R-:W-:-:S05]  /*1040*/  @!P2 MOV R21, R17 ;  /* 0x000000110015a202 */ /* 0x000fca0000000f00 */
[----:B------:R-:W1:Y:S01]  /*1050*/  @!P2 LDC.64 R18, c[0x0][0x228] ;  /* 0x00008a00ff12ab82 */ /* 0x000e620000000a00 */
[-C--:B0-----:R-:W-:Y:S02]  /*1060*/  @!P2 IMAD R24, R33, R8.reuse, RZ ;  /* 0x000000082118a224 */ /* 0x081fe400078e02ff */
[----:B------:R-:W-:-:S04]  /*1070*/  @!P2 IMAD.WIDE.U32 R20, R3, R8, R20 ;  /* 0x000000080314a225 */ /* 0x000fc800078e0014 */
[----:B------:R-:W-:Y:S01]  /*1080*/  @!P2 IMAD R9, R3, R9, R24 ;  /* 0x000000090309a224 */ /* 0x000fe200078e0218 */
[----:B--2---:R-:W0:Y:S01]  /*1090*/  @!P3 LDC.64 R6, c[0x0][0x230] ;  /* 0x00008c00ff06bb82 */ /* 0x004e220000000a00 */
[----:B------:R-:W-:Y:S01]  /*10a0*/  @!P3 IMAD R8, R30, R10, RZ ;  /* 0x0000000a1e08b224 */ /* 0x000fe200078e02ff */
[----:B------:R-:W-:Y:S02]  /*10b0*/  IADD3 R30, R2, 0x30, RZ ;  /* 0x00000030021e7810 */ /* 0x000fe40007ffe0ff */
[----:B------:R-:W-:Y:S02]  /*10c0*/  @!P2 IADD3 R9, R21, R9, RZ ;  /* 0x000000091509a210 */ /* 0x000fe40007ffe0ff */
[----:B------:R-:W-:Y:S02]  /*10d0*/  SHF.R.S32.HI R25, RZ, 0x1f, R30 ;  /* 0x0000001fff197819 */ /* 0x000fe4000001141e */
[----:B------:R-:W-:Y:S01]  /*10e0*/  ISETP.GE.U32.AND P5, PT, R30, UR18, PT ;  /* 0x000000121e007c0c */ /* 0x000fe2000bfa6070 */
[----:B------:R-:W-:Y:S01]  /*10f0*/  @!P3 IMAD R11, R32, R11, R8 ;  /* 0x0000000b200bb224 */ /* 0x000fe200078e0208 */
[----:B------:R-:W-:Y:S01]  /*1100*/  @!P2 SHF.L.U32 R3, R20, 0x1, RZ ;  /* 0x000000011403a819 */ /* 0x000fe200000006ff */
[----:B------:R-:W2:Y:S01]  /*1110*/  @!P3 LDC.64 R4, c[0x0][0x228] ;  /* 0x00008a00ff04bb82 */ /* 0x000ea20000000a00 */
[----:B------:R-:W-:-:S02]  /*1120*/  ISETP.GE.AND.EX P5, PT, R25, UR19, PT, P5 ;  /* 0x0000001319007c0c */ /* 0x000fc4000bfa6350 */
[----:B------:R-:W-:Y:S02]  /*1130*/  @!P3 MOV R21, R17 ;  /* 0x000000110015b202 */ /* 0x000fe40000000f00 */
[----:B------:R-:W-:Y:S02]  /*1140*/  ISETP.GT.U32.OR P5, PT, R0, 0x29f, P5 ;  /* 0x0000029f0000780c */ /* 0x000fe40002fa4470 */
[C---:B-1----:R-:W-:Y:S02]  /*1150*/  @!P2 IADD3 R12, P6, R3.reuse, R12, RZ ;  /* 0x0000000c030ca210 */ /* 0x042fe40007fde0ff */
[----:B------:R-:W-:Y:S02]  /*1160*/  @!P2 IADD3 R18, P4, R3, R18, RZ ;  /* 0x000000120312a210 */ /* 0x000fe40007f9e0ff */
[----:B------:R-:W-:-:S04]  /*1170*/  IADD3 R29, R2, 0x40, RZ ;  /* 0x00000040021d7810 */ /* 0x000fc80007ffe0ff */
[----:B------:R-:W-:Y:S01]  /*1180*/  SHF.R.S32.HI R23, RZ, 0x1f, R29 ;  /* 0x0000001fff177819 */ /* 0x000fe2000001141d */
[----:B----4-:R1:W-:Y:S02]  /*1190*/  STL [R1+0x38], R28 ;  /* 0x0000381c01007387 */ /* 0x0103e40000100800 */
[----:B-1----:R-:W-:-:S04]  /*11a0*/  IADD3 R28, R2, 0x20, RZ ;  /* 0x00000020021c7810 */ /* 0x002fc80007ffe0ff */
[----:B------:R-:W-:Y:S02]  /*11b0*/  SHF.R.S32.HI R31, RZ, 0x1f, R28 ;  /* 0x0000001fff1f7819 */ /* 0x000fe4000001141c */
[----:B------:R-:W-:-:S04]  /*11c0*/  ISETP.GE.U32.AND P0, PT, R28, UR18, PT ;  /* 0x000000121c007c0c */ /* 0x000fc8000bf06070 */
[----:B------:R-:W-:-:S04]  /*11d0*/  ISETP.GE.AND.EX P0, PT, R31, UR19, PT, P0 ;  /* 0x000000131f007c0c */ /* 0x000fc8000bf06300 */
[----:B------:R-:W-:Y:S01]  /*11e0*/  ISETP.GT.U32.OR P0, PT, R0, 0x29f, P0 ;  /* 0x0000029f0000780c */ /* 0x000fe20000704470 */
[----:B---3--:R1:W-:Y:S02]  /*11f0*/  STL [R1+0x34], R22 ;  /* 0x0000341601007387 */ /* 0x0083e40000100800 */
[----:B-1----:R-:W-:Y:S02]  /*1200*/  @!P2 SHF.L.U64.HI R22, R20, 0x1, R9 ;  /* 0x000000011416a819 */ /* 0x002fe40000010209 */
[----:B------:R-:W-:-:S08]  /*1210*/  @!P3 MOV R20, R14 ;  /* 0x0000000e0014b202 */ /* 0x000fd00000000f00 */
[----:B------:R-:W1:Y:S01]  /*1220*/  @!P0 LDC.64 R8, c[0x0][0x288] ;  /* 0x0000a200ff088b82 */ /* 0x000e620000000a00 */
[----:B------:R-:W-:Y:S01]  /*1230*/  @!P3 IMAD.WIDE.U32 R20, R32, R10, R20 ;  /* 0x0000000a2014b225 */ /* 0x000fe200078e0014 */
[C---:B------:R-:W-:Y:S02]  /*1240*/  @!P2 IADD3.X R13, R22.reuse, R13, RZ, P6, !PT ;  /* 0x0000000d160da210 */ /* 0x040fe400037fe4ff */
[----:B------:R-:W-:Y:S02]  /*1250*/  @!P2 IADD3.X R19, R22, R19, RZ, P4, !PT ;  /* 0x000000131613a210 */ /* 0x000fe400027fe4ff */
[----:B------:R-:W-:Y:S01]  /*1260*/  @!P3 IADD3 R11, R21, R11, RZ ;  /* 0x0000000b150bb210 */ /* 0x000fe20007ffe0ff */
[----:B------:R3:W5:Y:S01]  /*1270*/  @!P2 LDG.E R34, desc[UR22][R12.64] ;  /* 0x000000160c22a981 */ /* 0x000762000c1e1900 */
[----:B------:R-:W-:Y:S02]  /*1280*/  ISETP.GE.U32.AND P4, PT, R29, UR18, PT ;  /* 0x000000121d007c0c */ /* 0x000fe4000bf86070 */
[C---:B------:R-:W-:Y:S01]  /*1290*/  @!P3 SHF.L.U64.HI R22, R20.reuse, 0x1, R11 ;  /* 0x000000011416b819 */ /* 0x040fe2000001020b */
[----:B------:R4:W2:Y:S01]  /*12a0*/  @!P2 LDG.E R77, desc[UR22][R18.64] ;  /* 0x00000016124da981 */ /* 0x0008a2000c1e1900 */
[----:B------:R-:W2:Y:S01]  /*12b0*/  @!P0 LDC.64 R10, c[0x0][0x230] ;  /* 0x00008c00ff0a8b82 */ /* 0x000ea20000000a00 */
[----:B------:R-:W-:-:S02]  /*12c0*/  @!P3 SHF.L.U32 R3, R20, 0x1, RZ ;  /* 0x000000011403b819 */ /* 0x000fc400000006ff */
[----:B------:R-:W-:-:S05]  /*12d0*/  ISETP.GE.AND.EX P4, PT, R23, UR19, PT, P4 ;  /* 0x0000001317007c0c */ /* 0x000fca000bf86340 */
[----:B---3--:R-:W3:Y:S01]  /*12e0*/  @!P5 LDC.64 R12, c[0x0][0x288] ;  /* 0x0000a200ff0cdb82 */ /* 0x008ee20000000a00 */
[----:B------:R-:W-:-:S07]  /*12f0*/  ISETP.GT.U32.OR P4, PT, R0, 0x29f, P4 ;  /* 0x0000029f0000780c */ /* 0x000fce0002784470 */
[----:B------:R-:W3:Y:S01]  /*1300*/  @!P0 LDC.64 R20, c[0x0][0x228] ;  /* 0x00008a00ff148b82 */ /* 0x000ee20000000a00 */
[----:B0-----:R-:W-:Y:S01]  /*1310*/  @!P3 IADD3 R6, P6, R3, R6, RZ ;  /* 0x000000060306b210 */ /* 0x001fe20007fde0ff */
[----:B-1----:R-:W-:Y:S01]  /*1320*/  @!P0 IMAD R24, R31, R8, RZ ;  /* 0x000000081f188224 */ /* 0x002fe200078e02ff */
[----:B----4-:R-:W-:Y:S02]  /*1330*/  @!P0 MOV R18, R14 ;  /* 0x0000000e00128202 */ /* 0x010fe40000000f00 */
[----:B------:R-:W-:Y:S02]  /*1340*/  @!P0 MOV R19, R17 ;  /* 0x0000001100138202 */ /* 0x000fe40000000f00 */
[----:B--2---:R-:W-:Y:S01]  /*1350*/  @!P3 IADD3 R4, P2, R3, R4, RZ ;  /* 0x000000040304b210 */ /* 0x004fe20007f5e0ff */
[----:B------:R-:W-:Y:S01]  /*1360*/  @!P0 IMAD R3, R28, R9, R24 ;  /* 0x000000091c038224 */ /* 0x000fe200078e0218 */
[----:B------:R-:W-:Y:S01]  /*1370*/  @!P3 IADD3.X R7, R22, R7, RZ, P6, !PT ;  /* 0x000000071607b210 */ /* 0x000fe200037fe4ff */
[----:B------:R-:W-:Y:S01]  /*1380*/  @!P0 IMAD.WIDE.U32 R8, R28, R8, R18 ;  /* 0x000000081c088225 */ /* 0x000fe200078e0012 */
[----:B------:R-:W-:-:S03]  /*1390*/  @!P3 IADD3.X R5, R22, R5, RZ, P2, !PT ;  /* 0x000000051605b210 */ /* 0x000fc600017fe4ff */
[----:B------:R0:W5:Y:S01]  /*13a0*/  @!P3 LDG.E R48, desc[UR22][R6.64] ;  /* 0x000000160630b981 */ /* 0x000162000c1e1900 */
[----:B------:R-:W-:Y:S02]  /*13b0*/  @!P0 IADD3 R9, R9, R3, RZ ;  /* 0x0000000309098210 */ /* 0x000fe40007ffe0ff */
[----:B------:R-:W-:Y:S01]  /*13c0*/  @!P0 SHF.L.U32 R3, R8, 0x1, RZ ;  /* 0x0000000108038819 */ /* 0x000fe200000006ff */
[----:B------:R1:W5:Y:S01]  /*13d0*/  @!P3 LDG.E R55, desc[UR22][R4.64] ;  /* 0x000000160437b981 */ /* 0x000362000c1e1900 */
[----:B------:R-:W-:Y:S01]  /*13e0*/  IADD3 R28, R2, 0x50, RZ ;  /* 0x00000050021c7810 */ /* 0x000fe20007ffe0ff */
[----:B0-----:R-:W0:Y:S01]  /*13f0*/  @!P4 LDC.64 R6, c[0x0][0x288] ;  /* 0x0000a200ff06cb82 */ /* 0x001e220000000a00 */
[----:B---3--:R-:W-:Y:S01]  /*1400*/  @!P5 IMAD R22, R25, R12, RZ ;  /* 0x0000000c1916d224 */ /* 0x008fe200078e02ff */
[----:B------:R-:W-:Y:S02]  /*1410*/  @!P0 SHF.L.U64.HI R18, R8, 0x1, R9 ;  /* 0x0000000108128819 */ /* 0x000fe40000010209 */
[----:B-1----:R-:W-:-:S02]  /*1420*/  @!P5 MOV R4, R14 ;  /* 0x0000000e0004d202 */ /* 0x002fc40000000f00 */
[----:B------:R-:W-:Y:S02]  /*1430*/  @!P5 MOV R5, R17 ;  /* 0x000000110005d202 */ /* 0x000fe40000000f00 */
[C---:B------:R-:W-:Y:S01]  /*1440*/  @!P0 IADD3 R10, P6, R3.reuse, R10, RZ ;  /* 0x0000000a030a8210 */ /* 0x040fe20007fde0ff */
[----:B------:R-:W1:Y:S01]  /*1450*/  @!P5 LDC.64 R8, c[0x0][0x230] ;  /* 0x00008c00ff08db82 */ /* 0x000e620000000a00 */
[----:B------:R-:W-:Y:S02]  /*1460*/  SHF.R.S32.HI R31, RZ, 0x1f, R28 ;  /* 0x0000001fff1f7819 */ /* 0x000fe4000001141c */
[----:B------:R-:W-:Y:S02]  /*1470*/  ISETP.GE.U32.AND P3, PT, R28, UR18, PT ;  /* 0x000000121c007c0c */ /* 0x000fe4000bf66070 */
[----:B------:R-:W-:Y:S01]  /*1480*/  @!P0 IADD3 R20, P2, R3, R20, RZ ;  /* 0x0000001403148210 */ /* 0x000fe20007f5e0ff */
[----:B------:R-:W-:Y:S01]  /*1490*/  @!P5 IMAD R3, R30, R13, R22 ;  /* 0x0000000d1e03d224 */ /* 0x000fe200078e0216 */
[----:B------:R-:W-:Y:S01]  /*14a0*/  @!P0 IADD3.X R11, R18, R11, RZ, P6, !PT ;  /* 0x0000000b120b8210 */ /* 0x000fe200037fe4ff */
[----:B------:R-:W-:Y:S01]  /*14b0*/  @!P5 IMAD.WIDE.U32 R12, R30, R12, R4 ;  /* 0x0000000c1e0cd225 */ /* 0x000fe200078e0004 */
[----:B------:R-:W-:Y:S01]  /*14c0*/  ISETP.GE.AND.EX P3, PT, R31, UR19, PT, P3 ;  /* 0x000000131f007c0c */ /* 0x000fe2000bf66330 */
[----:B------:R-:W2:Y:S02]  /*14d0*/  @!P5 LDC.64 R4, c[0x0][0x228] ;  /* 0x00008a00ff04db82 */ /* 0x000ea40000000a00 */
[----:B------:R3:W5:Y:S01]  /*14e0*/  @!P0 LDG.E R47, desc[UR22][R10.64] ;  /* 0x000000160a2f8981 */ /* 0x000762000c1e1900 */
[----:B------:R-:W-:-:S02]  /*14f0*/  ISETP.GT.U32.OR P3, PT, R0, 0x29f, P3 ;  /* 0x0000029f0000780c */ /* 0x000fc40001f64470 */
[----:B------:R-:W-:-:S03]  /*1500*/  @!P5 IADD3 R13, R13, R3, RZ ;  /* 0x000000030d0dd210 */ /* 0x000fc60007ffe0ff */
[----:B---3--:R-:W3:Y:S01]  /*1510*/  @!P4 LDC.64 R10, c[0x0][0x230] ;  /* 0x00008c00ff0acb82 */ /* 0x008ee20000000a00 */
[----:B------:R-:W-:Y:S02]  /*1520*/  IADD3 R30, R2, 0x60, RZ ;  /* 0x00000060021e7810 */ /* 0x000fe40007ffe0ff */
[----:B------:R-:W-:Y:S01]  /*1530*/  @!P0 IADD3.X R21, R18, R21, RZ, P2, !PT ;  /* 0x0000001512158210 */ /* 0x000fe200017fe4ff */
[----:B0-----:R-:W-:Y:S01]  /*1540*/  @!P4 IMAD R18, R23, R6, RZ ;  /* 0x000000061712c224 */ /* 0x001fe200078e02ff */
[----:B------:R-:W-:Y:S02]  /*1550*/  SHF.R.S32.HI R27, RZ, 0x1f, R30 ;  /* 0x0000001fff1b7819 */ /* 0x000fe4000001141e */
[----:B------:R-:W-:Y:S01]  /*1560*/  ISETP.GE.U32.AND P2, PT, R30, UR18, PT ;  /* 0x000000121e007c0c */ /* 0x000fe2000bf46070 */
[----:B------:R0:W5:Y:S01]  /*1570*/  @!P0 LDG.E R58, desc[UR22][R20.64] ;  /* 0x00000016143a8981 */ /* 0x000162000c1e1900 */
[C---:B------:R-:W-:Y:S02]  /*1580*/  @!P5 SHF.L.U32 R3, R12.reuse, 0x1, RZ ;  /* 0x000000010c03d819 */ /* 0x040fe400000006ff */
[----:B------:R-:W-:-:S02]  /*1590*/  @!P5 SHF.L.U64.HI R24, R12, 0x1, R13 ;  /* 0x000000010c18d819 */ /* 0x000fc4000001020d */
[----:B------:R-:W-:Y:S01]  /*15a0*/  @!P4 MOV R22, R14 ;  /* 0x0000000e0016c202 */ /* 0x000fe20000000f00 */
[----:B------:R-:W4:Y:S01]  /*15b0*/  @!P3 LDC.64 R12, c[0x0][0x288] ;  /* 0x0000a200ff0cbb82 */ /* 0x000f220000000a00 */
[----:B------:R-:W-:Y:S01]  /*15c0*/  @!P4 MOV R23, R17 ;  /* 0x000000110017c202 */ /* 0x000fe20000000f00 */
[----:B------:R-:W-:Y:S01]  /*15d0*/  @!P4 IMAD R25, R29, R7, R18 ;  /* 0x000000071d19c224 */ /* 0x000fe200078e0212 */
[----:B------:R-:W-:Y:S01]  /*15e0*/  ISETP.GE.AND.EX P2, PT, R27, UR19, PT, P2 ;  /* 0x000000131b007c0c */ /* 0x000fe2000bf46320 */
[----:B------:R-:W-:-:S04]  /*15f0*/  @!P4 IMAD.WIDE.U32 R6, R29, R6, R22 ;  /* 0x000000061d06c225 */ /* 0x000fc800078e0016 */
[----:B------:R-:W4:Y:S01]  /*1600*/  @!P4 LDC.64 R18, c[0x0][0x228] ;  /* 0x00008a00ff12cb82 */ /* 0x000f220000000a00 */
[----:B------:R-:W-:Y:S02]  /*1610*/  ISETP.GT.U32.OR P2, PT, R0, 0x29f, P2 ;  /* 0x0000029f0000780c */ /* 0x000fe40001744470 */
[C---:B-1----:R-:W-:Y:S02]  /*1620*/  @!P5 IADD3 R8, P6, R3.reuse, R8, RZ ;  /* 0x000000080308d210 */ /* 0x042fe40007fde0ff */
[----:B--2---:R-:W-:Y:S02]  /*1630*/  @!P5 IADD3 R4, P0, R3, R4, RZ ;  /* 0x000000040304d210 */ /* 0x004fe40007f1e0ff */
[----:B------:R-:W-:Y:S02]  /*1640*/  @!P4 IADD3 R7, R7, R25, RZ ;  /* 0x000000190707c210 */ /* 0x000fe40007ffe0ff */
[----:B------:R-:W-:Y:S02]  /*1650*/  @!P4 SHF.L.U32 R3, R6, 0x1, RZ ;  /* 0x000000010603c819 */ /* 0x000fe400000006ff */
[----:B------:R-:W-:-:S02]  /*1660*/  @!P5 IADD3.X R5, R24, R5, RZ, P0, !PT ;  /* 0x000000051805d210 */ /* 0x000fc400007fe4ff */
[----:B------:R-:W-:Y:S02]  /*1670*/  @!P4 SHF.L.U64.HI R22, R6, 0x1, R7 ;  /* 0x000000010616c819 */ /* 0x000fe40000010207 */
[----:B---3--:R-:W-:Y:S01]  /*1680*/  @!P4 IADD3 R10, P0, R3, R10, RZ ;  /* 0x0000000a030ac210 */ /* 0x008fe20007f1e0ff */
[----:B------:R-:W1:Y:S01]  /*1690*/  @!P2 LDC.64 R6, c[0x0][0x288] ;  /* 0x0000a200ff06ab82 */ /* 0x000e620000000a00 */
[----:B------:R-:W-:Y:S01]  /*16a0*/  IADD3 R29, R2, 0x70, RZ ;  /* 0x00000070021d7810 */ /* 0x000fe20007ffe0ff */
[----:B------:R2:W5:Y:S01]  /*16b0*/  @!P5 LDG.E R60, desc[UR22][R4.64] ;  /* 0x00000016043cd981 */ /* 0x000562000c1e1900 */
[----:B------:R-:W-:Y:S02]  /*16c0*/  @!P4 IADD3.X R11, R22, R11, RZ, P0, !PT ;  /* 0x0000000b160bc210 */ /* 0x000fe400007fe4ff */
[----:B------:R-:W-:Y:S02]  /*16d0*/  @!P5 IADD3.X R9, R24, R9, RZ, P6, !PT ;  /* 0x000000091809d210 */ /* 0x000fe400037fe4ff */
[----:B------:R-:W-:Y:S01]  /*16e0*/  SHF.R.S32.HI R26, RZ, 0x1f, R29 ;  /* 0x0000001fff1a7819 */ /* 0x000fe2000001141d */
[----:B------:R-:W5:Y:S01]  /*16f0*/  @!P4 LDG.E R45, desc[UR22][R10.64] ;  /* 0x000000160a2dc981 */ /* 0x000f62000c1e1900 */
[----:B------:R-:W-:-:S02]  /*1700*/  ISETP.GE.U32.AND P0, PT, R29, UR18, PT ;  /* 0x000000121d007c0c */ /* 0x000fc4000bf06070 */
[----:B0-----:R-:W-:Y:S01]  /*1710*/  @!P3 MOV R20, R14 ;  /* 0x0000000e0014b202 */ /* 0x001fe20000000f00 */
[----:B------:R0:W5:Y:S01]  /*1720*/  @!P5 LDG.E R57, desc[UR22][R8.64] ;  /* 0x000000160839d981 */ /* 0x000162000c1e1900 */
[----:B------:R-:W-:Y:S01]  /*1730*/  ISETP.GE.AND.EX P0, PT, R26, UR19, PT, P0 ;  /* 0x000000131a007c0c */ /* 0x000fe2000bf06300 */
[----:B--2---:R-:W2:Y:S01]  /*1740*/  @!P3 LDC.64 R4, c[0x0][0x230] ;  /* 0x00008c00ff04bb82 */ /* 0x004ea20000000a00 */
[----:B------:R-:W-:Y:S02]  /*1750*/  @!P3 MOV R21, R17 ;  /* 0x000000110015b202 */ /* 0x000fe40000000f00 */
[----:B------:R-:W-:Y:S02]  /*1760*/  ISETP.GT.U32.OR P0, PT, R0, 0x29f, P0 ;  /* 0x0000029f0000780c */ /* 0x000fe40000704470 */
[----:B----4-:R-:W-:Y:S01]  /*1770*/  @!P4 IADD3 R18, P5, R3, R18, RZ ;  /* 0x000000120312c210 */ /* 0x010fe20007fbe0ff */
[----:B0-----:R-:W-:Y:S02]  /*1780*/  @!P3 IMAD R8, R31, R12, RZ ;  /* 0x0000000c1f08b224 */ /* 0x001fe400078e02ff */
[----:B------:R-:W0:Y:S02]  /*1790*/  @!P2 LDC.64 R10, c[0x0][0x230] ;  /* 0x00008c00ff0aab82 */ /* 0x000e240000000a00 */
[----:B------:R-:W-:-:S02]  /*17a0*/  @!P3 IMAD R3, R28, R13, R8 ;  /* 0x0000000d1c03b224 */ /* 0x000fc400078e0208 */
[----:B------:R-:W-:-:S04]  /*17b0*/  @!P3 IMAD.WIDE.U32 R12, R28, R12, R20 ;  /* 0x0000000c1c0cb225 */ /* 0x000fc800078e0014 */
[----:B------:R-:W3:Y:S01]  /*17c0*/  @!P3 LDC.64 R8, c[0x0][0x228] ;  /* 0x00008a00ff08bb82 */ /* 0x000ee20000000a00 */
[----:B------:R-:W-:Y:S02]  /*17d0*/  @!P4 IADD3.X R19, R22, R19, RZ, P5, !PT ;  /* 0x000000131613c210 */ /* 0x000fe40002ffe4ff */
[----:B------:R-:W-:Y:S02]  /*17e0*/  @!P3 IADD3 R13, R13, R3, RZ ;  /* 0x000000030d0db210 */ /* 0x000fe40007ffe0ff */
[C---:B------:R-:W-:Y:S01]  /*17f0*/  @!P3 SHF.L.U32 R3, R12.reuse, 0x1, RZ ;  /* 0x000000010c03b819 */ /* 0x040fe200000006ff */
[----:B------:R4:W5:Y:S01]  /*1800*/  @!P4 LDG.E R62, desc[UR22][R18.64] ;  /* 0x00000016123ec981 */ /* 0x000962000c1e1900 */
[----:B------:R-:W-:Y:S02]  /*1810*/  @!P3 SHF.L.U64.HI R22, R12, 0x1, R13 ;  /* 0x000000010c16b819 */ /* 0x000fe4000001020d */
[----:B------:R-:W0:Y:S01]  /*1820*/  @!P2 LDC.64 R12, c[0x0][0x228] ;  /* 0x00008a00ff0cab82 */ /* 0x000e220000000a00 */
[----:B-1----:R-:W-:-:S07]  /*1830*/  @!P2 IMAD R20, R27, R6, RZ ;  /* 0x000000061b14a224 */ /* 0x002fce00078e02ff */
[----:B----4-:R-:W1:Y:S01]  /*1840*/  @!P0 LDC.64 R18, c[0x0][0x288] ;  /* 0x0000a200ff128b82 */ /* 0x010e620000000a00 */
[----:B------:R-:W-:Y:S01]  /*1850*/  IADD3 R27, R2, 0x80, RZ ;  /* 0x00000080021b7810 */ /* 0x000fe20007ffe0ff */
[C---:B------:R-:W-:Y:S01]  /*1860*/  @!P2 IMAD R23, R30.reuse, R7, R20 ;  /* 0x000000071e17a224 */ /* 0x040fe200078e0214 */
[----:B--2---:R-:W-:Y:S02]  /*1870*/  @!P3 IADD3 R4, P5, R3, R4, RZ ;  /* 0x000000040304b210 */ /* 0x004fe40007fbe0ff */
[----:B------:R-:W-:Y:S02]  /*1880*/  @!P2 MOV R20, R14 ;  /* 0x0000000e0014a202 */ /* 0x000fe40000000f00 */
[----:B------:R-:W-:Y:S02]  /*1890*/  @!P2 MOV R21, R17 ;  /* 0x000000110015a202 */ /* 0x000fe40000000f00 */
[----:B------:R-:W-:Y:S02]  /*18a0*/  SHF.R.S32.HI R28, RZ, 0x1f, R27 ;  /* 0x0000001fff1c7819 */ /* 0x000fe4000001141b */
[----:B------:R-:W-:Y:S01]  /*18b0*/  ISETP.GE.U32.AND P4, PT, R27, UR18, PT ;  /* 0x000000121b007c0c */ /* 0x000fe2000bf86070 */
[----:B------:R-:W-:Y:S01]  /*18c0*/  @!P2 IMAD.WIDE.U32 R6, R30, R6, R20 ;  /* 0x000000061e06a225 */ /* 0x000fe200078e0014 */
[----:B------:R-:W-:-:S02]  /*18d0*/  @!P3 IADD3.X R5, R22, R5, RZ, P5, !PT ;  /* 0x000000051605b210 */ /* 0x000fc40002ffe4ff */
[----:B------:R-:W-:Y:S02]  /*18e0*/  ISETP.GE.AND.EX P4, PT, R28, UR19, PT, P4 ;  /* 0x000000131c007c0c */ /* 0x000fe4000bf86340 */
[----:B---3--:R-:W-:Y:S01]  /*18f0*/  @!P3 IADD3 R8, P5, R3, R8, RZ ;  /* 0x000000080308b210 */ /* 0x008fe20007fbe0ff */
[----:B------:R2:W5:Y:S01]  /*1900*/  @!P3 LDG.E R46, desc[UR22][R4.64] ;  /* 0x00000016042eb981 */ /* 0x000562000c1e1900 */
[----:B------:R-:W-:Y:S02]  /*1910*/  ISETP.GT.U32.OR P4, PT, R0, 0x29f, P4 ;  /* 0x0000029f0000780c */ /* 0x000fe40002784470 */
[----:B------:R-:W-:Y:S02]  /*1920*/  @!P3 IADD3.X R9, R22, R9, RZ, P5, !PT ;  /* 0x000000091609b210 */ /* 0x000fe40002ffe4ff */
[----:B------:R-:W-:Y:S02]  /*1930*/  @!P2 IADD3 R7, R7, R23, RZ ;  /* 0x000000170707a210 */ /* 0x000fe40007ffe0ff */
[----:B------:R-:W-:Y:S01]  /*1940*/  @!P2 SHF.L.U32 R3, R6, 0x1, RZ ;  /* 0x000000010603a819 */ /* 0x000fe200000006ff */
[----:B------:R3:W5:Y:S01]  /*1950*/  @!P3 LDG.E R65, desc[UR22][R8.64] ;  /* 0x000000160841b981 */ /* 0x000762000c1e1900 */
[----:B------:R-:W-:Y:S01]  /*1960*/  IADD3 R25, R2, 0x90, RZ ;  /* 0x0000009002197810 */ /* 0x000fe20007ffe0ff */
[----:B-1----:R-:W-:Y:S01]  /*1970*/  @!P0 IMAD R22, R26, R18, RZ ;  /* 0x000000121a168224 */ /* 0x002fe200078e02ff */
[----:B------:R-:W-:Y:S01]  /*1980*/  @!P2 SHF.L.U64.HI R20, R6, 0x1, R7 ;  /* 0x000000010614a819 */ /* 0x000fe20000010207 */
[----:B--2---:R-:W1:Y:S01]  /*1990*/  @!P0 LDC.64 R4, c[0x0][0x230] ;  /* 0x00008c00ff048b82 */ /* 0x004e620000000a00 */
[----:B0-----:R-:W-:-:S02]  /*19a0*/  @!P2 IADD3 R10, P5, R3, R10, RZ ;  /* 0x0000000a030aa210 */ /* 0x001fc40007fbe0ff */
[----:B------:R-:W-:Y:S02]  /*19b0*/  @!P2 IADD3 R12, P6, R3, R12, RZ ;  /* 0x0000000c030ca210 */ /* 0x000fe40007fde0ff */
[----:B------:R-:W-:Y:S02]  /*19c0*/  SHF.R.S32.HI R26, RZ, 0x1f, R25 ;  /* 0x0000001fff1a7819 */ /* 0x000fe40000011419 */
[----:B------:R-:W-:Y:S01]  /*19d0*/  ISETP.GE.U32.AND P3, PT, R25, UR18, PT ;  /* 0x0000001219007c0c */ /* 0x000fe2000bf66070 */
[----:B------:R-:W0:Y:S01]  /*19e0*/  @!P0 LDC.64 R6, c[0x0][0x228] ;  /* 0x00008a00ff068b82 */ /* 0x000e220000000a00 */
[C---:B------:R-:W-:Y:S02]  /*19f0*/  @!P2 IADD3.X R11, R20.reuse, R11, RZ, P5, !PT ;  /* 0x0000000b140ba210 */ /* 0x040fe40002ffe4ff */
[----:B------:R-:W-:Y:S02]  /*1a00*/  @!P2 IADD3.X R13, R20, R13, RZ, P6, !PT ;  /* 0x0000000d140da210 */ /* 0x000fe400037fe4ff */
[----:B------:R-:W-:-:S02]  /*1a10*/  ISETP.GE.AND.EX P3, PT, R26, UR19, PT, P3 ;  /* 0x000000131a007c0c */ /* 0x000fc4000bf66330 */
[----:B------:R-:W-:Y:S01]  /*1a20*/  @!P0 MOV R21, R17 ;  /* 0x0000001100158202 */ /* 0x000fe20000000f00 */
[----:B---3--:R-:W2:Y:S01]  /*1a30*/  @!P4 LDC.64 R8, c[0x0][0x288] ;  /* 0x0000a200ff08cb82 */ /* 0x008ea20000000a00 */
[----:B------:R-:W-:Y:S01]  /*1a40*/  @!P0 MOV R20, R14 ;  /* 0x0000000e00148202 */ /* 0x000fe20000000f00 */
[C---:B------:R-:W-:Y:S01]  /*1a50*/  @!P0 IMAD R19, R29.reuse, R19, R22 ;  /* 0x000000131d138224 */ /* 0x040fe200078e0216 */
[----:B------:R-:W-:Y:S01]  /*1a60*/  ISETP.GT.U32.OR P3, PT, R0, 0x29f, P3 ;  /* 0x0000029f0000780c */ /* 0x000fe20001f64470 */
[----:B------:R3:W5:Y:S02]  /*1a70*/  @!P2 LDG.E R43, desc[UR22][R10.64] ;  /* 0x000000160a2ba981 */ /* 0x000764000c1e1900 */
[----:B------:R-:W-:Y:S01]  /*1a80*/  @!P0 IMAD.WIDE.U32 R20, R29, R18, R20 ;  /* 0x000000121d148225 */ /* 0x000fe200078e0014 */
[----:B------:R-:W-:Y:S01]  /*1a90*/  IADD3 R24, R2, 0xa0, RZ ;  /* 0x000000a002187810 */ /* 0x000fe20007ffe0ff */
[----:B------:R4:W5:Y:S03]  /*1aa0*/  @!P2 LDG.E R66, desc[UR22][R12.64] ;  /* 0x000000160c42a981 */ /* 0x000966000c1e1900 */
[----:B------:R-:W-:-:S02]  /*1ab0*/  @!P0 IADD3 R19, R21, R19, RZ ;  /* 0x0000001315138210 */ /* 0x000fc40007ffe0ff */
[C---:B------:R-:W-:Y:S01]  /*1ac0*/  @!P0 SHF.L.U32 R3, R20.reuse, 0x1, RZ ;  /* 0x0000000114038819 */ /* 0x040fe200000006ff */
[----:B---3--:R-:W3:Y:S01]  /*1ad0*/  @!P4 LDC.64 R10, c[0x0][0x230] ;  /* 0x00008c00ff0acb82 */ /* 0x008ee20000000a00 */
[----:B------:R-:W-:Y:S02]  /*1ae0*/  @!P0 SHF.L.U64.HI R20, R20, 0x1, R19 ;  /* 0x0000000114148819 */ /* 0x000fe40000010213 */
[----:B-1----:R-:W-:-:S05]  /*1af0*/  @!P0 IADD3 R4, P5, R3, R4, RZ ;  /* 0x0000000403048210 */ /* 0x002fca0007fbe0ff */
[----:B------:R-:W1:Y:S01]  /*1b00*/  @!P3 LDC.64 R18, c[0x0][0x288] ;  /* 0x0000a200ff12bb82 */ /* 0x000e620000000a00 */
[----:B0-----:R-:W-:Y:S02]  /*1b10*/  @!P0 IADD3 R6, P6, R3, R6, RZ ;  /* 0x0000000603068210 */ /* 0x001fe40007fde0ff */
[----:B------:R-:W-:Y:S02]  /*1b20*/  SHF.R.S32.HI R23, RZ, 0x1f, R24 ;  /* 0x0000001fff177819 */ /* 0x000fe40000011418 */
[----:B------:R-:W-:-:S03]  /*1b30*/  ISETP.GE.U32.AND P2, PT, R24, UR18, PT ;  /* 0x0000001218007c0c */ /* 0x000fc6000bf46070 */
[----:B----4-:R-:W0:Y:S01]  /*1b40*/  @!P4 LDC.64 R12, c[0x0][0x228] ;  /* 0x00008a00ff0ccb82 */ /* 0x010e220000000a00 */
[C---:B------:R-:W-:Y:S02]  /*1b50*/  @!P0 IADD3.X R5, R20.reuse, R5, RZ, P5, !PT ;  /* 0x0000000514058210 */ /* 0x040fe40002ffe4ff */
[----:B------:R-:W-:Y:S01]  /*1b60*/  @!P0 IADD3.X R7, R20, R7, RZ, P6, !PT ;  /* 0x0000000714078210 */ /* 0x000fe200037fe4ff */
[----:B--2---:R-:W-:Y:S01]  /*1b70*/  @!P4 IMAD R22, R28, R8, RZ ;  /* 0x000000081c16c224 */ /* 0x004fe200078e02ff */
[----:B------:R-:W-:Y:S01]  /*1b80*/  @!P4 MOV R20, R14 ;  /* 0x0000000e0014c202 */ /* 0x000fe20000000f00 */
[----:B------:R2:W5:Y:S01]  /*1b90*/  @!P0 LDG.E R44, desc[UR22][R4.64] ;  /* 0x00000016042c8981 */ /* 0x000562000c1e1900 */
[----:B------:R-:W-:Y:S02]  /*1ba0*/  @!P4 MOV R21, R17 ;  /* 0x000000110015c202 */ /* 0x000fe40000000f00 */
[----:B------:R-:W-:Y:S01]  /*1bb0*/  ISETP.GE.AND.EX P2, PT, R23, UR19, PT, P2 ;  /* 0x0000001317007c0c */ /* 0x000fe2000bf46320 */
[C---:B------:R-:W-:Y:S01]  /*1bc0*/  @!P4 IMAD R3, R27.reuse, R9, R22 ;  /* 0x000000091b03c224 */ /* 0x040fe200078e0216 */
[----:B------:R4:W5:Y:S01]  /*1bd0*/  @!P0 LDG.E R70, desc[UR22][R6.64] ;  /* 0x0000001606468981 */ /* 0x000962000c1e1900 */
[----:B------:R-:W-:Y:S01]  /*1be0*/  @!P4 IMAD.WIDE.U32 R20, R27, R8, R20 ;  /* 0x000000081b14c225 */ /* 0x000fe200078e0014 */
[----:B------:R-:W-:Y:S01]  /*1bf0*/  ISETP.GT.U32.OR P2, PT, R0, 0x29f, P2 ;  /* 0x0000029f0000780c */ /* 0x000fe20001744470 */
[----:B--2---:R-:W2:Y:S03]  /*1c00*/  @!P3 LDC.64 R4, c[0x0][0x230] ;  /* 0x00008c00ff04bb82 */ /* 0x004ea60000000a00 */
[----:B------:R-:W-:-:S02]  /*1c10*/  @!P4 IADD3 R3, R21, R3, RZ ;  /* 0x000000031503c210 */ /* 0x000fc40007ffe0ff */
[C---:B------:R-:W-:Y:S02]  /*1c20*/  @!P4 SHF.L.U32 R21, R20.reuse, 0x1, RZ ;  /* 0x000000011415c819 */ /* 0x040fe400000006ff */
[----:B------:R-:W-:Y:S01]  /*1c30*/  @!P4 SHF.L.U64.HI R3, R20, 0x1, R3 ;  /* 0x000000011403c819 */ /* 0x000fe20000010203 */
[----:B-1----:R-:W-:Y:S01]  /*1c40*/  @!P3 IMAD R20, R26, R18, RZ ;  /* 0x000000121a14b224 */ /* 0x002fe200078e02ff */
[----:B----4-:R-:W1:Y:S01]  /*1c50*/  @!P3 LDC.64 R6, c[0x0][0x228] ;  /* 0x00008a00ff06bb82 */ /* 0x010e620000000a00 */
[----:B---3--:R-:W-:Y:S02]  /*1c60*/  @!P4 IADD3 R10, P6, R21, R10, RZ ;  /* 0x0000000a150ac210 */ /* 0x008fe40007fde0ff */
[----:B------:R-:W-:Y:S01]  /*1c70*/  @!P3 IMAD R19, R25, R19, R20 ;  /* 0x000000131913b224 */ /* 0x000fe200078e0214 */
[----:B0-----:R-:W-:Y:S02]  /*1c80*/  @!P4 IADD3 R12, P0, R21, R12, RZ ;  /* 0x0000000c150cc210 */ /* 0x001fe40007f1e0ff */
[----:B------:R-:W-:-:S02]  /*1c90*/  @!P3 MOV R20, R14 ;  /* 0x0000000e0014b202 */ /* 0x000fc40000000f00 */
[----:B------:R-:W-:Y:S01]  /*1ca0*/  @!P3 MOV R21, R17 ;  /* 0x000000110015b202 */ /* 0x000fe20000000f00 */
[----:B------:R-:W0:Y:S02]  /*1cb0*/  @!P2 LDC.64 R8, c[0x0][0x288] ;  /* 0x0000a200ff08ab82 */ /* 0x000e240000000a00 */
[----:B------:R-:W-:Y:S01]  /*1cc0*/  @!P3 IMAD.WIDE.U32 R20, R25, R18, R20 ;  /* 0x000000121914b225 */ /* 0x000fe200078e0014 */
[----:B------:R-:W-:Y:S01]  /*1cd0*/  HFMA2.MMA R25, -RZ, RZ, 0, 0 ;  /* 0x00000000ff197435 */ /* 0x000fe200000001ff */
[C---:B------:R-:W-:Y:S02]  /*1ce0*/  @!P4 IADD3.X R11, R3.reuse, R11, RZ, P6, !PT ;  /* 0x0000000b030bc210 */ /* 0x040fe400037fe4ff */
[----:B------:R-:W-:Y:S02]  /*1cf0*/  @!P4 IADD3.X R13, R3, R13, RZ, P0, !PT ;  /* 0x0000000d030dc210 */ /* 0x000fe400007fe4ff */
[----:B------:R-:W-:Y:S01]  /*1d00*/  @!P3 IADD3 R19, R21, R19, RZ ;  /* 0x000000131513b210 */ /* 0x000fe20007ffe0ff */
[----:B------:R3:W5:Y:S01]  /*1d10*/  @!P4 LDG.E R41, desc[UR22][R10.64] ;  /* 0x000000160a29c981 */ /* 0x000762000c1e1900 */
[----:B------:R-:W-:-:S02]  /*1d20*/  @!P3 SHF.L.U32 R3, R20, 0x1, RZ ;  /* 0x000000011403b819 */ /* 0x000fc400000006ff */
[----:B------:R-:W-:Y:S01]  /*1d30*/  @!P3 SHF.L.U64.HI R20, R20, 0x1, R19 ;  /* 0x000000011414b819 */ /* 0x000fe20000010213 */
[----:B------:R4:W4:Y:S01]  /*1d40*/  @!P4 LDG.E R25, desc[UR22][R12.64] ;  /* 0x000000160c19c981 */ /* 0x000922000c1e1900 */
[C---:B--2---:R-:W-:Y:S02]  /*1d50*/  @!P3 IADD3 R4, P0, R3.reuse, R4, RZ ;  /* 0x000000040304b210 */ /* 0x044fe40007f1e0ff */
[----:B-1----:R-:W-:Y:S02]  /*1d60*/  @!P3 IADD3 R6, P4, R3, R6, RZ ;  /* 0x000000060306b210 */ /* 0x002fe40007f9e0ff */
[C---:B------:R-:W-:Y:S01]  /*1d70*/  @!P3 IADD3.X R5, R20.reuse, R5, RZ, P0, !PT ;  /* 0x000000051405b210 */ /* 0x040fe200007fe4ff */
[----:B---3--:R-:W1:Y:S01]  /*1d80*/  @!P2 LDC.64 R10, c[0x0][0x230] ;  /* 0x00008c00ff0aab82 */ /* 0x008e620000000a00 */
[----:B------:R-:W-:Y:S02]  /*1d90*/  @!P3 IADD3.X R7, R20, R7, RZ, P4, !PT ;  /* 0x000000071407b210 */ /* 0x000fe400027fe4ff */
[----:B------:R-:W-:Y:S01]  /*1da0*/  @!P2 MOV R20, R14 ;  /* 0x0000000e0014a202 */ /* 0x000fe20000000f00 */
[-C--:B0-----:R-:W-:Y:S01]  /*1db0*/  @!P2 IMAD R3, R23, R8.reuse, RZ ;  /* 0x000000081703a224 */ /* 0x081fe200078e02ff */
[----:B------:R-:W-:Y:S01]  /*1dc0*/  @!P2 MOV R21, R17 ;  /* 0x000000110015a202 */ /* 0x000fe20000000f00 */
[----:B------:R0:W5:Y:S02]  /*1dd0*/  @!P3 LDG.E R42, desc[UR22][R4.64] ;  /* 0x00000016042ab981 */ /* 0x000164000c1e1900 */
[----:B------:R-:W-:Y:S01]  /*1de0*/  @!P2 IMAD R9, R24, R9, R3 ;  /* 0x000000091809a224 */ /* 0x000fe200078e0203 */
[----:B------:R-:W-:Y:S01]  /*1df0*/  IADD3 R27, R2, 0xb0, RZ ;  /* 0x000000b0021b7810 */ /* 0x000fe20007ffe0ff */
[----:B------:R-:W-:Y:S01]  /*1e00*/  @!P2 IMAD.WIDE.U32 R20, R24, R8, R20 ;  /* 0x000000081814a225 */ /* 0x000fe200078e0014 */
[----:B------:R-:W-:Y:S01]  /*1e10*/  HFMA2.MMA R24, -RZ, RZ, 0, 0 ;  /* 0x00000000ff187435 */ /* 0x000fe200000001ff */
[----:B----4-:R-:W2:Y:S09]  /*1e20*/  @!P2 LDC.64 R12, c[0x0][0x228] ;  /* 0x00008a00ff0cab82 */ /* 0x010eb20000000a00 */
[----:B------:R3:W4:Y:S01]  /*1e30*/  @!P3 LDG.E R24, desc[UR22][R6.64] ;  /* 0x000000160618b981 */ /* 0x000722000c1e1900 */
[----:B------:R-:W-:-:S02]  /*1e40*/  SHF.R.S32.HI R22, RZ, 0x1f, R27 ;  /* 0x0000001fff167819 */ /* 0x000fc4000001141b */
[----:B------:R-:W-:-:S04]  /*1e50*/  ISETP.GE.U32.AND P5, PT, R27, UR18, PT ;  /* 0x000000121b007c0c */ /* 0x000fc8000bfa6070 */
[----:B------:R-:W-:-:S04]  /*1e60*/  ISETP.GE.AND.EX P5, PT, R22, UR19, PT, P5 ;  /* 0x0000001316007c0c */ /* 0x000fc8000bfa6350 */
[----:B------:R-:W-:-:S13]  /*1e70*/  ISETP.GT.U32.OR P5, PT, R0, 0x29f, P5 ;  /* 0x0000029f0000780c */ /* 0x000fda0002fa4470 */
[----:B------:R-:W1:Y:S01]  /*1e80*/  @!P5 LDC.64 R18, c[0x0][0x288] ;  /* 0x0000a200ff12db82 */ /* 0x000e620000000a00 */
[----:B------:R-:W-:Y:S02]  /*1e90*/  @!P2 IADD3 R3, R21, R9, RZ ;  /* 0x000000091503a210 */ /* 0x000fe40007ffe0ff */
[C---:B0-----:R-:W-:Y:S02]  /*1ea0*/  @!P2 SHF.L.U32 R4, R20.reuse, 0x1, RZ ;  /* 0x000000011404a819 */ /* 0x041fe400000006ff */
[----:B------:R-:W-:Y:S02]  /*1eb0*/  @!P2 SHF.L.U64.HI R3, R20, 0x1, R3 ;  /* 0x000000011403a819 */ /* 0x000fe40000010203 */
[----:B------:R-:W-:Y:S01]  /*1ec0*/  @!P5 MOV R20, R14 ;  /* 0x0000000e0014d202 */ /* 0x000fe20000000f00 */
[----:B------:R-:W-:Y:S01]  /*1ed0*/  STL [R1+0x2c], R77 ;  /* 0x00002c4d01007387 */ /* 0x000fe20000100800 */
[----:B------:R-:W-:Y:S01]  /*1ee0*/  @!P5 MOV R21, R17 ;  /* 0x000000110015d202 */ /* 0x000fe20000000f00 */
[----:B------:R-:W0:Y:S01]  /*1ef0*/  @!P5 LDC.64 R8, c[0x0][0x230] ;  /* 0x00008c00ff08db82 */ /* 0x000e220000000a00 */
[----:B--2---:R-:W-:-:S02]  /*1f00*/  @!P2 IADD3 R12, P4, R4, R12, RZ ;  /* 0x0000000c040ca210 */ /* 0x004fc40007f9e0ff */
[----:B------:R-:W-:-:S05]  /*1f10*/  IADD3 R26, R2, 0xc0, RZ ;  /* 0x000000c0021a7810 */ /* 0x000fca0007ffe0ff */
[----:B---3--:R-:W2:Y:S01]  /*1f20*/  @!P5 LDC.64 R6, c[0x0][0x228] ;  /* 0x00008a00ff06db82 */ /* 0x008ea20000000a00 */
[-C--:B-1----:R-:W-:Y:S02]  /*1f30*/  @!P5 IMAD R5, R22, R18.reuse, RZ ;  /* 0x000000121605d224 */ /* 0x082fe400078e02ff */
[----:B------:R-:W-:-:S04]  /*1f40*/  @!P5 IMAD.WIDE.U32 R20, R27, R18, R20 ;  /* 0x000000121b14d225 */ /* 0x000fc800078e0014 */
[----:B------:R-:W-:Y:S01]  /*1f50*/  @!P5 IMAD R19, R27, R19, R5 ;  /* 0x000000131b13d224 */ /* 0x000fe200078e0205 */
[----:B------:R-:W-:Y:S01]  /*1f60*/  HFMA2.MMA R27, -RZ, RZ, 0, 0 ;  /* 0x00000000ff1b7435 */ /* 0x000fe200000001ff */
[----:B------:R-:W-:-:S09]  /*1f70*/  @!P2 IADD3.X R13, R3, R13, RZ, P4, !PT ;  /* 0x0000000d030da210 */ /* 0x000fd200027fe4ff */
[----:B------:R1:W3:Y:S01]  /*1f80*/  @!P2 LDG.E R27, desc[UR22][R12.64] ;  /* 0x000000160c1ba981 */ /* 0x0002e2000c1e1900 */
[----:B------:R-:W-:Y:S02]  /*1f90*/  SHF.R.S32.HI R23, RZ, 0x1f, R26 ;  /* 0x0000001fff177819 */ /* 0x000fe4000001141a */
[----:B------:R-:W-:-:S04]  /*1fa0*/  ISETP.GE.U32.AND P0, PT, R26, UR18, PT ;  /* 0x000000121a007c0c */ /* 0x000fc8000bf06070 */
[----:B------:R-:W-:-:S04]  /*1fb0*/  ISETP.GE.AND.EX P0, PT, R23, UR19, PT, P0 ;  /* 0x0000001317007c0c */ /* 0x000fc8000bf06300 */
[----:B------:R-:W-:Y:S02]  /*1fc0*/  ISETP.GT.U32.OR P0, PT, R0, 0x29f, P0 ;  /* 0x0000029f0000780c */ /* 0x000fe40000704470 */
[----:B------:R-:W-:-:S11]  /*1fd0*/  @!P2 IADD3 R10, P6, R4, R10, RZ ;  /* 0x0000000a040aa210 */ /* 0x000fd60007fde0ff */
[----:B------:R-:W2:Y:S01]  /*1fe0*/  @!P0 LDC.64 R4, c[0x0][0x288] ;  /* 0x0000a200ff048b82 */ /* 0x000ea20000000a00 */
[----:B------:R-:W-:Y:S02]  /*1ff0*/  @!P2 IADD3.X R11, R3, R11, RZ, P6, !PT ;  /* 0x0000000b030ba210 */ /* 0x000fe400037fe4ff */
[----:B------:R-:W-:Y:S02]  /*2000*/  @!P5 IADD3 R19, R21, R19, RZ ;  /* 0x000000131513d210 */ /* 0x000fe40007ffe0ff */
[C---:B------:R-:W-:Y:S01]  /*2010*/  @!P5 SHF.L.U32 R22, R20.reuse, 0x1, RZ ;  /* 0x000000011416d819 */ /* 0x040fe200000006ff */
[----:B------:R2:W5:Y:S01]  /*2020*/  @!P2 LDG.E R40, desc[UR22][R10.64] ;  /* 0x000000160a28a981 */ /* 0x000562000c1e1900 */
[----:B------:R-:W-:Y:S01]  /*2030*/  @!P5 SHF.L.U64.HI R20, R20, 0x1, R19 ;  /* 0x000000011414d819 */ /* 0x000fe20000010213 */
[----:B-1----:R-:W1:Y:S01]  /*2040*/  @!P0 LDC.64 R12, c[0x0][0x230] ;  /* 0x00008c00ff0c8b82 */ /* 0x002e620000000a00 */
[----:B0-----:R-:W-:-:S04]  /*2050*/  @!P5 IADD3 R8, P2, R22, R8, RZ ;  /* 0x000000081608d210 */ /* 0x001fc80007f5e0ff */
[----:B------:R-:W-:Y:S02]  /*2060*/  @!P5 IADD3.X R9, R20, R9, RZ, P2, !PT ;  /* 0x000000091409d210 */ /* 0x000fe400017fe4ff */
[----:B--2---:R-:W-:Y:S01]  /*2070*/  @!P5 IADD3 R6, P2, R22, R6, RZ ;  /* 0x000000061606d210 */ /* 0x004fe20007f5e0ff */
[----:B------:R-:W0:Y:S02]  /*2080*/  @!P0 LDC.64 R10, c[0x0][0x228] ;  /* 0x00008a00ff0a8b82 */ /* 0x000e240000000a00 */
[----:B------:R2:W5:Y:S01]  /*2090*/  @!P5 LDG.E R69, desc[UR22][R8.64] ;  /* 0x000000160845d981 */ /* 0x000562000c1e1900 */
[----:B------:R-:W-:-:S04]  /*20a0*/  @!P0 IMAD R23, R23, R4, RZ ;  /* 0x0000000417178224 */ /* 0x000fc800078e02ff */
[----:B------:R-:W-:Y:S01]  /*20b0*/  @!P0 IMAD R22, R26, R5, R23 ;  /* 0x000000051a168224 */ /* 0x000fe200078e0217 */
[----:B------:R-:W-:Y:S01]  /*20c0*/  HFMA2.MMA R23, -RZ, RZ, 0, 0 ;  /* 0x00000000ff177435 */ /* 0x000fe200000001ff */
[----:B--2---:R-:W-:Y:S02]  /*20d0*/  @!P0 MOV R8, R14 ;  /* 0x0000000e00088202 */ /* 0x004fe40000000f00 */
[----:B------:R-:W-:Y:S02]  /*20e0*/  @!P0 MOV R9, R17 ;  /* 0x0000001100098202 */ /* 0x000fe40000000f00 */
[----:B------:R-:W-:Y:S01]  /*20f0*/  @!P5 IADD3.X R7, R20, R7, RZ, P2, !PT ;  /* 0x000000071407d210 */ /* 0x000fe200017fe4ff */
[----:B------:R-:W-:-:S04]  /*2100*/  @!P0 IMAD.WIDE.U32 R8, R26, R4, R8 ;  /* 0x000000041a088225 */ /* 0x000fc800078e0008 */
[----:B------:R2:W3:Y:S01]  /*2110*/  @!P5 LDG.E R23, desc[UR22][R6.64] ;  /* 0x000000160617d981 */ /* 0x0004e2000c1e1900 */
[----:B------:R-:W-:Y:S02]  /*2120*/  @!P0 IADD3 R22, R9, R22, RZ ;  /* 0x0000001609168210 */ /* 0x000fe40007ffe0ff */
[C---:B------:R-:W-:Y:S02]  /*2130*/  @!P0 SHF.L.U32 R9, R8.reuse, 0x1, RZ ;  /* 0x0000000108098819 */ /* 0x040fe400000006ff */
[----:B------:R-:W-:Y:S02]  /*2140*/  @!P0 SHF.L.U64.HI R22, R8, 0x1, R22 ;  /* 0x0000000108168819 */ /* 0x000fe40000010216 */
[----:B-1----:R-:W-:-:S04]  /*2150*/  @!P0 IADD3 R12, P6, R9, R12, RZ ;  /* 0x0000000c090c8210 */ /* 0x002fc80007fde0ff */
[----:B------:R-:W-:Y:S01]  /*2160*/  @!P0 IADD3.X R13, R22, R13, RZ, P6, !PT ;  /* 0x0000000d160d8210 */ /* 0x000fe200037fe4ff */
[----:B------:R-:W-:Y:S01]  /*2170*/  HFMA2.MMA R26, -RZ, RZ, 0, 0 ;  /* 0x00000000ff1a7435 */ /* 0x000fe200000001ff */
[----:B0-----:R-:W-:Y:S01]  /*2180*/  @!P0 IADD3 R10, P5, R9, R10, RZ ;  /* 0x0000000a090a8210 */ /* 0x001fe20007fbe0ff */
[----:B------:R0:W-:Y:S01]  /*2190*/  STL [R1], R25 ;  /* 0x0000001901007387 */ /* 0x0001e20000100800 */
[C---:B------:R-:W-:Y:S02]  /*21a0*/  IADD3 R21, R2.reuse, 0x130, RZ ;  /* 0x0000013002157810 */ /* 0x040fe40007ffe0ff */
[C---:B------:R-:W-:Y:S01]  /*21b0*/  IADD3 R20, R2.reuse, 0x140, RZ ;  /* 0x0000014002147810 */ /* 0x040fe20007ffe0ff */
[----:B------:R1:W5:Y:S01]  /*21c0*/  @!P0 LDG.E R39, desc[UR22][R12.64] ;  /* 0x000000160c278981 */ /* 0x000362000c1e1900 */
[----:B0-----:R-:W-:-:S04]  /*21d0*/  IADD3 R25, R2, 0xd0, RZ ;  /* 0x000000d002197810 */ /* 0x001fc80007ffe0ff */
[----:B------:R-:W-:Y:S01]  /*21e0*/  ISETP.GE.U32.AND P3, PT, R25, UR18, PT ;  /* 0x0000001219007c0c */ /* 0x000fe2000bf66070 */
[----:B----4-:R0:W-:Y:S02]  /*21f0*/  STL [R1+0x1c], R24 ;  /* 0x00001c1801007387 */ /* 0x0101e40000100800 */
[----:B0-----:R-:W-:-:S04]  /*2200*/  SHF.R.S32.HI R24, RZ, 0x1f, R25 ;  /* 0x0000001fff187819 */ /* 0x001fc80000011419 */
[----:B------:R-:W-:-:S04]  /*2210*/  ISETP.GE.AND.EX P3, PT, R24, UR19, PT, P3 ;  /* 0x0000001318007c0c */ /* 0x000fc8000bf66330 */
[----:B------:R-:W-:-:S13]  /*2220*/  ISETP.GT.U32.OR P3, PT, R0, 0x29f, P3 ;  /* 0x0000029f0000780c */ /* 0x000fda0001f64470 */
[----:B------:R-:W0:Y:S08]  /*2230*/  @!P3 LDC.64 R18, c[0x0][0x288] ;  /* 0x0000a200ff12bb82 */ /* 0x000e300000000a00 */
[----:B------:R-:W4:Y:S01]  /*2240*/  @!P3 LDC.64 R4, c[0x0][0x230] ;  /* 0x00008c00ff04bb82 */ /* 0x000f220000000a00 */
[----:B--2---:R-:W-:Y:S02]  /*2250*/  @!P3 MOV R6, R14 ;  /* 0x0000000e0006b202 */ /* 0x004fe40000000f00 */
[----:B------:R-:W-:-:S02]  /*2260*/  @!P3 MOV R7, R17 ;  /* 0x000000110007b202 */ /* 0x000fc40000000f00 */
[----:B------:R-:W-:-:S03]  /*2270*/  @!P0 IADD3.X R11, R22, R11, RZ, P5, !PT ;  /* 0x0000000b160b8210 */ /* 0x000fc60002ffe4ff */
[----:B------:R-:W2:Y:S02]  /*2280*/  @!P3 LDC.64 R8, c[0x0][0x228] ;  /* 0x00008a00ff08bb82 */ /* 0x000ea40000000a00 */
[----:B------:R-:W3:Y:S01]  /*2290*/  @!P0 LDG.E R26, desc[UR22][R10.64] ;  /* 0x000000160a1a8981 */ /* 0x000ee2000c1e1900 */
[----:B0-----:R-:W-:-:S04]  /*22a0*/  @!P3 IMAD R24, R24, R18, RZ ;  /* 0x000000121818b224 */ /* 0x001fc800078e02ff */
[C---:B------:R-:W-:Y:S02]  /*22b0*/  @!P3 IMAD R24, R25.reuse, R19, R24 ;  /* 0x000000131918b224 */ /* 0x040fe400078e0218 */
[----:B------:R-:W-:-:S05]  /*22c0*/  @!P3 IMAD.WIDE.U32 R18, R25, R18, R6 ;  /* 0x000000121912b225 */ /* 0x000fca00078e0006 */
[----:B------:R-:W-:Y:S02]  /*22d0*/  @!P3 IADD3 R24, R19, R24, RZ ;  /* 0x000000181318b210 */ /* 0x000fe40007ffe0ff */
[C---:B------:R-:W-:Y:S02]  /*22e0*/  @!P3 SHF.L.U32 R19, R18.reuse, 0x1, RZ ;  /* 0x000000011213b819 */ /* 0x040fe400000006ff */
[----:B------:R-:W-:Y:S02]  /*22f0*/  @!P3 SHF.L.U64.HI R24, R18, 0x1, R24 ;  /* 0x000000011218b819 */ /* 0x000fe40000010218 */
[----:B----4-:R-:W-:Y:S02]  /*2300*/  @!P3 IADD3 R4, P6, R19, R4, RZ ;  /* 0x000000041304b210 */ /* 0x010fe40007fde0ff */
[----:B------:R-:W-:Y:S02]  /*2310*/  MOV R25, RZ ;  /* 0x000000ff00197202 */ /* 0x000fe40000000f00 */
[----:B------:R-:W-:-:S05]  /*2320*/  @!P3 IADD3.X R5, R24, R5, RZ, P6, !PT ;  /* 0x000000051805b210 */ /* 0x000fca00037fe4ff */
[----:B------:R0:W4:Y:S01]  /*2330*/  @!P3 LDG.E R25, desc[UR22][R4.64] ;  /* 0x000000160419b981 */ /* 0x000122000c1e1900 */
[----:B--2---:R-:W-:-:S03]  /*2340*/  @!P3 IADD3 R8, P6, R19, R8, RZ ;  /* 0x000000081308b210 */ /* 0x004fc60007fde0ff */
[----:B---3--:R2:W-:Y:S01]  /*2350*/  STL [R1+0x24], R27 ;  /* 0x0000241b01007387 */ /* 0x0085e20000100800 */
[----:B------:R-:W-:Y:S01]  /*2360*/  @!P3 IADD3.X R9, R24, R9, RZ, P6, !PT ;  /* 0x000000091809b210 */ /* 0x000fe200037fe4ff */
[----:B--2---:R-:W-:-:S10]  /*2370*/  HFMA2.MMA R27, -RZ, RZ, 0, 0 ;  /* 0x00000000ff1b7435 */ /* 0x004fd400000001ff */
[----:B------:R2:W3:Y:S01]  /*2380*/  @!P3 LDG.E R27, desc[UR22][R8.64] ;  /* 0x00000016081bb981 */ /* 0x0004e2000c1e1900 */
[----:B------:R-:W-:Y:S02]  /*2390*/  ISETP.GE.U32.AND P4, PT, R21, UR18, PT ;  /* 0x0000001215007c0c */ /* 0x000fe4000bf86070 */
[----:B------:R-:W-:-:S04]  /*23a0*/  SHF.R.S32.HI R3, RZ, 0x1f, R21 ;  /* 0x0000001fff037819 */ /* 0x000fc80000011415 */
[----:B------:R-:W-:-:S04]  /*23b0*/  ISETP.GE.AND.EX P4, PT, R3, UR19, PT, P4 ;  /* 0x0000001303007c0c */ /* 0x000fc8000bf86340 */
[----:B------:R-:W-:Y:S02]  /*23c0*/  ISETP.GT.U32.OR P4, PT, R0, 0x29f, P4 ;  /* 0x0000029f0000780c */ /* 0x000fe40002784470 */
[----:B------:R-:W-:Y:S01]  /*23d0*/  ISETP.GE.U32.AND P2, PT, R20, UR16, PT ;  /* 0x0000001014007c0c */ /* 0x000fe2000bf46070 */
[----:B------:R0:W-:Y:S10]  /*23e0*/  STL [R1+0x20], R23 ;  /* 0x0000201701007387 */ /* 0x0001f40000100800 */
[----:B------:R-:W2:Y:S01]  /*23f0*/  @!P4 LDC.64 R6, c[0x0][0x288] ;  /* 0x0000a200ff06cb82 */ /* 0x000ea20000000a00 */
[----:B------:R-:W-:-:S07]  /*2400*/  IADD3 R22, R2, 0x160, RZ ;  /* 0x0000016002167810 */ /* 0x000fce0007ffe0ff */
[----:B-1----:R-:W1:Y:S01]  /*2410*/  @!P4 LDC.64 R12, c[0x0][0x230] ;  /* 0x00008c00ff0ccb82 */ /* 0x002e620000000a00 */
[----:B0-----:R-:W-:-:S04]  /*2420*/  SHF.R.S32.HI R23, RZ, 0x1f, R20 ;  /* 0x0000001fff177819 */ /* 0x001fc80000011414 */
[----:B------:R-:W-:-:S03]  /*2430*/  ISETP.GE.AND.EX P2, PT, R23, UR17, PT, P2 ;  /* 0x0000001117007c0c */ /* 0x000fc6000bf46320 */
[----:B------:R-:W0:Y:S01]  /*2440*/  @!P4 LDC.64 R4, c[0x0][0x228] ;  /* 0x00008a00ff04cb82 */ /* 0x000e220000000a00 */
[----:B------:R-:W-:Y:S02]  /*2450*/  ISETP.GT.U32.OR P2, PT, R0, 0x29f, P2 ;  /* 0x0000029f0000780c */ /* 0x000fe40001744470 */
[----:B------:R-:W-:Y:S02]  /*2460*/  ISETP.GE.U32.AND P0, PT, R22, UR16, PT ;  /* 0x0000001016007c0c */ /* 0x000fe4000bf06070 */
[----:B------:R-:W-:-:S09]  /*2470*/  SHF.R.S32.HI R28, RZ, 0x1f, R22 ;  /* 0x0000001fff1c7819 */ /* 0x000fd20000011416 */
[----:B------:R-:W1:Y:S01]  /*2480*/  @!P2 LDC.64 R10, c[0x0][0x288] ;  /* 0x0000a200ff0aab82 */ /* 0x000e620000000a00 */
[----:B------:R-:W-:Y:S02]  /*2490*/  @!P4 MOV R18, R14 ;  /* 0x0000000e0012c202 */ /* 0x000fe40000000f00 */
[----:B------:R-:W-:Y:S02]  /*24a0*/  @!P4 MOV R19, R17 ;  /* 0x000000110013c202 */ /* 0x000fe40000000f00 */
[----:B------:R-:W-:Y:S01]  /*24b0*/  ISETP.GE.AND.EX P0, PT, R28, UR17, PT, P0 ;  /* 0x000000111c007c0c */ /* 0x000fe2000bf06300 */
[----:B--2---:R-:W-:-:S03]  /*24c0*/  @!P4 IMAD.WIDE.U32 R18, R21, R6, R18 ;  /* 0x000000061512c225 */ /* 0x004fc600078e0012 */
[----:B------:R-:W-:-:S13]  /*24d0*/  ISETP.GT.U32.OR P0, PT, R0, 0x29f, P0 ;  /* 0x0000029f0000780c */ /* 0x000fda0000704470 */
[----:B------:R-:W2:Y:S01]  /*24e0*/  @!P0 LDC.64 R8, c[0x0][0x288] ;  /* 0x0000a200ff088b82 */ /* 0x000ea20000000a00 */
[----:B-1----:R-:W-:-:S04]  /*24f0*/  @!P2 IMAD R23, R23, R10, RZ ;  /* 0x0000000a1717a224 */ /* 0x002fc800078e02ff */
[----:B------:R-:W-:Y:S01]  /*2500*/  @!P2 IMAD R23, R20, R11, R23 ;  /* 0x0000000b1417a224 */ /* 0x000fe200078e0217 */
[----:B------:R-:W-:Y:S01]  /*2510*/  MOV R32, RZ ;  /* 0x000000ff00207202 */ /* 0x000fe20000000f00 */
[----:B------:R-:W-:Y:S01]  /*2520*/  HFMA2.MMA R73, -RZ, RZ, 0, 0 ;  /* 0x00000000ff497435 */ /* 0x000fe200000001ff */
[----:B------:R-:W-:-:S04]  /*2530*/  IADD3 R31, R2, 0x1e0, RZ ;  /* 0x000001e0021f7810 */ /* 0x000fc80007ffe0ff */
[----:B------:R-:W-:Y:S01]  /*2540*/  SHF.R.S32.HI R33, RZ, 0x1f, R31 ;  /* 0x0000001fff217819 */ /* 0x000fe2000001141f */
[----:B------:R-:W-:Y:S01]  /*2550*/  UIMAD.WIDE UR6, UR8, 0x8, UR6 ;  /* 0x00000008080678a5 */ /* 0x000fe2000f8e0206 */
[----:B----4-:R1:W-:Y:S02]  /*2560*/  STL [R1+0xc], R25 ;  /* 0x00000c1901007387 */ /* 0x0103e40000100800 */
[----:B-1----:R-:W-:Y:S01]  /*2570*/  @!P4 IMAD R25, R3, R6, RZ ;  /* 0x000000060319c224 */ /* 0x002fe200078e02ff */
[----:B------:R-:W-:-:S03]  /*2580*/  IADD3 R3, R2, 0x170, RZ ;  /* 0x0000017002037810 */ /* 0x000fc60007ffe0ff */
[----:B------:R-:W-:Y:S01]  /*2590*/  @!P4 IMAD R25, R21, R7, R25 ;  /* 0x000000071519c224 */ /* 0x000fe200078e0219 */
[----:B------:R1:W-:Y:S01]  /*25a0*/  STL [R1+0x18], R26 ;  /* 0x0000181a01007387 */ /* 0x0003e20000100800 */
[----:B------:R-:W4:Y:S01]  /*25b0*/  @!P2 LDC.64 R6, c[0x0][0x230] ;  /* 0x00008c00ff06ab82 */ /* 0x000f220000000a00 */
[----:B------:R-:W-:Y:S02]  /*25c0*/  ISETP.GE.U32.AND P5, PT, R3, UR16, PT ;  /* 0x0000001003007c0c */ /* 0x000fe4000bfa6070 */
[----:B------:R-:W-:Y:S02]  /*25d0*/  @!P4 IADD3 R24, R19, R25, RZ ;  /* 0x000000191318c210 */ /* 0x000fe40007ffe0ff */
[C---:B------:R-:W-:Y:S02]  /*25e0*/  @!P4 SHF.L.U32 R19, R18.reuse, 0x1, RZ ;  /* 0x000000011213c819 */ /* 0x040fe400000006ff */
[----:B-1----:R-:W-:Y:S02]  /*25f0*/  SHF.R.S32.HI R26, RZ, 0x1f, R3 ;  /* 0x0000001fff1a7819 */ /* 0x002fe40000011403 */
[----:B------:R-:W-:-:S02]  /*2600*/  @!P4 SHF.L.U64.HI R24, R18, 0x1, R24 ;  /* 0x000000011218c819 */ /* 0x000fc40000010218 */
[----:B------:R-:W-:Y:S02]  /*2610*/  ISETP.GE.AND.EX P5, PT, R26, UR17, PT, P5 ;  /* 0x000000111a007c0c */ /* 0x000fe4000bfa6350 */
[C---:B------:R-:W-:Y:S02]  /*2620*/  @!P4 IADD3 R12, P3, R19.reuse, R12, RZ ;  /* 0x0000000c130cc210 */ /* 0x040fe40007f7e0ff */
[----:B0-----:R-:W-:Y:S02]  /*2630*/  @!P4 IADD3 R4, P6, R19, R4, RZ ;  /* 0x000000041304c210 */ /* 0x001fe40007fde0ff */
[----:B------:R-:W-:Y:S02]  /*2640*/  @!P2 MOV R18, R14 ;  /* 0x0000000e0012a202 */ /* 0x000fe40000000f00 */
[----:B------:R-:W-:Y:S02]  /*2650*/  @!P2 MOV R19, R17 ;  /* 0x000000110013a202 */ /* 0x000fe40000000f00 */
[----:B------:R-:W-:-:S02]  /*2660*/  ISETP.GT.U32.OR P5, PT, R0, 0x29f, P5 ;  /* 0x0000029f0000780c */ /* 0x000fc40002fa4470 */
[----:B------:R-:W-:Y:S01]  /*2670*/  @!P4 IADD3.X R13, R24, R13, RZ, P3, !PT ;  /* 0x0000000d180dc210 */ /* 0x000fe20001ffe4ff */
[----:B------:R-:W-:Y:S02]  /*2680*/  @!P2 IMAD.WIDE.U32 R10, R20, R10, R18 ;  /* 0x0000000a140aa225 */ /* 0x000fe400078e0012 */
[----:B------:R-:W0:Y:S02]  /*2690*/  @!P2 LDC.64 R20, c[0x0][0x228] ;  /* 0x00008a00ff14ab82 */ /* 0x000e240000000a00 */
[----:B------:R1:W5:Y:S06]  /*26a0*/  @!P4 LDG.E R35, desc[UR22][R12.64] ;  /* 0x000000160c23c981 */ /* 0x00036c000c1e1900 */
[----:B------:R-:W0:Y:S01]  /*26b0*/  @!P5 LDC.64 R18, c[0x0][0x288] ;  /* 0x0000a200ff12db82 */ /* 0x000e220000000a00 */
[----:B-1----:R-:W-:-:S02]  /*26c0*/  @!P2 IADD3 R12, R11, R23, RZ ;  /* 0x000000170b0ca210 */ /* 0x002fc40007ffe0ff */
[C---:B------:R-:W-:Y:S02]  /*26d0*/  @!P2 SHF.L.U32 R11, R10.reuse, 0x1, RZ ;  /* 0x000000010a0ba819 */ /* 0x040fe400000006ff */
[----:B------:R-:W-:Y:S02]  /*26e0*/  @!P2 SHF.L.U64.HI R12, R10, 0x1, R12 ;  /* 0x000000010a0ca819 */ /* 0x000fe4000001020c */
[----:B----4-:R-:W-:Y:S02]  /*26f0*/  @!P2 IADD3 R6, P3, R11, R6, RZ ;  /* 0x000000060b06a210 */ /* 0x010fe40007f7e0ff */
[----:B------:R-:W-:Y:S02]  /*2700*/  @!P4 IADD3.X R5, R24, R5, RZ, P6, !PT ;  /* 0x000000051805c210 */ /* 0x000fe400037fe4ff */
[----:B------:R-:W-:Y:S02]  /*2710*/  @!P2 IADD3.X R7, R12, R7, RZ, P3, !PT ;  /* 0x000000070c07a210 */ /* 0x000fe40001ffe4ff */
[----:B------:R-:W-:Y:S01]  /*2720*/  IADD3 R24, R2, 0x180, RZ ;  /* 0x0000018002187810 */ /* 0x000fe20007ffe0ff */
[----:B---3--:R1:W-:Y:S01]  /*2730*/  STL [R1+0x14], R27 ;  /* 0x0000141b01007387 */ /* 0x0083e20000100800 */
[----:B--2---:R-:W-:-:S03]  /*2740*/  @!P0 IMAD R10, R28, R8, RZ ;  /* 0x000000081c0a8224 */ /* 0x004fc600078e02ff */
[----:B------:R2:W5:Y:S01]  /*2750*/  @!P2 LDG.E R32, desc[UR22][R6.64] ;  /* 0x000000160620a981 */ /* 0x000562000c1e1900 */
[----:B------:R-:W-:Y:S01]  /*2760*/  ISETP.GE.U32.AND P3, PT, R24, UR16, PT ;  /* 0x0000001018007c0c */ /* 0x000fe2000bf66070 */
[C---:B------:R-:W-:Y:S02]  /*2770*/  @!P0 IMAD R9, R22.reuse, R9, R10 ;  /* 0x0000000916098224 */ /* 0x040fe400078e020a */
[----:B------:R3:W4:Y:S01]  /*2780*/  @!P4 LDG.E R74, desc[UR22][R4.64] ;  /* 0x00000016044ac981 */ /* 0x000722000c1e1900 */
[----:B-1----:R-:W-:Y:S02]  /*2790*/  SHF.R.S32.HI R27, RZ, 0x1f, R24 ;  /* 0x0000001fff1b7819 */ /* 0x002fe40000011418 */
[----:B--2---:R-:W-:Y:S02]  /*27a0*/  @!P0 MOV R6, R14 ;  /* 0x0000000e00068202 */ /* 0x004fe40000000f00 */
[----:B------:R-:W-:Y:S02]  /*27b0*/  @!P0 MOV R7, R17 ;  /* 0x0000001100078202 */ /* 0x000fe40000000f00 */
[----:B------:R-:W-:Y:S01]  /*27c0*/  ISETP.GE.AND.EX P3, PT, R27, UR17, PT, P3 ;  /* 0x000000111b007c0c */ /* 0x000fe2000bf66330 */
[----:B---3--:R-:W1:Y:S01]  /*27d0*/  @!P0 LDC.64 R4, c[0x0][0x230] ;  /* 0x00008c00ff048b82 */ /* 0x008e620000000a00 */
[----:B------:R-:W-:-:S02]  /*27e0*/  @!P0 IMAD.WIDE.U32 R6, R22, R8, R6 ;  /* 0x0000000816068225 */ /* 0x000fc400078e0006 */
[----:B------:R-:W-:Y:S02]  /*27f0*/  ISETP.GT.U32.OR P3, PT, R0, 0x29f, P3 ;  /* 0x0000029f0000780c */ /* 0x000fe40001f64470 */
[----:B0-----:R-:W-:-:S03]  /*2800*/  @!P2 IADD3 R20, P4, R11, R20, RZ ;  /* 0x000000140b14a210 */ /* 0x001fc60007f9e0ff */
[----:B------:R-:W0:Y:S01]  /*2810*/  @!P0 LDC.64 R22, c[0x0][0x228] ;  /* 0x00008a00ff168b82 */ /* 0x000e220000000a00 */
[----:B------:R-:W-:Y:S01]  /*2820*/  @!P0 IADD3 R9, R7, R9, RZ ;  /* 0x0000000907098210 */ /* 0x000fe20007ffe0ff */
[----:B------:R-:W-:Y:S01]  /*2830*/  @!P5 IMAD R25, R26, R18, RZ ;  /* 0x000000121a19d224 */ /* 0x000fe200078e02ff */
[C---:B------:R-:W-:Y:S02]  /*2840*/  @!P0 SHF.L.U32 R26, R6.reuse, 0x1, RZ ;  /* 0x00000001061a8819 */ /* 0x040fe400000006ff */
[----:B------:R-:W-:Y:S02]  /*2850*/  @!P0 SHF.L.U64.HI R13, R6, 0x1, R9 ;  /* 0x00000001060d8819 */ /* 0x000fe40000010209 */
[----:B------:R-:W-:Y:S01]  /*2860*/  @!P2 IADD3.X R21, R12, R21, RZ, P4, !PT ;  /* 0x000000150c15a210 */ /* 0x000fe200027fe4ff */
[----:B------:R-:W2:Y:S01]  /*2870*/  @!P5 LDC.64 R10, c[0x0][0x230] ;  /* 0x00008c00ff0adb82 */ /* 0x000ea20000000a00 */
[----:B------:R-:W-:Y:S02]  /*2880*/  @!P5 MOV R6, R14 ;  /* 0x0000000e0006d202 */ /* 0x000fe40000000f00 */
[----:B------:R-:W-:Y:S01]  /*2890*/  @!P5 MOV R7, R17 ;  /* 0x000000110007d202 */ /* 0x000fe20000000f00 */
[C---:B------:R-:W-:Y:S01]  /*28a0*/  @!P5 IMAD R25, R3.reuse, R19, R25 ;  /* 0x000000130319d224 */ /* 0x040fe200078e0219 */
[----:B------:R-:W-:Y:S01]  /*28b0*/  IADD3 R12, R2, 0x190, RZ ;  /* 0x00000190020c7810 */ /* 0x000fe20007ffe0ff */
[----:B------:R3:W4:Y:S01]  /*28c0*/  @!P2 LDG.E R73, desc[UR22][R20.64] ;  /* 0x000000161449a981 */ /* 0x000722000c1e1900 */
[----:B------:R-:W-:-:S02]  /*28d0*/  @!P5 IMAD.WIDE.U32 R18, R3, R18, R6 ;  /* 0x000000120312d225 */ /* 0x000fc400078e0006 */
[----:B------:R-:W-:Y:S01]  /*28e0*/  ISETP.GE.U32.AND P4, PT, R12, UR16, PT ;  /* 0x000000100c007c0c */ /* 0x000fe2000bf86070 */
[----:B------:R-:W2:Y:S01]  /*28f0*/  @!P5 LDC.64 R6, c[0x0][0x228] ;  /* 0x00008a00ff06db82 */ /* 0x000ea20000000a00 */
[----:B------:R-:W-:-:S04]  /*2900*/  SHF.R.S32.HI R28, RZ, 0x1f, R12 ;  /* 0x0000001fff1c7819 */ /* 0x000fc8000001140c */
[----:B------:R-:W-:-:S03]  /*2910*/  ISETP.GE.AND.EX P4, PT, R28, UR17, PT, P4 ;  /* 0x000000111c007c0c */ /* 0x000fc6000bf86340 */
[----:B------:R-:W2:Y:S01]  /*2920*/  @!P3 LDC.64 R8, c[0x0][0x288] ;  /* 0x0000a200ff08bb82 */ /* 0x000ea20000000a00 */
[----:B------:R-:W-:Y:S02]  /*2930*/  ISETP.GT.U32.OR P2, PT, R0, 0x29f, P4 ;  /* 0x0000029f0000780c */ /* 0x000fe40002744470 */
[C---:B-1----:R-:W-:Y:S02]  /*2940*/  @!P0 IADD3 R4, P6, R26.reuse, R4, RZ ;  /* 0x000000041a048210 */ /* 0x042fe40007fde0ff */
[----:B0-----:R-:W-:Y:S02]  /*2950*/  @!P0 IADD3 R22, P4, R26, R22, RZ ;  /* 0x000000161a168210 */ /* 0x001fe40007f9e0ff */
[----:B------:R-:W-:Y:S01]  /*2960*/  @!P5 IADD3 R19, R19, R25, RZ ;  /* 0x000000191313d210 */ /* 0x000fe20007ffe0ff */
[----:B---3--:R-:W0:Y:S01]  /*2970*/  @!P3 LDC.64 R20, c[0x0][0x230] ;  /* 0x00008c00ff14bb82 */ /* 0x008e220000000a00 */
[----:B------:R-:W-:Y:S02]  /*2980*/  @!P5 SHF.L.U32 R25, R18, 0x1, RZ ;  /* 0x000000011219d819 */ /* 0x000fe400000006ff */
[----:B------:R-:W-:-:S02]  /*2990*/  MOV R3, RZ ;  /* 0x000000ff00037202 */ /* 0x000fc40000000f00 */
[C---:B------:R-:W-:Y:S02]  /*29a0*/  @!P0 IADD3.X R5, R13.reuse, R5, RZ, P6, !PT ;  /* 0x000000050d058210 */ /* 0x040fe400037fe4ff */
[----:B------:R-:W-:Y:S01]  /*29b0*/  @!P0 IADD3.X R23, R13, R23, RZ, P4, !PT ;  /* 0x000000170d178210 */ /* 0x000fe200027fe4ff */
[----:B------:R-:W-:Y:S01]  /*29c0*/  HFMA2.MMA R13, -RZ, RZ, 0, 0 ;  /* 0x00000000ff0d7435 */ /* 0x000fe200000001ff */
[----:B------:R-:W-:Y:S01]  /*29d0*/  @!P5 SHF.L.U64.HI R26, R18, 0x1, R19 ;  /* 0x00000001121ad819 */ /* 0x000fe20000010213 */
[----:B------:R1:W5:Y:S01]  /*29e0*/  @!P0 LDG.E R3, desc[UR22][R4.64] ;  /* 0x0000001604038981 */ /* 0x000362000c1e1900 */
[----:B--2---:R-:W-:Y:S01]  /*29f0*/  @!P5 IADD3 R10, P6, R25, R10, RZ ;  /* 0x0000000a190ad210 */ /* 0x004fe20007fde0ff */
[----:B------:R-:W2:Y:S02]  /*2a00*/  @!P3 LDC.64 R18, c[0x0][0x228] ;  /* 0x00008a00ff12bb82 */ /* 0x000ea40000000a00 */
[----:B------:R3:W5:Y:S01]  /*2a10*/  @!P0 LDG.E R68, desc[UR22][R22.64] ;  /* 0x0000001616448981 */ /* 0x000762000c1e1900 */
[----:B------:R-:W-:-:S05]  /*2a20*/  @!P5 IADD3.X R11, R26, R11, RZ, P6, !PT ;  /* 0x0000000b1a0bd210 */ /* 0x000fca00037fe4ff */
[----:B-1----:R-:W1:Y:S01]  /*2a30*/  @!P2 LDC.64 R4, c[0x0][0x288] ;  /* 0x0000a200ff04ab82 */ /* 0x002e620000000a00 */
[----:B------:R-:W-:Y:S01]  /*2a40*/  @!P5 IADD3 R6, P0, R25, R6, RZ ;  /* 0x000000061906d210 */ /* 0x000fe20007f1e0ff */
[----:B------:R3:W5:Y:S02]  /*2a50*/  @!P5 LDG.E R13, desc[UR22][R10.64] ;  /* 0x000000160a0dd981 */ /* 0x000764000c1e1900 */
[----:B---3--:R-:W-:Y:S01]  /*2a60*/  @!P3 IMAD R22, R27, R8, RZ ;  /* 0x000000081b16b224 */ /* 0x008fe200078e02ff */
[----:B------:R-:W-:Y:S02]  /*2a70*/  IADD3 R27, R2, 0x1a0, RZ ;  /* 0x000001a0021b7810 */ /* 0x000fe40007ffe0ff */
[----:B------:R-:W-:Y:S02]  /*2a80*/  @!P5 IADD3.X R7, R26, R7, RZ, P0, !PT ;  /* 0x000000071a07d210 */ /* 0x000fe400007fe4ff */
[----:B------:R-:W-:Y:S02]  /*2a90*/  ISETP.GE.U32.AND P0, PT, R27, UR16, PT ;  /* 0x000000101b007c0c */ /* 0x000fe4000bf06070 */
[----:B------:R-:W-:-:S02]  /*2aa0*/  @!P3 MOV R10, R14 ;  /* 0x0000000e000ab202 */ /* 0x000fc40000000f00 */
[----:B------:R-:W-:Y:S01]  /*2ab0*/  @!P3 MOV R11, R17 ;  /* 0x00000011000bb202 */ /* 0x000fe20000000f00 */
[C---:B------:R-:W-:Y:S01]  /*2ac0*/  @!P3 IMAD R22, R24.reuse, R9, R22 ;  /* 0x000000091816b224 */ /* 0x040fe200078e0216 */
[----:B------:R-:W-:Y:S01]  /*2ad0*/  SHF.R.S32.HI R30, RZ, 0x1f, R27 ;  /* 0x0000001fff1e7819 */ /* 0x000fe2000001141b */
[----:B------:R3:W5:Y:S01]  /*2ae0*/  @!P5 LDG.E R67, desc[UR22][R6.64] ;  /* 0x000000160643d981 */ /* 0x000762000c1e1900 */
[----:B------:R-:W-:Y:S02]  /*2af0*/  @!P3 IMAD.WIDE.U32 R10, R24, R8, R10 ;  /* 0x00000008180ab225 */ /* 0x000fe400078e000a */
[----:B------:R-:W-:Y:S01]  /*2b00*/  ISETP.GE.AND.EX P5, PT, R30, UR17, PT, P0 ;  /* 0x000000111e007c0c */ /* 0x000fe2000bfa6300 */
[----:B------:R-:W2:Y:S02]  /*2b10*/  @!P2 LDC.64 R8, c[0x0][0x230] ;  /* 0x00008c00ff08ab82 */ /* 0x000ea40000000a00 */
[----:B------:R-:W-:Y:S02]  /*2b20*/  @!P3 IADD3 R22, R11, R22, RZ ;  /* 0x000000160b16b210 */ /* 0x000fe40007ffe0ff */
[----:B------:R-:W-:-:S02]  /*2b30*/  ISETP.GT.U32.OR P5, PT, R0, 0x29f, P5 ;  /* 0x0000029f0000780c */ /* 0x000fc40002fa4470 */
[C---:B---3--:R-:W-:Y:S02]  /*2b40*/  @!P3 SHF.L.U32 R6, R10.reuse, 0x1, RZ ;  /* 0x000000010a06b819 */ /* 0x048fe400000006ff */
[----:B------:R-:W-:Y:S02]  /*2b50*/  @!P3 SHF.L.U64.HI R22, R10, 0x1, R22 ;  /* 0x000000010a16b819 */ /* 0x000fe40000010216 */
[----:B------:R-:W-:Y:S01]  /*2b60*/  IADD3 R26, R2, 0x1c0, RZ ;  /* 0x000001c0021a7810 */ /* 0x000fe20007ffe0ff */
[----:B------:R-:W3:Y:S01]  /*2b70*/  @!P2 LDC.64 R10, c[0x0][0x228] ;  /* 0x00008a00ff0aab82 */ /* 0x000ee20000000a00 */
[----:B0-----:R-:W-:Y:S01]  /*2b80*/  @!P3 IADD3 R20, P0, R6, R20, RZ ;  /* 0x000000140614b210 */ /* 0x001fe20007f1e0ff */
[----:B-1----:R-:W-:Y:S01]  /*2b90*/  @!P2 IMAD R23, R28, R4, RZ ;  /* 0x000000041c17a224 */ /* 0x002fe200078e02ff */
[----:B--2---:R-:W-:Y:S02]  /*2ba0*/  @!P3 IADD3 R18, P6, R6, R18, RZ ;  /* 0x000000120612b210 */ /* 0x004fe40007fde0ff */
[----:B------:R-:W-:-:S02]  /*2bb0*/  @!P2 MOV R6, R14 ;  /* 0x0000000e0006a202 */ /* 0x000fc40000000f00 */
[----:B------:R-:W-:Y:S01]  /*2bc0*/  @!P2 MOV R7, R17 ;  /* 0x000000110007a202 */ /* 0x000fe20000000f00 */
[----:B------:R-:W0:Y:S01]  /*2bd0*/  @!P5 LDC.64 R24, c[0x0][0x230] ;  /* 0x00008c00ff18db82 */ /* 0x000e220000000a00 */
[----:B------:R-:W-:Y:S02]  /*2be0*/  ISETP.GE.U32.AND P4, PT, R26, UR16, PT ;  /* 0x000000101a007c0c */ /* 0x000fe4000bf86070 */
[----:B------:R-:W-:Y:S01]  /*2bf0*/  SHF.R.S32.HI R29, RZ, 0x1f, R26 ;  /* 0x0000001fff1d7819 */ /* 0x000fe2000001141a */
[C---:B------:R-:W-:Y:S02]  /*2c00*/  @!P2 IMAD R23, R12.reuse, R5, R23 ;  /* 0x000000050c17a224 */ /* 0x040fe400078e0217 */
[----:B------:R-:W-:Y:S01]  /*2c10*/  @!P2 IMAD.WIDE.U32 R4, R12, R4, R6 ;  /* 0x000000040c04a225 */ /* 0x000fe200078e0006 */
[----:B------:R-:W-:Y:S01]  /*2c20*/  ISETP.GE.AND.EX P4, PT, R29, UR17, PT, P4 ;  /* 0x000000111d007c0c */ /* 0x000fe2000bf86340 */
[----:B------:R-:W1:Y:S03]  /*2c30*/  @!P5 LDC.64 R6, c[0x0][0x288] ;  /* 0x0000a200ff06db82 */ /* 0x000e660000000a00 */
[----:B------:R-:W-:-:S02]  /*2c40*/  @!P2 IADD3 R23, R5, R23, RZ ;  /* 0x000000170517a210 */ /* 0x000fc40007ffe0ff */
[----:B------:R-:W-:Y:S02]  /*2c50*/  ISETP.GT.U32.OR P4, PT, R0, 0x29f, P4 ;  /* 0x0000029f0000780c */ /* 0x000fe40002784470 */
[C---:B------:R-:W-:Y:S02]  /*2c60*/  @!P3 IADD3.X R21, R22.reuse, R21, RZ, P0, !PT ;  /* 0x000000151615b210 */ /* 0x040fe400007fe4ff */
[----:B------:R-:W-:Y:S02]  /*2c70*/  @!P3 IADD3.X R19, R22, R19, RZ, P6, !PT ;  /* 0x000000131613b210 */ /* 0x000fe400037fe4ff */
[C---:B------:R-:W-:Y:S02]  /*2c80*/  @!P2 SHF.L.U32 R22, R4.reuse, 0x1, RZ ;  /* 0x000000010416a819 */ /* 0x040fe400000006ff */
[----:B------:R-:W-:Y:S02]  /*2c90*/  @!P2 SHF.L.U64.HI R28, R4, 0x1, R23 ;  /* 0x00000001041ca819 */ /* 0x000fe40000010217 */
[----:B------:R-:W-:-:S02]  /*2ca0*/  CS2R R4, SRZ ;  /* 0x0000000000047805 */ /* 0x000fc4000001ff00 */
[----:B------:R-:W-:Y:S01]  /*2cb0*/  @!P2 IADD3 R8, P0, R22, R8, RZ ;  /* 0x000000081608a210 */ /* 0x000fe20007f1e0ff */
[----:B------:R-:W5:Y:S01]  /*2cc0*/  @!P3 LDG.E R64, desc[UR22][R18.64] ;  /* 0x000000161240b981 */ /* 0x000f62000c1e1900 */
[----:B------:R-:W-:Y:S02]  /*2cd0*/  IADD3 R12, R2, 0x1d0, RZ ;  /* 0x000001d0020c7810 */ /* 0x000fe40007ffe0ff */
[----:B------:R-:W-:Y:S01]  /*2ce0*/  @!P2 IADD3.X R9, R28, R9, RZ, P0, !PT ;  /* 0x000000091c09a210 */ /* 0x000fe200007fe4ff */
[----:B------:R2:W5:Y:S01]  /*2cf0*/  @!P3 LDG.E R4, desc[UR22][R20.64] ;  /* 0x000000161404b981 */ /* 0x000562000c1e1900 */
[----:B---3--:R-:W-:Y:S02]  /*2d00*/  @!P2 IADD3 R10, P3, R22, R10, RZ ;  /* 0x0000000a160aa210 */ /* 0x008fe40007f7e0ff */
[----:B------:R-:W-:Y:S01]  /*2d10*/  ISETP.GE.U32.AND P0, PT, R12, UR16, PT ;  /* 0x000000100c007c0c */ /* 0x000fe2000bf06070 */
[----:B------:R-:W3:Y:S01]  /*2d20*/  @!P4 LDC.64 R22, c[0x0][0x288] ;  /* 0x0000a200ff16cb82 */ /* 0x000ee20000000a00 */
[----:B------:R-:W-:Y:S01]  /*2d30*/  SHF.R.S32.HI R49, RZ, 0x1f, R12 ;  /* 0x0000001fff317819 */ /* 0x000fe2000001140c */
[----:B------:R1:W5:Y:S06]  /*2d40*/  @!P2 LDG.E R5, desc[UR22][R8.64] ;  /* 0x000000160805a981 */ /* 0x00036c000c1e1900 */
[----:B--2---:R-:W2:Y:S01]  /*2d50*/  @!P5 LDC.64 R20, c[0x0][0x228] ;  /* 0x00008a00ff14db82 */ /* 0x004ea20000000a00 */
[----:B------:R-:W-:Y:S01]  /*2d60*/  ISETP.GE.AND.EX P0, PT, R49, UR17, PT, P0 ;  /* 0x0000001131007c0c */ /* 0x000fe2000bf06300 */
[----:B-1----:R-:W-:Y:S01]  /*2d70*/  @!P5 IMAD R18, R30, R6, RZ ;  /* 0x000000061e12d224 */ /* 0x002fe200078e02ff */
[----:B------:R-:W-:-:S02]  /*2d80*/  @!P5 MOV R8, R14 ;  /* 0x0000000e0008d202 */ /* 0x000fc40000000f00 */
[----:B------:R-:W-:Y:S02]  /*2d90*/  ISETP.GT.U32.OR P0, PT, R0, 0x29f, P0 ;  /* 0x0000029f0000780c */ /* 0x000fe40000704470 */
[----:B------:R-:W-:Y:S01]  /*2da0*/  @!P5 MOV R9, R17 ;  /* 0x000000110009d202 */ /* 0x000fe20000000f00 */
[----:B------:R-:W-:Y:S01]  /*2db0*/  @!P5 IMAD R18, R27, R7, R18 ;  /* 0x000000071b12d224 */ /* 0x000fe200078e0212 */
[----:B------:R-:W-:Y:S02]  /*2dc0*/  @!P2 IADD3.X R11, R28, R11, RZ, P3, !PT ;  /* 0x0000000b1c0ba210 */ /* 0x000fe40001ffe4ff */
[----:B------:R-:W-:Y:S01]  /*2dd0*/  ISETP.GE.U32.AND P3, PT, R31, UR16, PT ;  /* 0x000000101f007c0c */ /* 0x000fe2000bf66070 */
[----:B------:R-:W-:Y:S02]  /*2de0*/  @!P5 IMAD.WIDE.U32 R6, R27, R6, R8 ;  /* 0x000000061b06d225 */ /* 0x000fe400078e0008 */
[----:B------:R-:W1:Y:S01]  /*2df0*/  @!P4 LDC.64 R8, c[0x0][0x230] ;  /* 0x00008c00ff08cb82 */ /* 0x000e620000000a00 */
[----:B------:R-:W-:Y:S01]  /*2e00*/  ISETP.GE.AND.EX P3, PT, R33, UR17, PT, P3 ;  /* 0x0000001121007c0c */ /* 0x000fe2000bf66330 */
[----:B------:R2:W5:Y:S01]  /*2e10*/  @!P2 LDG.E R63, desc[UR22][R10.64] ;  /* 0x000000160a3fa981 */ /* 0x000562000c1e1900 */
[----:B------:R-:W-:-:S02]  /*2e20*/  @!P5 IADD3 R28, R7, R18, RZ ;  /* 0x00000012071cd210 */ /* 0x000fc40007ffe0ff */
[----:B------:R-:W-:Y:S02]  /*2e30*/  @!P5 SHF.L.U32 R7, R6, 0x1, RZ ;  /* 0x000000010607d819 */ /* 0x000fe400000006ff */
[----:B------:R-:W-:Y:S01]  /*2e40*/  ISETP.GT.U32.OR P2, PT, R0, 0x29f, P3 ;  /* 0x0000029f0000780c */ /* 0x000fe20001f44470 */
[----:B------:R-:W1:Y:S01]  /*2e50*/  @!P0 LDC.64 R18, c[0x0][0x288] ;  /* 0x0000a200ff128b82 */ /* 0x000e620000000a00 */
[----:B------:R-:W-:Y:S01]  /*2e60*/  @!P5 SHF.L.U64.HI R28, R6, 0x1, R28 ;  /* 0x00000001061cd819 */ /* 0x000fe2000001021c */
[----:B---3--:R-:W-:Y:S01]  /*2e70*/  @!P4 IMAD R27, R29, R22, RZ ;  /* 0x000000161d1bc224 */ /* 0x008fe200078e02ff */
[C---:B0-----:R-:W-:Y:S02]  /*2e80*/  @!P5 IADD3 R24, P3, R7.reuse, R24, RZ ;  /* 0x000000180718d210 */ /* 0x041fe40007f7e0ff */
[----:B--2---:R-:W-:-:S03]  /*2e90*/  @!P5 IADD3 R20, P6, R7, R20, RZ ;  /* 0x000000140714d210 */ /* 0x004fc60007fde0ff */
[----:B------:R-:W0:Y:S01]  /*2ea0*/  @!P4 LDC.64 R10, c[0x0][0x228] ;  /* 0x00008a00ff0acb82 */ /* 0x000e220000000a00 */
[----:B------:R-:W-:Y:S02]  /*2eb0*/  @!P4 MOV R6, R14 ;  /* 0x0000000e0006c202 */ /* 0x000fe40000000f00 */
[----:B------:R-:W-:Y:S01]  /*2ec0*/  @!P4 MOV R7, R17 ;  /* 0x000000110007c202 */ /* 0x000fe20000000f00 */
[----:B------:R-:W-:Y:S01]  /*2ed0*/  @!P4 IMAD R27, R26, R23, R27 ;  /* 0x000000171a1bc224 */ /* 0x000fe200078e021b */
[----:B------:R-:W-:Y:S01]  /*2ee0*/  @!P5 IADD3.X R25, R28, R25, RZ, P3, !PT ;  /* 0x000000191c19d210 */ /* 0x000fe20001ffe4ff */
[----:B------:R-:W-:Y:S01]  /*2ef0*/  @!P4 IMAD.WIDE.U32 R22, R26, R22, R6 ;  /* 0x000000161a16c225 */ /* 0x000fe200078e0006 */
[----:B------:R-:W-:Y:S01]  /*2f00*/  @!P5 IADD3.X R21, R28, R21, RZ, P6, !PT ;  /* 0x000000151c15d210 */ /* 0x000fe200037fe4ff */
[----:B------:R-:W-:Y:S01]  /*2f10*/  HFMA2.MMA R6, -RZ, RZ, 0, 0 ;  /* 0x00000000ff067435 */ /* 0x000fe200000001ff */
[----:B------:R-:W2:Y:S02]  /*2f20*/  @!P2 LDC.64 R28, c[0x0][0x288] ;  /* 0x0000a200ff1cab82 */ /* 0x000ea40000000a00 */
[----:B------:R-:W-:Y:S01]  /*2f30*/  @!P4 IADD3 R27, R23, R27, RZ ;  /* 0x0000001b171bc210 */ /* 0x000fe20007ffe0ff */
[----:B------:R3:W5:Y:S01]  /*2f40*/  @!P5 LDG.E R61, desc[UR22][R20.64] ;  /* 0x00000016143dd981 */ /* 0x000762000c1e1900 */
[----:B------:R-:W-:-:S02]  /*2f50*/  @!P4 SHF.L.U32 R7, R22, 0x1, RZ ;  /* 0x000000011607c819 */ /* 0x000fc400000006ff */
[----:B------:R-:W-:Y:S02]  /*2f60*/  @!P4 SHF.L.U64.HI R22, R22, 0x1, R27 ;  /* 0x000000011616c819 */ /* 0x000fe4000001021b */
[----:B-1----:R-:W-:Y:S01]  /*2f70*/  @!P4 IADD3 R8, P3, R7, R8, RZ ;  /* 0x000000080708c210 */ /* 0x002fe20007f7e0ff */
[----:B------:R1:W5:Y:S01]  /*2f80*/  @!P5 LDG.E R6, desc[UR22][R24.64] ;  /* 0x000000161806d981 */ /* 0x000362000c1e1900 */
[----:B------:R-:W-:Y:S01]  /*2f90*/  IADD3 R30, R2, 0x150, RZ ;  /* 0x00000150021e7810 */ /* 0x000fe20007ffe0ff */
[----:B------:R-:W4:Y:S01]  /*2fa0*/  @!P0 LDC.64 R26, c[0x0][0x228] ;  /* 0x00008a00ff1a8b82 */ /* 0x000f220000000a00 */
[----:B------:R-:W-:Y:S02]  /*2fb0*/  @!P4 IADD3.X R9, R22, R9, RZ, P3, !PT ;  /* 0x000000091609c210 */ /* 0x000fe40001ffe4ff */
[----:B------:R-:W-:Y:S02]  /*2fc0*/  ISETP.GE.U32.AND P3, PT, R30, UR16, PT ;  /* 0x000000101e007c0c */ /* 0x000fe4000bf66070 */
[----:B------:R-:W-:-:S02]  /*2fd0*/  SHF.R.S32.HI R54, RZ, 0x1f, R30 ;  /* 0x0000001fff367819 */ /* 0x000fc4000001141e */
[----:B0-----:R-:W-:Y:S01]  /*2fe0*/  @!P4 IADD3 R10, P5, R7, R10, RZ ;  /* 0x0000000a070ac210 */ /* 0x001fe20007fbe0ff */
[----:B------:R-:W-:Y:S01]  /*2ff0*/  @!P0 IMAD R7, R49, R18, RZ ;  /* 0x0000001231078224 */ /* 0x000fe200078e02ff */
[----:B---3--:R-:W-:Y:S02]  /*3000*/  @!P0 MOV R20, R14 ;  /* 0x0000000e00148202 */ /* 0x008fe40000000f00 */
[----:B------:R-:W-:Y:S02]  /*3010*/  @!P0 MOV R21, R17 ;  /* 0x0000001100158202 */ /* 0x000fe40000000f00 */
[----:B------:R-:W-:Y:S02]  /*3020*/  ISETP.GE.AND.EX P3, PT, R54, UR17, PT, P3 ;  /* 0x0000001136007c0c */ /* 0x000fe4000bf66330 */
[----:B------:R-:W-:Y:S01]  /*3030*/  @!P4 IADD3.X R11, R22, R11, RZ, P5, !PT ;  /* 0x0000000b160bc210 */ /* 0x000fe20002ffe4ff */
[C---:B------:R-:W-:Y:S02]  /*3040*/  @!P0 IMAD R22, R12.reuse, R19, R7 ;  /* 0x000000130c168224 */ /* 0x040fe400078e0207 */
[----:B------:R-:W-:Y:S01]  /*3050*/  @!P0 IMAD.WIDE.U32 R20, R12, R18, R20 ;  /* 0x000000120c148225 */ /* 0x000fe200078e0014 */
[----:B------:R-:W-:Y:S01]  /*3060*/  ISETP.GT.U32.OR P3, PT, R0, 0x29f, P3 ;  /* 0x0000029f0000780c */ /* 0x000fe20001f64470 */
[----:B------:R-:W0:Y:S01]  /*3070*/  @!P0 LDC.64 R18, c[0x0][0x230] ;  /* 0x00008c00ff128b82 */ /* 0x000e220000000a00 */
[----:B------:R-:W-:Y:S01]  /*3080*/  HFMA2.MMA R7, -RZ, RZ, 0, 0 ;  /* 0x00000000ff077435 */ /* 0x000fe200000001ff */
[----:B--2---:R-:W-:Y:S01]  /*3090*/  @!P2 IMAD R50, R33, R28, RZ ;  /* 0x0000001c2132a224 */ /* 0x004fe200078e02ff */
[----:B------:R-:W-:Y:S01]  /*30a0*/  @!P0 IADD3 R22, R21, R22, RZ ;  /* 0x0000001615168210 */ /* 0x000fe20007ffe0ff */
[----:B------:R-:W5:Y:S01]  /*30b0*/  @!P4 LDG.E R59, desc[UR22][R10.64] ;  /* 0x000000160a3bc981 */ /* 0x000f62000c1e1900 */
[----:B------:R-:W-:-:S02]  /*30c0*/  @!P0 SHF.L.U32 R51, R20, 0x1, RZ ;  /* 0x0000000114338819 */ /* 0x000fc400000006ff */
[----:B------:R-:W-:Y:S02]  /*30d0*/  @!P0 SHF.L.U64.HI R33, R20, 0x1, R22 ;  /* 0x0000000114218819 */ /* 0x000fe40000010216 */
[----:B------:R-:W-:Y:S02]  /*30e0*/  MOV R20, UR6 ;  /* 0x0000000600147c02 */ /* 0x000fe40008000f00 */
[----:B------:R2:W5:Y:S01]  /*30f0*/  @!P4 LDG.E R7, desc[UR22][R8.64] ;  /* 0x000000160807c981 */ /* 0x000562000c1e1900 */
[----:B------:R-:W-:Y:S01]  /*3100*/  MOV R21, UR7 ;  /* 0x0000000700157c02 */ /* 0x000fe20008000f00 */
[----:B-1----:R-:W1:Y:S01]  /*3110*/  @!P3 LDC.64 R24, c[0x0][0x288] ;  /* 0x0000a200ff18bb82 */ /* 0x002e620000000a00 */
[----:B------:R-:W-:-:S04]  /*3120*/  IADD3 R49, R2, 0x1b0, RZ ;  /* 0x000001b002317810 */ /* 0x000fc80007ffe0ff */
[----:B------:R-:W3:Y:S01]  /*3130*/  LDG.E.64 R20, desc[UR22][R20.64] ;  /* 0x0000001614147981 */ /* 0x000ee2000c1e1b00 */
[----:B--2---:R-:W-:Y:S01]  /*3140*/  @!P2 MOV R8, R14 ;  /* 0x0000000e0008a202 */ /* 0x004fe20000000f00 */
[----:B------:R-:W-:Y:S01]  /*3150*/  @!P2 IMAD R50, R31, R29, R50 ;  /* 0x0000001d1f32a224 */ /* 0x000fe200078e0232 */
[----:B------:R-:W-:Y:S01]  /*3160*/  @!P2 MOV R9, R17 ;  /* 0x000000110009a202 */ /* 0x000fe20000000f00 */
[----:B------:R-:W2:Y:S01]  /*3170*/  @!P2 LDC.64 R10, c[0x0][0x230] ;  /* 0x00008c00ff0aab82 */ /* 0x000ea20000000a00 */
[----:B------:R-:W-:Y:S02]  /*3180*/  IADD3 R12, R2, 0x1f0, RZ ;  /* 0x000001f0020c7810 */ /* 0x000fe40007ffe0ff */
[----:B------:R-:W-:Y:S01]  /*3190*/  ISETP.GE.U32.AND P4, PT, R49, UR16, PT ;  /* 0x0000001031007c0c */ /* 0x000fe2000bf86070 */
[----:B------:R-:W-:Y:S01]  /*31a0*/  @!P2 IMAD.WIDE.U32 R28, R31, R28, R8 ;  /* 0x0000001c1f1ca225 */ /* 0x000fe200078e0008 */
[----:B------:R-:W-:Y:S01]  /*31b0*/  SHF.R.S32.HI R71, RZ, 0x1f, R49 ;  /* 0x0000001fff477819 */ /* 0x000fe20000011431 */
[----:B------:R-:W-:Y:S01]  /*31c0*/  HFMA2.MMA R8, -RZ, RZ, 0, 0 ;  /* 0x00000000ff087435 */ /* 0x000fe200000001ff */
[----:B------:R-:W-:Y:S01]  /*31d0*/  ISETP.GE.U32.AND P5, PT, R12, UR16, PT ;  /* 0x000000100c007c0c */ /* 0x000fe2000bfa6070 */
[----:B------:R-:W2:Y:S01]  /*31e0*/  @!P2 LDC.64 R22, c[0x0][0x228] ;  /* 0x00008a00ff16ab82 */ /* 0x000ea20000000a00 */
[----:B------:R-:W-:-:S02]  /*31f0*/  SHF.R.S32.HI R75, RZ, 0x1f, R12 ;  /* 0x0000001fff4b7819 */ /* 0x000fc4000001140c */
[----:B0-----:R-:W-:Y:S02]  /*3200*/  @!P0 IADD3 R18, P6, R51, R18, RZ ;  /* 0x0000001233128210 */ /* 0x001fe40007fde0ff */
[----:B------:R-:W-:Y:S02]  /*3210*/  ISETP.GE.AND.EX P4, PT, R71, UR17, PT, P4 ;  /* 0x0000001147007c0c */ /* 0x000fe4000bf86340 */
[----:B------:R-:W-:Y:S02]  /*3220*/  ISETP.GE.AND.EX P5, PT, R75, UR17, PT, P5 ;  /* 0x000000114b007c0c */ /* 0x000fe4000bfa6350 */
[----:B------:R-:W-:Y:S02]  /*3230*/  @!P0 IADD3.X R19, R33, R19, RZ, P6, !PT ;  /* 0x0000001321138210 */ /* 0x000fe400037fe4ff */
[C---:B------:R-:W-:Y:S02]  /*3240*/  ISETP.GT.U32.OR P4, PT, R0.reuse, 0x29f, P4 ;  /* 0x0000029f0000780c */ /* 0x040fe40002784470 */
[----:B------:R-:W-:Y:S01]  /*3250*/  ISETP.GT.U32.OR P5, PT, R0, 0x29f, P5 ;  /* 0x0000029f0000780c */ /* 0x000fe20002fa4470 */
[----:B------:R0:W5:Y:S01]  /*3260*/  @!P0 LDG.E R8, desc[UR22][R18.64] ;  /* 0x0000001612088981 */ /* 0x000162000c1e1900 */
[----:B----4-:R-:W-:-:S02]  /*3270*/  @!P0 IADD3 R26, P6, R51, R26, RZ ;  /* 0x0000001a331a8210 */ /* 0x010fc40007fde0ff */
[----:B------:R-:W-:Y:S02]  /*3280*/  @!P2 IADD3 R9, R29, R50, RZ ;  /* 0x000000321d09a210 */ /* 0x000fe40007ffe0ff */
[----:B------:R-:W-:Y:S01]  /*3290*/  @!P0 IADD3.X R27, R33, R27, RZ, P6, !PT ;  /* 0x0000001b211b8210 */ /* 0x000fe200037fe4ff */
[----:B-1----:R-:W-:Y:S01]  /*32a0*/  @!P3 IMAD R51, R54, R24, RZ ;  /* 0x000000183633b224 */ /* 0x002fe200078e02ff */
[C---:B------:R-:W-:Y:S01]  /*32b0*/  @!P2 SHF.L.U32 R50, R28.reuse, 0x1, RZ ;  /* 0x000000011c32a819 */ /* 0x040fe200000006ff */
[----:B0-----:R-:W0:Y:S01]  /*32c0*/  @!P3 LDC.64 R18, c[0x0][0x230] ;  /* 0x00008c00ff12bb82 */ /* 0x001e220000000a00 */
[----:B------:R-:W-:Y:S01]  /*32d0*/  @!P2 SHF.L.U64.HI R33, R28, 0x1, R9 ;  /* 0x000000011c21a819 */ /* 0x000fe20000010209 */
[----:B------:R1:W5:Y:S01]  /*32e0*/  @!P0 LDG.E R56, desc[UR22][R26.64] ;  /* 0x000000161a388981 */ /* 0x000362000c1e1900 */
[----:B------:R-:W-:Y:S02]  /*32f0*/  @!P3 MOV R28, R14 ;  /* 0x0000000e001cb202 */ /* 0x000fe40000000f00 */
[----:B------:R-:W-:Y:S01]  /*3300*/  @!P3 MOV R29, R17 ;  /* 0x00000011001db202 */ /* 0x000fe20000000f00 */
[----:B------:R-:W-:-:S02]  /*3310*/  @!P3 IMAD R51, R30, R25, R51 ;  /* 0x000000191e33b224 */ /* 0x000fc400078e0233 */
[----:B------:R-:W-:Y:S02]  /*3320*/  @!P3 IMAD.WIDE.U32 R24, R30, R24, R28 ;  /* 0x000000181e18b225 */ /* 0x000fe400078e001c */
[----:B------:R-:W4:Y:S01]  /*3330*/  @!P4 LDC.64 R30, c[0x0][0x288] ;  /* 0x0000a200ff1ecb82 */ /* 0x000f220000000a00 */
[----:B--2---:R-:W-:Y:S01]  /*3340*/  @!P2 IADD3 R10, P6, R50, R10, RZ ;  /* 0x0000000a320aa210 */ /* 0x004fe20007fde0ff */
[----:B------:R-:W-:-:S06]  /*3350*/  HFMA2.MMA R9, -RZ, RZ, 0, 0 ;  /* 0x00000000ff097435 */ /* 0x000fcc00000001ff */
[----:B------:R-:W2:Y:S01]  /*3360*/  @!P5 LDC.64 R28, c[0x0][0x288] ;  /* 0x0000a200ff1cdb82 */ /* 0x000ea20000000a00 */
[----:B------:R-:W-:Y:S02]  /*3370*/  @!P2 IADD3.X R11, R33, R11, RZ, P6, !PT ;  /* 0x0000000b210ba210 */ /* 0x000fe400037fe4ff */
[----:B------:R-:W-:Y:S02]  /*3380*/  @!P2 IADD3 R22, P6, R50, R22, RZ ;  /* 0x000000163216a210 */ /* 0x000fe40007fde0ff */
[----:B------:R-:W-:Y:S01]  /*3390*/  @!P3 IADD3 R51, R25, R51, RZ ;  /* 0x000000331933b210 */ /* 0x000fe20007ffe0ff */
[----:B------:R0:W5:Y:S01]  /*33a0*/  @!P2 LDG.E R9, desc[UR22][R10.64] ;  /* 0x000000160a09a981 */ /* 0x000162000c1e1900 */
[C---:B------:R-:W-:Y:S01]  /*33b0*/  @!P3 SHF.L.U32 R50, R24.reuse, 0x1, RZ ;  /* 0x000000011832b819 */ /* 0x040fe200000006ff */
[----:B-1----:R-:W1:Y:S01]  /*33c0*/  @!P4 LDC.64 R26, c[0x0][0x230] ;  /* 0x00008c00ff1acb82 */ /* 0x002e620000000a00 */
[----:B------:R-:W-:Y:S01]  /*33d0*/  @!P2 IADD3.X R23, R33, R23, RZ, P6, !PT ;  /* 0x000000172117a210 */ /* 0x000fe200037fe4ff */
[----:B------:R-:W-:Y:S01]  /*33e0*/  HFMA2.MMA R33, -RZ, RZ, 0, 0 ;  /* 0x00000000ff217435 */ /* 0x000fe200000001ff */
[----:B------:R-:W-:-:S02]  /*33f0*/  @!P3 SHF.L.U64.HI R51, R24, 0x1, R51 ;  /* 0x000000011833b819 */ /* 0x000fc40000010233 */
[----:B0-----:R-:W-:Y:S02]  /*3400*/  @!P3 IADD3 R18, P0, R50, R18, RZ ;  /* 0x000000123212b210 */ /* 0x001fe40007f1e0ff */
[----:B------:R-:W-:Y:S01]  /*3410*/  MOV R54, RZ ;  /* 0x000000ff00367202 */ /* 0x000fe20000000f00 */
[----:B------:R-:W0:Y:S01]  /*3420*/  @!P3 LDC.64 R10, c[0x0][0x228] ;  /* 0x00008a00ff0abb82 */ /* 0x000e220000000a00 */
[----:B------:R-:W-:Y:S01]  /*3430*/  @!P3 IADD3.X R19, R51, R19, RZ, P0, !PT ;  /* 0x000000133313b210 */ /* 0x000fe200007fe4ff */
[----:B----4-:R-:W-:-:S03]  /*3440*/  @!P4 IMAD R71, R71, R30, RZ ;  /* 0x0000001e4747c224 */ /* 0x010fc600078e02ff */
[----:B------:R2:W5:Y:S03]  /*3450*/  @!P2 LDG.E R54, desc[UR22][R22.64] ;  /* 0x000000161636a981 */ /* 0x000566000c1e1900 */
[----:B------:R-:W4:Y:S01]  /*3460*/  @!P5 LDC.64 R24, c[0x0][0x230] ;  /* 0x00008c00ff18db82 */ /* 0x000f220000000a00 */
[----:B------:R1:W5:Y:S01]  /*3470*/  @!P3 LDG.E R33, desc[UR22][R18.64] ;  /* 0x000000161221b981 */ /* 0x000362000c1e1900 */
[----:B------:R-:W-:Y:S02]  /*3480*/  @!P4 IMAD R71, R49, R31, R71 ;  /* 0x0000001f3147c224 */ /* 0x000fe400078e0247 */
[----:B--2---:R-:W-:Y:S01]  /*3490*/  @!P5 IMAD R22, R75, R28, RZ ;  /* 0x0000001c4b16d224 */ /* 0x004fe200078e02ff */
[----:B-1----:R-:W-:Y:S02]  /*34a0*/  @!P4 MOV R18, R14 ;  /* 0x0000000e0012c202 */ /* 0x002fe40000000f00 */
[----:B------:R-:W-:-:S03]  /*34b0*/  @!P4 MOV R19, R17 ;  /* 0x000000110013c202 */ /* 0x000fc60000000f00 */
[----:B------:R-:W-:-:S04]  /*34c0*/  @!P4 IMAD.WIDE.U32 R30, R49, R30, R18 ;  /* 0x0000001e311ec225 */ /* 0x000fc800078e0012 */
[----:B------:R-:W-:Y:S02]  /*34d0*/  @!P5 IMAD R49, R12, R29, R22 ;  /* 0x0000001d0c31d224 */ /* 0x000fe400078e0216 */
[----:B------:R-:W1:Y:S01]  /*34e0*/  @!P4 LDC.64 R22, c[0x0][0x228] ;  /* 0x00008a00ff16cb82 */ /* 0x000e620000000a00 */
[----:B------:R-:W-:Y:S02]  /*34f0*/  @!P5 MOV R18, R14 ;  /* 0x0000000e0012d202 */ /* 0x000fe40000000f00 */
[----:B------:R-:W-:Y:S02]  /*3500*/  @!P5 MOV R19, R17 ;  /* 0x000000110013d202 */ /* 0x000fe40000000f00 */
[----:B0-----:R-:W-:Y:S01]  /*3510*/  @!P3 IADD3 R10, P0, R50, R10, RZ ;  /* 0x0000000a320ab210 */ /* 0x001fe20007f1e0ff */
[----:B------:R-:W-:Y:S01]  /*3520*/  @!P5 IMAD.WIDE.U32 R28, R12, R28, R18 ;  /* 0x0000001c0c1cd225 */ /* 0x000fe200078e0012 */
[----:B------:R-:W-:Y:S02]  /*3530*/  @!P4 IADD3 R12, R31, R71, RZ ;  /* 0x000000471f0cc210 */ /* 0x000fe40007ffe0ff */
[----:B------:R-:W0:Y:S01]  /*3540*/  @!P5 LDC.64 R18, c[0x0][0x228] ;  /* 0x00008a00ff12db82 */ /* 0x000e220000000a00 */
[----:B------:R-:W-:-:S02]  /*3550*/  @!P3 IADD3.X R11, R51, R11, RZ, P0, !PT ;  /* 0x0000000b330bb210 */ /* 0x000fc400007fe4ff */
[C---:B------:R-:W-:Y:S02]  /*3560*/  @!P4 SHF.L.U64.HI R12, R30.reuse, 0x1, R12 ;  /* 0x000000011e0cc819 */ /* 0x040fe4000001020c */
[----:B------:R-:W-:Y:S02]  /*3570*/  CS2R R50, SRZ ;  /* 0x0000000000327805 */ /* 0x000fe4000001ff00 */
[----:B------:R-:W-:-:S04]  /*3580*/  @!P4 SHF.L.U32 R30, R30, 0x1, RZ ;  /* 0x000000011e1ec819 */ /* 0x000fc800000006ff */
[----:B------:R-:W-:Y:S01]  /*3590*/  @!P4 IADD3 R26, P0, R30, R26, RZ ;  /* 0x0000001a1e1ac210 */ /* 0x000fe20007f1e0ff */
[----:B------:R2:W5:Y:S03]  /*35a0*/  @!P3 LDG.E R51, desc[UR22][R10.64] ;  /* 0x000000160a33b981 */ /* 0x000566000c1e1900 */
[----:B------:R-:W-:Y:S02]  /*35b0*/  @!P4 IADD3.X R27, R12, R27, RZ, P0, !PT ;  /* 0x0000001b0c1bc210 */ /* 0x000fe400007fe4ff */
[----:B-1----:R-:W-:Y:S01]  /*35c0*/  @!P4 IADD3 R22, P0, R30, R22, RZ ;  /* 0x000000161e16c210 */ /* 0x002fe20007f1e0ff */
[----:B--2---:R-:W-:-:S03]  /*35d0*/  HFMA2.MMA R10, -RZ, RZ, 0, 0 ;  /* 0x00000000ff0a7435 */ /* 0x004fc600000001ff */
[----:B------:R-:W-:-:S05]  /*35e0*/  @!P4 IADD3.X R23, R12, R23, RZ, P0, !PT ;  /* 0x000000170c17c210 */ /* 0x000fca00007fe4ff */
[----:B------:R-:W5:Y:S04]  /*35f0*/  @!P4 LDG.E R50, desc[UR22][R22.64] ;  /* 0x000000161632c981 */ /* 0x000f68000c1e1900 */
[----:B------:R-:W5:Y:S04]  /*3600*/  @!P4 LDG.E R10, desc[UR22][R26.64] ;  /* 0x000000161a0ac981 */ /* 0x000f68000c1e1900 */
[----:B------:R1:W-:Y:S04]  /*3610*/  STL [R1+0x8], R74 ;  /* 0x0000084a01007387 */ /* 0x0003e80000100800 */
[----:B------:R1:W-:Y:S01]  /*3620*/  STL [R1+0x4], R73 ;  /* 0x0000044901007387 */ /* 0x0003e20000100800 */
[----:B------:R-:W-:-:S02]  /*3630*/  @!P5 IADD3 R49, R29, R49, RZ ;  /* 0x000000311d31d210 */ /* 0x000fc40007ffe0ff */
[C---:B------:R-:W-:Y:S02]  /*3640*/  @!P5 SHF.L.U32 R11, R28.reuse, 0x1, RZ ;  /* 0x000000011c0bd819 */ /* 0x040fe400000006ff */
[----:B------:R-:W-:Y:S01]  /*3650*/  @!P5 SHF.L.U64.HI R28, R28, 0x1, R49 ;  /* 0x000000011c1cd819 */ /* 0x000fe20000010231 */
[----:B------:R-:W-:Y:S01]  /*3660*/  HFMA2.MMA R49, -RZ, RZ, 0, 0 ;  /* 0x00000000ff317435 */ /* 0x000fe200000001ff */
[C---:B----4-:R-:W-:Y:S02]  /*3670*/  @!P5 IADD3 R24, P2, R11.reuse, R24, RZ ;  /* 0x000000180b18d210 */ /* 0x050fe40007f5e0ff */
[----:B0-----:R-:W-:Y:S02]  /*3680*/  @!P5 IADD3 R18, P3, R11, R18, RZ ;  /* 0x000000120b12d210 */ /* 0x001fe40007f7e0ff */
[----:B------:R-:W-:Y:S02]  /*3690*/  MOV R11, RZ ;  /* 0x000000ff000b7202 */ /* 0x000fe40000000f00 */
[----:B------:R-:W-:-:S02]  /*36a0*/  @!P5 IADD3.X R25, R28, R25, RZ, P2, !PT ;  /* 0x000000191c19d210 */ /* 0x000fc400017fe4ff */
[----:B------:R-:W-:Y:S01]  /*36b0*/  @!P5 IADD3.X R19, R28, R19, RZ, P3, !PT ;  /* 0x000000131c13d210 */ /* 0x000fe20001ffe4ff */
[----:B------:R-:W-:Y:S01]  /*36c0*/  UMOV UR27, 0x3f800000 ;  /* 0x3f800000001b7882 */ /* 0x000fe20000000000 */
[----:B------:R-:W-:Y:S01]  /*36d0*/  BSSY B0, `(.L_x_1224) ;  /* 0x000001f000007945 */ /* 0x000fe20003800000 */
[----:B------:R0:W5:Y:S01]  /*36e0*/  @!P5 LDG.E R11, desc[UR22][R24.64] ;  /* 0x00000016180bd981 */ /* 0x000162000c1e1900 */
[----:B------:R-:W-:-:S03]  /*36f0*/  ISETP.NE.AND P3, PT, RZ, UR25, PT ;  /* 0x00000019ff007c0c */ /* 0x000fc6000bf65270 */
[----:B------:R2:W5:Y:S01]  /*3700*/  @!P5 LDG.E R49, desc[UR22][R18.64] ;  /* 0x000000161231d981 */ /* 0x000562000c1e1900 */
[----:B0-----:R-:W-:Y:S01]  /*3710*/  HADD2.F32 R24, -RZ, R53.H1_H1 ;  /* 0x30000035ff187230 */ /* 0x001fe20000004100 */
[----:B--2---:R-:W-:Y:S02]  /*3720*/  CS2R R18, SRZ ;  /* 0x0000000000127805 */ /* 0x004fe4000001ff00 */
        /* <DEDUP_REMOVED lines=9> */
[----:B------:R-:W-:Y:S02]  /*37c0*/  CS2R R20, SRZ ;  /* 0x0000000000147805 */ /* 0x000fe4000001ff00 */
[----:B0-----:R-:W-:Y:S02]  /*37d0*/  @P0 R2UR UR5, R12 ;  /* 0x000000000c0502ca */ /* 0x001fe400000e0000 */
[----:B------:R-:W-:Y:S01]  /*37e0*/  ISETP.GT.U32.AND P0, PT, R0, 0x29f, PT ;  /* 0x0000029f0000780c */ /* 0x000fe20003f04070 */
[----:B------:R-:W-:-:S10]  /*37f0*/  HADD2.F32 R12, -RZ, R53.H0_H0 ;  /* 0x20000035ff0c7230 */ /* 0x000fd40000004100 */
[----:B------:R-:W-:Y:S02]  /*3800*/  @UP0 UMOV UR27, UR5 ;  /* 0x00000005001b0c82 */ /* 0x000fe40008000000 */
[----:B-1----:R-:W-:Y:S05]  /*3810*/  @P0 BRA `(.L_x_1225) ;  /* 0x0000000000280947 */ /* 0x002fea0003800000 */
[----:B------:R-:W-:Y:S01]  /*3820*/  ISETP.NE.AND P0, PT, RZ, UR25, PT ;  /* 0x00000019ff007c0c */ /* 0x000fe2000bf05270 */
[----:B------:R-:W0:Y:S01]  /*3830*/  LDC.64 R22, c[0x0][0x238] ;  /* 0x00008e00ff167b82 */ /* 0x000e220000000a00 */
[----:B------:R-:W-:-:S04]  /*3840*/  IADD3 R25, R72, UR15, RZ ;  /* 0x0000000f48197c10 */ /* 0x000fc8000fffe0ff */
[----:B------:R-:W-:-:S07]  /*3850*/  SHF.R.S32.HI R26, RZ, 0x1f, R25 ;  /* 0x0000001fff1a7819 */ /* 0x000fce0000011419 */
[----:B------:R-:W1:Y:S01]  /*3860*/  @P0 LDC.64 R18, c[0x0][0x240] ;  /* 0x00009000ff120b82 */ /* 0x000e620000000a00 */
[C---:B0-----:R-:W-:Y:S01]  /*3870*/  IMAD.WIDE R22, R25.reuse, 0x4, R22 ;  /* 0x0000000419167825 */ /* 0x041fe200078e0216 */
[----:B-1----:R-:W-:-:S04]  /*3880*/  @P0 LEA R18, P2, R25, R18, 0x2 ;  /* 0x0000001219120211 */ /* 0x002fc800078410ff */
[----:B------:R-:W-:-:S05]  /*3890*/  @P0 LEA.HI.X R19, R25, R19, R26, 0x2, P2 ;  /* 0x0000001319130211 */ /* 0x000fca00010f141a */
[----:B------:R0:W5:Y:S04]  /*38a0*/  @P0 LDG.E.64 R20, desc[UR22][R18.64] ;  /* 0x0000001612140981 */ /* 0x000168000c1e1b00 */
[----:B------:R0:W5:Y:S02]  /*38b0*/  LDG.E.64 R18, desc[UR22][R22.64] ;  /* 0x0000001616127981 */ /* 0x000164000c1e1b00 */
.L_x_1225:
[----:B------:R-:W-:Y:S05]  /*38c0*/  BSYNC B0 ;  /* 0x0000000000007941 */ /* 0x000fea0003800000 */
.L_x_1224:
[----:B------:R-:W-:Y:S01]  /*38d0*/  FADD.FTZ R12, R12, -UR26 ;  /* 0x8000001a0c0c7e21 */ /* 0x000fe20008010000 */
[----:B------:R-:W-:Y:S01]  /*38e0*/  FADD.FTZ R24, R24, -UR26 ;  /* 0x8000001a18187e21 */ /* 0x000fe20008010000 */
[--C-:B-----5:R-:W-:Y:S02]  /*38f0*/  HADD2.F32 R28, -RZ, R52.reuse.H0_H0 ;  /* 0x20000034ff1c7230 */ /* 0x120fe40000004100 */
[----:B------:R-:W-:Y:S01]  /*3900*/  FMUL.FTZ R72, R12, UR27 ;  /* 0x0000001b0c487c20 */ /* 0x000fe20008410000 */
[----:B0-----:R-:W-:Y:S02]  /*3910*/  HADD2.F32 R23, -RZ, R52.H1_H1 ;  /* 0x30000034ff177230 */ /* 0x001fe40000004100 */
        /* <DEDUP_REMOVED lines=20> */
.L_x_1226:
        /* <DEDUP_REMOVED lines=11> */
[----:B------:R-:W-:Y:S01]  /*3b10*/  FMUL.FTZ R27, R27, UR27 ;  /* 0x0000001b1b1b7c20 */ /* 0x000fe20008410000 */
[----:B------:R-:W-:Y:S01]  /*3b20*/  FMUL.FTZ R24, R24, UR27 ;  /* 0x0000001b18187c20 */ /* 0x000fe20008410000 */
[----:B------:R-:W-:Y:S01]  /*3b30*/  FFMA.FTZ R72, R72, R28, RZ ;  /* 0x0000001c48487223 */ /* 0x000fe200000100ff */
[----:B------:R-:W-:Y:S01]  /*3b40*/  HADD2.F32 R22, -RZ, R55.H1_H1 ;  /* 0x30000037ff167230 */ /* 0x000fe20000004100 */
        /* <DEDUP_REMOVED lines=19> */
.L_x_1227:
[----:B------:R-:W-:Y:S01]  /*3c80*/  FADD.FTZ R29, RZ, R28 ;  /* 0x0000001cff1d7221 */ /* 0x000fe20000010000 */
[----:B------:R-:W-:Y:S01]  /*3c90*/  FFMA.FTZ R75, R12, R23, RZ ;  /* 0x000000170c4b7223 */ /* 0x000fe200000100ff */
[----:B------:R-:W-:Y:S01]  /*3ca0*/  FADD.FTZ R76, RZ, R23 ;  /* 0x00000017ff4c7221 */ /* 0x000fe20000010000 */
[----:B------:R-:W-:Y:S01]  /*3cb0*/  FMUL.FTZ R28, R71, R18 ;  /* 0x00000012471c7220 */ /* 0x000fe20000410000 */
[--C-:B------:R-:W-:Y:S02]  /*3cc0*/  HADD2.F32 R12, -RZ, R47.reuse.H0_H0 ;  /* 0x2000002fff0c7230 */ /* 0x100fe40000004100 */
[----:B------:R-:W-:Y:S01]  /*3cd0*/  FFMA.FTZ R75, R24, R22, R75 ;  /* 0x00000016184b7223 */ /* 0x000fe2000001004b */
[----:B------:R-:W-:Y:S02]  /*3ce0*/  HADD2.F32 R23, -RZ, R47.H1_H1 ;  /* 0x3000002fff177230 */ /* 0x000fe40000004100 */
[----:B------:R-:W-:Y:S01]  /*3cf0*/  FADD.FTZ R76, R76, R22 ;  /* 0x000000164c4c7221 */ /* 0x000fe20000010000 */
[----:B------:R-:W-:Y:S01]  /*3d00*/  FFMA.FTZ R25, R27, R28, R25 ;  /* 0x0000001c1b197223 */ /* 0x000fe20000010019 */
[----:B------:R-:W-:Y:S01]  /*3d10*/  FMUL.FTZ R22, R22, R19 ;  /* 0x0000001316167220 */ /* 0x000fe20000410000 */
[----:B------:R-:W-:Y:S01]  /*3d20*/  FADD.FTZ R12, R12, -UR26 ;  /* 0x8000001a0c0c7e21 */ /* 0x000fe20008010000 */
[----:B------:R-:W-:Y:S01]  /*3d30*/  FADD.FTZ R26, R26, R28 ;  /* 0x0000001c1a1a7221 */ /* 0x000fe20000010000 */
[----:B------:R-:W-:Y:S01]  /*3d40*/  FADD.FTZ R23, R23, -UR26 ;  /* 0x8000001a17177e21 */ /* 0x000fe20008010000 */
[----:B------:R-:W-:Y:S01]  /*3d50*/  FFMA.FTZ R24, R24, R22, R25 ;  /* 0x0000001618187223 */ /* 0x000fe20000010019 */
[----:B------:R-:W-:Y:S01]  /*3d60*/  FFMA.FTZ R72, R27, R71, R72 ;  /* 0x000000471b487223 */ /* 0x000fe20000010048 */
[----:B------:R-:W-:Y:S01]  /*3d70*/  FMUL.FTZ R25, R12, UR27 ;  /* 0x0000001b0c197c20 */ /* 0x000fe20008410000 */
[----:B------:R-:W-:Y:S01]  /*3d80*/  FADD.FTZ R71, R29, R71 ;  /* 0x000000471d477221 */ /* 0x000fe20000010000 */
[----:B------:R-:W-:Y:S01]  /*3d90*/  FADD.FTZ R22, R22, R26 ;  /* 0x0000001a16167221 */ /* 0x000fe20000010000 */
[----:B------:R-:W-:-:S02]  /*3da0*/  HADD2.F32 R27, -RZ, R58.H0_H0 ;  /* 0x2000003aff1b7230 */ /* 0x000fc40000004100 */
[----:B------:R-:W-:Y:S01]  /*3db0*/  FMUL.FTZ R23, R23, UR27 ;  /* 0x0000001b17177c20 */ /* 0x000fe20008410000 */
        /* <DEDUP_REMOVED lines=20> */
.L_x_1228:
[----:B------:R-:W-:Y:S01]  /*3f00*/  FMUL.FTZ R26, R27, R18 ;  /* 0x000000121b1a7220 */ /* 0x000fe20000410000 */
[----:B------:R-:W-:Y:S01]  /*3f10*/  FADD.FTZ R76, R76, R12 ;  /* 0x0000000c4c4c7221 */ /* 0x000fe20000010000 */
[----:B------:R-:W-:Y:S01]  /*3f20*/  FFMA.FTZ R75, R23, R12, R75 ;  /* 0x0000000c174b7223 */ /* 0x000fe2000001004b */
[C---:B------:R-:W-:Y:S01]  /*3f30*/  FFMA.FTZ R72, R25.reuse, R27, R72 ;  /* 0x0000001b19487223 */ /* 0x040fe20000010048 */
[----:B------:R-:W-:Y:S01]  /*3f40*/  FFMA.FTZ R24, R25, R26, R24 ;  /* 0x0000001a19187223 */ /* 0x000fe20000010018 */
[----:B------:R-:W-:Y:S01]  /*3f50*/  FADD.FTZ R26, R22, R26 ;  /* 0x0000001a161a7221 */ /* 0x000fe20000010000 */
[--C-:B------:R-:W-:Y:S02]  /*3f60*/  HADD2.F32 R22, -RZ, R57.reuse.H0_H0 ;  /* 0x20000039ff167230 */ /* 0x100fe40000004100 */
[----:B------:R-:W-:Y:S01]  /*3f70*/  FMUL.FTZ R12, R12, R19 ;  /* 0x000000130c0c7220 */ /* 0x000fe20000410000 */
[----:B------:R-:W-:Y:S02]  /*3f80*/  HADD2.F32 R25, -RZ, R57.H1_H1 ;  /* 0x30000039ff197230 */ /* 0x000fe40000004100 */
[----:B------:R-:W-:Y:S01]  /*3f90*/  FADD.FTZ R71, R71, R27 ;  /* 0x0000001b47477221 */ /* 0x000fe20000010000 */
[----:B------:R-:W-:-:S02]  /*3fa0*/  HADD2.F32 R27, -RZ, R60.H0_H0 ;  /* 0x2000003cff1b7230 */ /* 0x000fc40000004100 */
[----:B------:R-:W-:Y:S01]  /*3fb0*/  FFMA.FTZ R23, R23, R12, R24 ;  /* 0x0000000c17177223 */ /* 0x000fe20000010018 */
[----:B------:R-:W-:Y:S01]  /*3fc0*/  FADD.FTZ R24, R22, -UR26 ;  /* 0x8000001a16187e21 */ /* 0x000fe20008010000 */
[----:B------:R-:W-:Y:S01]  /*3fd0*/  FADD.FTZ R28, R25, -UR26 ;  /* 0x8000001a191c7e21 */ /* 0x000fe20008010000 */
[----:B------:R-:W-:Y:S01]  /*3fe0*/  FADD.FTZ R22, R12, R26 ;  /* 0x0000001a0c167221 */ /* 0x000fe20000010000 */
[----:B------:R-:W-:Y:S02]  /*3ff0*/  HADD2.F32 R12, -RZ, R60.H1_H1 ;  /* 0x3000003cff0c7230 */ /* 0x000fe40000004100 */
        /* <DEDUP_REMOVED lines=21> */
.L_x_1229:
        /* <DEDUP_REMOVED lines=37> */
.L_x_1230:
        /* <DEDUP_REMOVED lines=37> */
.L_x_1231:
        /* <DEDUP_REMOVED lines=37> */
.L_x_1232:
        /* <DEDUP_REMOVED lines=37> */
.L_x_1233:
[----:B------:R-:W2:Y:S01]  /*4a90*/  LDL R29, [R1] ;  /* 0x00000000011d7983 */ /* 0x000ea20000100800 */
        /* <DEDUP_REMOVED lines=8> */
[----:B------:R-:W-:-:S02]  /*4b20*/  HADD2.F32 R25, -RZ, R41.H1_H1 ;  /* 0x30000029ff197230 */ /* 0x000fc40000004100 */
[----:B------:R-:W-:Y:S01]  /*4b30*/  FADD.FTZ R71, R71, R27 ;  /* 0x0000001b47477221 */ /* 0x000fe20000010000 */
[----:B------:R-:W-:Y:S01]  /*4b40*/  FFMA.FTZ R24, R24, R12, R23 ;  /* 0x0000000c18187223 */ /* 0x000fe20000010017 */
[----:B------:R-:W-:Y:S01]  /*4b50*/  FADD.FTZ R23, R22, -UR26 ;  /* 0x8000001a16177e21 */ /* 0x000fe20008010000 */
[----:B------:R-:W-:Y:S01]  /*4b60*/  FADD.FTZ R28, R25, -UR26 ;  /* 0x8000001a191c7e21 */ /* 0x000fe20008010000 */
[----:B------:R-:W-:Y:S02]  /*4b70*/  FADD.FTZ R22, R12, R26 ;  /* 0x0000001a0c167221 */ /* 0x000fe40000010000 */
[----:B------:R-:W-:Y:S01]  /*4b80*/  FMUL.FTZ R25, R23, UR27 ;  /* 0x0000001b17197c20 */ /* 0x000fe20008410000 */
[----:B------:R-:W-:Y:S01]  /*4b90*/  FMUL.FTZ R23, R28, UR27 ;  /* 0x0000001b1c177c20 */ /* 0x000fe20008410000 */
[--C-:B--2---:R-:W-:Y:S02]  /*4ba0*/  HADD2.F32 R27, -RZ, R29.reuse.H0_H0 ;  /* 0x2000001dff1b7230 */ /* 0x104fe40000004100 */
        /* <DEDUP_REMOVED lines=20> */
.L_x_1234:
[----:B------:R-:W2:Y:S01]  /*4cf0*/  LDL R29, [R1+0x1c] ;  /* 0x00001c00011d7983 */ /* 0x000ea20000100800 */
        /* <DEDUP_REMOVED lines=37> */
.L_x_1235:
        /* <DEDUP_REMOVED lines=38> */
.L_x_1236:
        /* <DEDUP_REMOVED lines=38> */
.L_x_1237:
        /* <DEDUP_REMOVED lines=38> */
.L_x_1238:
[----:B------:R-:W2:Y:S04]  /*5670*/  LDL R28, [R1+0xc] ;  /* 0x00000c00011c7983 */ /* 0x000ea80000100800 */
[----:B------:R-:W3:Y:S01]  /*5680*/  LDL R29, [R1+0x14] ;  /* 0x00001400011d7983 */ /* 0x000ee20000100800 */
[----:B------:R-:W-:Y:S01]  /*5690*/  FMUL.FTZ R26, R27, R18 ;  /* 0x000000121b1a7220 */ /* 0x000fe20000410000 */
[----:B------:R-:W-:Y:S01]  /*56a0*/  FADD.FTZ R76, R76, R12 ;  /* 0x0000000c4c4c7221 */ /* 0x000fe20000010000 */
[----:B------:R-:W-:Y:S01]  /*56b0*/  FFMA.FTZ R75, R23, R12, R75 ;  /* 0x0000000c174b7223 */ /* 0x000fe2000001004b */
[C---:B------:R-:W-:Y:S01]  /*56c0*/  FFMA.FTZ R72, R25.reuse, R27, R72 ;  /* 0x0000001b19487223 */ /* 0x040fe20000010048 */
[----:B------:R-:W-:Y:S01]  /*56d0*/  FFMA.FTZ R24, R25, R26, R24 ;  /* 0x0000001a19187223 */ /* 0x000fe20000010018 */
[----:B------:R-:W-:Y:S01]  /*56e0*/  FADD.FTZ R26, R22, R26 ;  /* 0x0000001a161a7221 */ /* 0x000fe20000010000 */
[----:B------:R-:W-:Y:S01]  /*56f0*/  FMUL.FTZ R12, R12, R19 ;  /* 0x000000130c0c7220 */ /* 0x000fe20000410000 */
[----:B------:R-:W-:-:S03]  /*5700*/  FADD.FTZ R71, R71, R27 ;  /* 0x0000001b47477221 */ /* 0x000fc60000010000 */
[----:B------:R-:W-:Y:S01]  /*5710*/  FFMA.FTZ R23, R23, R12, R24 ;  /* 0x0000000c17177223 */ /* 0x000fe20000010018 */
[--C-:B--2---:R-:W-:Y:S02]  /*5720*/  HADD2.F32 R22, -RZ, R28.reuse.H0_H0 ;  /* 0x2000001cff167230 */ /* 0x104fe40000004100 */
[----:B------:R-:W-:Y:S02]  /*5730*/  HADD2.F32 R25, -RZ, R28.H1_H1 ;  /* 0x3000001cff197230 */ /* 0x000fe40000004100 */
[--C-:B---3--:R-:W-:Y:S02]  /*5740*/  HADD2.F32 R27, -RZ, R29.reuse.H0_H0 ;  /* 0x2000001dff1b7230 */ /* 0x108fe40000004100 */
[----:B------:R-:W-:Y:S01]  /*5750*/  FADD.FTZ R24, R22, -UR26 ;  /* 0x8000001a16187e21 */ /* 0x000fe20008010000 */
[----:B------:R-:W-:Y:S01]  /*5760*/  FADD.FTZ R22, R12, R26 ;  /* 0x0000001a0c167221 */ /* 0x000fe20000010000 */
[----:B------:R-:W-:Y:S01]  /*5770*/  FADD.FTZ R28, R25, -UR26 ;  /* 0x8000001a191c7e21 */ /* 0x000fe20008010000 */
[----:B------:R-:W-:-:S02]  /*5780*/  HADD2.F32 R12, -RZ, R29.H1_H1 ;  /* 0x3000001dff0c7230 */ /* 0x000fc40000004100 */
        /* <DEDUP_REMOVED lines=21> */
.L_x_1239:
        /* <DEDUP_REMOVED lines=38> */
.L_x_1240:
        /* <DEDUP_REMOVED lines=39> */
.L_x_1241:
        /* <DEDUP_REMOVED lines=38> */
.L_x_1242:
        /* <DEDUP_REMOVED lines=38> */
.L_x_1243:
        /* <DEDUP_REMOVED lines=37> */
.L_x_1244:
        /* <DEDUP_REMOVED lines=37> */
.L_x_1245:
        /* <DEDUP_REMOVED lines=37> */
.L_x_1246:
        /* <DEDUP_REMOVED lines=37> */
.L_x_1247:
        /* <DEDUP_REMOVED lines=37> */
.L_x_1248:
        /* <DEDUP_REMOVED lines=37> */
.L_x_1249:
        /* <DEDUP_REMOVED lines=37> */
.L_x_1250:
        /* <DEDUP_REMOVED lines=37> */
.L_x_1251:
        /* <DEDUP_REMOVED lines=37> */
.L_x_1252:
        /* <DEDUP_REMOVED lines=37> */
.L_x_1253:
[----:B------:R-:W-:Y:S01]  /*7990*/  FMUL.FTZ R26, R27, R18 ;  /* 0x000000121b1a7220 */ /* 0x000fe20000410000 */
[C---:B------:R-:W-:Y:S01]  /*79a0*/  FFMA.FTZ R72, R25.reuse, R27, R72 ;  /* 0x0000001b19487223 */ /* 0x040fe20000010048 */
[----:B------:R-:W-:Y:S01]  /*79b0*/  FADD.FTZ R76, R76, R12 ;  /* 0x0000000c4c4c7221 */ /* 0x000fe20000010000 */
[----:B------:R-:W-:Y:S01]  /*79c0*/  FFMA.FTZ R75, R24, R12, R75 ;  /* 0x0000000c184b7223 */ /* 0x000fe2000001004b */
[----:B------:R-:W-:Y:S01]  /*79d0*/  FFMA.FTZ R23, R25, R26, R23 ;  /* 0x0000001a19177223 */ /* 0x000fe20000010017 */
[----:B------:R-:W-:Y:S01]  /*79e0*/  FADD.FTZ R26, R22, R26 ;  /* 0x0000001a161a7221 */ /* 0x000fe20000010000 */
[--C-:B------:R-:W-:Y:S02]  /*79f0*/  HADD2.F32 R22, -RZ, R7.reuse.H0_H0 ;  /* 0x20000007ff167230 */ /* 0x100fe40000004100 */
[----:B------:R-:W-:Y:S01]  /*7a00*/  FMUL.FTZ R12, R12, R19 ;  /* 0x000000130c0c7220 */ /* 0x000fe20000410000 */
[----:B------:R-:W-:Y:S02]  /*7a10*/  HADD2.F32 R25, -RZ, R7.H1_H1 ;  /* 0x30000007ff197230 */ /* 0x000fe40000004100 */
[----:B------:R-:W-:Y:S01]  /*7a20*/  FADD.FTZ R71, R71, R27 ;  /* 0x0000001b47477221 */ /* 0x000fe20000010000 */
[----:B------:R-:W-:-:S02]  /*7a30*/  HADD2.F32 R27, -RZ, R59.H0_H0 ;  /* 0x2000003bff1b7230 */ /* 0x000fc40000004100 */
[----:B------:R-:W-:Y:S01]  /*7a40*/  FADD.FTZ R22, R22, -UR26 ;  /* 0x8000001a16167e21 */ /* 0x000fe20008010000 */
[----:B------:R-:W-:Y:S01]  /*7a50*/  FFMA.FTZ R24, R24, R12, R23 ;  /* 0x0000000c18187223 */ /* 0x000fe20000010017 */
[----:B------:R-:W-:Y:S01]  /*7a60*/  FADD.FTZ R28, R25, -UR26 ;  /* 0x8000001a191c7e21 */ /* 0x000fe20008010000 */
[----:B------:R-:W-:Y:S01]  /*7a70*/  FADD.FTZ R23, R12, R26 ;  /* 0x0000001a0c177221 */ /* 0x000fe20000010000 */
[----:B------:R-:W-:Y:S01]  /*7a80*/  FMUL.FTZ R25, R22, UR27 ;  /* 0x0000001b16197c20 */ /* 0x000fe20008410000 */
[----:B------:R-:W-:Y:S02]  /*7a90*/  HADD2.F32 R22, -RZ, R59.H1_H1 ;  /* 0x3000003bff167230 */ /* 0x000fe40000004100 */
        /* <DEDUP_REMOVED lines=20> */
.L_x_1254:
        /* <DEDUP_REMOVED lines=10> */
[----:B------:R-:W-:-:S02]  /*7c80*/  HADD2.F32 R73, -RZ, R56.H1_H1 ;  /* 0x30000038ff497230 */ /* 0x000fc40000004100 */
[----:B------:R-:W-:Y:S01]  /*7c90*/  FADD.FTZ R23, R23, -UR26 ;  /* 0x8000001a17177e21 */ /* 0x000fe20008010000 */
[----:B------:R-:W-:Y:S01]  /*7ca0*/  FFMA.FTZ R12, R12, R22, R24 ;  /* 0x000000160c0c7223 */ /* 0x000fe20000010018 */
[----:B------:R-:W-:Y:S01]  /*7cb0*/  FADD.FTZ R25, R25, -UR26 ;  /* 0x8000001a19197e21 */ /* 0x000fe20008010000 */
        /* <DEDUP_REMOVED lines=23> */
.L_x_1255:
[----:B------:R-:W-:Y:S01]  /*7e30*/  FMUL.FTZ R25, R24, R18 ;  /* 0x0000001218197220 */ /* 0x000fe20000410000 */
[--C-:B------:R-:W-:Y:S02]  /*7e40*/  HADD2.F32 R31, -RZ, R9.reuse.H0_H0 ;  /* 0x20000009ff1f7230 */ /* 0x100fe40000004100 */
[C---:B------:R-:W-:Y:S01]  /*7e50*/  FFMA.FTZ R72, R23.reuse, R24, R72 ;  /* 0x0000001817487223 */ /* 0x040fe20000010048 */
[----:B------:R-:W-:Y:S02]  /*7e60*/  HADD2.F32 R30, -RZ, R9.H1_H1 ;  /* 0x30000009ff1e7230 */ /* 0x000fe40000004100 */
[----:B------:R-:W-:Y:S01]  /*7e70*/  FFMA.FTZ R12, R23, R25, R12 ;  /* 0x00000019170c7223 */ /* 0x000fe2000001000c */
[----:B------:R-:W-:Y:S01]  /*7e80*/  FADD.FTZ R22, R22, R25 ;  /* 0x0000001916167221 */ /* 0x000fe20000010000 */
[----:B------:R-:W-:Y:S01]  /*7e90*/  FMUL.FTZ R23, R73, R19 ;  /* 0x0000001349177220 */ /* 0x000fe20000410000 */
[----:B------:R-:W-:Y:S01]  /*7ea0*/  FADD.FTZ R31, R31, -UR26 ;  /* 0x8000001a1f1f7e21 */ /* 0x000fe20008010000 */
[----:B------:R-:W-:Y:S01]  /*7eb0*/  FADD.FTZ R30, R30, -UR26 ;  /* 0x8000001a1e1e7e21 */ /* 0x000fe20008010000 */
[----:B------:R-:W-:Y:S01]  /*7ec0*/  FADD.FTZ R71, R71, R24 ;  /* 0x0000001847477221 */ /* 0x000fe20000010000 */
[----:B------:R-:W-:Y:S01]  /*7ed0*/  FFMA.FTZ R12, R74, R23, R12 ;  /* 0x000000174a0c7223 */ /* 0x000fe2000001000c */
[----:B------:R-:W-:Y:S01]  /*7ee0*/  FADD.FTZ R22, R23, R22 ;  /* 0x0000001617167221 */ /* 0x000fe20000010000 */
[----:B------:R-:W-:Y:S01]  /*7ef0*/  FMUL.FTZ R31, R31, UR27 ;  /* 0x0000001b1f1f7c20 */ /* 0x000fe20008410000 */
[----:B------:R-:W-:Y:S01]  /*7f00*/  FMUL.FTZ R30, R30, UR27 ;  /* 0x0000001b1e1e7c20 */ /* 0x000fe20008410000 */
[----:B------:R-:W-:-:S02]  /*7f10*/  HADD2.F32 R29, -RZ, R54.H0_H0 ;  /* 0x20000036ff1d7230 */ /* 0x000fc40000004100 */
        /* <DEDUP_REMOVED lines=20> */
.L_x_1256:
[----:B------:R-:W-:Y:S01]  /*8060*/  FMUL.FTZ R23, R29, R18 ;  /* 0x000000121d177220 */ /* 0x000fe20000410000 */
[--C-:B------:R-:W-:Y:S02]  /*8070*/  HADD2.F32 R77, -RZ, R11.reuse.H0_H0 ;  /* 0x2000000bff4d7230 */ /* 0x100fe40000004100 */
[----:B------:R-:W-:Y:S02]  /*8080*/  HADD2.F32 R25, -RZ, R11.H1_H1 ;  /* 0x3000000bff197230 */ /* 0x000fe40000004100 */
[----:B------:R-:W-:Y:S01]  /*8090*/  FFMA.FTZ R12, R31, R23, R12 ;  /* 0x000000171f0c7223 */ /* 0x000fe2000001000c */
[----:B------:R-:W-:Y:S01]  /*80a0*/  FADD.FTZ R22, R22, R23 ;  /* 0x0000001716167221 */ /* 0x000fe20000010000 */
[----:B------:R-:W-:Y:S01]  /*80b0*/  FMUL.FTZ R23, R24, R19 ;  /* 0x0000001318177220 */ /* 0x000fe20000410000 */
[----:B------:R-:W-:Y:S01]  /*80c0*/  FADD.FTZ R77, R77, -UR26 ;  /* 0x8000001a4d4d7e21 */ /* 0x000fe20008010000 */
[----:B------:R-:W-:Y:S01]  /*80d0*/  FADD.FTZ R25, R25, -UR26 ;  /* 0x8000001a19197e21 */ /* 0x000fe20008010000 */
[----:B------:R-:W-:-:S02]  /*80e0*/  HADD2.F32 R26, -RZ, R49.H0_H0 ;  /* 0x20000031ff1a7230 */ /* 0x000fc40000004100 */
[----:B------:R-:W-:Y:S01]  /*80f0*/  FFMA.FTZ R12, R30, R23, R12 ;  /* 0x000000171e0c7223 */ /* 0x000fe2000001000c */
[----:B------:R-:W-:Y:S01]  /*8100*/  FADD.FTZ R22, R23, R22 ;  /* 0x0000001617167221 */ /* 0x000fe20000010000 */
[----:B------:R-:W-:Y:S01]  /*8110*/  FMUL.FTZ R77, R77, UR27 ;  /* 0x0000001b4d4d7c20 */ /* 0x000fe20008410000 */
        /* <DEDUP_REMOVED lines=21> */
.L_x_1257:
[----:B------:R0:W-:Y:S01]  /*8270*/  STL [R1+0x44], R2 ;  /* 0x0000440201007387 */ /* 0x0001e20000100800 */
[----:B------:R-:W-:Y:S01]  /*8280*/  FMUL.FTZ R23, R26, R18 ;  /* 0x000000121a177220 */ /* 0x000fe20000410000 */
[----:B------:R-:W-:Y:S01]  /*8290*/  FMUL.FTZ R28, R27, R19 ;  /* 0x000000131b1c7220 */ /* 0x000fe20000410000 */
[----:B------:R-:W1:Y:S02]  /*82a0*/  S2UR UR7, SR_CgaCtaId ;  /* 0x00000000000779c3 */ /* 0x000e640000008800 */
[----:B------:R-:W-:Y:S01]  /*82b0*/  FFMA.FTZ R12, R77, R23, R12 ;  /* 0x000000174d0c7223 */ /* 0x000fe2000001000c */
[----:B------:R-:W-:-:S03]  /*82c0*/  FADD.FTZ R23, R22, R23 ;  /* 0x0000001716177221 */ /* 0x000fc60000010000 */
[----:B------:R-:W-:Y:S01]  /*82d0*/  FFMA.FTZ R22, R25, R28, R12 ;  /* 0x0000001c19167223 */ /* 0x000fe2000001000c */
[----:B0-----:R-:W0:Y:S01]  /*82e0*/  S2R R2, SR_LANEID ;  /* 0x0000000000027919 */ /* 0x001e220000000000 */
[----:B------:R-:W-:-:S03]  /*82f0*/  FADD.FTZ R23, R28, R23 ;  /* 0x000000171c177221 */ /* 0x000fc60000010000 */
[----:B------:R-:W2:Y:S04]  /*8300*/  SHFL.DOWN PT, R12, R22, 0x1, 0x1f ;  /* 0x08201f00160c7f89 */ /* 0x000ea800000e0000 */
[----:B------:R-:W3:Y:S01]  /*8310*/  SHFL.DOWN PT, R28, R23, 0x1, 0x1f ;  /* 0x08201f00171c7f89 */ /* 0x000ee200000e0000 */
[----:B0-----:R-:W-:-:S13]  /*8320*/  ISETP.GT.AND P0, PT, R2, 0x1e, PT ;  /* 0x0000001e0200780c */ /* 0x001fda0003f04270 */
[----:B--2---:R-:W-:Y:S01]  /*8330*/  @!P0 FADD.FTZ R22, R22, R12 ;  /* 0x0000000c16168221 */ /* 0x004fe20000010000 */
[----:B---3--:R-:W-:Y:S01]  /*8340*/  @!P0 FADD.FTZ R23, R23, R28 ;  /* 0x0000001c17178221 */ /* 0x008fe20000010000 */
[----:B------:R-:W-:-:S03]  /*8350*/  ISETP.GT.AND P0, PT, R2, 0x1d, PT ;  /* 0x0000001d0200780c */ /* 0x000fc60003f04270 */
[----:B------:R-:W0:Y:S04]  /*8360*/  SHFL.DOWN PT, R12, R22, 0x2, 0x1f ;  /* 0x08401f00160c7f89 */ /* 0x000e2800000e0000 */
[----:B------:R-:W2:Y:S06]  /*8370*/  SHFL.DOWN PT, R28, R23, 0x2, 0x1f ;  /* 0x08401f00171c7f89 */ /* 0x000eac00000e0000 */
[----:B0-----:R-:W-:Y:S01]  /*8380*/  @!P0 FADD.FTZ R22, R22, R12 ;  /* 0x0000000c16168221 */ /* 0x001fe20000010000 */
[----:B--2---:R-:W-:-:S04]  /*8390*/  @!P0 FADD.FTZ R23, R23, R28 ;  /* 0x0000001c17178221 */ /* 0x004fc80000010000 */
[----:B------:R-:W0:Y:S01]  /*83a0*/  SHFL.DOWN PT, R12, R22, 0x4, 0x1f ;  /* 0x08801f00160c7f89 */ /* 0x000e2200000e0000 */
[----:B------:R-:W-:-:S03]  /*83b0*/  ISETP.GT.AND P0, PT, R2, 0x1b, PT ;  /* 0x0000001b0200780c */ /* 0x000fc60003f04270 */
[----:B------:R-:W2:Y:S10]  /*83c0*/  SHFL.DOWN PT, R28, R23, 0x4, 0x1f ;  /* 0x08801f00171c7f89 */ /* 0x000eb400000e0000 */
[----:B0-----:R-:W-:Y:S01]  /*83d0*/  @!P0 FADD.FTZ R22, R22, R12 ;  /* 0x0000000c16168221 */ /* 0x001fe20000010000 */
[----:B--2---:R-:W-:-:S04]  /*83e0*/  @!P0 FADD.FTZ R23, R23, R28 ;  /* 0x0000001c17178221 */ /* 0x004fc80000010000 */
[----:B------:R-:W0:Y:S01]  /*83f0*/  SHFL.DOWN PT, R12, R22, 0x8, 0x1f ;  /* 0x09001f00160c7f89 */ /* 0x000e2200000e0000 */
[----:B------:R-:W-:-:S03]  /*8400*/  ISETP.GT.AND P0, PT, R2, 0x17, PT ;  /* 0x000000170200780c */ /* 0x000fc60003f04270 */
[----:B------:R-:W2:Y:S01]  /*8410*/  SHFL.DOWN PT, R28, R23, 0x8, 0x1f ;  /* 0x09001f00171c7f89 */ /* 0x000ea200000e0000 */
[----:B------:R-:W-:-:S09]  /*8420*/  FFMA.FTZ R75, R74, R73, R75 ;  /* 0x000000494a4b7223 */ /* 0x000fd2000001004b */
[----:B0-----:R-:W-:Y:S01]  /*8430*/  @!P0 FADD.FTZ R22, R22, R12 ;  /* 0x0000000c16168221 */ /* 0x001fe20000010000 */
[----:B--2---:R-:W-:Y:S01]  /*8440*/  @!P0 FADD.FTZ R23, R23, R28 ;  /* 0x0000001c17178221 */ /* 0x004fe20000010000 */
[----:B------:R-:W-:Y:S01]  /*8450*/  ISETP.GT.AND P0, PT, R2, 0xf, PT ;  /* 0x0000000f0200780c */ /* 0x000fe20003f04270 */
[----:B------:R-:W-:Y:S01]  /*8460*/  FADD.FTZ R76, R76, R73 ;  /* 0x000000494c4c7221 */ /* 0x000fe20000010000 */
[----:B------:R0:W5:Y:S04]  /*8470*/  LDL.LU R2, [R1+0x44] ;  /* 0x0000440001027983 */ /* 0x0001680000300800 */
[----:B------:R-:W2:Y:S01]  /*8480*/  LDL R74, [R1+0x40] ;  /* 0x00004000014a7983 */ /* 0x000ea20000100800 */
[----:B------:R-:W3:Y:S03]  /*8490*/  S2R R73, SR_LANEID ;  /* 0x0000000000497919 */ /* 0x000ee60000000000 */
[----:B------:R-:W4:Y:S04]  /*84a0*/  SHFL.DOWN PT, R12, R22, 0x10, 0x1f ;  /* 0x0a001f00160c7f89 */ /* 0x000f2800000e0000 */
[----:B------:R-:W0:Y:S01]  /*84b0*/  SHFL.DOWN PT, R28, R23, 0x10, 0x1f ;  /* 0x0a001f00171c7f89 */ /* 0x000e2200000e0000 */
[----:B------:R-:W-:-:S02]  /*84c0*/  UMOV UR6, 0x400 ;  /* 0x0000040000067882 */ /* 0x000fc40000000000 */
[----:B------:R-:W-:Y:S01]  /*84d0*/  UIADD3 UR5, UR6, 0xd0, URZ ;  /* 0x000000d006057890 */ /* 0x000fe2000fffe03f */
[----:B------:R-:W-:Y:S01]  /*84e0*/  FFMA.FTZ R72, R31, R29, R72 ;  /* 0x0000001d1f487223 */ /* 0x000fe20000010048 */
[----:B------:R-:W-:Y:S01]  /*84f0*/  FFMA.FTZ R75, R30, R24, R75 ;  /* 0x000000181e4b7223 */ /* 0x000fe2000001004b */
[----:B------:R-:W-:Y:S01]  /*8500*/  ISETP.NE.AND P2, PT, R0, RZ, PT ;  /* 0x000000ff0000720c */ /* 0x000fe20003f45270 */
[----:B-1----:R-:W-:Y:S01]  /*8510*/  ULEA UR5, UR7, UR5, 0x18 ;  /* 0x0000000507057291 */ /* 0x002fe2000f8ec03f */
[----:B------:R-:W-:Y:S01]  /*8520*/  FADD.FTZ R71, R71, R29 ;  /* 0x0000001d47477221 */ /* 0x000fe20000010000 */
[----:B------:R-:W-:Y:S01]  /*8530*/  FADD.FTZ R76, R76, R24 ;  /* 0x000000184c4c7221 */ /* 0x000fe20000010000 */
[----:B------:R-:W-:Y:S01]  /*8540*/  FFMA.FTZ R24, R77, R26, R72 ;  /* 0x0000001a4d187223 */ /* 0x000fe20000010048 */
[----:B------:R-:W-:Y:S01]  /*8550*/  FFMA.FTZ R25, R25, R27, R75 ;  /* 0x0000001b19197223 */ /* 0x000fe2000001004b */
[----:B------:R-:W-:Y:S01]  /*8560*/  FADD.FTZ R26, R71, R26 ;  /* 0x0000001a471a7221 */ /* 0x000fe20000010000 */
[----:B----4-:R-:W-:Y:S01]  /*8570*/  @!P0 FADD.FTZ R22, R22, R12 ;  /* 0x0000000c16168221 */ /* 0x010fe20000010000 */
[----:B0-----:R-:W-:Y:S01]  /*8580*/  @!P0 FADD.FTZ R23, R23, R28 ;  /* 0x0000001c17178221 */ /* 0x001fe20000010000 */
[----:B---3--:R-:W-:Y:S01]  /*8590*/  ISETP.NE.AND P0, PT, R73, RZ, PT ;  /* 0x000000ff4900720c */ /* 0x008fe20003f05270 */
[----:B------:R-:W-:Y:S01]  /*85a0*/  FADD.FTZ R27, R76, R27 ;  /* 0x0000001b4c1b7221 */ /* 0x000fe20000010000 */
[C---:B------:R-:W-:Y:S01]  /*85b0*/  LEA R12, R0.reuse, UR5, 0x4 ;  /* 0x00000005000c7c11 */ /* 0x040fe2000f8e20ff */
[----:B------:R-:W-:Y:S04]  /*85c0*/  BSSY B0, `(.L_x_1258) ;  /* 0x0000039000007945 */ /* 0x000fe80003800000 */
[----:B------:R0:W-:Y:S01]  /*85d0*/  STS.128 [R12], R24 ;  /* 0x000000180c007388 */ /* 0x0001e20000000c00 */
[----:B------:R-:W-:-:S05]  /*85e0*/  ISETP.GT.U32.AND P4, PT, R0, 0x29, PT ;  /* 0x000000290000780c */ /* 0x000fca0003f84070 */
[----:B--2---:R0:W-:Y:S01]  /*85f0*/  @!P0 STS.64 [R74+0x18], R22 ;  /* 0x000018164a008388 */ /* 0x0041e20000000a00 */
[----:B------:R-:W-:Y:S06]  /*8600*/  BAR.SYNC.DEFER_BLOCKING 0x0 ;  /* 0x0000000000007b1d */ /* 0x000fec0000010000 */
[----:B------:R-:W-:Y:S05]  /*8610*/  @P2 BRA `(.L_x_1259) ;  /* 0x0000000000cc2947 */ /* 0x000fea0003800000 */
[----:B------:R-:W-:-:S09]  /*8620*/  ULEA UR5, UR7, UR6, 0x18 ;  /* 0x0000000607057291 */ /* 0x000fd2000f8ec03f */
        /* <DEDUP_REMOVED lines=50> */
.L_x_1259:
[----:B------:R-:W-:Y:S05]  /*8950*/  BSYNC B0 ;  /* 0x0000000000007941 */ /* 0x000fea0003800000 */
.L_x_1258:
[----:B------:R-:W-:Y:S06]  /*8960*/  BAR.SYNC.DEFER_BLOCKING 0x0 ;  /* 0x0000000000007b1d */ /* 0x000fec0000010000 */
[----:B------:R-:W-:Y:S04]  /*8970*/  BSSY B0, `(.L_x_1260) ;  /* 0x000004d000007945 */ /* 0x000fe80003800000 */
[----:B------:R-:W-:Y:S05]  /*8980*/  @P4 BRA `(.L_x_1261) ;  /* 0x00000004002c4947 */ /* 0x000fea0003800000 */
[----:B------:R-:W1:Y:S02]  /*8990*/  LDS.128 R28, [R12+0x2a0] ;  /* 0x0002a0000c1c7984 */ /* 0x000e640000000c00 */
[----:B-1----:R-:W-:Y:S01]  /*89a0*/  FADD.FTZ R28, R24, R28 ;  /* 0x0000001c181c7221 */ /* 0x002fe20000010000 */
[----:B------:R-:W-:Y:S01]  /*89b0*/  FADD.FTZ R29, R25, R29 ;  /* 0x0000001d191d7221 */ /* 0x000fe20000010000 */
[----:B------:R-:W-:Y:S01]  /*89c0*/  FADD.FTZ R30, R26, R30 ;  /* 0x0000001e1a1e7221 */ /* 0x000fe20000010000 */
[----:B------:R-:W-:Y:S02]  /*89d0*/  FADD.FTZ R31, R27, R31 ;  /* 0x0000001f1b1f7221 */ /* 0x000fe40000010000 */
[----:B0-----:R-:W0:Y:S02]  /*89e0*/  LDS.128 R24, [R12+0x540] ;  /* 0x000540000c187984 */ /* 0x001e240000000c00 */
        /* <DEDUP_REMOVED lines=69> */
.L_x_1261:
[----:B------:R-:W-:Y:S05]  /*8e40*/  BSYNC B0 ;  /* 0x0000000000007941 */ /* 0x000fea0003800000 */
.L_x_1260:
[----:B------:R-:W1:Y:S01]  /*8e50*/  LDC.64 R28, c[0x0][0x268] ;  /* 0x00009a00ff1c7b82 */ /* 0x000e620000000a00 */
[----:B0-----:R-:W-:Y:S01]  /*8e60*/  MOV R12, UR14 ;  /* 0x0000000e000c7c02 */ /* 0x001fe20008000f00 */
[----:B------:R-:W-:Y:S01]  /*8e70*/  ULDC UR15, c[0x0][0xc] ;  /* 0x00000300000f7ab9 */ /* 0x000fe20000000800 */
[----:B------:R-:W-:Y:S03]  /*8e80*/  BSSY B0, `(.L_x_1262) ;  /* 0x0000011000007945 */ /* 0x000fe60003800000 */
[----:B------:R-:W-:-:S04]  /*8e90*/  IMAD R12, R12, 0x2a, R0 ;  /* 0x0000002a0c0c7824 */ /* 0x000fc800078e0200 */
[----:B-1----:R-:W-:Y:S01]  /*8ea0*/  IMAD.WIDE R28, R12, 0x4, R28 ;  /* 0x000000040c1c7825 */ /* 0x002fe200078e021c */
[----:B------:R-:W-:Y:S06]  /*8eb0*/  @P4 BRA `(.L_x_1263) ;  /* 0x0000000000344947 */ /* 0x000fec0003800000 */
[----:B------:R-:W-:Y:S01]  /*8ec0*/  MOV R30, UR9 ;  /* 0x00000009001e7c02 */ /* 0x000fe20008000f00 */
[----:B------:R-:W-:Y:S03]  /*8ed0*/  REDG.E.ADD.F32.FTZ.RN.STRONG.GPU desc[UR22][R28.64], R24 ;  /* 0x000000181c0079a6 */ /* 0x000fe6000c10f396 */
[----:B------:R-:W-:-:S04]  /*8ee0*/  LEA R30, P0, R30, R28, 0x2 ;  /* 0x0000001c1e1e7211 */ /* 0x000fc800078010ff */
[----:B------:R-:W-:-:S05]  /*8ef0*/  IADD3.X R31, R29, UR10, RZ, P0, !PT ;  /* 0x0000000a1d1f7c10 */ /* 0x000fca00087fe4ff */
[----:B------:R0:W-:Y:S02]  /*8f00*/  REDG.E.ADD.F32.FTZ.RN.STRONG.GPU desc[UR22][R30.64], R25 ;  /* 0x000000191e0079a6 */ /* 0x0001e4000c10f396 */
[----:B0-----:R-:W0:Y:S01]  /*8f10*/  LDC.64 R30, c[0x0][0x288] ;  /* 0x0000a200ff1e7b82 */ /* 0x001e220000000a00 */
[----:B------:R-:W-:Y:S02]  /*8f20*/  MOV R12, UR11 ;  /* 0x0000000b000c7c02 */ /* 0x000fe40008000f00 */
[-C--:B0-----:R-:W-:Y:S02]  /*8f30*/  LEA R24, P0, R30, R28.reuse, 0x2 ;  /* 0x0000001c1e187211 */ /* 0x081fe400078010ff */
[----:B------:R-:W-:Y:S02]  /*8f40*/  LEA R28, P4, R12, R28, 0x2 ;  /* 0x0000001c0c1c7211 */ /* 0x000fe400078810ff */
[----:B------:R-:W-:Y:S02]  /*8f50*/  LEA.HI.X R25, R30, R29, R31, 0x2, P0 ;  /* 0x0000001d1e197211 */ /* 0x000fe400000f141f */
[----:B------:R-:W-:-:S03]  /*8f60*/  IADD3.X R29, R29, UR12, RZ, P4, !PT ;  /* 0x0000000c1d1d7c10 */ /* 0x000fc6000a7fe4ff */
[----:B------:R0:W-:Y:S04]  /*8f70*/  REDG.E.ADD.F32.FTZ.RN.STRONG.GPU desc[UR22][R24.64], R26 ;  /* 0x0000001a180079a6 */ /* 0x0001e8000c10f396 */
[----:B------:R0:W-:Y:S02]  /*8f80*/  REDG.E.ADD.F32.FTZ.RN.STRONG.GPU desc[UR22][R28.64], R27 ;  /* 0x0000001b1c0079a6 */ /* 0x0001e4000c10f396 */
.L_x_1263:
[----:B------:R-:W-:Y:S05]  /*8f90*/  BSYNC B0 ;  /* 0x0000000000007941 */ /* 0x000fea0003800000 */
.L_x_1262:
[----:B------:R-:W-:-:S06]  /*8fa0*/  UISETP.GE.U32.AND UP0, UPT, UR15, 0x2, UPT ;  /* 0x000000020f00788c */ /* 0x000fcc000bf06070 */
[----:B------:R-:W-:-:S13]  /*8fb0*/  PLOP3.LUT P0, PT, PT, PT, UP0, 0x80, 0x0 ;  /* 0x000000000000781c */ /* 0x000fda0003f0f008 */
[----:B------:R-:W-:Y:S05]  /*8fc0*/  @!P0 BRA `(.L_x_1264) ;  /* 0x0000001800448947 */ /* 0x000fea0003800000 */
[----:B------:R-:W1:Y:S01]  /*8fd0*/  S2UR UR13, SR_CTAID.Y ;  /* 0x00000000000d79c3 */ /* 0x000e620000002600 */
[----:B------:R-:W-:Y:S01]  /*8fe0*/  ULOP3.LUT UR5, UR4, 0x1, URZ, 0xc0, !UPT ;  /* 0x0000000104057892 */ /* 0x000fe2000f8ec03f */
[----:B------:R-:W-:Y:S01]  /*8ff0*/  ULDC UR14, c[0x0][0x10] ;  /* 0x00000400000e7ab9 */ /* 0x000fe20000000800 */
[----:B------:R-:W-:Y:S02]  /*9000*/  ULDC.64 UR16, c[0x0][0x260] ;  /* 0x0000980000107ab9 */ /* 0x000fe40000000a00 */
[----:B------:R-:W-:-:S04]  /*9010*/  UIMAD UR5, UR5, UR14, URZ ;  /* 0x0000000e050572a4 */ /* 0x000fc8000f8e023f */
[----:B------:R-:W-:Y:S02]  /*9020*/  UIMAD UR6, UR5, UR15, URZ ;  /* 0x0000000f050672a4 */ /* 0x000fe4000f8e023f */
[----:B-1----:R-:W-:Y:S02]  /*9030*/  UIADD3 UR18, UR5, UR13, URZ ;  /* 0x0000000d05127290 */ /* 0x002fe4000fffe03f */
[----:B------:R-:W-:-:S03]  /*9040*/  USHF.L.U32 UR5, UR6, 0x1, URZ ;  /* 0x0000000106057899 */ /* 0x000fc6000800063f */
[----:B------:R-:W-:Y:S02]  /*9050*/  ULDC.64 UR6, c[0x0][0x258] ;  /* 0x0000960000067ab9 */ /* 0x000fe40000000a00 */
[----:B------:R-:W-:Y:S02]  /*9060*/  UIMAD.WIDE.U32 UR18, UR18, 0x4, UR6 ;  /* 0x00000004121278a5 */ /* 0x000fe4000f8e0006 */
[----:B------:R-:W-:Y:S01]  /*9070*/  UIMAD.WIDE UR6, UR5, 0x4, UR16 ;  /* 0x00000004050678a5 */ /* 0x000fe2000f8e0210 */
[----:B------:R-:W-:Y:S11]  /*9080*/  @P2 BRA `(.L_x_1265) ;  /* 0x0000000000802947 */ /* 0x000ff60003800000 */
[----:B------:R-:W1:Y:S01]  /*9090*/  S2R R12, SR_LANEID ;  /* 0x00000000000c7919 */ /* 0x000e620000000000 */
[----:B------:R-:W-:Y:S02]  /*90a0*/  UIMAD UR16, UR24, UR14, UR13 ;  /* 0x0000000e181072a4 */ /* 0x000fe4000f8e020d */
[----:B------:R-:W-:Y:S02]  /*90b0*/  ULOP3.LUT UP0, URZ, UR4, 0x2, URZ, 0xc0, !UPT ;  /* 0x00000002043f7892 */ /* 0x000fe4000f80c03f */
[----:B------:R-:W-:Y:S01]  /*90c0*/  UIMAD.WIDE.U32 UR16, UR16, 0x8, UR6 ;  /* 0x00000008101078a5 */ /* 0x000fe2000f8e0006 */
[----:B------:R-:W-:Y:S02]  /*90d0*/  UMOV UR5, 0x1 ;  /* 0x0000000100057882 */ /* 0x000fe40000000000 */
[----:B------:R-:W-:-:S03]  /*90e0*/  USEL UR5, UR5, 0xffffffff, !UP0 ;  /* 0xffffffff05057887 */ /* 0x000fc6000c000000 */
[----:B0-----:R-:W-:Y:S01]  /*90f0*/  MOV R24, UR16 ;  /* 0x0000001000187c02 */ /* 0x001fe20008000f00 */
[----:B------:R-:W-:Y:S01]  /*9100*/  VOTEU.ANY UR16, UPT, PT ;  /* 0x0000000000107886 */ /* 0x000fe200038e0100 */
[----:B------:R-:W-:Y:S01]  /*9110*/  MOV R25, UR17 ;  /* 0x0000001100197c02 */ /* 0x000fe20008000f00 */
[----:B------:R-:W-:Y:S02]  /*9120*/  UFLO.U32 UR17, UR16 ;  /* 0x00000010001172bd */ /* 0x000fe400080e0000 */
[----:B------:R-:W-:Y:S02]  /*9130*/  UPOPC UR16, UR16 ;  /* 0x00000010001072bf */ /* 0x000fe40008000000 */
[----:B------:R0:W-:Y:S02]  /*9140*/  STG.E.64 desc[UR22][R24.64], R22 ;  /* 0x0000001618007986 */ /* 0x0001e4000c101b16 */
[----:B------:R-:W-:Y:S01]  /*9150*/  UIMAD UR5, UR5, UR16, URZ ;  /* 0x00000010050572a4 */ /* 0x000fe2000f8e023f */
[----:B-1----:R-:W-:-:S05]  /*9160*/  ISETP.EQ.U32.AND P0, PT, R12, UR17, PT ;  /* 0x000000110c007c0c */ /* 0x002fca000bf02070 */
[----:B------:R-:W-:Y:S02]  /*9170*/  MOV R12, UR5 ;  /* 0x00000005000c7c02 */ /* 0x000fe40008000f00 */
[----:B0-----:R-:W-:Y:S02]  /*9180*/  MOV R24, UR18 ;  /* 0x0000001200187c02 */ /* 0x001fe40008000f00 */
[----:B------:R-:W-:-:S04]  /*9190*/  MOV R25, UR19 ;  /* 0x0000001300197c02 */ /* 0x000fc80008000f00 */
        /* <DEDUP_REMOVED lines=8> */
.L_x_1266:
[----:B------:R-:W-:Y:S02]  /*9220*/  MOV R24, UR18 ;  /* 0x0000001200187c02 */ /* 0x000fe40008000f00 */
[----:B------:R-:W-:-:S05]  /*9230*/  MOV R25, UR19 ;  /* 0x0000001300197c02 */ /* 0x000fca0008000f00 */
[----:B------:R-:W2:Y:S04]  /*9240*/  LDG.E.STRONG.GPU R24, desc[UR22][R24.64] ;  /* 0x0000001618187981 */ /* 0x000ea8000c1ef900 */
[----:B--2---:R-:W-:Y:S01]  /*9250*/  CCTL.IVALL ;  /* 0x00000000ff00798f */ /* 0x004fe20002000000 */
[----:B------:R-:W-:Y:S05]  /*9260*/  YIELD ;  /* 0x0000000000007946 */ /* 0x000fea0003800000 */
[----:B------:R-:W-:-:S13]  /*9270*/  ISETP.NE.AND P0, PT, R24, R12, PT ;  /* 0x0000000c1800720c */ /* 0x000fda0003f05270 */
[----:B------:R-:W-:Y:S05]  /*9280*/  @P0 BRA `(.L_x_1266) ;  /* 0xfffffffc00e40947 */ /* 0x000fea000383ffff */
.L_x_1265:
        /* <DEDUP_REMOVED lines=19> */
.L_x_1270:
[----:B------:R-:W1:Y:S02]  /*93c0*/  S2R R12, SR_CTAID.X ;  /* 0x00000000000c7919 */ /* 0x000e640000002500 */
[----:B-1----:R-:W-:-:S13]  /*93d0*/  ISETP.EQ.OR P6, PT, R12, UR5, P2 ;  /* 0x000000050c007c0c */ /* 0x002fda00097c2670 */
[----:B------:R-:W-:-:S05]  /*93e0*/  VOTEU.ALL UP0, P6 ;  /* 0x00000000003f7886 */ /* 0x000fca0003000000 */
[----:B------:R-:W-:-:S04]  /*93f0*/  @!UP0 UIMAD UR18, UR14, UR5, UR13 ;  /* 0x000000050e1282a4 */ /* 0x000fc8000f8e020d */
[----:B------:R-:W-:-:S06]  /*9400*/  @!UP0 UIMAD.WIDE.U32 UR18, UR18, 0x8, UR6 ;  /* 0x00000008121288a5 */ /* 0x000fcc000f8e0006 */
[----:B0-----:R-:W-:Y:S02]  /*9410*/  MOV R24, UR18 ;  /* 0x0000001200187c02 */ /* 0x001fe40008000f00 */
        /* <DEDUP_REMOVED lines=16> */
[----:B--2---:R-:W-:Y:S01]  /*9520*/  @!P6 FADD.FTZ R22, R22, R24 ;  /* 0x000000181616e221 */ /* 0x004fe20000010000 */
[----:B------:R-:W-:Y:S01]  /*9530*/  @!P6 FADD.FTZ R23, R23, R25 ;  /* 0x000000191717e221 */ /* 0x000fe20000010000 */
[----:B------:R-:W-:Y:S02]  /*9540*/  ISETP.EQ.OR P6, PT, R12, UR17, P2 ;  /* 0x000000110c007c0c */ /* 0x000fe400097c2670 */
[----:B------:R-:W-:Y:S02]  /*9550*/  MOV R24, UR20 ;  /* 0x0000001400187c02 */ /* 0x000fe40008000f00 */
[----:B------:R-:W-:-:S06]  /*9560*/  MOV R25, UR21 ;  /* 0x0000001500197c02 */ /* 0x000fcc0008000f00 */
[----:B------:R-:W2:Y:S03]  /*9570*/  @!P5 LDG.E.64 R24, desc[UR22][R24.64] ;  /* 0x000000161818d981 */ /* 0x000ea6000c1e1b00 */
[----:B------:R-:W-:-:S05]  /*9580*/  VOTEU.ALL UP2, P6 ;  /* 0x00000000003f7886 */ /* 0x000fca0003040000 */
[----:B------:R-:W-:-:S04]  /*9590*/  @!UP2 UIMAD UR17, UR14, UR17, UR13 ;  /* 0x000000110e11a2a4 */ /* 0x000fc8000f8e020d */
[----:B------:R-:W-:-:S06]  /*95a0*/  @!UP2 UIMAD.WIDE.U32 UR18, UR17, 0x8, UR6 ;  /* 0x000000081112a8a5 */ /* 0x000fcc000f8e0006 */
[----:B------:R-:W-:Y:S02]  /*95b0*/  MOV R28, UR18 ;  /* 0x00000012001c7c02 */ /* 0x000fe40008000f00 */
[----:B------:R-:W-:-:S06]  /*95c0*/  MOV R29, UR19 ;  /* 0x00000013001d7c02 */ /* 0x000fcc0008000f00 */
[----:B------:R-:W4:Y:S01]  /*95d0*/  @!P6 LDG.E.64 R28, desc[UR22][R28.64] ;  /* 0x000000161c1ce981 */ /* 0x000f22000c1e1b00 */
[----:B------:R-:W-:Y:S02]  /*95e0*/  UIADD3 UR18, UR5, 0x4, URZ ;  /* 0x0000000405127890 */ /* 0x000fe4000fffe03f */
[----:B------:R-:W-:Y:S01]  /*95f0*/  UIADD3 UR20, UR5, 0x5, URZ ;  /* 0x0000000505147890 */ /* 0x000fe2000fffe03f */
[----:B---3--:R-:W-:Y:S01]  /*9600*/  @!P4 FADD.FTZ R22, R22, R26 ;  /* 0x0000001a1616c221 */ /* 0x008fe20000010000 */
[----:B------:R-:W-:Y:S02]  /*9610*/  @!P4 FADD.FTZ R23, R23, R27 ;  /* 0x0000001b1717c221 */ /* 0x000fe40000010000 */
[----:B------:R-:W-:Y:S01]  /*9620*/  ISETP.EQ.OR P4, PT, R12, UR18, P2 ;  /* 0x000000120c007c0c */ /* 0x000fe20009782670 */
[----:B------:R-:W-:-:S12]  /*9630*/  UIADD3 UR17, UR5, 0x6, URZ ;  /* 0x0000000605117890 */ /* 0x000fd8000fffe03f */
        /* <DEDUP_REMOVED lines=8> */
[----:B------:R-:W-:-:S13]  /*96c0*/  ISETP.EQ.OR P5, PT, R12, UR20, P2 ;  /* 0x000000140c007c0c */ /* 0x000fda00097a2670 */
[----:B------:R-:W-:-:S05]  /*96d0*/  VOTEU.ALL UP1, P5 ;  /* 0x00000000003f7886 */ /* 0x000fca0002820000 */
[----:B------:R-:W-:-:S04]  /*96e0*/  @!UP1 UIMAD UR20, UR14, UR20, UR13 ;  /* 0x000000140e1492a4 */ /* 0x000fc8000f8e020d */
[----:B------:R-:W-:Y:S01]  /*96f0*/  @!UP1 UIMAD.WIDE.U32 UR20, UR20, 0x8, UR6 ;  /* 0x00000008141498a5 */ /* 0x000fe2000f8e0006 */
[----:B----4-:R-:W-:Y:S01]  /*9700*/  @!P6 FADD.FTZ R22, R22, R28 ;  /* 0x0000001c1616e221 */ /* 0x010fe20000010000 */
[----:B------:R-:W-:Y:S01]  /*9710*/  @!P6 FADD.FTZ R23, R23, R29 ;  /* 0x0000001d1717e221 */ /* 0x000fe20000010000 */
[----:B------:R-:W-:-:S03]  /*9720*/  ISETP.EQ.OR P6, PT, R12, UR17, P2 ;  /* 0x000000110c007c0c */ /* 0x000fc600097c2670 */
[----:B------:R-:W-:Y:S02]  /*9730*/  MOV R24, UR20 ;  /* 0x0000001400187c02 */ /* 0x000fe40008000f00 */
[----:B------:R-:W-:-:S06]  /*9740*/  MOV R25, UR21 ;  /* 0x0000001500197c02 */ /* 0x000fcc0008000f00 */
[----:B------:R-:W2:Y:S02]  /*9750*/  @!P5 LDG.E.64 R24, desc[UR22][R24.64] ;  /* 0x000000161818d981 */ /* 0x000ea4000c1e1b00 */
        /* <DEDUP_REMOVED lines=36> */
[----:B------:R-:W-:Y:S01]  /*99a0*/  UIADD3 UR18, UR5, 0xa, URZ ;  /* 0x0000000a05127890 */ /* 0x000fe2000fffe03f */
[----:B---3--:R-:W-:Y:S01]  /*99b0*/  @!P4 FADD.FTZ R22, R22, R26 ;  /* 0x0000001a1616c221 */ /* 0x008fe20000010000 */
[----:B------:R-:W-:Y:S01]  /*99c0*/  @!P4 FADD.FTZ R23, R23, R27 ;  /* 0x0000001b1717c221 */ /* 0x000fe20000010000 */
[----:B------:R-:W-:-:S06]  /*99d0*/  UIADD3 UR20, UR5, 0xb, URZ ;  /* 0x0000000b05147890 */ /* 0x000fcc000fffe03f */
[----:B------:R-:W-:Y:S01]  /*99e0*/  ISETP.EQ.OR P4, PT, R12, UR20, P2 ;  /* 0x000000140c007c0c */ /* 0x000fe20009782670 */
[----:B------:R-:W-:-:S12]  /*99f0*/  UIADD3 UR17, UR5, 0xc, URZ ;  /* 0x0000000c05117890 */ /* 0x000fd8000fffe03f */
[----:B------:R-:W-:-:S05]  /*9a00*/  VOTEU.ALL UP1, P4 ;  /* 0x00000000003f7886 */ /* 0x000fca0002020000 */
[----:B------:R-:W-:-:S04]  /*9a10*/  @!UP1 UIMAD UR20, UR14, UR20, UR13 ;  /* 0x000000140e1492a4 */ /* 0x000fc8000f8e020d */
[----:B------:R-:W-:Y:S01]  /*9a20*/  @!UP1 UIMAD.WIDE.U32 UR20, UR20, 0x8, UR6 ;  /* 0x00000008141498a5 */ /* 0x000fe2000f8e0006 */
        /* <DEDUP_REMOVED lines=10> */
[----:B------:R-:W-:Y:S02]  /*9ad0*/  MOV R27, UR19 ;  /* 0x00000013001b7c02 */ /* 0x000fe40008000f00 */
[----:B------:R-:W-:Y:S02]  /*9ae0*/  MOV R24, UR20 ;  /* 0x0000001400187c02 */ /* 0x000fe40008000f00 */
[----:B------:R-:W-:Y:S02]  /*9af0*/  MOV R25, UR21 ;  /* 0x0000001500197c02 */ /* 0x000fe40008000f00 */
[----:B------:R-:W2:Y:S02]  /*9b00*/  @!P5 LDG.E.64 R26, desc[UR22][R26.64] ;  /* 0x000000161a1ad981 */ /* 0x000ea4000c1e1b00 */
[----:B------:R-:W-:-:S02]  /*9b10*/  VOTEU.ALL UP2, P6 ;  /* 0x00000000003f7886 */ /* 0x000fc40003040000 */
[----:B------:R-:W3:Y:S03]  /*9b20*/  @!P4 LDG.E.64 R24, desc[UR22][R24.64] ;  /* 0x000000161818c981 */ /* 0x000ee6000c1e1b00 */
[----:B------:R-:W-:-:S04]  /*9b30*/  @!UP2 UIMAD UR17, UR14, UR17, UR13 ;  /* 0x000000110e11a2a4 */ /* 0x000fc8000f8e020d */
[----:B------:R-:W-:-:S06]  /*9b40*/  @!UP2 UIMAD.WIDE.U32 UR18, UR17, 0x8, UR6 ;  /* 0x000000081112a8a5 */ /* 0x000fcc000f8e0006 */
[----:B------:R-:W-:Y:S02]  /*9b50*/  MOV R28, UR18 ;  /* 0x00000012001c7c02 */ /* 0x000fe40008000f00 */
[----:B------:R-:W-:-:S06]  /*9b60*/  MOV R29, UR19 ;  /* 0x00000013001d7c02 */ /* 0x000fcc0008000f00 */
[----:B------:R-:W4:Y:S01]  /*9b70*/  @!P6 LDG.E.64 R28, desc[UR22][R28.64] ;  /* 0x000000161c1ce981 */ /* 0x000f22000c1e1b00 */
[----:B------:R-:W-:Y:S02]  /*9b80*/  UIADD3 UR18, UR5, 0xd, URZ ;  /* 0x0000000d05127890 */ /* 0x000fe4000fffe03f */
[----:B------:R-:W-:Y:S02]  /*9b90*/  UIADD3 UR17, UR5, 0xe, URZ ;  /* 0x0000000e05117890 */ /* 0x000fe4000fffe03f */
[----:B------:R-:W-:Y:S01]  /*9ba0*/  UIADD3 UR20, UR5, 0xf, URZ ;  /* 0x0000000f05147890 */ /* 0x000fe2000fffe03f */
[----:B--2---:R-:W-:Y:S01]  /*9bb0*/  @!P5 FADD.FTZ R22, R22, R26 ;  /* 0x0000001a1616d221 */ /* 0x004fe20000010000 */
[----:B------:R-:W-:Y:S01]  /*9bc0*/  @!P5 FADD.FTZ R23, R23, R27 ;  /* 0x0000001b1717d221 */ /* 0x000fe20000010000 */
[----:B------:R-:W-:Y:S02]  /*9bd0*/  ISETP.EQ.OR P5, PT, R12, UR18, P2 ;  /* 0x000000120c007c0c */ /* 0x000fe400097a2670 */
[----:B---3--:R-:W-:Y:S01]  /*9be0*/  @!P4 FADD.FTZ R22, R22, R24 ;  /* 0x000000181616c221 */ /* 0x008fe20000010000 */
[----:B------:R-:W-:Y:S01]  /*9bf0*/  @!P4 FADD.FTZ R23, R23, R25 ;  /* 0x000000191717c221 */ /* 0x000fe20000010000 */
[----:B------:R-:W-:-:S09]  /*9c00*/  ISETP.EQ.OR P4, PT, R12, UR17, P2 ;  /* 0x000000110c007c0c */ /* 0x000fd20009782670 */
[----:B------:R-:W-:-:S05]  /*9c10*/  VOTEU.ALL UP0, P5 ;  /* 0x00000000003f7886 */ /* 0x000fca0002800000 */
[----:B------:R-:W-:Y:S01]  /*9c20*/  @!UP0 UIMAD UR18, UR14, UR18, UR13 ;  /* 0x000000120e1282a4 */ /* 0x000fe2000f8e020d */
[----:B------:R-:W-:-:S03]  /*9c30*/  VOTEU.ALL UP1, P4 ;  /* 0x00000000003f7886 */ /* 0x000fc60002020000 */
[----:B------:R-:W-:Y:S01]  /*9c40*/  @!UP0 UIMAD.WIDE.U32 UR18, UR18, 0x8, UR6 ;  /* 0x00000008121288a5 */ /* 0x000fe2000f8e0006 */
[----:B----4-:R-:W-:Y:S01]  /*9c50*/  @!P6 FADD.FTZ R22, R22, R28 ;  /* 0x0000001c1616e221 */ /* 0x010fe20000010000 */
[----:B------:R-:W-:Y:S01]  /*9c60*/  @!P6 FADD.FTZ R23, R23, R29 ;  /* 0x0000001d1717e221 */ /* 0x000fe20000010000 */
[----:B------:R-:W-:Y:S01]  /*9c70*/  ISETP.EQ.OR P6, PT, R12, UR20, P2 ;  /* 0x000000140c007c0c */ /* 0x000fe200097c2670 */
[----:B------:R-:W-:Y:S02]  /*9c80*/  @!UP1 UIMAD UR17, UR14, UR17, UR13 ;  /* 0x000000110e1192a4 */ /* 0x000fe4000f8e020d */
[----:B------:R-:W-:Y:S02]  /*9c90*/  MOV R26, UR18 ;  /* 0x00000012001a7c02 */ /* 0x000fe40008000f00 */
[----:B------:R-:W-:Y:S01]  /*9ca0*/  MOV R27, UR19 ;  /* 0x00000013001b7c02 */ /* 0x000fe20008000f00 */
[----:B------:R-:W-:-:S05]  /*9cb0*/  @!UP1 UIMAD.WIDE.U32 UR18, UR17, 0x8, UR6 ;  /* 0x00000008111298a5 */ /* 0x000fca000f8e0006 */
[----:B------:R-:W2:Y:S01]  /*9cc0*/  @!P5 LDG.E.64 R26, desc[UR22][R26.64] ;  /* 0x000000161a1ad981 */ /* 0x000ea2000c1e1b00 */
[----:B------:R-:W-:Y:S02]  /*9cd0*/  MOV R24, UR18 ;  /* 0x0000001200187c02 */ /* 0x000fe40008000f00 */
[----:B------:R-:W-:Y:S01]  /*9ce0*/  MOV R25, UR19 ;  /* 0x0000001300197c02 */ /* 0x000fe20008000f00 */
[----:B------:R-:W-:-:S05]  /*9cf0*/  VOTEU.ALL UP0, P6 ;  /* 0x00000000003f7886 */ /* 0x000fca0003000000 */
[----:B------:R-:W-:Y:S01]  /*9d00*/  @!UP0 UIMAD UR20, UR14, UR20, UR13 ;  /* 0x000000140e1482a4 */ /* 0x000fe2000f8e020d */
[----:B------:R-:W3:Y:S03]  /*9d10*/  @!P4 LDG.E.64 R24, desc[UR22][R24.64] ;  /* 0x000000161818c981 */ /* 0x000ee6000c1e1b00 */
[----:B------:R-:W-:-:S06]  /*9d20*/  @!UP0 UIMAD.WIDE.U32 UR20, UR20, 0x8, UR6 ;  /* 0x00000008141488a5 */ /* 0x000fcc000f8e0006 */
[----:B------:R-:W-:Y:S02]  /*9d30*/  MOV R28, UR20 ;  /* 0x00000014001c7c02 */ /* 0x000fe40008000f00 */
[----:B------:R-:W-:-:S06]  /*9d40*/  MOV R29, UR21 ;  /* 0x00000015001d7c02 */ /* 0x000fcc0008000f00 */
[----:B------:R-:W4:Y:S01]  /*9d50*/  @!P6 LDG.E.64 R28, desc[UR22][R28.64] ;  /* 0x000000161c1ce981 */ /* 0x000f22000c1e1b00 */
[----:B------:R-:W-:-:S04]  /*9d60*/  UIADD3 UR16, UR16, -0x10, URZ ;  /* 0xfffffff010107890 */ /* 0x000fc8000fffe03f */
[----:B------:R-:W-:Y:S02]  /*9d70*/  UISETP.GT.AND UP0, UPT, UR16, 0xc, UPT ;  /* 0x0000000c1000788c */ /* 0x000fe4000bf04270 */
[----:B------:R-:W-:Y:S01]  /*9d80*/  UIADD3 UR5, UR5, 0x10, URZ ;  /* 0x0000001005057890 */ /* 0x000fe2000fffe03f */
[----:B--2---:R-:W-:Y:S01]  /*9d90*/  @!P5 FADD.FTZ R22, R22, R26 ;  /* 0x0000001a1616d221 */ /* 0x004fe20000010000 */
[----:B------:R-:W-:-:S03]  /*9da0*/  @!P5 FADD.FTZ R23, R23, R27 ;  /* 0x0000001b1717d221 */ /* 0x000fc60000010000 */
[----:B---3--:R-:W-:Y:S01]  /*9db0*/  @!P4 FADD.FTZ R22, R22, R24 ;  /* 0x000000181616c221 */ /* 0x008fe20000010000 */
[----:B------:R-:W-:Y:S01]  /*9dc0*/  @!P4 FADD.FTZ R23, R23, R25 ;  /* 0x000000191717c221 */ /* 0x000fe20000010000 */
[----:B------:R-:W-:Y:S02]  /*9dd0*/  PLOP3.LUT P4, PT, PT, PT, UP0, 0x80, 0x0 ;  /* 0x000000000000781c */ /* 0x000fe40003f8f008 */
[----:B----4-:R-:W-:Y:S01]  /*9de0*/  @!P6 FADD.FTZ R22, R22, R28 ;  /* 0x0000001c1616e221 */ /* 0x010fe20000010000 */
[----:B------:R-:W-:-:S10]  /*9df0*/  @!P6 FADD.FTZ R23, R23, R29 ;  /* 0x0000001d1717e221 */ /* 0x000fd40000010000 */
[----:B------:R-:W-:Y:S05]  /*9e00*/  @P4 BRA `(.L_x_1270) ;  /* 0xfffffff4006c4947 */ /* 0x000fea000383ffff */
.L_x_1269:
[----:B------:R-:W-:-:S06]  /*9e10*/  UISETP.GT.AND UP0, UPT, UR16, 0x4, UPT ;  /* 0x000000041000788c */ /* 0x000fcc000bf04270 */
[----:B------:R-:W-:-:S13]  /*9e20*/  PLOP3.LUT P4, PT, PT, PT, UP0, 0x80, 0x0 ;  /* 0x000000000000781c */ /* 0x000fda0003f8f008 */
[----:B------:R-:W-:Y:S05]  /*9e30*/  @!P4 BRA `(.L_x_1271) ;  /* 0x000000040050c947 */ /* 0x000fea0003800000 */
[----:B------:R-:W1:Y:S02]  /*9e40*/  S2R R12, SR_CTAID.X ;  /* 0x00000000000c7919 */ /* 0x000e640000002500 */
[----:B-1----:R-:W-:-:S13]  /*9e50*/  ISETP.EQ.OR P0, PT, R12, UR5, P2 ;  /* 0x000000050c007c0c */ /* 0x002fda0009702670 */
[----:B------:R-:W-:-:S05]  /*9e60*/  VOTEU.ALL UP0, P0 ;  /* 0x00000000003f7886 */ /* 0x000fca0000000000 */
[----:B------:R-:W-:-:S04]  /*9e70*/  @!UP0 UIMAD UR18, UR5, UR14, UR13 ;  /* 0x0000000e051282a4 */ /* 0x000fc8000f8e020d */
[----:B------:R-:W-:-:S06]  /*9e80*/  @!UP0 UIMAD.WIDE.U32 UR18, UR18, 0x8, UR6 ;  /* 0x00000008121288a5 */ /* 0x000fcc000f8e0006 */
[----:B0-----:R-:W-:Y:S01]  /*9e90*/  MOV R24, UR18 ;  /* 0x0000001200187c02 */ /* 0x001fe20008000f00 */
        /* <DEDUP_REMOVED lines=30> */
[----:B--2---:R-:W-:Y:S01]  /*a080*/  @!P0 FADD.FTZ R22, R22, R24 ;  /* 0x0000001816168221 */ /* 0x004fe20000010000 */
        /* <DEDUP_REMOVED lines=47> */
.L_x_1271:
[----:B------:R-:W-:-:S13]  /*a380*/  ISETP.NE.OR P0, PT, RZ, UR16, P0 ;  /* 0x00000010ff007c0c */ /* 0x000fda0008705670 */
[----:B------:R-:W-:Y:S05]  /*a390*/  @!P0 BRA `(.L_x_1267) ;  /* 0x0000000000b08947 */ /* 0x000fea0003800000 */
.L_x_1268:
[----:B------:R-:W1:Y:S02]  /*a3a0*/  S2R R12, SR_CTAID.X ;  /* 0x00000000000c7919 */ /* 0x000e640000002500 */
[----:B-1----:R-:W-:-:S13]  /*a3b0*/  ISETP.EQ.OR P4, PT, R12, UR5, P2 ;  /* 0x000000050c007c0c */ /* 0x002fda0009782670 */
[----:B------:R-:W-:-:S05]  /*a3c0*/  VOTEU.ALL UP0, P4 ;  /* 0x00000000003f7886 */ /* 0x000fca0002000000 */
[----:B------:R-:W-:-:S04]  /*a3d0*/  @!UP0 UIMAD UR18, UR14, UR5, UR13 ;  /* 0x000000050e1282a4 */ /* 0x000fc8000f8e020d */
[----:B------:R-:W-:-:S06]  /*a3e0*/  @!UP0 UIMAD.WIDE.U32 UR18, UR18, 0x8, UR6 ;  /* 0x00000008121288a5 */ /* 0x000fcc000f8e0006 */
[----:B0-----:R-:W-:Y:S01]  /*a3f0*/  MOV R26, UR18 ;  /* 0x00000012001a7c02 */ /* 0x001fe20008000f00 */
        /* <DEDUP_REMOVED lines=18> */
[----:B--2---:R-:W-:-:S04]  /*a520*/  @!P4 FADD.FTZ R22, R22, R26 ;  /* 0x0000001a1616c221 */ /* 0x004fc80000010000 */
        /* <DEDUP_REMOVED lines=19> */
.L_x_1267:
[----:B------:R-:W-:-:S06]  /*a660*/  ULOP3.LUT UP0, UR15, UR15, 0x3, URZ, 0xc0, !UPT ;  /* 0x000000030f0f7892 */ /* 0x000fcc000f80c03f */
[----:B------:R-:W-:-:S13]  /*a670*/  PLOP3.LUT P0, PT, PT, PT, UP0, 0x80, 0x0 ;  /* 0x000000000000781c */ /* 0x000fda0003f0f008 */
[----:B------:R-:W-:Y:S05]  /*a680*/  @!P0 BRA `(.L_x_1264) ;  /* 0x0000000000948947 */ /* 0x000fea0003800000 */
[----:B------:R-:W1:Y:S01]  /*a690*/  S2R R12, SR_CTAID.X ;  /* 0x00000000000c7919 */ /* 0x000e620000002500 */
[----:B------:R-:W-:Y:S01]  /*a6a0*/  BSSY B0, `(.L_x_1272) ;  /* 0x000000a000007945 */ /* 0x000fe20003800000 */
[----:B-1----:R-:W-:-:S13]  /*a6b0*/  ISETP.EQ.OR P0, PT, R12, UR5, P2 ;  /* 0x000000050c007c0c */ /* 0x002fda0009702670 */
[----:B------:R-:W-:Y:S05]  /*a6c0*/  @P0 BRA `(.L_x_1273) ;  /* 0x00000000001c0947 */ /* 0x000fea0003800000 */
[----:B------:R-:W-:-:S04]  /*a6d0*/  UIMAD UR16, UR14, UR5, UR13 ;  /* 0x000000050e1072a4 */ /* 0x000fc8000f8e020d */
[----:B------:R-:W-:-:S06]  /*a6e0*/  UIMAD.WIDE.U32 UR16, UR16, 0x8, UR6 ;  /* 0x00000008101078a5 */ /* 0x000fcc000f8e0006 */
[----:B0-----:R-:W-:Y:S02]  /*a6f0*/  MOV R24, UR16 ;  /* 0x0000001000187c02 */ /* 0x001fe40008000f00 */
[----:B------:R-:W-:-:S06]  /*a700*/  MOV R25, UR17 ;  /* 0x0000001100197c02 */ /* 0x000fcc0008000f00 */
[----:B------:R-:W2:Y:S02]  /*a710*/  LDG.E.64 R24, desc[UR22][R24.64] ;  /* 0x0000001618187981 */ /* 0x000ea4000c1e1b00 */
[----:B--2---:R-:W-:Y:S01]  /*a720*/  FADD.FTZ R22, R22, R24 ;  /* 0x0000001816167221 */ /* 0x004fe20000010000 */
[----:B------:R-:W-:-:S07]  /*a730*/  FADD.FTZ R23, R23, R25 ;  /* 0x0000001917177221 */ /* 0x000fce0000010000 */
.L_x_1273:
[----:B------:R-:W-:Y:S05]  /*a740*/  BSYNC B0 ;  /* 0x0000000000007941 */ /* 0x000fea0003800000 */
.L_x_1272:
        /* <DEDUP_REMOVED lines=10> */
[----:B0-----:R-:W-:Y:S02]  /*a7f0*/  MOV R24, UR16 ;  /* 0x0000001000187c02 */ /* 0x001fe40008000f00 */
[----:B------:R-:W-:-:S06]  /*a800*/  MOV R25, UR17 ;  /* 0x0000001100197c02 */ /* 0x000fcc0008000f00 */
[----:B------:R-:W2:Y:S01]  /*a810*/  @!P4 LDG.E.64 R24, desc[UR22][R24.64] ;  /* 0x000000161818c981 */ /* 0x000ea2000c1e1b00 */
[----:B------:R-:W-:-:S04]  /*a820*/  MOV R12, UR15 ;  /* 0x0000000f000c7c02 */ /* 0x000fc80008000f00 */
[----:B------:R-:W-:-:S13]  /*a830*/  ISETP.EQ.OR P0, PT, R12, 0x2, P0 ;  /* 0x000000020c00780c */ /* 0x000fda0000702670 */
[----:B------:R-:W-:-:S05]  /*a840*/  VOTEU.ALL UP0, P0 ;  /* 0x00000000003f7886 */ /* 0x000fca0000000000 */
[----:B------:R-:W-:-:S04]  /*a850*/  @!UP0 UIMAD UR13, UR5, UR14, UR13 ;  /* 0x0000000e050d82a4 */ /* 0x000fc8000f8e020d */
[----:B------:R-:W-:Y:S01]  /*a860*/  @!UP0 UIMAD.WIDE.U32 UR6, UR13, 0x8, UR6 ;  /* 0x000000080d0688a5 */ /* 0x000fe2000f8e0006 */
[----:B--2---:R-:W-:Y:S01]  /*a870*/  @!P4 FADD.FTZ R22, R22, R24 ;  /* 0x000000181616c221 */ /* 0x004fe20000010000 */
[----:B------:R-:W-:-:S04]  /*a880*/  @!P4 FADD.FTZ R23, R23, R25 ;  /* 0x000000191717c221 */ /* 0x000fc80000010000 */
[----:B------:R-:W-:Y:S02]  /*a890*/  MOV R24, UR6 ;  /* 0x0000000600187c02 */ /* 0x000fe40008000f00 */
[----:B------:R-:W-:-:S06]  /*a8a0*/  MOV R25, UR7 ;  /* 0x0000000700197c02 */ /* 0x000fcc0008000f00 */
[----:B------:R-:W2:Y:S02]  /*a8b0*/  @!P0 LDG.E.64 R24, desc[UR22][R24.64] ;  /* 0x0000001618188981 */ /* 0x000ea4000c1e1b00 */
[----:B--2---:R-:W-:Y:S01]  /*a8c0*/  @!P0 FADD.FTZ R22, R22, R24 ;  /* 0x0000001816168221 */ /* 0x004fe20000010000 */
[----:B------:R-:W-:-:S07]  /*a8d0*/  @!P0 FADD.FTZ R23, R23, R25 ;  /* 0x0000001917178221 */ /* 0x000fce0000010000 */
.L_x_1264:
[----:B------:R-:W1:Y:S01]  /*a8e0*/  S2UR UR6, SR_CgaCtaId ;  /* 0x00000000000679c3 */ /* 0x000e620000008800 */
[----:B------:R-:W-:Y:S01]  /*a8f0*/  UMOV UR5, 0x400 ;  /* 0x0000040000057882 */ /* 0x000fe20000000000 */
[--C-:B------:R-:W-:Y:S02]  /*a900*/  HADD2.F32 R12, -RZ, R52.reuse.H0_H0 ;  /* 0x20000034ff0c7230 */ /* 0x100fe40000004100 */
[----:B------:R-:W-:Y:S01]  /*a910*/  HADD2.F32 R52, -RZ, R52.H1_H1 ;  /* 0x30000034ff347230 */ /* 0x000fe20000004100 */
[----:B-1----:R-:W-:-:S03]  /*a920*/  ULEA UR5, UR6, UR5, 0x18 ;  /* 0x0000000506057291 */ /* 0x002fc6000f8ec03f */
[----:B------:R-:W-:-:S06]  /*a930*/  ULDC UR6, c[0x0][0x2bc] ;  /* 0x0000af0000067ab9 */ /* 0x000fcc0000000800 */
[----:B------:R-:W-:Y:S01]  /*a940*/  @!P2 STS.64 [UR5+0xc8], R22 ;  /* 0x0000c816ff00a988 */ /* 0x000fe20008000a05 */
[----:B------:R-:W-:Y:S06]  /*a950*/  BAR.SYNC.DEFER_BLOCKING 0x0 ;  /* 0x0000000000007b1d */ /* 0x000fec0000010000 */
[----:B------:R-:W1:Y:S02]  /*a960*/  LDS.64 R22, [UR5+0xc8] ;  /* 0x0000c805ff167984 */ /* 0x000e640008000a00 */
[----:B-1----:R-:W-:Y:S01]  /*a970*/  FMUL.FTZ R22, R22, UR6 ;  /* 0x0000000616167c20 */ /* 0x002fe20008410000 */
[----:B------:R-:W-:-:S04]  /*a980*/  FMUL.FTZ R23, R23, UR6 ;  /* 0x0000000617177c20 */ /* 0x000fc80008410000 */
[----:B------:R-:W-:Y:S01]  /*a990*/  R2UR UR5, R22 ;  /* 0x00000000160572ca */ /* 0x000fe200000e0000 */
[--C-:B------:R-:W-:Y:S01]  /*a9a0*/  HADD2.F32 R22, -RZ, R53.reuse.H1_H1 ;  /* 0x30000035ff167230 */ /* 0x100fe20000004100 */
[----:B------:R-:W-:Y:S01]  /*a9b0*/  R2UR UR13, R23 ;  /* 0x00000000170d72ca */ /* 0x000fe200000e0000 */
[----:B------:R-:W-:-:S03]  /*a9c0*/  HADD2.F32 R23, -RZ, R53.H0_H0 ;  /* 0x20000035ff177230 */ /* 0x000fc60000004100 */
[----:B------:R-:W-:Y:S02]  /*a9d0*/  FADD.FTZ R22, R22, -UR26 ;  /* 0x8000001a16167e21 */ /* 0x000fe40008010000 */
[----:B------:R-:W-:Y:S02]  /*a9e0*/  FADD.FTZ R23, R23, -UR26 ;  /* 0x8000001a17177e21 */ /* 0x000fe40008010000 */
[----:B------:R-:W-:Y:S02]  /*a9f0*/  FMUL.FTZ R22, R22, UR27 ;  /* 0x0000001b16167c20 */ /* 0x000fe40008410000 */
[----:B------:R-:W-:Y:S01]  /*aa00*/  FMUL.FTZ R23, R23, UR27 ;  /* 0x0000001b17177c20 */ /* 0x000fe20008410000 */
        /* <DEDUP_REMOVED lines=19> */
.L_x_1274:
[----:B------:R-:W-:Y:S04]  /*ab40*/  BSSY B0, `(.L_x_1275) ;  /* 0x0000017000007945 */ /* 0x000fe80003800000 */
[----:B------:R-:W-:Y:S05]  /*ab50*/  @!P1 BRA `(.L_x_1276) ;  /* 0x0000000000549947 */ /* 0x000fea0003800000 */
[----:B0-----:R-:W-:Y:S01]  /*ab60*/  MOV R24, UR5 ;  /* 0x0000000500187c02 */ /* 0x001fe20008000f00 */
[----:B------:R-:W-:Y:S01]  /*ab70*/  ULDC.64 UR6, c[0x0][0x288] ;  /* 0x0000a20000067ab9 */ /* 0x000fe20000000a00 */
[----:B-----5:R-:W-:-:S03]  /*ab80*/  SHF.R.S32.HI R25, RZ, 0x1f, R2 ;  /* 0x0000001fff197819 */ /* 0x020fc60000011402 */
        /* <DEDUP_REMOVED lines=10> */
[----:B------:R-:W-:Y:S01]  /*ac30*/  F2FP.F16.F32.PACK_AB R12, R12, R24 ;  /* 0x000000180c0c723e */ /* 0x000fe200000000ff */
[----:B------:R-:W-:-:S04]  /*ac40*/  IMAD R24, R25, UR6, RZ ;  /* 0x0000000619187c24 */ /* 0x000fc8000f8e02ff */
[----:B------:R-:W-:Y:S01]  /*ac50*/  IMAD R24, R2, UR7, R24 ;  /* 0x0000000702187c24 */ /* 0x000fe2000f8e0218 */
[----:B------:R-:W-:-:S04]  /*ac60*/  ULDC.64 UR6, c[0x0][0x210] ;  /* 0x0000840000067ab9 */ /* 0x000fc80000000a00 */
[----:B------:R-:W-:Y:S02]  /*ac70*/  IADD3 R23, R23, R24, RZ ;  /* 0x0000001817177210 */ /* 0x000fe40007ffe0ff */
[----:B------:R-:W-:-:S04]  /*ac80*/  LEA R24, P0, R22, UR6, 0x1 ;  /* 0x0000000616187c11 */ /* 0x000fc8000f8008ff */
[----:B------:R-:W-:-:S05]  /*ac90*/  LEA.HI.X R25, R22, UR7, R23, 0x1, P0 ;  /* 0x0000000716197c11 */ /* 0x000fca00080f0c17 */
[----:B------:R1:W-:Y:S04]  /*aca0*/  STG.E desc[UR22][R24.64], R12 ;  /* 0x0000000c18007986 */ /* 0x0003e8000c101916 */
.L_x_1276:
[----:B------:R-:W-:Y:S05]  /*acb0*/  BSYNC B0 ;  /* 0x0000000000007941 */ /* 0x000fea0003800000 */
.L_x_1275:
[C---:B0----5:R-:W-:Y:S01]  /*acc0*/  IADD3 R27, R2.reuse, 0x10, RZ ;  /* 0x00000010021b7810 */ /* 0x061fe20007ffe0ff */
[----:B------:R-:W-:Y:S01]  /*acd0*/  ULDC.64 UR6, c[0x0][0x290] ;  /* 0x0000a40000067ab9 */ /* 0x000fe20000000a00 */
[----:B------:R-:W-:Y:S01]  /*ace0*/  IADD3 R26, R2, 0x10, RZ ;  /* 0x00000010021a7810 */ /* 0x000fe20007ffe0ff */
[--C-:B------:R-:W-:Y:S01]  /*acf0*/  HADD2.F32 R23, -RZ, R48.reuse.H0_H0 ;  /* 0x20000030ff177230 */ /* 0x100fe20000004100 */
[----:B------:R-:W-:Y:S01]  /*ad00*/  SHF.R.S32.HI R27, RZ, 0x1f, R27 ;  /* 0x0000001fff1b7819 */ /* 0x000fe2000001141b */
[----:B------:R-:W-:Y:S01]  /*ad10*/  HADD2.F32 R22, -RZ, R48.H1_H1 ;  /* 0x30000030ff167230 */ /* 0x000fe20000004100 */
[----:B------:R-:W-:Y:S01]  /*ad20*/  ISETP.GE.U32.AND P0, PT, R26, UR6, PT ;  /* 0x000000061a007c0c */ /* 0x000fe2000bf06070 */
[--C-:B-1----:R-:W-:Y:S02]  /*ad30*/  HADD2.F32 R12, -RZ, R55.reuse.H0_H0 ;  /* 0x20000037ff0c7230 */ /* 0x102fe40000004100 */
[----:B------:R-:W-:Y:S01]  /*ad40*/  FADD.FTZ R23, R23, -UR26 ;  /* 0x8000001a17177e21 */ /* 0x000fe20008010000 */
[----:B------:R-:W-:Y:S01]  /*ad50*/  HADD2.F32 R55, -RZ, R55.H1_H1 ;  /* 0x30000037ff377230 */ /* 0x000fe20000004100 */
[----:B------:R-:W-:Y:S01]  /*ad60*/  ISETP.GE.AND.EX P0, PT, R27, UR7, PT, P0 ;  /* 0x000000071b007c0c */ /* 0x000fe2000bf06300 */
[----:B------:R-:W-:Y:S01]  /*ad70*/  FADD.FTZ R22, R22, -UR26 ;  /* 0x8000001a16167e21 */ /* 0x000fe20008010000 */
[----:B------:R-:W-:-:S02]  /*ad80*/  FMUL.FTZ R23, R23, UR27 ;  /* 0x0000001b17177c20 */ /* 0x000fc40008410000 */
[----:B------:R-:W-:Y:S01]  /*ad90*/  ISETP.GT.U32.OR P0, PT, R0, 0x29f, P0 ;  /* 0x0000029f0000780c */ /* 0x000fe20000704470 */
[----:B------:R-:W-:Y:S01]  /*ada0*/  FMUL.FTZ R22, R22, UR27 ;  /* 0x0000001b16167c20 */ /* 0x000fe20008410000 */
[----:B------:R-:W-:Y:S11]  /*adb0*/  @!P3 BRA `(.L_x_1277) ;  /* 0x000000000048b947 */ /* 0x000ff60003800000 */
        /* <DEDUP_REMOVED lines=18> */
.L_x_1277:
        /* <DEDUP_REMOVED lines=22> */
.L_x_1279:
[----:B------:R-:W-:Y:S05]  /*b040*/  BSYNC B0 ;  /* 0x0000000000007941 */ /* 0x000fea0003800000 */
.L_x_1278:
[C---:B------:R-:W-:Y:S01]  /*b050*/  IADD3 R27, R2.reuse, 0x20, RZ ;  /* 0x00000020021b7810 */ /* 0x040fe20007ffe0ff */
[--C-:B------:R-:W-:Y:S01]  /*b060*/  HADD2.F32 R23, -RZ, R47.reuse.H0_H0 ;  /* 0x2000002fff177230 */ /* 0x100fe20000004100 */
[----:B------:R-:W-:Y:S01]  /*b070*/  IADD3 R26, R2, 0x20, RZ ;  /* 0x00000020021a7810 */ /* 0x000fe20007ffe0ff */
[----:B------:R-:W-:Y:S01]  /*b080*/  HADD2.F32 R22, -RZ, R47.H1_H1 ;  /* 0x3000002fff167230 */ /* 0x000fe20000004100 */
[----:B------:R-:W-:Y:S01]  /*b090*/  SHF.R.S32.HI R27, RZ, 0x1f, R27 ;  /* 0x0000001fff1b7819 */ /* 0x000fe2000001141b */
[--C-:B0-----:R-:W-:Y:S01]  /*b0a0*/  HADD2.F32 R12, -RZ, R58.reuse.H0_H0 ;  /* 0x2000003aff0c7230 */ /* 0x101fe20000004100 */
[----:B------:R-:W-:Y:S01]  /*b0b0*/  ISETP.GE.U32.AND P0, PT, R26, UR6, PT ;  /* 0x000000061a007c0c */ /* 0x000fe2000bf06070 */
[----:B------:R-:W-:Y:S01]  /*b0c0*/  FADD.FTZ R23, R23, -UR26 ;  /* 0x8000001a17177e21 */ /* 0x000fe20008010000 */
[----:B------:R-:W-:Y:S01]  /*b0d0*/  FADD.FTZ R22, R22, -UR26 ;  /* 0x8000001a16167e21 */ /* 0x000fe20008010000 */
[----:B------:R-:W-:Y:S01]  /*b0e0*/  HADD2.F32 R58, -RZ, R58.H1_H1 ;  /* 0x3000003aff3a7230 */ /* 0x000fe20000004100 */
[----:B------:R-:W-:Y:S01]  /*b0f0*/  ISETP.GE.AND.EX P0, PT, R27, UR7, PT, P0 ;  /* 0x000000071b007c0c */ /* 0x000fe2000bf06300 */
[----:B------:R-:W-:Y:S01]  /*b100*/  FMUL.FTZ R23, R23, UR27 ;  /* 0x0000001b17177c20 */ /* 0x000fe20008410000 */
[----:B------:R-:W-:-:S02]  /*b110*/  FMUL.FTZ R22, R22, UR27 ;  /* 0x0000001b16167c20 */ /* 0x000fc40008410000 */
[----:B------:R-:W-:Y:S01]  /*b120*/  ISETP.GT.U32.OR P0, PT, R0, 0x29f, P0 ;  /* 0x0000029f0000780c */ /* 0x000fe20000704470 */
[----:B------:R-:W-:-:S12]  /*b130*/  @!P3 BRA `(.L_x_1280) ;  /* 0x000000000048b947 */ /* 0x000fd80003800000 */
        /* <DEDUP_REMOVED lines=18> */
.L_x_1280:
        /* <DEDUP_REMOVED lines=22> */
.L_x_1282:
[----:B------:R-:W-:Y:S05]  /*b3c0*/  BSYNC B0 ;  /* 0x0000000000007941 */ /* 0x000fea0003800000 */
.L_x_1281:
        /* <DEDUP_REMOVED lines=33> */
.L_x_1283:
        /* <DEDUP_REMOVED lines=22> */
.L_x_1285:
[----:B------:R-:W-:Y:S05]  /*b740*/  BSYNC B0 ;  /* 0x0000000000007941 */ /* 0x000fea0003800000 */
.L_x_1284:
        /* <DEDUP_REMOVED lines=33> */
.L_x_1286:
        /* <DEDUP_REMOVED lines=22> */
.L_x_1288:
[----:B------:R-:W-:Y:S05]  /*bac0*/  BSYNC B0 ;  /* 0x0000000000007941 */ /* 0x000fea0003800000 */
.L_x_1287:
[C---:B------:R-:W-:Y:S01]  /*bad0*/  IADD3 R45, R2.reuse, 0x50, RZ ;  /* 0x00000050022d7810 */ /* 0x040fe20007ffe0ff */
[--C-:B0-----:R-:W-:Y:S01]  /*bae0*/  HADD2.F32 R24, -RZ, R46.reuse.H0_H0 ;  /* 0x2000002eff187230 */ /* 0x101fe20000004100 */
[C---:B------:R-:W-:Y:S01]  /*baf0*/  IADD3 R29, R2.reuse, 0x60, RZ ;  /* 0x00000060021d7810 */ /* 0x040fe20007ffe0ff */
[----:B------:R-:W-:Y:S01]  /*bb00*/  HADD2.F32 R23, -RZ, R46.H1_H1 ;  /* 0x3000002eff177230 */ /* 0x000fe20000004100 */
[C---:B------:R-:W-:Y:S01]  /*bb10*/  IADD3 R31, R2.reuse, 0x60, RZ ;  /* 0x00000060021f7810 */ /* 0x040fe20007ffe0ff */
[----:B------:R-:W-:Y:S01]  /*bb20*/  HADD2.F32 R22, -RZ, R65.H0_H0 ;  /* 0x20000041ff167230 */ /* 0x000fe20000004100 */
[----:B------:R-:W-:Y:S01]  /*bb30*/  IADD3 R47, R2, 0x50, RZ ;  /* 0x00000050022f7810 */ /* 0x000fe20007ffe0ff */
[----:B------:R-:W-:Y:S01]  /*bb40*/  FADD.FTZ R24, R24, -UR26 ;  /* 0x8000001a18187e21 */ /* 0x000fe20008010000 */
[----:B------:R-:W-:Y:S01]  /*bb50*/  ISETP.GE.U32.AND P5, PT, R45, UR6, PT ;  /* 0x000000062d007c0c */ /* 0x000fe2000bfa6070 */
[----:B------:R-:W-:Y:S01]  /*bb60*/  FADD.FTZ R23, R23, -UR26 ;  /* 0x8000001a17177e21 */ /* 0x000fe20008010000 */
[----:B------:R-:W-:Y:S01]  /*bb70*/  IADD3 R27, R2, 0x70, RZ ;  /* 0x00000070021b7810 */ /* 0x000fe20007ffe0ff */
[----:B------:R-:W-:Y:S01]  /*bb80*/  HADD2.F32 R12, -RZ, R43.H0_H0 ;  /* 0x2000002bff0c7230 */ /* 0x000fe20000004100 */
[----:B------:R-:W-:Y:S01]  /*bb90*/  ISETP.GE.U32.AND P2, PT, R29, UR6, PT ;  /* 0x000000061d007c0c */ /* 0x000fe2000bf46070 */
[----:B------:R-:W-:Y:S01]  /*bba0*/  HADD2.F32 R65, -RZ, R65.H1_H1 ;  /* 0x30000041ff417230 */ /* 0x000fe20000004100 */
[----:B------:R-:W-:Y:S01]  /*bbb0*/  SHF.R.S32.HI R47, RZ, 0x1f, R47 ;  /* 0x0000001fff2f7819 */ /* 0x000fe2000001142f */
[----:B------:R-:W-:Y:S01]  /*bbc0*/  HADD2.F32 R43, -RZ, R43.H1_H1 ;  /* 0x3000002bff2b7230 */ /* 0x000fe20000004100 */
[----:B------:R-:W-:Y:S01]  /*bbd0*/  SHF.R.S32.HI R31, RZ, 0x1f, R31 ;  /* 0x0000001fff1f7819 */ /* 0x000fe2000001141f */
[----:B------:R-:W-:Y:S01]  /*bbe0*/  FMUL.FTZ R24, R24, UR27 ;  /* 0x0000001b18187c20 */ /* 0x000fe20008410000 */
[C---:B------:R-:W-:Y:S01]  /*bbf0*/  IADD3 R30, R2.reuse, 0x70, RZ ;  /* 0x00000070021e7810 */ /* 0x040fe20007ffe0ff */
[----:B------:R-:W-:Y:S01]  /*bc00*/  FMUL.FTZ R23, R23, UR27 ;  /* 0x0000001b17177c20 */ /* 0x000fe20008410000 */
[----:B------:R-:W-:-:S02]  /*bc10*/  IADD3 R28, R2, 0x80, RZ ;  /* 0x00000080021c7810 */ /* 0x000fc40007ffe0ff */
[----:B------:R-:W-:Y:S02]  /*bc20*/  ISETP.GE.U32.AND P4, PT, R27, UR6, PT ;  /* 0x000000061b007c0c */ /* 0x000fe4000bf86070 */
[----:B------:R-:W-:Y:S02]  /*bc30*/  SHF.R.S32.HI R30, RZ, 0x1f, R30 ;  /* 0x0000001fff1e7819 */ /* 0x000fe4000001141e */
[----:B------:R-:W-:Y:S02]  /*bc40*/  ISETP.GE.AND.EX P5, PT, R47, UR7, PT, P5 ;  /* 0x000000072f007c0c */ /* 0x000fe4000bfa6350 */
[----:B------:R-:W-:Y:S02]  /*bc50*/  ISETP.GE.AND.EX P2, PT, R31, UR7, PT, P2 ;  /* 0x000000071f007c0c */ /* 0x000fe4000bf46320 */
[----:B------:R-:W-:Y:S02]  /*bc60*/  ISETP.GE.U32.AND P0, PT, R28, UR6, PT ;  /* 0x000000061c007c0c */ /* 0x000fe4000bf06070 */
[----:B------:R-:W-:-:S02]  /*bc70*/  ISETP.GE.AND.EX P4, PT, R30, UR7, PT, P4 ;  /* 0x000000071e007c0c */ /* 0x000fc4000bf86340 */
[C---:B------:R-:W-:Y:S02]  /*bc80*/  ISETP.GT.U32.OR P5, PT, R0.reuse, 0x29f, P5 ;  /* 0x0000029f0000780c */ /* 0x040fe40002fa4470 */
        /* <DEDUP_REMOVED lines=20> */
.L_x_1289:
        /* <DEDUP_REMOVED lines=14> */
[----:B------:R-:W-:Y:S02]  /*beb0*/  F2FP.F16.F32.PACK_AB R26, R22, R25 ;  /* 0x00000019161a723e */ /* 0x000fe400000000ff */
[----:B------:R-:W-:-:S05]  /*bec0*/  MOV R22, R14 ;  /* 0x0000000e00167202 */ /* 0x000fca0000000f00 */
[----:B------:R-:W-:Y:S01]  /*bed0*/  IMAD.WIDE.U32 R22, R45, UR14, R22 ;  /* 0x0000000e2d167c25 */ /* 0x000fe2000f8e0016 */
[----:B------:R-:W-:-:S04]  /*bee0*/  ULDC.64 UR14, c[0x0][0x210] ;  /* 0x00008400000e7ab9 */ /* 0x000fc80000000a00 */
[----:B------:R-:W-:Y:S02]  /*bef0*/  IADD3 R23, R23, R24, RZ ;  /* 0x0000001817177210 */ /* 0x000fe40007ffe0ff */
[----:B------:R-:W-:-:S04]  /*bf00*/  LEA R24, P5, R22, UR14, 0x1 ;  /* 0x0000000e16187c11 */ /* 0x000fc8000f8a08ff */
[----:B------:R-:W-:-:S05]  /*bf10*/  LEA.HI.X R25, R22, UR15, R23, 0x1, P5 ;  /* 0x0000000f16197c11 */ /* 0x000fca000a8f0c17 */
[----:B------:R0:W-:Y:S04]  /*bf20*/  STG.E desc[UR22][R24.64], R26 ;  /* 0x0000001a18007986 */ /* 0x0001e8000c101916 */
.L_x_1291:
[----:B------:R-:W-:Y:S05]  /*bf30*/  BSYNC B0 ;  /* 0x0000000000007941 */ /* 0x000fea0003800000 */
.L_x_1290:
[----:B------:R-:W-:Y:S01]  /*bf40*/  FADD.FTZ R23, R12, -UR26 ;  /* 0x8000001a0c177e21 */ /* 0x000fe20008010000 */
[----:B------:R-:W-:Y:S01]  /*bf50*/  FADD.FTZ R22, R43, -UR26 ;  /* 0x8000001a2b167e21 */ /* 0x000fe20008010000 */
[--C-:B------:R-:W-:Y:S02]  /*bf60*/  HADD2.F32 R12, -RZ, R66.reuse.H0_H0 ;  /* 0x20000042ff0c7230 */ /* 0x100fe40000004100 */
[----:B------:R-:W-:Y:S02]  /*bf70*/  HADD2.F32 R66, -RZ, R66.H1_H1 ;  /* 0x30000042ff427230 */ /* 0x000fe40000004100 */
[----:B------:R-:W-:Y:S01]  /*bf80*/  FMUL.FTZ R23, R23, UR27 ;  /* 0x0000001b17177c20 */ /* 0x000fe20008410000 */
        /* <DEDUP_REMOVED lines=20> */
.L_x_1292:
[----:B------:R-:W-:Y:S04]  /*c0d0*/  BSSY B0, `(.L_x_1293) ;  /* 0x0000016000007945 */ /* 0x000fe80003800000 */
[----:B------:R-:W-:Y:S05]  /*c0e0*/  @P2 BRA `(.L_x_1294) ;  /* 0x0000000000502947 */ /* 0x000fea0003800000 */
[----:B0-----:R-:W-:Y:S01]  /*c0f0*/  MOV R24, UR5 ;  /* 0x0000000500187c02 */ /* 0x001fe20008000f00 */
        /* <DEDUP_REMOVED lines=19> */
.L_x_1294:
[----:B------:R-:W-:Y:S05]  /*c230*/  BSYNC B0 ;  /* 0x0000000000007941 */ /* 0x000fea0003800000 */
.L_x_1293:
[--C-:B01----:R-:W-:Y:S01]  /*c240*/  HADD2.F32 R24, -RZ, R44.reuse.H0_H0 ;  /* 0x2000002cff187230 */ /* 0x103fe20000004100 */
[----:B------:R-:W-:Y:S01]  /*c250*/  IADD3 R29, R2, 0x80, RZ ;  /* 0x00000080021d7810 */ /* 0x000fe20007ffe0ff */
[----:B------:R-:W-:Y:S01]  /*c260*/  HADD2.F32 R23, -RZ, R44.H1_H1 ;  /* 0x3000002cff177230 */ /* 0x000fe20000004100 */
[----:B------:R-:W-:Y:S01]  /*c270*/  ISETP.GT.U32.OR P4, PT, R0, 0x29f, P4 ;  /* 0x0000029f0000780c */ /* 0x000fe20002784470 */
[--C-:B------:R-:W-:Y:S01]  /*c280*/  HADD2.F32 R22, -RZ, R70.reuse.H0_H0 ;  /* 0x20000046ff167230 */ /* 0x100fe20000004100 */
[----:B------:R-:W-:Y:S01]  /*c290*/  SHF.R.S32.HI R29, RZ, 0x1f, R29 ;  /* 0x0000001fff1d7819 */ /* 0x000fe2000001141d */
[----:B------:R-:W-:Y:S01]  /*c2a0*/  FADD.FTZ R24, R24, -UR26 ;  /* 0x8000001a18187e21 */ /* 0x000fe20008010000 */
[----:B------:R-:W-:Y:S01]  /*c2b0*/  FADD.FTZ R23, R23, -UR26 ;  /* 0x8000001a17177e21 */ /* 0x000fe20008010000 */
[----:B------:R-:W-:Y:S01]  /*c2c0*/  HADD2.F32 R70, -RZ, R70.H1_H1 ;  /* 0x30000046ff467230 */ /* 0x000fe20000004100 */
[----:B------:R-:W-:Y:S01]  /*c2d0*/  ISETP.GE.AND.EX P0, PT, R29, UR7, PT, P0 ;  /* 0x000000071d007c0c */ /* 0x000fe2000bf06300 */
[----:B------:R-:W-:-:S02]  /*c2e0*/  HADD2.F32 R12, -RZ, R41.H0_H0 ;  /* 0x20000029ff0c7230 */ /* 0x000fc40000004100 */
[----:B------:R-:W-:Y:S01]  /*c2f0*/  FMUL.FTZ R24, R24, UR27 ;  /* 0x0000001b18187c20 */ /* 0x000fe20008410000 */
[----:B------:R-:W-:Y:S01]  /*c300*/  FMUL.FTZ R23, R23, UR27 ;  /* 0x0000001b17177c20 */ /* 0x000fe20008410000 */
        /* <DEDUP_REMOVED lines=19> */
.L_x_1295:
        /* <DEDUP_REMOVED lines=22> */
.L_x_1297:
[----:B------:R-:W-:Y:S05]  /*c5a0*/  BSYNC B0 ;  /* 0x0000000000007941 */ /* 0x000fea0003800000 */
.L_x_1296:
[----:B------:R-:W2:Y:S01]  /*c5b0*/  LDL.LU R23, [R1] ;  /* 0x0000000001177983 */ /* 0x000ea20000300800 */
[----:B0-----:R-:W-:Y:S02]  /*c5c0*/  HADD2.F32 R24, -RZ, R41.H1_H1 ;  /* 0x30000029ff187230 */ /* 0x001fe40000004100 */
[----:B------:R-:W-:Y:S01]  /*c5d0*/  FADD.FTZ R25, R12, -UR26 ;  /* 0x8000001a0c197e21 */ /* 0x000fe20008010000 */
[--C-:B------:R-:W-:Y:S01]  /*c5e0*/  HADD2.F32 R12, -RZ, R42.reuse.H0_H0 ;  /* 0x2000002aff0c7230 */ /* 0x100fe20000004100 */
[----:B------:R-:W-:Y:S01]  /*c5f0*/  ISETP.GT.U32.OR P0, PT, R0, 0x29f, P0 ;  /* 0x0000029f0000780c */ /* 0x000fe20000704470 */
[----:B------:R-:W-:Y:S02]  /*c600*/  HADD2.F32 R42, -RZ, R42.H1_H1 ;  /* 0x3000002aff2a7230 */ /* 0x000fe40000004100 */
[----:B------:R-:W-:Y:S01]  /*c610*/  FADD.FTZ R24, R24, -UR26 ;  /* 0x8000001a18187e21 */ /* 0x000fe20008010000 */
[----:B------:R-:W-:-:S03]  /*c620*/  FMUL.FTZ R25, R25, UR27 ;  /* 0x0000001b19197c20 */ /* 0x000fc60008410000 */
        /* <DEDUP_REMOVED lines=22> */
.L_x_1298:
        /* <DEDUP_REMOVED lines=22> */
.L_x_1300:
[----:B------:R-:W-:Y:S05]  /*c8f0*/  BSYNC B0 ;  /* 0x0000000000007941 */ /* 0x000fea0003800000 */
.L_x_1299:
[----:B------:R-:W2:Y:S01]  /*c900*/  LDL.LU R23, [R1+0x1c] ;  /* 0x00001c0001177983 */ /* 0x000ea20000300800 */
[----:B------:R-:W-:Y:S01]  /*c910*/  IADD3 R43, R2, 0x90, RZ ;  /* 0x00000090022b7810 */ /* 0x000fe20007ffe0ff */
[----:B0-----:R-:W-:Y:S01]  /*c920*/  FADD.FTZ R25, R12, -UR26 ;  /* 0x8000001a0c197e21 */ /* 0x001fe20008010000 */
[----:B------:R-:W-:Y:S01]  /*c930*/  IADD3 R31, R2, 0xa0, RZ ;  /* 0x000000a0021f7810 */ /* 0x000fe20007ffe0ff */
[----:B------:R-:W-:Y:S01]  /*c940*/  FADD.FTZ R24, R42, -UR26 ;  /* 0x8000001a2a187e21 */ /* 0x000fe20008010000 */
[C---:B------:R-:W-:Y:S01]  /*c950*/  IADD3 R41, R2.reuse, 0xa0, RZ ;  /* 0x000000a002297810 */ /* 0x040fe20007ffe0ff */
[--C-:B------:R-:W-:Y:S01]  /*c960*/  HADD2.F32 R12, -RZ, R40.reuse.H0_H0 ;  /* 0x20000028ff0c7230 */ /* 0x100fe20000004100 */
[C---:B------:R-:W-:Y:S01]  /*c970*/  IADD3 R44, R2.reuse, 0x90, RZ ;  /* 0x00000090022c7810 */ /* 0x040fe20007ffe0ff */
[----:B------:R-:W-:Y:S01]  /*c980*/  HADD2.F32 R40, -RZ, R40.H1_H1 ;  /* 0x30000028ff287230 */ /* 0x000fe20000004100 */
[----:B------:R-:W-:Y:S01]  /*c990*/  ISETP.GE.U32.AND P5, PT, R43, UR6, PT ;  /* 0x000000062b007c0c */ /* 0x000fe2000bfa6070 */
[----:B------:R-:W-:Y:S01]  /*c9a0*/  FMUL.FTZ R25, R25, UR27 ;  /* 0x0000001b19197c20 */ /* 0x000fe20008410000 */
[----:B------:R-:W-:Y:S01]  /*c9b0*/  IADD3 R28, R2, 0xb0, RZ ;  /* 0x000000b0021c7810 */ /* 0x000fe20007ffe0ff */
[----:B------:R-:W-:Y:S01]  /*c9c0*/  FMUL.FTZ R24, R24, UR27 ;  /* 0x0000001b18187c20 */ /* 0x000fe20008410000 */
[----:B------:R-:W-:-:S02]  /*c9d0*/  ISETP.GE.U32.AND P2, PT, R31, UR6, PT ;  /* 0x000000061f007c0c */ /* 0x000fc4000bf46070 */
[----:B------:R-:W-:Y:S02]  /*c9e0*/  SHF.R.S32.HI R44, RZ, 0x1f, R44 ;  /* 0x0000001fff2c7819 */ /* 0x000fe4000001142c */
[----:B------:R-:W-:Y:S02]  /*c9f0*/  SHF.R.S32.HI R41, RZ, 0x1f, R41 ;  /* 0x0000001fff297819 */ /* 0x000fe40000011429 */
[C---:B------:R-:W-:Y:S02]  /*ca00*/  IADD3 R30, R2.reuse, 0xb0, RZ ;  /* 0x000000b0021e7810 */ /* 0x040fe40007ffe0ff */
[----:B------:R-:W-:Y:S02]  /*ca10*/  IADD3 R29, R2, 0xc0, RZ ;  /* 0x000000c0021d7810 */ /* 0x000fe40007ffe0ff */
[----:B------:R-:W-:Y:S02]  /*ca20*/  ISETP.GE.U32.AND P4, PT, R28, UR6, PT ;  /* 0x000000061c007c0c */ /* 0x000fe4000bf86070 */
[----:B------:R-:W-:-:S02]  /*ca30*/  SHF.R.S32.HI R30, RZ, 0x1f, R30 ;  /* 0x0000001fff1e7819 */ /* 0x000fc4000001141e */
[----:B------:R-:W-:Y:S02]  /*ca40*/  ISETP.GE.AND.EX P5, PT, R44, UR7, PT, P5 ;  /* 0x000000072c007c0c */ /* 0x000fe4000bfa6350 */
[----:B------:R-:W-:Y:S02]  /*ca50*/  ISETP.GE.AND.EX P2, PT, R41, UR7, PT, P2 ;  /* 0x0000000729007c0c */ /* 0x000fe4000bf46320 */
[----:B------:R-:W-:Y:S02]  /*ca60*/  ISETP.GE.U32.AND P0, PT, R29, UR6, PT ;  /* 0x000000061d007c0c */ /* 0x000fe4000bf06070 */
[----:B------:R-:W-:Y:S02]  /*ca70*/  ISETP.GE.AND.EX P4, PT, R30, UR7, PT, P4 ;  /* 0x000000071e007c0c */ /* 0x000fe4000bf86340 */
[C---:B------:R-:W-:Y:S02]  /*ca80*/  ISETP.GT.U32.OR P5, PT, R0.reuse, 0x29f, P5 ;  /* 0x0000029f0000780c */ /* 0x040fe40002fa4470 */
[----:B------:R-:W-:Y:S01]  /*ca90*/  ISETP.GT.U32.OR P2, PT, R0, 0x29f, P2 ;  /* 0x0000029f0000780c */ /* 0x000fe20001744470 */
[----:B--2---:R-:W-:-:S02]  /*caa0*/  HADD2.F32 R22, -RZ, R23.H0_H0 ;  /* 0x20000017ff167230 */ /* 0x004fc40000004100 */
[----:B------:R-:W-:Y:S01]  /*cab0*/  HADD2.F32 R23, -RZ, R23.H1_H1 ;  /* 0x30000017ff177230 */ /* 0x000fe20000004100 */
[----:B------:R-:W-:Y:S09]  /*cac0*/  @!P3 BRA `(.L_x_1301) ;  /* 0x000000000048b947 */ /* 0x000ff20003800000 */
        /* <DEDUP_REMOVED lines=18> */
.L_x_1301:
        /* <DEDUP_REMOVED lines=22> */
.L_x_1303:
[----:B------:R-:W-:Y:S05]  /*cd50*/  BSYNC B0 ;  /* 0x0000000000007941 */ /* 0x000fea0003800000 */
.L_x_1302:
[----:B0-----:R-:W2:Y:S01]  /*cd60*/  LDL.LU R24, [R1+0x24] ;  /* 0x0000240001187983 */ /* 0x001ea20000300800 */
[----:B------:R-:W-:Y:S01]  /*cd70*/  FADD.FTZ R23, R12, -UR26 ;  /* 0x8000001a0c177e21 */ /* 0x000fe20008010000 */
[----:B------:R-:W-:-:S03]  /*cd80*/  FADD.FTZ R22, R40, -UR26 ;  /* 0x8000001a28167e21 */ /* 0x000fc60008010000 */
        /* <DEDUP_REMOVED lines=23> */
.L_x_1304:
        /* <DEDUP_REMOVED lines=17> */
[----:B------:R-:W-:Y:S02]  /*d010*/  F2FP.F16.F32.PACK_AB R12, R12, R25 ;  /* 0x000000190c0c723e */ /* 0x000fe400000000ff */
[----:B------:R-:W-:Y:S02]  /*d020*/  IADD3 R23, R23, R24, RZ ;  /* 0x0000001817177210 */ /* 0x000fe40007ffe0ff */
[----:B------:R-:W-:-:S04]  /*d030*/  LEA R24, P2, R22, UR14, 0x1 ;  /* 0x0000000e16187c11 */ /* 0x000fc8000f8408ff */
[----:B------:R-:W-:-:S05]  /*d040*/  LEA.HI.X R25, R22, UR15, R23, 0x1, P2 ;  /* 0x0000000f16197c11 */ /* 0x000fca00090f0c17 */
[----:B------:R0:W-:Y:S04]  /*d050*/  STG.E desc[UR22][R24.64], R12 ;  /* 0x0000000c18007986 */ /* 0x0001e8000c101916 */
.L_x_1306:
[----:B------:R-:W-:Y:S05]  /*d060*/  BSYNC B0 ;  /* 0x0000000000007941 */ /* 0x000fea0003800000 */
.L_x_1305:
[----:B0-----:R-:W2:Y:S01]  /*d070*/  LDL.LU R12, [R1+0x20] ;  /* 0x00002000010c7983 */ /* 0x001ea20000300800 */
[--C-:B------:R-:W-:Y:S01]  /*d080*/  HADD2.F32 R24, -RZ, R69.reuse.H0_H0 ;  /* 0x20000045ff187230 */ /* 0x100fe20000004100 */
[----:B------:R-:W-:Y:S01]  /*d090*/  IADD3 R31, R2, 0xc0, RZ ;  /* 0x000000c0021f7810 */ /* 0x000fe20007ffe0ff */
[----:B------:R-:W-:Y:S01]  /*d0a0*/  HADD2.F32 R23, -RZ, R69.H1_H1 ;  /* 0x30000045ff177230 */ /* 0x000fe20000004100 */
[----:B------:R-:W-:Y:S02]  /*d0b0*/  ISETP.GT.U32.OR P4, PT, R0, 0x29f, P4 ;  /* 0x0000029f0000780c */ /* 0x000fe40002784470 */
[----:B------:R-:W-:Y:S01]  /*d0c0*/  SHF.R.S32.HI R31, RZ, 0x1f, R31 ;  /* 0x0000001fff1f7819 */ /* 0x000fe2000001141f */
[----:B------:R-:W-:Y:S01]  /*d0d0*/  FADD.FTZ R24, R24, -UR26 ;  /* 0x8000001a18187e21 */ /* 0x000fe20008010000 */
[----:B------:R-:W-:Y:S02]  /*d0e0*/  FADD.FTZ R23, R23, -UR26 ;  /* 0x8000001a17177e21 */ /* 0x000fe40008010000 */
[----:B------:R-:W-:Y:S01]  /*d0f0*/  ISETP.GE.AND.EX P0, PT, R31, UR7, PT, P0 ;  /* 0x000000071f007c0c */ /* 0x000fe2000bf06300 */
[----:B------:R-:W-:Y:S01]  /*d100*/  FMUL.FTZ R24, R24, UR27 ;  /* 0x0000001b18187c20 */ /* 0x000fe20008410000 */
[----:B------:R-:W-:Y:S01]  /*d110*/  FMUL.FTZ R23, R23, UR27 ;  /* 0x0000001b17177c20 */ /* 0x000fe20008410000 */
[----:B--2---:R-:W-:-:S02]  /*d120*/  HADD2.F32 R22, -RZ, R12.H0_H0 ;  /* 0x2000000cff167230 */ /* 0x004fc40000004100 */
[----:B------:R-:W-:Y:S02]  /*d130*/  HADD2.F32 R25, -RZ, R12.H1_H1 ;  /* 0x3000000cff197230 */ /* 0x000fe40000004100 */
        /* <DEDUP_REMOVED lines=20> */
.L_x_1307:
        /* <DEDUP_REMOVED lines=22> */
.L_x_1309:
[----:B------:R-:W-:Y:S05]  /*d3e0*/  BSYNC B0 ;  /* 0x0000000000007941 */ /* 0x000fea0003800000 */
.L_x_1308:
[----:B0-----:R-:W2:Y:S04]  /*d3f0*/  LDL.LU R25, [R1+0x18] ;  /* 0x0000180001197983 */ /* 0x001ea80000300800 */
[----:B------:R-:W3:Y:S01]  /*d400*/  LDL R28, [R1+0xc] ;  /* 0x00000c00011c7983 */ /* 0x000ee20000100800 */
[----:B------:R-:W-:Y:S01]  /*d410*/  HADD2.F32 R23, -RZ, R39.H1_H1 ;  /* 0x30000027ff177230 */ /* 0x000fe20000004100 */
[----:B------:R-:W-:Y:S01]  /*d420*/  IADD3 R30, R2, 0xd0, RZ ;  /* 0x000000d0021e7810 */ /* 0x000fe20007ffe0ff */
[----:B------:R-:W-:Y:S01]  /*d430*/  FADD.FTZ R24, R12, -UR26 ;  /* 0x8000001a0c187e21 */ /* 0x000fe20008010000 */
[----:B------:R-:W-:Y:S02]  /*d440*/  ISETP.GT.U32.OR P0, PT, R0, 0x29f, P0 ;  /* 0x0000029f0000780c */ /* 0x000fe40000704470 */
[----:B------:R-:W-:Y:S01]  /*d450*/  FADD.FTZ R23, R23, -UR26 ;  /* 0x8000001a17177e21 */ /* 0x000fe20008010000 */
[----:B------:R-:W-:Y:S01]  /*d460*/  ISETP.GE.U32.AND P2, PT, R30, UR6, PT ;  /* 0x000000061e007c0c */ /* 0x000fe2000bf46070 */
[----:B------:R-:W-:-:S02]  /*d470*/  FMUL.FTZ R24, R24, UR27 ;  /* 0x0000001b18187c20 */ /* 0x000fc40008410000 */
[----:B------:R-:W-:Y:S01]  /*d480*/  FMUL.FTZ R23, R23, UR27 ;  /* 0x0000001b17177c20 */ /* 0x000fe20008410000 */
[--C-:B--2---:R-:W-:Y:S02]  /*d490*/  HADD2.F32 R22, -RZ, R25.reuse.H0_H0 ;  /* 0x20000019ff167230 */ /* 0x104fe40000004100 */
[----:B------:R-:W-:Y:S02]  /*d4a0*/  HADD2.F32 R25, -RZ, R25.H1_H1 ;  /* 0x30000019ff197230 */ /* 0x000fe40000004100 */
[----:B---3--:R-:W-:Y:S01]  /*d4b0*/  HADD2.F32 R12, -RZ, R28.H0_H0 ;  /* 0x2000001cff0c7230 */ /* 0x008fe20000004100 */
        /* <DEDUP_REMOVED lines=19> */
.L_x_1310:
        /* <DEDUP_REMOVED lines=22> */
.L_x_1312:
[----:B------:R-:W-:Y:S05]  /*d750*/  BSYNC B0 ;  /* 0x0000000000007941 */ /* 0x000fea0003800000 */
.L_x_1311:
[----:B------:R-:W2:Y:S01]  /*d760*/  LDL.LU R23, [R1+0x14] ;  /* 0x0000140001177983 */ /* 0x000ea20000300800 */
[C---:B------:R-:W-:Y:S01]  /*d770*/  IADD3 R31, R2.reuse, 0xd0, RZ ;  /* 0x000000d0021f7810 */ /* 0x040fe20007ffe0ff */
[----:B0-----:R-:W-:Y:S01]  /*d780*/  HADD2.F32 R24, -RZ, R28.H1_H1 ;  /* 0x3000001cff187230 */ /* 0x001fe20000004100 */
[----:B------:R-:W-:Y:S01]  /*d790*/  IADD3 R26, R2, 0xe0, RZ ;  /* 0x000000e0021a7810 */ /* 0x000fe20007ffe0ff */
[----:B------:R-:W-:Y:S01]  /*d7a0*/  FADD.FTZ R25, R12, -UR26 ;  /* 0x8000001a0c197e21 */ /* 0x000fe20008010000 */
[----:B------:R-:W-:Y:S02]  /*d7b0*/  SHF.R.S32.HI R31, RZ, 0x1f, R31 ;  /* 0x0000001fff1f7819 */ /* 0x000fe4000001141f */
[----:B------:R-:W-:Y:S01]  /*d7c0*/  FADD.FTZ R24, R24, -UR26 ;  /* 0x8000001a18187e21 */ /* 0x000fe20008010000 */
[----:B------:R-:W-:Y:S01]  /*d7d0*/  ISETP.GE.U32.AND P0, PT, R26, UR6, PT ;  /* 0x000000061a007c0c */ /* 0x000fe2000bf06070 */
[----:B------:R-:W-:Y:S01]  /*d7e0*/  FMUL.FTZ R25, R25, UR27 ;  /* 0x0000001b19197c20 */ /* 0x000fe20008410000 */
[----:B------:R-:W-:Y:S01]  /*d7f0*/  ISETP.GE.AND.EX P2, PT, R31, UR7, PT, P2 ;  /* 0x000000071f007c0c */ /* 0x000fe2000bf46320 */
[----:B------:R-:W-:Y:S01]  /*d800*/  FMUL.FTZ R24, R24, UR27 ;  /* 0x0000001b18187c20 */ /* 0x000fe20008410000 */
[----:B------:R-:W-:-:S02]  /*d810*/  IADD3 R12, R2, 0xf0, RZ ;  /* 0x000000f0020c7810 */ /* 0x000fc40007ffe0ff */
[----:B------:R-:W-:Y:S02]  /*d820*/  ISETP.GT.U32.OR P2, PT, R0, 0x29f, P2 ;  /* 0x0000029f0000780c */ /* 0x000fe40001744470 */
[----:B------:R-:W-:Y:S01]  /*d830*/  SHF.R.S32.HI R27, RZ, 0x1f, R26 ;  /* 0x0000001fff1b7819 */ /* 0x000fe2000001141a */
[--C-:B--2---:R-:W-:Y:S02]  /*d840*/  HADD2.F32 R22, -RZ, R23.reuse.H0_H0 ;  /* 0x20000017ff167230 */ /* 0x104fe40000004100 */
[----:B------:R-:W-:Y:S01]  /*d850*/  HADD2.F32 R23, -RZ, R23.H1_H1 ;  /* 0x30000017ff177230 */ /* 0x000fe20000004100 */
[----:B------:R-:W-:Y:S07]  /*d860*/  @!P3 BRA `(.L_x_1313) ;  /* 0x000000000048b947 */ /* 0x000fee0003800000 */
        /* <DEDUP_REMOVED lines=18> */
.L_x_1313:
        /* <DEDUP_REMOVED lines=22> */
.L_x_1315:
[----:B------:R-:W-:Y:S05]  /*daf0*/  BSYNC B0 ;  /* 0x0000000000007941 */ /* 0x000fea0003800000 */
.L_x_1314:
[----:B0-----:R-:W2:Y:S04]  /*db00*/  LDL.LU R25, [R1+0x28] ;  /* 0x0000280001197983 */ /* 0x001ea80000300800 */
[----:B------:R-:W3:Y:S01]  /*db10*/  LDL R39, [R1+0x10] ;  /* 0x0000100001277983 */ /* 0x000ee20000100800 */
[--C-:B------:R-:W-:Y:S01]  /*db20*/  HADD2.F32 R24, -RZ, R38.reuse.H0_H0 ;  /* 0x20000026ff187230 */ /* 0x100fe20000004100 */
[----:B------:R-:W-:Y:S01]  /*db30*/  ISETP.GE.U32.AND P2, PT, R12, UR6, PT ;  /* 0x000000060c007c0c */ /* 0x000fe2000bf46070 */
[----:B------:R-:W-:Y:S01]  /*db40*/  HADD2.F32 R23, -RZ, R38.H1_H1 ;  /* 0x30000026ff177230 */ /* 0x000fe20000004100 */
[----:B------:R-:W-:Y:S02]  /*db50*/  SHF.R.S32.HI R28, RZ, 0x1f, R12 ;  /* 0x0000001fff1c7819 */ /* 0x000fe4000001140c */
[----:B------:R-:W-:Y:S01]  /*db60*/  ISETP.GE.AND.EX P0, PT, R27, UR7, PT, P0 ;  /* 0x000000071b007c0c */ /* 0x000fe2000bf06300 */
[----:B------:R-:W-:Y:S01]  /*db70*/  FADD.FTZ R24, R24, -UR26 ;  /* 0x8000001a18187e21 */ /* 0x000fe20008010000 */
[----:B------:R-:W-:Y:S01]  /*db80*/  FADD.FTZ R23, R23, -UR26 ;  /* 0x8000001a17177e21 */ /* 0x000fe20008010000 */
[----:B------:R-:W-:-:S02]  /*db90*/  ISETP.GE.AND.EX P2, PT, R28, UR7, PT, P2 ;  /* 0x000000071c007c0c */ /* 0x000fc4000bf46320 */
[----:B------:R-:W-:Y:S01]  /*dba0*/  ISETP.GT.U32.OR P0, PT, R0, 0x29f, P0 ;  /* 0x0000029f0000780c */ /* 0x000fe20000704470 */
[----:B------:R-:W-:Y:S01]  /*dbb0*/  FMUL.FTZ R24, R24, UR27 ;  /* 0x0000001b18187c20 */ /* 0x000fe20008410000 */
        /* <DEDUP_REMOVED lines=23> */
.L_x_1316:
        /* <DEDUP_REMOVED lines=22> */
.L_x_1318:
[----:B------:R-:W-:Y:S05]  /*de90*/  BSYNC B0 ;  /* 0x0000000000007941 */ /* 0x000fea0003800000 */
.L_x_1317:
[----:B------:R-:W2:Y:S01]  /*dea0*/  LDL.LU R23, [R1+0x30] ;  /* 0x0000300001177983 */ /* 0x000ea20000300800 */
[----:B0-----:R-:W-:Y:S02]  /*deb0*/  HADD2.F32 R24, -RZ, R39.H1_H1 ;  /* 0x30000027ff187230 */ /* 0x001fe40000004100 */
[----:B------:R-:W-:Y:S01]  /*dec0*/  FADD.FTZ R25, R29, -UR26 ;  /* 0x8000001a1d197e21 */ /* 0x000fe20008010000 */
[----:B------:R-:W-:Y:S01]  /*ded0*/  ISETP.GT.U32.OR P2, PT, R0, 0x29f, P2 ;  /* 0x0000029f0000780c */ /* 0x000fe20001744470 */
[----:B------:R-:W-:Y:S01]  /*dee0*/  HADD2.F32 R29, -RZ, R36.H0_H0 ;  /* 0x20000024ff1d7230 */ /* 0x000fe20000004100 */
[----:B------:R-:W-:Y:S01]  /*def0*/  IADD3 R27, R2, 0x100, RZ ;  /* 0x00000100021b7810 */ /* 0x000fe20007ffe0ff */
        /* <DEDUP_REMOVED lines=24> */
.L_x_1319:
        /* <DEDUP_REMOVED lines=22> */
.L_x_1321:
[----:B------:R-:W-:Y:S05]  /*e1e0*/  BSYNC B0 ;  /* 0x0000000000007941 */ /* 0x000fea0003800000 */
.L_x_1320:
[----:B0-----:R-:W2:Y:S01]  /*e1f0*/  LDL.LU R24, [R1+0x38] ;  /* 0x0000380001187983 */ /* 0x001ea20000300800 */
[----:B------:R-:W-:Y:S01]  /*e200*/  IADD3 R28, R2, 0x110, RZ ;  /* 0x00000110021c7810 */ /* 0x000fe20007ffe0ff */
[----:B------:R-:W-:Y:S01]  /*e210*/  HADD2.F32 R25, -RZ, R36.H1_H1 ;  /* 0x30000024ff197230 */ /* 0x000fe20000004100 */
[----:B------:R-:W-:Y:S01]  /*e220*/  ISETP.GE.U32.AND P0, PT, R27, UR6, PT ;  /* 0x000000061b007c0c */ /* 0x000fe2000bf06070 */
[----:B------:R-:W-:Y:S01]  /*e230*/  FADD.FTZ R31, R29, -UR26 ;  /* 0x8000001a1d1f7e21 */ /* 0x000fe20008010000 */
[----:B------:R-:W-:Y:S01]  /*e240*/  ISETP.GE.U32.AND P2, PT, R28, UR6, PT ;  /* 0x000000061c007c0c */ /* 0x000fe2000bf46070 */
[--C-:B------:R-:W-:Y:S01]  /*e250*/  HADD2.F32 R29, -RZ, R37.reuse.H0_H0 ;  /* 0x20000025ff1d7230 */ /* 0x100fe20000004100 */
[----:B------:R-:W-:Y:S01]  /*e260*/  SHF.R.S32.HI R22, RZ, 0x1f, R27 ;  /* 0x0000001fff167819 */ /* 0x000fe2000001141b */
[----:B------:R-:W-:Y:S01]  /*e270*/  FADD.FTZ R25, R25, -UR26 ;  /* 0x8000001a19197e21 */ /* 0x000fe20008010000 */
[----:B------:R-:W-:Y:S01]  /*e280*/  SHF.R.S32.HI R30, RZ, 0x1f, R28 ;  /* 0x0000001fff1e7819 */ /* 0x000fe2000001141c */
[----:B------:R-:W-:Y:S01]  /*e290*/  HADD2.F32 R37, -RZ, R37.H1_H1 ;  /* 0x30000025ff257230 */ /* 0x000fe20000004100 */
[C---:B------:R-:W-:Y:S01]  /*e2a0*/  IADD3 R26, R2.reuse, 0x120, RZ ;  /* 0x00000120021a7810 */ /* 0x040fe20007ffe0ff */
[----:B------:R-:W-:Y:S01]  /*e2b0*/  FMUL.FTZ R31, R31, UR27 ;  /* 0x0000001b1f1f7c20 */ /* 0x000fe20008410000 */
[----:B------:R-:W-:Y:S01]  /*e2c0*/  IADD3 R12, R2, 0x130, RZ ;  /* 0x00000130020c7810 */ /* 0x000fe20007ffe0ff */
[----:B------:R-:W-:Y:S01]  /*e2d0*/  FMUL.FTZ R25, R25, UR27 ;  /* 0x0000001b19197c20 */ /* 0x000fe20008410000 */
[----:B------:R-:W-:-:S02]  /*e2e0*/  ISETP.GE.AND.EX P4, PT, R22, UR7, PT, P0 ;  /* 0x0000000716007c0c */ /* 0x000fc4000bf86300 */
[----:B------:R-:W-:Y:S02]  /*e2f0*/  ISETP.GE.AND.EX P5, PT, R30, UR7, PT, P2 ;  /* 0x000000071e007c0c */ /* 0x000fe4000bfa6320 */
[----:B------:R-:W-:Y:S02]  /*e300*/  ISETP.GE.U32.AND P2, PT, R26, UR6, PT ;  /* 0x000000061a007c0c */ /* 0x000fe4000bf46070 */
[----:B------:R-:W-:Y:S02]  /*e310*/  ISETP.GE.U32.AND P0, PT, R12, UR6, PT ;  /* 0x000000060c007c0c */ /* 0x000fe4000bf06070 */
[C---:B------:R-:W-:Y:S02]  /*e320*/  ISETP.GT.U32.OR P4, PT, R0.reuse, 0x29f, P4 ;  /* 0x0000029f0000780c */ /* 0x040fe40002784470 */
[----:B------:R-:W-:Y:S01]  /*e330*/  ISETP.GT.U32.OR P5, PT, R0, 0x29f, P5 ;  /* 0x0000029f0000780c */ /* 0x000fe20002fa4470 */
[--C-:B--2---:R-:W-:Y:S02]  /*e340*/  HADD2.F32 R23, -RZ, R24.reuse.H0_H0 ;  /* 0x20000018ff177230 */ /* 0x104fe40000004100 */
        /* <DEDUP_REMOVED lines=20> */
.L_x_1322:
        /* <DEDUP_REMOVED lines=8> */
[----:B------:R-:W-:-:S04]  /*e510*/  FFMA.FTZ R23, R25, R23, UR13 ;  /* 0x0000000d19177e23 */ /* 0x000fc80008010017 */
[----:B------:R-:W-:Y:S01]  /*e520*/  FFMA.FTZ R23, R24, R19, -R23 ;  /* 0x0000001318177223 */ /* 0x000fe20000010817 */
[----:B------:R-:W-:Y:S01]  /*e530*/  IMAD R24, R22, UR14, RZ ;  /* 0x0000000e16187c24 */ /* 0x000fe2000f8e02ff */
[----:B------:R-:W-:Y:S02]  /*e540*/  MOV R22, R14 ;  /* 0x0000000e00167202 */ /* 0x000fe40000000f00 */
[----:B------:R-:W-:Y:S01]  /*e550*/  FMUL.FTZ R23, R23, UR27 ;  /* 0x0000001b17177c20 */ /* 0x000fe20008410000 */
[----:B------:R-:W-:-:S04]  /*e560*/  IMAD R24, R27, UR15, R24 ;  /* 0x0000000f1b187c24 */ /* 0x000fc8000f8e0218 */
[----:B------:R-:W-:Y:S02]  /*e570*/  F2FP.F16.F32.PACK_AB R31, R23, R31 ;  /* 0x0000001f171f723e */ /* 0x000fe400000000ff */
[----:B------:R-:W-:-:S03]  /*e580*/  MOV R23, R17 ;  /* 0x0000001100177202 */ /* 0x000fc60000000f00 */
[----:B------:R-:W-:Y:S01]  /*e590*/  IMAD.WIDE.U32 R22, R27, UR14, R22 ;  /* 0x0000000e1b167c25 */ /* 0x000fe2000f8e0016 */
[----:B------:R-:W-:-:S04]  /*e5a0*/  ULDC.64 UR14, c[0x0][0x210] ;  /* 0x00008400000e7ab9 */ /* 0x000fc80000000a00 */
[----:B------:R-:W-:Y:S02]  /*e5b0*/  IADD3 R23, R23, R24, RZ ;  /* 0x0000001817177210 */ /* 0x000fe40007ffe0ff */
[----:B------:R-:W-:-:S04]  /*e5c0*/  LEA R24, P4, R22, UR14, 0x1 ;  /* 0x0000000e16187c11 */ /* 0x000fc8000f8808ff */
[----:B------:R-:W-:-:S05]  /*e5d0*/  LEA.HI.X R25, R22, UR15, R23, 0x1, P4 ;  /* 0x0000000f16197c11 */ /* 0x000fca000a0f0c17 */
[----:B------:R0:W-:Y:S04]  /*e5e0*/  STG.E desc[UR22][R24.64], R31 ;  /* 0x0000001f18007986 */ /* 0x0001e8000c101916 */
.L_x_1324:
[----:B------:R-:W-:Y:S05]  /*e5f0*/  BSYNC B0 ;  /* 0x0000000000007941 */ /* 0x000fea0003800000 */
.L_x_1323:
[----:B------:R-:W2:Y:S01]  /*e600*/  LDL.LU R22, [R1+0x34] ;  /* 0x0000340001167983 */ /* 0x000ea20000300800 */
[----:B------:R-:W-:Y:S01]  /*e610*/  FADD.FTZ R23, R29, -UR26 ;  /* 0x8000001a1d177e21 */ /* 0x000fe20008010000 */
[----:B0-----:R-:W-:-:S03]  /*e620*/  FADD.FTZ R24, R37, -UR26 ;  /* 0x8000001a25187e21 */ /* 0x001fc60008010000 */
        /* <DEDUP_REMOVED lines=23> */
.L_x_1325:
        /* <DEDUP_REMOVED lines=11> */
[----:B------:R-:W-:-:S03]  /*e850*/  MOV R23, R17 ;  /* 0x0000001100177202 */ /* 0x000fc60000000f00 */
[----:B------:R-:W-:-:S04]  /*e860*/  IMAD.WIDE.U32 R22, R28, UR14, R22 ;  /* 0x0000000e1c167c25 */ /* 0x000fc8000f8e0016 */
[----:B------:R-:W-:Y:S01]  /*e870*/  FFMA.FTZ R28, R25, R19, -R24 ;  /* 0x00000013191c7223 */ /* 0x000fe20000010818 */
[----:B------:R-:W-:Y:S01]  /*e880*/  ULDC.64 UR14, c[0x0][0x210] ;  /* 0x00008400000e7ab9 */ /* 0x000fe20000000a00 */
[----:B------:R-:W-:Y:S01]  /*e890*/  IADD3 R29, R23, R29, RZ ;  /* 0x0000001d171d7210 */ /* 0x000fe20007ffe0ff */
[----:B------:R-:W-:Y:S01]  /*e8a0*/  FMUL.FTZ R23, R27, UR27 ;  /* 0x0000001b1b177c20 */ /* 0x000fe20008410000 */
[----:B------:R-:W-:Y:S01]  /*e8b0*/  FMUL.FTZ R28, R28, UR27 ;  /* 0x0000001b1c1c7c20 */ /* 0x000fe20008410000 */
[----:B------:R-:W-:-:S04]  /*e8c0*/  LEA R24, P4, R22, UR14, 0x1 ;  /* 0x0000000e16187c11 */ /* 0x000fc8000f8808ff */
[----:B------:R-:W-:Y:S02]  /*e8d0*/  LEA.HI.X R25, R22, UR15, R29, 0x1, P4 ;  /* 0x0000000f16197c11 */ /* 0x000fe4000a0f0c1d */
[----:B------:R-:W-:-:S05]  /*e8e0*/  F2FP.F16.F32.PACK_AB R23, R28, R23 ;  /* 0x000000171c17723e */ /* 0x000fca00000000ff */
[----:B------:R0:W-:Y:S02]  /*e8f0*/  STG.E desc[UR22][R24.64], R23 ;  /* 0x0000001718007986 */ /* 0x0001e4000c101916 */
.L_x_1327:
[----:B------:R-:W-:Y:S05]  /*e900*/  BSYNC B0 ;  /* 0x0000000000007941 */ /* 0x000fea0003800000 */
.L_x_1326:
[----:B0-----:R-:W2:Y:S01]  /*e910*/  LDL.LU R23, [R1+0x2c] ;  /* 0x00002c0001177983 */ /* 0x001ea20000300800 */
[----:B------:R-:W-:Y:S01]  /*e920*/  IADD3 R38, R2, 0x120, RZ ;  /* 0x0000012002267810 */ /* 0x000fe20007ffe0ff */
[--C-:B------:R-:W-:Y:S01]  /*e930*/  HADD2.F32 R22, -RZ, R34.reuse.H0_H0 ;  /* 0x20000022ff167230 */ /* 0x100fe20000004100 */
[----:B------:R-:W-:Y:S01]  /*e940*/  SHF.R.S32.HI R27, RZ, 0x1f, R12 ;  /* 0x0000001fff1b7819 */ /* 0x000fe2000001140c */
[----:B------:R-:W-:Y:S01]  /*e950*/  HADD2.F32 R34, -RZ, R34.H1_H1 ;  /* 0x30000022ff227230 */ /* 0x000fe20000004100 */
[----:B------:R-:W-:Y:S01]  /*e960*/  SHF.R.S32.HI R38, RZ, 0x1f, R38 ;  /* 0x0000001fff267819 */ /* 0x000fe20000011426 */
[----:B------:R-:W-:Y:S02]  /*e970*/  HADD2.F32 R28, -RZ, R35.H0_H0 ;  /* 0x20000023ff1c7230 */ /* 0x000fe40000004100 */
[----:B------:R-:W-:Y:S01]  /*e980*/  FADD.FTZ R22, R22, -UR26 ;  /* 0x8000001a16167e21 */ /* 0x000fe20008010000 */
[----:B------:R-:W-:Y:S01]  /*e990*/  ISETP.GE.AND.EX P0, PT, R27, UR7, PT, P0 ;  /* 0x000000071b007c0c */ /* 0x000fe2000bf06300 */
[----:B------:R-:W-:Y:S01]  /*e9a0*/  FADD.FTZ R34, R34, -UR26 ;  /* 0x8000001a22227e21 */ /* 0x000fe20008010000 */
[----:B------:R-:W-:-:S04]  /*e9b0*/  ISETP.GE.AND.EX P2, PT, R38, UR7, PT, P2 ;  /* 0x0000000726007c0c */ /* 0x000fc8000bf46320 */
[----:B------:R-:W-:Y:S01]  /*e9c0*/  ISETP.GT.U32.OR P2, PT, R0, 0x29f, P2 ;  /* 0x0000029f0000780c */ /* 0x000fe20001744470 */
[--C-:B--2---:R-:W-:Y:S02]  /*e9d0*/  HADD2.F32 R25, -RZ, R23.reuse.H0_H0 ;  /* 0x20000017ff197230 */ /* 0x104fe40000004100 */
        /* <DEDUP_REMOVED lines=22> */
.L_x_1328:
        /* <DEDUP_REMOVED lines=14> */
[----:B------:R-:W-:-:S04]  /*ec20*/  ULDC.64 UR14, c[0x0][0x210] ;  /* 0x00008400000e7ab9 */ /* 0x000fc80000000a00 */
[----:B------:R-:W-:Y:S01]  /*ec30*/  IADD3 R29, R23, R29, RZ ;  /* 0x0000001d171d7210 */ /* 0x000fe20007ffe0ff */
[----:B------:R-:W-:Y:S01]  /*ec40*/  FMUL.FTZ R23, R30, UR27 ;  /* 0x0000001b1e177c20 */ /* 0x000fe20008410000 */
[----:B------:R-:W-:-:S04]  /*ec50*/  LEA R24, P2, R22, UR14, 0x1 ;  /* 0x0000000e16187c11 */ /* 0x000fc8000f8408ff */
[----:B------:R-:W-:Y:S01]  /*ec60*/  LEA.HI.X R25, R22, UR15, R29, 0x1, P2 ;  /* 0x0000000f16197c11 */ /* 0x000fe200090f0c1d */
[----:B------:R-:W-:-:S05]  /*ec70*/  FMUL.FTZ R22, R31, UR27 ;  /* 0x0000001b1f167c20 */ /* 0x000fca0008410000 */
[----:B------:R-:W-:-:S05]  /*ec80*/  F2FP.F16.F32.PACK_AB R23, R22, R23 ;  /* 0x000000171617723e */ /* 0x000fca00000000ff */
[----:B------:R0:W-:Y:S02]  /*ec90*/  STG.E desc[UR22][R24.64], R23 ;  /* 0x0000001718007986 */ /* 0x0001e4000c101916 */
.L_x_1330:
[----:B------:R-:W-:Y:S05]  /*eca0*/  BSYNC B0 ;  /* 0x0000000000007941 */ /* 0x000fea0003800000 */
.L_x_1329:
[----:B------:R-:W2:Y:S01]  /*ecb0*/  LDL.LU R22, [R1+0x8] ;  /* 0x0000080001167983 */ /* 0x000ea20000300800 */
[----:B------:R-:W-:Y:S02]  /*ecc0*/  HADD2.F32 R35, -RZ, R35.H1_H1 ;  /* 0x30000023ff237230 */ /* 0x000fe40000004100 */
[----:B0-----:R-:W-:Y:S01]  /*ecd0*/  FADD.FTZ R25, R28, -UR26 ;  /* 0x8000001a1c197e21 */ /* 0x001fe20008010000 */
[--C-:B------:R-:W-:Y:S01]  /*ece0*/  HADD2.F32 R28, -RZ, R32.reuse.H0_H0 ;  /* 0x20000020ff1c7230 */ /* 0x100fe20000004100 */
[----:B------:R-:W-:Y:S01]  /*ecf0*/  ISETP.GT.U32.OR P0, PT, R0, 0x29f, P0 ;  /* 0x0000029f0000780c */ /* 0x000fe20000704470 */
[----:B------:R-:W-:Y:S02]  /*ed00*/  HADD2.F32 R32, -RZ, R32.H1_H1 ;  /* 0x30000020ff207230 */ /* 0x000fe40000004100 */
[----:B------:R-:W-:Y:S01]  /*ed10*/  FMUL.FTZ R25, R25, UR27 ;  /* 0x0000001b19197c20 */ /* 0x000fe20008410000 */
[--C-:B--2---:R-:W-:Y:S02]  /*ed20*/  HADD2.F32 R23, -RZ, R22.reuse.H0_H0 ;  /* 0x20000016ff177230 */ /* 0x104fe40000004100 */
[----:B------:R-:W-:-:S02]  /*ed30*/  HADD2.F32 R24, -RZ, R22.H1_H1 ;  /* 0x30000016ff187230 */ /* 0x000fc40000004100 */
[----:B------:R-:W-:-:S04]  /*ed40*/  FADD.FTZ R22, R35, -UR26 ;  /* 0x8000001a23167e21 */ /* 0x000fc80008010000 */
        /* <DEDUP_REMOVED lines=20> */
.L_x_1331:
        /* <DEDUP_REMOVED lines=22> */
.L_x_1333:
[----:B------:R-:W-:Y:S05]  /*eff0*/  BSYNC B0 ;  /* 0x0000000000007941 */ /* 0x000fea0003800000 */
.L_x_1332:
[----:B0-----:R-:W2:Y:S01]  /*f000*/  LDL.LU R24, [R1+0x4] ;  /* 0x0000040001187983 */ /* 0x001ea20000300800 */
[----:B------:R-:W-:Y:S01]  /*f010*/  IADD3 R25, R2, 0x140, RZ ;  /* 0x0000014002197810 */ /* 0x000fe20007ffe0ff */
[----:B------:R-:W-:Y:S01]  /*f020*/  FADD.FTZ R29, R28, -UR26 ;  /* 0x8000001a1c1d7e21 */ /* 0x000fe20008010000 */
[----:B------:R-:W-:Y:S01]  /*f030*/  IADD3 R27, R2, 0x150, RZ ;  /* 0x00000150021b7810 */ /* 0x000fe20007ffe0ff */
[----:B------:R-:W-:Y:S01]  /*f040*/  FADD.FTZ R30, R32, -UR26 ;  /* 0x8000001a201e7e21 */ /* 0x000fe20008010000 */
[C---:B------:R-:W-:Y:S01]  /*f050*/  IADD3 R41, R2.reuse, 0x150, RZ ;  /* 0x0000015002297810 */ /* 0x040fe20007ffe0ff */
[--C-:B------:R-:W-:Y:S01]  /*f060*/  HADD2.F32 R28, -RZ, R33.reuse.H0_H0 ;  /* 0x20000021ff1c7230 */ /* 0x100fe20000004100 */
[----:B------:R-:W-:Y:S01]  /*f070*/  IADD3 R12, R2, 0x160, RZ ;  /* 0x00000160020c7810 */ /* 0x000fe20007ffe0ff */
[----:B------:R-:W-:Y:S01]  /*f080*/  HADD2.F32 R33, -RZ, R33.H1_H1 ;  /* 0x30000021ff217230 */ /* 0x000fe20000004100 */
[----:B------:R-:W-:Y:S01]  /*f090*/  ISETP.GE.U32.AND P5, PT, R25, UR6, PT ;  /* 0x0000000619007c0c */ /* 0x000fe2000bfa6070 */
[----:B------:R-:W-:Y:S01]  /*f0a0*/  FMUL.FTZ R29, R29, UR27 ;  /* 0x0000001b1d1d7c20 */ /* 0x000fe20008410000 */
[----:B------:R-:W-:Y:S01]  /*f0b0*/  SHF.R.S32.HI R22, RZ, 0x1f, R25 ;  /* 0x0000001fff167819 */ /* 0x000fe20000011419 */
[----:B------:R-:W-:Y:S01]  /*f0c0*/  FMUL.FTZ R30, R30, UR27 ;  /* 0x0000001b1e1e7c20 */ /* 0x000fe20008410000 */
[----:B------:R-:W-:-:S02]  /*f0d0*/  ISETP.GE.U32.AND P2, PT, R27, UR6, PT ;  /* 0x000000061b007c0c */ /* 0x000fc4000bf46070 */
[----:B------:R-:W-:Y:S02]  /*f0e0*/  SHF.R.S32.HI R41, RZ, 0x1f, R41 ;  /* 0x0000001fff297819 */ /* 0x000fe40000011429 */
[C---:B------:R-:W-:Y:S02]  /*f0f0*/  IADD3 R40, R2.reuse, 0x160, RZ ;  /* 0x0000016002287810 */ /* 0x040fe40007ffe0ff */
[----:B------:R-:W-:Y:S02]  /*f100*/  IADD3 R26, R2, 0x170, RZ ;  /* 0x00000170021a7810 */ /* 0x000fe40007ffe0ff */
[----:B------:R-:W-:Y:S02]  /*f110*/  ISETP.GE.U32.AND P4, PT, R12, UR6, PT ;  /* 0x000000060c007c0c */ /* 0x000fe4000bf86070 */
[----:B------:R-:W-:Y:S02]  /*f120*/  SHF.R.S32.HI R40, RZ, 0x1f, R40 ;  /* 0x0000001fff287819 */ /* 0x000fe40000011428 */
[----:B------:R-:W-:-:S02]  /*f130*/  ISETP.GE.AND.EX P5, PT, R22, UR7, PT, P5 ;  /* 0x0000000716007c0c */ /* 0x000fc4000bfa6350 */
[----:B------:R-:W-:Y:S02]  /*f140*/  ISETP.GE.AND.EX P2, PT, R41, UR7, PT, P2 ;  /* 0x0000000729007c0c */ /* 0x000fe4000bf46320 */
[----:B------:R-:W-:Y:S02]  /*f150*/  ISETP.GE.U32.AND P0, PT, R26, UR6, PT ;  /* 0x000000061a007c0c */ /* 0x000fe4000bf06070 */
[----:B------:R-:W-:Y:S02]  /*f160*/  ISETP.GE.AND.EX P4, PT, R40, UR7, PT, P4 ;  /* 0x0000000728007c0c */ /* 0x000fe4000bf86340 */
[C---:B------:R-:W-:Y:S02]  /*f170*/  ISETP.GT.U32.OR P5, PT, R0.reuse, 0x29f, P5 ;  /* 0x0000029f0000780c */ /* 0x040fe40002fa4470 */
[----:B------:R-:W-:Y:S01]  /*f180*/  ISETP.GT.U32.OR P2, PT, R0, 0x29f, P2 ;  /* 0x0000029f0000780c */ /* 0x000fe20001744470 */
[--C-:B--2---:R-:W-:Y:S02]  /*f190*/  HADD2.F32 R23, -RZ, R24.reuse.H0_H0 ;  /* 0x20000018ff177230 */ /* 0x104fe40000004100 */
[----:B------:R-:W-:Y:S01]  /*f1a0*/  HADD2.F32 R24, -RZ, R24.H1_H1 ;  /* 0x30000018ff187230 */ /* 0x000fe20000004100 */
[----:B------:R-:W-:Y:S09]  /*f1b0*/  @!P3 BRA `(.L_x_1334) ;  /* 0x000000000048b947 */ /* 0x000ff20003800000 */
        /* <DEDUP_REMOVED lines=18> */
.L_x_1334:
        /* <DEDUP_REMOVED lines=15> */
[----:B------:R-:W-:Y:S01]  /*f3d0*/  F2FP.F16.F32.PACK_AB R29, R29, R32 ;  /* 0x000000201d1d723e */ /* 0x000fe200000000ff */
[----:B------:R-:W-:Y:S01]  /*f3e0*/  IMAD R25, R25, UR15, R30 ;  /* 0x0000000f19197c24 */ /* 0x000fe2000f8e021e */
[----:B------:R-:W-:Y:S02]  /*f3f0*/  ULDC.64 UR14, c[0x0][0x210] ;  /* 0x00008400000e7ab9 */ /* 0x000fe40000000a00 */
[----:B------:R-:W-:Y:S02]  /*f400*/  LEA R24, P5, R22, UR14, 0x1 ;  /* 0x0000000e16187c11 */ /* 0x000fe4000f8a08ff */
[----:B------:R-:W-:-:S04]  /*f410*/  IADD3 R25, R23, R25, RZ ;  /* 0x0000001917197210 */ /* 0x000fc80007ffe0ff */
[----:B------:R-:W-:-:S05]  /*f420*/  LEA.HI.X R25, R22, UR15, R25, 0x1, P5 ;  /* 0x0000000f16197c11 */ /* 0x000fca000a8f0c19 */
[----:B------:R0:W-:Y:S02]  /*f430*/  STG.E desc[UR22][R24.64], R29 ;  /* 0x0000001d18007986 */ /* 0x0001e4000c101916 */
.L_x_1336:
[----:B------:R-:W-:Y:S05]  /*f440*/  BSYNC B0 ;  /* 0x0000000000007941 */ /* 0x000fea0003800000 */
.L_x_1335:
        /* <DEDUP_REMOVED lines=25> */
.L_x_1337:
        /* <DEDUP_REMOVED lines=17> */
[C---:B------:R-:W-:Y:S02]  /*f6f0*/  LEA R24, P2, R22.reuse, UR14, 0x1 ;  /* 0x0000000e16187c11 */ /* 0x040fe4000f8408ff */
[----:B------:R-:W-:Y:S02]  /*f700*/  IADD3 R29, R23, R29, RZ ;  /* 0x0000001d171d7210 */ /* 0x000fe40007ffe0ff */
[----:B------:R-:W-:Y:S02]  /*f710*/  F2FP.F16.F32.PACK_AB R27, R27, R28 ;  /* 0x0000001c1b1b723e */ /* 0x000fe400000000ff */
[----:B------:R-:W-:-:S05]  /*f720*/  LEA.HI.X R25, R22, UR15, R29, 0x1, P2 ;  /* 0x0000000f16197c11 */ /* 0x000fca00090f0c1d */
[----:B------:R0:W-:Y:S02]  /*f730*/  STG.E desc[UR22][R24.64], R27 ;  /* 0x0000001b18007986 */ /* 0x0001e4000c101916 */
.L_x_1339:
[----:B------:R-:W-:Y:S05]  /*f740*/  BSYNC B0 ;  /* 0x0000000000007941 */ /* 0x000fea0003800000 */
.L_x_1338:
[--C-:B------:R-:W-:Y:S01]  /*f750*/  HADD2.F32 R22, -RZ, R3.reuse.H0_H0 ;  /* 0x20000003ff167230 */ /* 0x100fe20000004100 */
[----:B------:R-:W-:Y:S01]  /*f760*/  IADD3 R36, R2, 0x170, RZ ;  /* 0x0000017002247810 */ /* 0x000fe20007ffe0ff */
[----:B------:R-:W-:Y:S01]  /*f770*/  HADD2.F32 R3, -RZ, R3.H1_H1 ;  /* 0x30000003ff037230 */ /* 0x000fe20000004100 */
[----:B------:R-:W-:Y:S01]  /*f780*/  ISETP.GT.U32.OR P4, PT, R0, 0x29f, P4 ;  /* 0x0000029f0000780c */ /* 0x000fe20002784470 */
[--C-:B0-----:R-:W-:Y:S02]  /*f790*/  HADD2.F32 R25, -RZ, R68.reuse.H0_H0 ;  /* 0x20000044ff197230 */ /* 0x101fe40000004100 */
[----:B------:R-:W-:Y:S01]  /*f7a0*/  FADD.FTZ R22, R22, -UR26 ;  /* 0x8000001a16167e21 */ /* 0x000fe20008010000 */
[----:B------:R-:W-:Y:S01]  /*f7b0*/  SHF.R.S32.HI R36, RZ, 0x1f, R36 ;  /* 0x0000001fff247819 */ /* 0x000fe20000011424 */
[----:B------:R-:W-:Y:S01]  /*f7c0*/  FADD.FTZ R24, R3, -UR26 ;  /* 0x8000001a03187e21 */ /* 0x000fe20008010000 */
[----:B------:R-:W-:Y:S02]  /*f7d0*/  HADD2.F32 R68, -RZ, R68.H1_H1 ;  /* 0x30000044ff447230 */ /* 0x000fe40000004100 */
[----:B------:R-:W-:Y:S01]  /*f7e0*/  FMUL.FTZ R23, R22, UR27 ;  /* 0x0000001b16177c20 */ /* 0x000fe20008410000 */
[----:B------:R-:W-:Y:S01]  /*f7f0*/  ISETP.GE.AND.EX P0, PT, R36, UR7, PT, P0 ;  /* 0x0000000724007c0c */ /* 0x000fe2000bf06300 */
[----:B------:R-:W-:-:S02]  /*f800*/  HADD2.F32 R3, -RZ, R13.H0_H0 ;  /* 0x2000000dff037230 */ /* 0x000fc40000004100 */
[----:B------:R-:W-:Y:S01]  /*f810*/  FMUL.FTZ R22, R24, UR27 ;  /* 0x0000001b18167c20 */ /* 0x000fe20008410000 */
        /* <DEDUP_REMOVED lines=19> */
.L_x_1340:
        /* <DEDUP_REMOVED lines=17> */
[----:B------:R-:W-:Y:S02]  /*fa60*/  LEA R24, P2, R22, UR14, 0x1 ;  /* 0x0000000e16187c11 */ /* 0x000fe4000f8408ff */
[----:B------:R-:W-:Y:S02]  /*fa70*/  IADD3 R29, R23, R29, RZ ;  /* 0x0000001d171d7210 */ /* 0x000fe40007ffe0ff */
[----:B------:R-:W-:Y:S02]  /*fa80*/  F2FP.F16.F32.PACK_AB R23, R12, R27 ;  /* 0x0000001b0c17723e */ /* 0x000fe400000000ff */
[----:B------:R-:W-:-:S05]  /*fa90*/  LEA.HI.X R25, R22, UR15, R29, 0x1, P2 ;  /* 0x0000000f16197c11 */ /* 0x000fca00090f0c1d */
[----:B------:R0:W-:Y:S02]  /*faa0*/  STG.E desc[UR22][R24.64], R23 ;  /* 0x0000001718007986 */ /* 0x0001e4000c101916 */
.L_x_1342:
[----:B------:R-:W-:Y:S05]  /*fab0*/  BSYNC B0 ;  /* 0x0000000000007941 */ /* 0x000fea0003800000 */
.L_x_1341:
[----:B------:R-:W-:Y:S02]  /*fac0*/  HADD2.F32 R12, -RZ, R13.H1_H1 ;  /* 0x3000000dff0c7230 */ /* 0x000fe40000004100 */
[----:B------:R-:W-:Y:S01]  /*fad0*/  FADD.FTZ R3, R3, -UR26 ;  /* 0x8000001a03037e21 */ /* 0x000fe20008010000 */
[--C-:B0-----:R-:W-:Y:S01]  /*fae0*/  HADD2.F32 R24, -RZ, R4.reuse.H0_H0 ;  /* 0x20000004ff187230 */ /* 0x101fe20000004100 */
        /* <DEDUP_REMOVED lines=26> */
.L_x_1343:
        /* <DEDUP_REMOVED lines=8> */
[----:B------:R-:W-:Y:S02]  /*fd10*/  IMAD R25, R26, UR15, R25 ;  /* 0x0000000f1a197c24 */ /* 0x000fe4000f8e0219 */
[----:B------:R-:W-:Y:S01]  /*fd20*/  FFMA.FTZ R3, R13, R18, -R12 ;  /* 0x000000120d037223 */ /* 0x000fe2000001080c */
[----:B------:R-:W-:Y:S01]  /*fd30*/  MOV R12, R14 ;  /* 0x0000000e000c7202 */ /* 0x000fe20000000f00 */
[----:B------:R-:W-:Y:S01]  /*fd40*/  FFMA.FTZ R23, R22, R19, -R23 ;  /* 0x0000001316177223 */ /* 0x000fe20000010817 */
[----:B------:R-:W-:-:S03]  /*fd50*/  MOV R13, R17 ;  /* 0x00000011000d7202 */ /* 0x000fc60000000f00 */
        /* <DEDUP_REMOVED lines=9> */
.L_x_1345:
[----:B------:R-:W-:Y:S05]  /*fdf0*/  BSYNC B0 ;  /* 0x0000000000007941 */ /* 0x000fea0003800000 */
.L_x_1344:
[----:B------:R-:W-:Y:S01]  /*fe00*/  IADD3 R13, R2, 0x180, RZ ;  /* 0x00000180020d7810 */ /* 0x000fe20007ffe0ff */
[----:B------:R-:W-:Y:S01]  /*fe10*/  FADD.FTZ R12, R24, -UR26 ;  /* 0x8000001a180c7e21 */ /* 0x000fe20008010000 */
[----:B------:R-:W-:Y:S01]  /*fe20*/  IADD3 R25, R2, 0x190, RZ ;  /* 0x0000019002197810 */ /* 0x000fe20007ffe0ff */
[----:B------:R-:W-:Y:S01]  /*fe30*/  FADD.FTZ R4, R4, -UR26 ;  /* 0x8000001a04047e21 */ /* 0x000fe20008010000 */
[C---:B------:R-:W-:Y:S01]  /*fe40*/  IADD3 R35, R2.reuse, 0x190, RZ ;  /* 0x0000019002237810 */ /* 0x040fe20007ffe0ff */
[--C-:B------:R-:W-:Y:S01]  /*fe50*/  HADD2.F32 R27, -RZ, R64.reuse.H0_H0 ;  /* 0x20000040ff1b7230 */ /* 0x100fe20000004100 */
[C---:B------:R-:W-:Y:S01]  /*fe60*/  IADD3 R36, R2.reuse, 0x180, RZ ;  /* 0x0000018002247810 */ /* 0x040fe20007ffe0ff */
[----:B------:R-:W-:Y:S01]  /*fe70*/  HADD2.F32 R64, -RZ, R64.H1_H1 ;  /* 0x30000040ff407230 */ /* 0x000fe20000004100 */
[----:B0-----:R-:W-:Y:S01]  /*fe80*/  IADD3 R23, R2, 0x1a0, RZ ;  /* 0x000001a002177810 */ /* 0x001fe20007ffe0ff */
[--C-:B------:R-:W-:Y:S01]  /*fe90*/  HADD2.F32 R22, -RZ, R5.reuse.H0_H0 ;  /* 0x20000005ff167230 */ /* 0x100fe20000004100 */
[----:B------:R-:W-:Y:S01]  /*fea0*/  ISETP.GE.U32.AND P5, PT, R13, UR6, PT ;  /* 0x000000060d007c0c */ /* 0x000fe2000bfa6070 */
[----:B------:R-:W-:Y:S01]  /*feb0*/  HADD2.F32 R24, -RZ, R5.H1_H1 ;  /* 0x30000005ff187230 */ /* 0x000fe20000004100 */
[----:B------:R-:W-:Y:S01]  /*fec0*/  ISETP.GE.U32.AND P2, PT, R25, UR6, PT ;  /* 0x0000000619007c0c */ /* 0x000fe2000bf46070 */
[----:B------:R-:W-:Y:S01]  /*fed0*/  FMUL.FTZ R33, R12, UR27 ;  /* 0x0000001b0c217c20 */ /* 0x000fe20008410000 */
[----:B------:R-:W-:Y:S01]  /*fee0*/  SHF.R.S32.HI R36, RZ, 0x1f, R36 ;  /* 0x0000001fff247819 */ /* 0x000fe20000011424 */
[----:B------:R-:W-:Y:S01]  /*fef0*/  FMUL.FTZ R32, R4, UR27 ;  /* 0x0000001b04207c20 */ /* 0x000fe20008410000 */
[----:B------:R-:W-:-:S02]  /*ff00*/  SHF.R.S32.HI R35, RZ, 0x1f, R35 ;  /* 0x0000001fff237819 */ /* 0x000fc40000011423 */
[C---:B------:R-:W-:Y:S02]  /*ff10*/  IADD3 R34, R2.reuse, 0x1a0, RZ ;  /* 0x000001a002227810 */ /* 0x040fe40007ffe0ff */
[----:B------:R-:W-:Y:S02]  /*ff20*/  IADD3 R3, R2, 0x1b0, RZ ;  /* 0x000001b002037810 */ /* 0x000fe40007ffe0ff */
[----:B------:R-:W-:Y:S02]  /*ff30*/  ISETP.GE.U32.AND P4, PT, R23, UR6, PT ;  /* 0x0000000617007c0c */ /* 0x000fe4000bf86070 */
[----:B------:R-:W-:Y:S02]  /*ff40*/  SHF.R.S32.HI R34, RZ, 0x1f, R34 ;  /* 0x0000001fff227819 */ /* 0x000fe40000011422 */
[----:B------:R-:W-:Y:S02]  /*ff50*/  ISETP.GE.AND.EX P5, PT, R36, UR7, PT, P5 ;  /* 0x0000000724007c0c */ /* 0x000fe4000bfa6350 */
[----:B------:R-:W-:-:S02]  /*ff60*/  ISETP.GE.AND.EX P2, PT, R35, UR7, PT, P2 ;  /* 0x0000000723007c0c */ /* 0x000fc4000bf46320 */
[----:B------:R-:W-:Y:S02]  /*ff70*/  ISETP.GE.U32.AND P0, PT, R3, UR6, PT ;  /* 0x0000000603007c0c */ /* 0x000fe4000bf06070 */
        /* <DEDUP_REMOVED lines=22> */
.L_x_1346:
        /* <DEDUP_REMOVED lines=8> */
[----:B------:R-:W-:Y:S02]  /*10160*/  FFMA.FTZ R29, R32, R29, UR13 ;  /* 0x0000000d201d7e23 */ /* 0x000fe4000801001d */
[----:B------:R-:W-:Y:S01]  /*10170*/  FFMA.FTZ R27, R27, R18, -R4 ;  /* 0x000000121b1b7223 */ /* 0x000fe20000010804 */
[----:B------:R-:W-:Y:S01]  /*10180*/  MOV R4, R14 ;  /* 0x0000000e00047202 */ /* 0x000fe20000000f00 */
[----:B------:R-:W-:-:S02]  /*10190*/  FFMA.FTZ R26, R64, R19, -R29 ;  /* 0x00000013401a7223 */ /* 0x000fc4000001081d */
[----:B------:R-:W-:Y:S02]  /*101a0*/  FMUL.FTZ R27, R27, UR27 ;  /* 0x0000001b1b1b7c20 */ /* 0x000fe40008410000 */
        /* <DEDUP_REMOVED lines=9> */
.L_x_1348:
[----:B------:R-:W-:Y:S05]  /*10240*/  BSYNC B0 ;  /* 0x0000000000007941 */ /* 0x000fea0003800000 */
.L_x_1347:
        /* <DEDUP_REMOVED lines=25> */
.L_x_1349:
[----:B------:R-:W-:Y:S04]  /*103e0*/  BSSY B0, `(.L_x_1350) ;  /* 0x0000016000007945 */ /* 0x000fe80003800000 */
[----:B------:R-:W-:Y:S05]  /*103f0*/  @P2 BRA `(.L_x_1351) ;  /* 0x0000000000502947 */ /* 0x000fea0003800000 */
[----:B------:R-:W-:Y:S01]  /*10400*/  MOV R4, UR5 ;  /* 0x0000000500047c02 */ /* 0x000fe20008000f00 */
[----:B------:R-:W-:Y:S01]  /*10410*/  ULDC.64 UR14, c[0x0][0x288] ;  /* 0x0000a200000e7ab9 */ /* 0x000fe20000000a00 */
[----:B------:R-:W-:Y:S01]  /*10420*/  MOV R27, UR5 ;  /* 0x00000005001b7c02 */ /* 0x000fe20008000f00 */
[----:B------:R-:W-:Y:S02]  /*10430*/  IMAD R24, R35, UR14, RZ ;  /* 0x0000000e23187c24 */ /* 0x000fe4000f8e02ff */
[----:B------:R-:W-:Y:S02]  /*10440*/  FFMA.FTZ R4, R31, R4, UR13 ;  /* 0x0000000d1f047e23 */ /* 0x000fe40008010004 */
[----:B------:R-:W-:Y:S02]  /*10450*/  FFMA.FTZ R27, R30, R27, UR13 ;  /* 0x0000000d1e1b7e23 */ /* 0x000fe4000801001b */
[----:B------:R-:W-:Y:S01]  /*10460*/  FFMA.FTZ R13, R5, R18, -R4 ;  /* 0x00000012050d7223 */ /* 0x000fe20000010804 */
[----:B------:R-:W-:Y:S01]  /*10470*/  MOV R4, R14 ;  /* 0x0000000e00047202 */ /* 0x000fe20000000f00 */
[----:B------:R-:W-:Y:S01]  /*10480*/  FFMA.FTZ R22, R12, R19, -R27 ;  /* 0x000000130c167223 */ /* 0x000fe2000001081b */
[----:B------:R-:W-:Y:S01]  /*10490*/  MOV R5, R17 ;  /* 0x0000001100057202 */ /* 0x000fe20000000f00 */
        /* <DEDUP_REMOVED lines=10> */
.L_x_1351:
[----:B------:R-:W-:Y:S05]  /*10540*/  BSYNC B0 ;  /* 0x0000000000007941 */ /* 0x000fea0003800000 */
.L_x_1350:
[--C-:B------:R-:W-:Y:S01]  /*10550*/  HADD2.F32 R4, -RZ, R6.reuse.H0_H0 ;  /* 0x20000006ff047230 */ /* 0x100fe20000004100 */
[----:B------:R-:W-:Y:S01]  /*10560*/  IADD3 R32, R2, 0x1b0, RZ ;  /* 0x000001b002207810 */ /* 0x000fe20007ffe0ff */
[----:B------:R-:W-:Y:S01]  /*10570*/  HADD2.F32 R6, -RZ, R6.H1_H1 ;  /* 0x30000006ff067230 */ /* 0x000fe20000004100 */
[----:B------:R-:W-:Y:S01]  /*10580*/  ISETP.GT.U32.OR P4, PT, R0, 0x29f, P4 ;  /* 0x0000029f0000780c */ /* 0x000fe20002784470 */
[--C-:B0-----:R-:W-:Y:S01]  /*10590*/  HADD2.F32 R5, -RZ, R61.reuse.H0_H0 ;  /* 0x2000003dff057230 */ /* 0x101fe20000004100 */
        /* <DEDUP_REMOVED lines=27> */
.L_x_1352:
        /* <DEDUP_REMOVED lines=22> */
.L_x_1354:
[----:B------:R-:W-:Y:S05]  /*108b0*/  BSYNC B0 ;  /* 0x0000000000007941 */ /* 0x000fea0003800000 */
.L_x_1353:
[----:B------:R-:W-:Y:S02]  /*108c0*/  HADD2.F32 R10, -RZ, R10.H1_H1 ;  /* 0x3000000aff0a7230 */ /* 0x000fe40000004100 */
[----:B------:R-:W-:Y:S01]  /*108d0*/  FADD.FTZ R4, R6, -UR26 ;  /* 0x8000001a06047e21 */ /* 0x000fe20008010000 */
[--C-:B0-----:R-:W-:Y:S01]  /*108e0*/  HADD2.F32 R5, -RZ, R50.reuse.H0_H0 ;  /* 0x20000032ff057230 */ /* 0x101fe20000004100 */
[----:B------:R-:W-:Y:S01]  /*108f0*/  ISETP.GT.U32.OR P0, PT, R0, 0x29f, P0 ;  /* 0x0000029f0000780c */ /* 0x000fe20000704470 */
[----:B------:R-:W-:Y:S02]  /*10900*/  HADD2.F32 R50, -RZ, R50.H1_H1 ;  /* 0x30000032ff327230 */ /* 0x000fe40000004100 */
[----:B------:R-:W-:Y:S01]  /*10910*/  FADD.FTZ R12, R10, -UR26 ;  /* 0x8000001a0a0c7e21 */ /* 0x000fe20008010000 */
[----:B------:R-:W-:Y:S01]  /*10920*/  IADD3 R10, R2, 0x1c0, RZ ;  /* 0x000001c0020a7810 */ /* 0x000fe20007ffe0ff */
[----:B------:R-:W-:Y:S01]  /*10930*/  FMUL.FTZ R31, R4, UR27 ;  /* 0x0000001b041f7c20 */ /* 0x000fe20008410000 */
[----:B------:R-:W-:Y:S01]  /*10940*/  IADD3 R6, R2, 0x1d0, RZ ;  /* 0x000001d002067810 */ /* 0x000fe20007ffe0ff */
        /* <DEDUP_REMOVED lines=20> */
.L_x_1355:
        /* <DEDUP_REMOVED lines=12> */
[----:B------:R-:W-:Y:S01]  /*10b50*/  MOV R5, R17 ;  /* 0x0000001100057202 */ /* 0x000fe20000000f00 */
[----:B------:R-:W-:-:S02]  /*10b60*/  FMUL.FTZ R22, R13, UR27 ;  /* 0x0000001b0d167c20 */ /* 0x000fc40008410000 */
        /* <DEDUP_REMOVED lines=8> */
.L_x_1357:
[----:B------:R-:W-:Y:S05]  /*10bf0*/  BSYNC B0 ;  /* 0x0000000000007941 */ /* 0x000fea0003800000 */
.L_x_1356:
[C---:B------:R-:W-:Y:S01]  /*10c00*/  IADD3 R34, R2.reuse, 0x1d0, RZ ;  /* 0x000001d002227810 */ /* 0x040fe20007ffe0ff */
[--C-:B------:R-:W-:Y:S01]  /*10c10*/  HADD2.F32 R4, -RZ, R7.reuse.H0_H0 ;  /* 0x20000007ff047230 */ /* 0x100fe20000004100 */
[C---:B------:R-:W-:Y:S01]  /*10c20*/  IADD3 R35, R2.reuse, 0x1c0, RZ ;  /* 0x000001c002237810 */ /* 0x040fe20007ffe0ff */
[----:B------:R-:W-:Y:S01]  /*10c30*/  HADD2.F32 R7, -RZ, R7.H1_H1 ;  /* 0x30000007ff077230 */ /* 0x000fe20000004100 */
[C---:B0-----:R-:W-:Y:S01]  /*10c40*/  IADD3 R12, R2.reuse, 0x1e0, RZ ;  /* 0x000001e0020c7810 */ /* 0x041fe20007ffe0ff */
[--C-:B------:R-:W-:Y:S01]  /*10c50*/  HADD2.F32 R5, -RZ, R59.reuse.H0_H0 ;  /* 0x2000003bff057230 */ /* 0x100fe20000004100 */
[----:B------:R-:W-:Y:S01]  /*10c60*/  IADD3 R3, R2, 0x1f0, RZ ;  /* 0x000001f002037810 */ /* 0x000fe20007ffe0ff */
[----:B------:R-:W-:Y:S01]  /*10c70*/  FADD.FTZ R4, R4, -UR26 ;  /* 0x8000001a04047e21 */ /* 0x000fe20008010000 */
[----:B------:R-:W-:Y:S01]  /*10c80*/  ISETP.GE.U32.AND P0, PT, R10, UR6, PT ;  /* 0x000000060a007c0c */ /* 0x000fe2000bf06070 */
[----:B------:R-:W-:Y:S01]  /*10c90*/  FADD.FTZ R13, R7, -UR26 ;  /* 0x8000001a070d7e21 */ /* 0x000fe20008010000 */
[----:B------:R-:W-:Y:S01]  /*10ca0*/  ISETP.GE.U32.AND P2, PT, R6, UR6, PT ;  /* 0x0000000606007c0c */ /* 0x000fe2000bf46070 */
[--C-:B------:R-:W-:Y:S01]  /*10cb0*/  HADD2.F32 R7, -RZ, R8.reuse.H0_H0 ;  /* 0x20000008ff077230 */ /* 0x100fe20000004100 */
[C---:B------:R-:W-:Y:S01]  /*10cc0*/  IADD3 R32, R2.reuse, 0x1f0, RZ ;  /* 0x000001f002207810 */ /* 0x040fe20007ffe0ff */
[----:B------:R-:W-:Y:S01]  /*10cd0*/  HADD2.F32 R22, -RZ, R59.H1_H1 ;  /* 0x3000003bff167230 */ /* 0x000fe20000004100 */
[----:B------:R-:W-:Y:S01]  /*10ce0*/  IADD3 R33, R2, 0x1e0, RZ ;  /* 0x000001e002217810 */ /* 0x000fe20007ffe0ff */
[----:B------:R-:W-:Y:S01]  /*10cf0*/  HADD2.F32 R8, -RZ, R8.H1_H1 ;  /* 0x30000008ff087230 */ /* 0x000fe20000004100 */
[----:B------:R-:W-:Y:S01]  /*10d00*/  SHF.R.S32.HI R35, RZ, 0x1f, R35 ;  /* 0x0000001fff237819 */ /* 0x000fe20000011423 */
[----:B------:R-:W-:Y:S01]  /*10d10*/  FMUL.FTZ R31, R4, UR27 ;  /* 0x0000001b041f7c20 */ /* 0x000fe20008410000 */
[----:B------:R-:W-:Y:S01]  /*10d20*/  SHF.R.S32.HI R34, RZ, 0x1f, R34 ;  /* 0x0000001fff227819 */ /* 0x000fe20000011422 */
[----:B------:R-:W-:Y:S01]  /*10d30*/  FMUL.FTZ R30, R13, UR27 ;  /* 0x0000001b0d1e7c20 */ /* 0x000fe20008410000 */
[----:B------:R-:W-:-:S02]  /*10d40*/  ISETP.GE.U32.AND P5, PT, R12, UR6, PT ;  /* 0x000000060c007c0c */ /* 0x000fc4000bfa6070 */
[----:B------:R-:W-:Y:S02]  /*10d50*/  ISETP.GE.U32.AND P4, PT, R3, UR6, PT ;  /* 0x0000000603007c0c */ /* 0x000fe4000bf86070 */
[----:B------:R-:W-:Y:S02]  /*10d60*/  SHF.R.S32.HI R33, RZ, 0x1f, R33 ;  /* 0x0000001fff217819 */ /* 0x000fe40000011421 */
[----:B------:R-:W-:Y:S02]  /*10d70*/  SHF.R.S32.HI R32, RZ, 0x1f, R32 ;  /* 0x0000001fff207819 */ /* 0x000fe40000011420 */
[----:B------:R-:W-:Y:S02]  /*10d80*/  ISETP.GE.AND.EX P0, PT, R35, UR7, PT, P0 ;  /* 0x0000000723007c0c */ /* 0x000fe4000bf06300 */
[----:B------:R-:W-:Y:S02]  /*10d90*/  ISETP.GE.AND.EX P2, PT, R34, UR7, PT, P2 ;  /* 0x0000000722007c0c */ /* 0x000fe4000bf46320 */
[----:B------:R-:W-:-:S02]  /*10da0*/  ISETP.GE.AND.EX P5, PT, R33, UR7, PT, P5 ;  /* 0x0000000721007c0c */ /* 0x000fc4000bfa6350 */
        /* <DEDUP_REMOVED lines=22> */
.L_x_1358:
        /* <DEDUP_REMOVED lines=22> */
.L_x_1360:
[----:B------:R-:W-:Y:S05]  /*11070*/  BSYNC B0 ;  /* 0x0000000000007941 */ /* 0x000fea0003800000 */
.L_x_1359:
        /* <DEDUP_REMOVED lines=25> */
.L_x_1361:
        /* <DEDUP_REMOVED lines=14> */
[----:B------:R-:W-:Y:S01]  /*112f0*/  FMUL.FTZ R8, R8, UR27 ;  /* 0x0000001b08087c20 */ /* 0x000fe20008410000 */
[----:B------:R-:W-:Y:S01]  /*11300*/  IMAD.WIDE.U32 R4, R6, UR6, R4 ;  /* 0x0000000606047c25 */ /* 0x000fe2000f8e0004 */
[----:B------:R-:W-:Y:S02]  /*11310*/  ULDC.64 UR6, c[0x0][0x210] ;  /* 0x0000840000067ab9 */ /* 0x000fe40000000a00 */
[----:B------:R-:W-:Y:S02]  /*11320*/  LEA R6, P0, R4, UR6, 0x1 ;  /* 0x0000000604067c11 */ /* 0x000fe4000f8008ff */
[----:B------:R-:W-:Y:S02]  /*11330*/  IADD3 R23, R5, R23, RZ ;  /* 0x0000001705177210 */ /* 0x000fe40007ffe0ff */
[----:B------:R-:W-:Y:S02]  /*11340*/  F2FP.F16.F32.PACK_AB R5, R8, R13 ;  /* 0x0000000d0805723e */ /* 0x000fe400000000ff */
[----:B------:R-:W-:-:S05]  /*11350*/  LEA.HI.X R7, R4, UR7, R23, 0x1, P0 ;  /* 0x0000000704077c11 */ /* 0x000fca00080f0c17 */
[----:B------:R0:W-:Y:S02]  /*11360*/  STG.E desc[UR22][R6.64], R5 ;  /* 0x0000000506007986 */ /* 0x0001e4000c101916 */
.L_x_1363:
[----:B------:R-:W-:Y:S05]  /*11370*/  BSYNC B0 ;  /* 0x0000000000007941 */ /* 0x000fea0003800000 */
.L_x_1362:
[--C-:B------:R-:W-:Y:S01]  /*11380*/  HADD2.F32 R4, -RZ, R9.reuse.H0_H0 ;  /* 0x20000009ff047230 */ /* 0x100fe20000004100 */
[C---:B------:R-:W-:Y:S01]  /*11390*/  ISETP.GT.U32.OR P5, PT, R0.reuse, 0x29f, P5 ;  /* 0x0000029f0000780c */ /* 0x040fe20002fa4470 */
[----:B------:R-:W-:Y:S01]  /*113a0*/  HADD2.F32 R9, -RZ, R9.H1_H1 ;  /* 0x30000009ff097230 */ /* 0x000fe20000004100 */
[----:B------:R-:W-:Y:S01]  /*113b0*/  ISETP.GT.U32.OR P4, PT, R0, 0x29f, P4 ;  /* 0x0000029f0000780c */ /* 0x000fe20002784470 */
[--C-:B0-----:R-:W-:Y:S02]  /*113c0*/  HADD2.F32 R5, -RZ, R54.reuse.H0_H0 ;  /* 0x20000036ff057230 */ /* 0x101fe40000004100 */
[----:B------:R-:W-:Y:S01]  /*113d0*/  FADD.FTZ R4, R4, -UR26 ;  /* 0x8000001a04047e21 */ /* 0x000fe20008010000 */
[----:B------:R-:W-:Y:S02]  /*113e0*/  HADD2.F32 R54, -RZ, R54.H1_H1 ;  /* 0x30000036ff367230 */ /* 0x000fe40000004100 */
[----:B------:R-:W-:Y:S01]  /*113f0*/  FADD.FTZ R9, R9, -UR26 ;  /* 0x8000001a09097e21 */ /* 0x000fe20008010000 */
        /* <DEDUP_REMOVED lines=23> */
.L_x_1364:
        /* <DEDUP_REMOVED lines=22> */
.L_x_1366:
[----:B------:R-:W-:Y:S05]  /*116d0*/  BSYNC B0 ;  /* 0x0000000000007941 */ /* 0x000fea0003800000 */
.L_x_1365:
        /* <DEDUP_REMOVED lines=25> */
.L_x_1367:
        /* <DEDUP_REMOVED lines=10> */
[----:B------:R-:W-:-:S04]  /*11910*/  IMAD.WIDE.U32 R14, R3, UR6, R14 ;  /* 0x00000006030e7c25 */ /* 0x000fc8000f8e000e */
[----:B------:R-:W-:Y:S01]  /*11920*/  FFMA.FTZ R7, R4, R19, -R7 ;  /* 0x0000001304077223 */ /* 0x000fe20000010807 */
        /* <DEDUP_REMOVED lines=9> */
.L_x_1369:
[----:B------:R-:W-:Y:S05]  /*119c0*/  BSYNC B0 ;  /* 0x0000000000007941 */ /* 0x000fea0003800000 */
.L_x_1368:
        /* <DEDUP_REMOVED lines=9> */
.L_x_1223:
        /* <DEDUP_REMOVED lines=19> */
.L_x_1372:
[----:B------:R-:W-:Y:S05]  /*11b90*/  BSYNC B0 ;  /* 0x0000000000007941 */ /* 0x000fea0003800000 */
.L_x_1371:
        /* <DEDUP_REMOVED lines=11> */
.L_x_1374:
[----:B------:R-:W2:Y:S04]  /*11c50*/  LDG.E.STRONG.GPU R5, desc[UR22][R2.64] ;  /* 0x0000001602057981 */ /* 0x000ea8000c1ef900 */
[----:B--2---:R-:W-:Y:S01]  /*11c60*/  CCTL.IVALL ;  /* 0x00000000ff00798f */ /* 0x004fe20002000000 */
[----:B------:R-:W-:Y:S05]  /*11c70*/  YIELD ;  /* 0x0000000000007946 */ /* 0x000fea0003800000 */
[----:B------:R-:W-:-:S13]  /*11c80*/  ISETP.NE.AND P0, PT, R5, R4, PT ;  /* 0x000000040500720c */ /* 0x000fda0003f05270 */
[----:B------:R-:W-:Y:S05]  /*11c90*/  @P0 BRA `(.L_x_1374) ;  /* 0xfffffffc00ec0947 */ /* 0x000fea000383ffff */
.L_x_1373:
        /* <DEDUP_REMOVED lines=25> */
.L_x_1375:
        /* <DEDUP_REMOVED lines=23> */
.L_x_1376:
        /* <DEDUP_REMOVED lines=14> */
.L_x_5129:


//--------------------- .text._Z35group_norm_nhwc_bwd_one_pass_kernelI11Fp16IOBf16WLi64ELi84ELi672EEv26Group_norm_nhwc_bwd_params --------------------------
	.section	.text._Z35group_norm_nhwc_bwd_one_pass_kernelI11Fp16IOBf16WLi64ELi84ELi672EEv26Group_norm_nhwc_bwd_params,"ax",@progbits
	.align	128
        .global         _Z35group_norm_nhwc_bwd_one_pass_kernelI11Fp16IOBf16WLi64ELi84ELi672EEv26Group_norm_nhwc_bwd_params
        .type           _Z35group_norm_nhwc_bwd_one_pass_kernelI11Fp16IOBf16WLi64ELi84ELi672EEv26Group_norm_nhwc_bwd_params,@function
        .size           _Z35group_norm_nhwc_bwd_one_pass_kernelI11Fp16IOBf16WLi64ELi84ELi672EEv26Group_norm_nhwc_bwd_params,(.L_x_5130 - _Z35group_norm_nhwc_bwd_one_pass_kernelI11Fp16IOBf16WLi64ELi84ELi672EEv26Group_norm_nhwc_bwd_params)
        .other          _Z35group_norm_nhwc_bwd_one_pass_kernelI11Fp16IOBf16WLi64ELi84ELi672EEv26Group_norm_nhwc_bwd_params,@"STO_CUDA_ENTRY STV_DEFAULT"
_Z35group_norm_nhwc_bwd_one_pass_kernelI11Fp16IOBf16WLi64ELi84ELi672EEv26Group_norm_nhwc_bwd_params:
.text._Z35group_norm_nhwc_bwd_one_pass_kernelI11Fp16IOBf16WLi64ELi84ELi672EEv26Group_norm_nhwc_bwd_params:
        /* <DEDUP_REMOVED lines=51> */
.L_x_1412:
        /* <DEDUP_REMOVED lines=11> */
[----:B------:R-:W-:-:S03]  /*03e0*/  MOV R11, UR13 ;  /* 0x0000000d000b7c02 */ /* 0x000fc60008000f00 */
[----:B------:R-:W2:Y:S03]  /*03f0*/  @P1 LDC.64 R16, c[0x0][0x230] ;  /* 0x00008c00ff101b82 */ /* 0x000ea60000000a00 */
[----:B------:R-:W3:Y:S01]  /*0400*/  LDG.E.64 R10, desc[UR14][R10.64] ;  /* 0x0000000e0a0a7981 */ /* 0x000ee2000c1e1b00 */
[----:B0-----:R-:W-:-:S04]  /*0410*/  IABS R5, R6 ;  /* 0x0000000600057213 */ /* 0x001fc80000000000 */
[----:B------:R-:W0:Y:S01]  /*0420*/  @P1 LDC.64 R12, c[0x0][0x228] ;  /* 0x00008a00ff0c1b82 */ /* 0x000e220000000a00 */
[----:B------:R-:W4:Y:S08]  /*0430*/  I2F.RP R0, R5 ;  /* 0x0000000500007306 */ /* 0x000f300000209400 */
[----:B----4-:R-:W4:Y:S02]  /*0440*/  MUFU.RCP R0, R0 ;  /* 0x0000000000007308 */ /* 0x010f240000001000 */
[----:B----4-:R-:W-:-:S06]  /*0450*/  IADD3 R2, R0, 0xffffffe, RZ ;  /* 0x0ffffffe00027810 */ /* 0x010fcc0007ffe0ff */
[----:B------:R4:W1:Y:S02]  /*0460*/  F2I.FTZ.U32.TRUNC.NTZ R3, R2 ;  /* 0x0000000200037305 */ /* 0x000864000021f000 */
[----:B----4-:R-:W-:Y:S01]  /*0470*/  HFMA2.MMA R2, -RZ, RZ, 0, 0 ;  /* 0x00000000ff027435 */ /* 0x010fe200000001ff */
[----:B-1---5:R-:W-:-:S05]  /*0480*/  IADD3 R4, RZ, -R3, RZ ;  /* 0x80000003ff047210 */ /* 0x022fca0007ffe0ff */
        /* <DEDUP_REMOVED lines=22> */
[----:B------:R-:W-:Y:S02]  /*05f0*/  @!P3 IADD3 R2, -R2, RZ, RZ ;  /* 0x000000ff0202b210 */ /* 0x000fe40007ffe1ff */
[C---:B------:R-:W-:Y:S02]  /*0600*/  SEL R28, R3.reuse, R0, !P4 ;  /* 0x00000000031c7207 */ /* 0x040fe40006000000 */
[----:B------:R-:W-:Y:S02]  /*0610*/  ISETP.GT.U32.OR P0, PT, R22, 0x29f, P0 ;  /* 0x0000029f1600780c */ /* 0x000fe40000704470 */
[----:B------:R-:W-:Y:S01]  /*0620*/  SEL R7, R3, R2, !P4 ;  /* 0x0000000203077207 */ /* 0x000fe20006000000 */
[----:B------:R-:W-:Y:S01]  /*0630*/  IMAD R3, R28, 0x54, RZ ;  /* 0x000000541c037824 */ /* 0x000fe200078e02ff */
        /* <DEDUP_REMOVED lines=9> */
[----:B------:R-:W-:Y:S01]  /*06d0*/  SHF.R.S32.HI R8, RZ, 0x1f, R25 ;  /* 0x0000001fff087819 */ /* 0x000fe20000011419 */
[----:B------:R-:W-:-:S02]  /*06e0*/  IMAD R9, R7, UR21, R0 ;  /* 0x0000001507097c24 */ /* 0x000fc4000f8e0200 */
[----:B------:R-:W-:-:S04]  /*06f0*/  IMAD.WIDE.U32 R4, R7, UR20, R4 ;  /* 0x0000001407047c25 */ /* 0x000fc8000f8e0004 */
[----:B------:R-:W-:Y:S01]  /*0700*/  @P1 IMAD R0, R8, R18, RZ ;  /* 0x0000001208001224 */ /* 0x000fe200078e02ff */
[----:B------:R-:W-:Y:S02]  /*0710*/  IADD3 R7, R5, R9, RZ ;  /* 0x0000000905077210 */ /* 0x000fe40007ffe0ff */
[----:B------:R-:W-:Y:S01]  /*0720*/  @P1 MOV R6, R4 ;  /* 0x0000000400061202 */ /* 0x000fe20000000f00 */
[C---:B------:R-:W-:Y:S01]  /*0730*/  @P1 IMAD R21, R25.reuse, R19, R0 ;  /* 0x0000001319151224 */ /* 0x040fe200078e0200 */
[----:B------:R-:W4:Y:S03]  /*0740*/  @!P2 LDC.64 R26, c[0x0][0x288] ;  /* 0x0000a200ff1aab82 */ /* 0x000f260000000a00 */
[----:B------:R-:W-:Y:S01]  /*0750*/  @P1 IMAD.WIDE.U32 R18, R25, R18, R6 ;  /* 0x0000001219121225 */ /* 0x000fe200078e0006 */
[----:B------:R-:W-:Y:S02]  /*0760*/  SHF.R.S32.HI R31, RZ, 0x1f, R30 ;  /* 0x0000001fff1f7819 */ /* 0x000fe4000001141e */
[----:B------:R-:W-:-:S02]  /*0770*/  ISETP.GE.U32.AND P3, PT, R30, UR22, PT ;  /* 0x000000161e007c0c */ /* 0x000fc4000bf66070 */
[----:B------:R-:W-:Y:S01]  /*0780*/  @P1 IADD3 R19, R19, R21, RZ ;  /* 0x0000001513131210 */ /* 0x000fe20007ffe0ff */
[----:B-1----:R-:W-:Y:S01]  /*0790*/  @!P0 IMAD R2, R20, R14, RZ ;  /* 0x0000000e14028224 */ /* 0x002fe200078e02ff */
[C---:B------:R-:W-:Y:S01]  /*07a0*/  @P1 SHF.L.U32 R23, R18.reuse, 0x1, RZ ;  /* 0x0000000112171819 */ /* 0x040fe200000006ff */
[----:B------:R-:W1:Y:S01]  /*07b0*/  @!P0 LDC.64 R8, c[0x0][0x230] ;  /* 0x00008c00ff088b82 */ /* 0x000e620000000a00 */
[----:B------:R-:W-:Y:S02]  /*07c0*/  @P1 SHF.L.U64.HI R0, R18, 0x1, R19 ;  /* 0x0000000112001819 */ /* 0x000fe40000010213 */
[----:B--2---:R-:W-:Y:S02]  /*07d0*/  @P1 IADD3 R16, P4, R23, R16, RZ ;  /* 0x0000001017101210 */ /* 0x004fe40007f9e0ff */
[----:B------:R-:W-:Y:S02]  /*07e0*/  @!P0 MOV R18, R4 ;  /* 0x0000000400128202 */ /* 0x000fe40000000f00 */
[----:B------:R-:W-:-:S02]  /*07f0*/  @!P0 MOV R19, R7 ;  /* 0x0000000700138202 */ /* 0x000fc40000000f00 */
[----:B------:R-:W-:Y:S01]  /*0800*/  ISETP.GE.AND.EX P3, PT, R31, UR23, PT, P3 ;  /* 0x000000171f007c0c */ /* 0x000fe2000bf66330 */
[C---:B------:R-:W-:Y:S01]  /*0810*/  @!P0 IMAD R2, R37.reuse, R15, R2 ;  /* 0x0000000f25028224 */ /* 0x040fe200078e0202 */
[----:B------:R-:W-:Y:S01]  /*0820*/  @P1 IADD3.X R17, R0, R17, RZ, P4, !PT ;  /* 0x0000001100111210 */ /* 0x000fe200027fe4ff */
[----:B------:R-:W-:Y:S01]  /*0830*/  @!P0 IMAD.WIDE.U32 R14, R37, R14, R18 ;  /* 0x0000000e250e8225 */ /* 0x000fe200078e0012 */
[----:B------:R-:W-:Y:S02]  /*0840*/  ISETP.GT.U32.OR P3, PT, R22, 0x29f, P3 ;  /* 0x0000029f1600780c */ /* 0x000fe40001f64470 */
[----:B------:R-:W-:Y:S02]  /*0850*/  CS2R R32, SRZ ;  /* 0x0000000000207805 */ /* 0x000fe4000001ff00 */
[----:B0-----:R-:W-:Y:S01]  /*0860*/  @P1 IADD3 R12, P4, R23, R12, RZ ;  /* 0x0000000c170c1210 */ /* 0x001fe20007f9e0ff */
[----:B------:R-:W0:Y:S01]  /*0870*/  @!P0 LDC.64 R20, c[0x0][0x228] ;  /* 0x00008a00ff148b82 */ /* 0x000e220000000a00 */
[----:B------:R-:W-:-:S02]  /*0880*/  @!P0 IADD3 R2, R15, R2, RZ ;  /* 0x000000020f028210 */ /* 0x000fc40007ffe0ff */
[----:B------:R-:W-:Y:S02]  /*0890*/  @P1 IADD3.X R13, R0, R13, RZ, P4, !PT ;  /* 0x0000000d000d1210 */ /* 0x000fe400027fe4ff */
[----:B------:R-:W-:Y:S01]  /*08a0*/  @!P0 SHF.L.U64.HI R0, R14, 0x1, R2 ;  /* 0x000000010e008819 */ /* 0x000fe20000010202 */
[----:B----4-:R-:W-:Y:S02]  /*08b0*/  @!P2 IMAD R2, R24, R26, RZ ;  /* 0x0000001a1802a224 */ /* 0x010fe400078e02ff */
[----:B------:R2:W5:Y:S01]  /*08c0*/  @P1 LDG.E R33, desc[UR14][R12.64] ;  /* 0x0000000e0c211981 */ /* 0x000562000c1e1900 */
[----:B------:R-:W4:Y:S01]  /*08d0*/  @!P3 LDC.64 R18, c[0x0][0x288] ;  /* 0x0000a200ff12bb82 */ /* 0x000f220000000a00 */
[----:B------:R-:W-:Y:S01]  /*08e0*/  @!P2 IMAD R2, R36, R27, R2 ;  /* 0x0000001b2402a224 */ /* 0x000fe200078e0202 */
[----:B--2---:R-:W-:Y:S02]  /*08f0*/  @!P2 MOV R12, R4 ;  /* 0x00000004000ca202 */ /* 0x004fe40000000f00 */
[----:B------:R-:W-:-:S03]  /*0900*/  @!P2 MOV R13, R7 ;  /* 0x00000007000da202 */ /* 0x000fc60000000f00 */
[----:B------:R-:W-:-:S03]  /*0910*/  @!P2 IMAD.WIDE.U32 R26, R36, R26, R12 ;  /* 0x0000001a241aa225 */ /* 0x000fc600078e000c */
[----:B------:R-:W2:Y:S01]  /*0920*/  @!P2 LDC.64 R12, c[0x0][0x228] ;  /* 0x00008a00ff0cab82 */ /* 0x000ea20000000a00 */
[----:B------:R-:W-:-:S04]  /*0930*/  @!P0 SHF.L.U32 R23, R14, 0x1, RZ ;  /* 0x000000010e178819 */ /* 0x000fc800000006ff */
[----:B-1----:R-:W-:Y:S02]  /*0940*/  @!P0 IADD3 R8, P4, R23, R8, RZ ;  /* 0x0000000817088210 */ /* 0x002fe40007f9e0ff */
[----:B------:R-:W-:Y:S01]  /*0950*/  @!P2 IADD3 R24, R27, R2, RZ ;  /* 0x000000021b18a210 */ /* 0x000fe20007ffe0ff */
[----:B------:R-:W-:Y:S01]  /*0960*/  HFMA2.MMA R34, -RZ, RZ, 0, 0 ;  /* 0x00000000ff227435 */ /* 0x000fe200000001ff */
[C---:B------:R-:W-:Y:S01]  /*0970*/  @!P0 IADD3.X R9, R0.reuse, R9, RZ, P4, !PT ;  /* 0x0000000900098210 */ /* 0x040fe200027fe4ff */
[----:B------:R-:W1:Y:S01]  /*0980*/  @!P3 LDC.64 R14, c[0x0][0x230] ;  /* 0x00008c00ff0ebb82 */ /* 0x000e620000000a00 */
[----:B0-----:R-:W-:Y:S02]  /*0990*/  @!P0 IADD3 R20, P4, R23, R20, RZ ;  /* 0x0000001417148210 */ /* 0x001fe40007f9e0ff */
[----:B------:R-:W-:Y:S02]  /*09a0*/  MOV R29, RZ ;  /* 0x000000ff001d7202 */ /* 0x000fe40000000f00 */
[----:B------:R-:W-:Y:S01]  /*09b0*/  @!P0 IADD3.X R21, R0, R21, RZ, P4, !PT ;  /* 0x0000001500158210 */ /* 0x000fe200027fe4ff */
[----:B----4-:R-:W-:Y:S01]  /*09c0*/  @!P3 IMAD R23, R31, R18, RZ ;  /* 0x000000121f17b224 */ /* 0x010fe200078e02ff */
[C---:B------:R-:W-:Y:S01]  /*09d0*/  @!P2 SHF.L.U32 R2, R26.reuse, 0x1, RZ ;  /* 0x000000011a02a819 */ /* 0x040fe200000006ff */
[----:B------:R0:W4:Y:S01]  /*09e0*/  @P1 LDG.E R34, desc[UR14][R16.64] ;  /* 0x0000000e10221981 */ /* 0x000122000c1e1900 */
[----:B------:R-:W-:-:S02]  /*09f0*/  @!P2 SHF.L.U64.HI R0, R26, 0x1, R24 ;  /* 0x000000011a00a819 */ /* 0x000fc40000010218 */
[----:B------:R-:W-:Y:S01]  /*0a00*/  @!P3 MOV R26, R4 ;  /* 0x00000004001ab202 */ /* 0x000fe20000000f00 */
[----:B------:R3:W5:Y:S01]  /*0a10*/  @!P0 LDG.E R29, desc[UR14][R8.64] ;  /* 0x0000000e081d8981 */ /* 0x000762000c1e1900 */
[----:B------:R-:W-:Y:S01]  /*0a20*/  @!P3 MOV R27, R7 ;  /* 0x00000007001bb202 */ /* 0x000fe20000000f00 */
[----:B------:R-:W-:Y:S02]  /*0a30*/  @!P3 IMAD R23, R30, R19, R23 ;  /* 0x000000131e17b224 */ /* 0x000fe400078e0217 */
[----:B------:R-:W5:Y:S01]  /*0a40*/  @!P0 LDG.E R32, desc[UR14][R20.64] ;  /* 0x0000000e14208981 */ /* 0x000f62000c1e1900 */
[----:B--2---:R-:W-:Y:S01]  /*0a50*/  @!P2 IADD3 R12, P0, R2, R12, RZ ;  /* 0x0000000c020ca210 */ /* 0x004fe20007f1e0ff */
[----:B------:R-:W-:Y:S01]  /*0a60*/  @!P3 IMAD.WIDE.U32 R18, R30, R18, R26 ;  /* 0x000000121e12b225 */ /* 0x000fe200078e001a */
[----:B------:R-:W-:Y:S01]  /*0a70*/  CS2R R30, SRZ ;  /* 0x00000000001e7805 */ /* 0x000fe2000001ff00 */
[----:B0-----:R-:W0:Y:S01]  /*0a80*/  @!P2 LDC.64 R16, c[0x0][0x230] ;  /* 0x00008c00ff10ab82 */ /* 0x001e220000000a00 */
[----:B------:R-:W-:-:S05]  /*0a90*/  @!P2 IADD3.X R13, R0, R13, RZ, P0, !PT ;  /* 0x0000000d000da210 */ /* 0x000fca00007fe4ff */
[----:B------:R-:W5:Y:S02]  /*0aa0*/  @!P2 LDG.E R31, desc[UR14][R12.64] ;  /* 0x0000000e0c1fa981 */ /* 0x000f64000c1e1900 */
[----:B---3--:R-:W2:Y:S01]  /*0ab0*/  @!P3 LDC.64 R8, c[0x0][0x228] ;  /* 0x00008a00ff08bb82 */ /* 0x008ea20000000a00 */
[----:B0-----:R-:W-:-:S04]  /*0ac0*/  @!P2 IADD3 R16, P4, R2, R16, RZ ;  /* 0x000000100210a210 */ /* 0x001fc80007f9e0ff */
[----:B------:R-:W-:Y:S02]  /*0ad0*/  @!P2 IADD3.X R17, R0, R17, RZ, P4, !PT ;  /* 0x000000110011a210 */ /* 0x000fe400027fe4ff */
[----:B------:R-:W-:-:S13]  /*0ae0*/  R2UR UR19, R10 ;  /* 0x000000000a1372ca */ /* 0x000fda00000e0000 */
[----:B------:R-:W-:-:S05]  /*0af0*/  MOV R0, UR19 ;  /* 0x0000001300007c02 */ /* 0x000fca0008000f00 */
[----:B------:R-:W-:-:S05]  /*0b00*/  FFMA.FTZ R11, -R0, UR19, R11 ;  /* 0x00000013000b7c23 */ /* 0x000fca000801010b */
[----:B------:R-:W-:Y:S02]  /*0b10*/  FSETP.GTU.FTZ.AND P0, PT, R11, RZ, PT ;  /* 0x000000ff0b00720b */ /* 0x000fe40003f1c000 */
[----:B------:R-:W-:-:S06]  /*0b20*/  CS2R R26, SRZ ;  /* 0x00000000001a7805 */ /* 0x000fcc000001ff00 */
[----:B------:R0:W5:Y:S05]  /*0b30*/  @!P2 LDG.E R26, desc[UR14][R16.64] ;  /* 0x0000000e101aa981 */ /* 0x00016a000c1e1900 */
[----:B------:R-:W-:Y:S01]  /*0b40*/  VOTEU.ANY UP0, P0 ;  /* 0x00000000003f7886 */ /* 0x000fe20000000100 */
[----:B------:R-:W-:-:S04]  /*0b50*/  PLOP3.LUT P0, PT, PT, PT, UP0, 0x80, 0x0 ;  /* 0x000000000000781c */ /* 0x000fc80003f0f008 */
[----:B------:R-:W-:-:S09]  /*0b60*/  @UP0 ULDC UR11, c[0x0][0x250] ;  /* 0x00009400000b0ab9 */ /* 0x000fd20000000800 */
[----:B0-----:R-:W-:-:S06]  /*0b70*/  @P0 FADD.FTZ R16, R11, UR11 ;  /* 0x0000000b0b100e21 */ /* 0x001fcc0008010000 */
[----:B------:R-:W0:Y:S01]  /*0b80*/  @P0 MUFU.RSQ R16, R16 ;  /* 0x0000001000100308 */ /* 0x000e220000001400 */
[----:B------:R-:W-:Y:S02]  /*0b90*/  @!P3 IADD3 R23, R19, R23, RZ ;  /* 0x000000171317b210 */ /* 0x000fe40007ffe0ff */
[C---:B------:R-:W-:Y:S02]  /*0ba0*/  @!P3 SHF.L.U32 R19, R18.reuse, 0x1, RZ ;  /* 0x000000011213b819 */ /* 0x040fe400000006ff */
[----:B------:R-:W-:Y:S02]  /*0bb0*/  @!P3 SHF.L.U64.HI R18, R18, 0x1, R23 ;  /* 0x000000011212b819 */ /* 0x000fe40000010217 */
[C---:B-1----:R-:W-:Y:S02]  /*0bc0*/  @!P3 IADD3 R14, P4, R19.reuse, R14, RZ ;  /* 0x0000000e130eb210 */ /* 0x042fe40007f9e0ff */
[----:B--2---:R-:W-:Y:S02]  /*0bd0*/  @!P3 IADD3 R8, P5, R19, R8, RZ ;  /* 0x000000081308b210 */ /* 0x004fe40007fbe0ff */
[----:B0-----:R-:W-:-:S02]  /*0be0*/  @P0 R2UR UR11, R16 ;  /* 0x00000000100b02ca */ /* 0x001fc400000e0000 */
[----:B------:R-:W-:Y:S02]  /*0bf0*/  ISETP.GT.U32.AND P0, PT, R22, 0x29f, PT ;  /* 0x0000029f1600780c */ /* 0x000fe40003f04070 */
[C---:B------:R-:W-:Y:S02]  /*0c00*/  @!P3 IADD3.X R15, R18.reuse, R15, RZ, P4, !PT ;  /* 0x0000000f120fb210 */ /* 0x040fe400027fe4ff */
[----:B------:R-:W-:Y:S01]  /*0c10*/  @!P3 IADD3.X R9, R18, R9, RZ, P5, !PT ;  /* 0x000000091209b210 */ /* 0x000fe20002ffe4ff */
[----:B------:R-:W-:Y:S01]  /*0c20*/  UMOV UR13, 0x3f800000 ;  /* 0x3f800000000d7882 */ /* 0x000fe20000000000 */
[----:B------:R-:W-:Y:S01]  /*0c30*/  BSSY B0, `(.L_x_1378) ;  /* 0x000001c000007945 */ /* 0x000fe20003800000 */
[----:B------:R-:W-:Y:S01]  /*0c40*/  HFMA2.MMA R0, -RZ, RZ, 0, 0 ;  /* 0x00000000ff007435 */ /* 0x000fe200000001ff */
[----:B------:R0:W5:Y:S01]  /*0c50*/  @!P3 LDG.E R27, desc[UR14][R14.64] ;  /* 0x0000000e0e1bb981 */ /* 0x000162000c1e1900 */
[----:B------:R-:W-:Y:S02]  /*0c60*/  HFMA2.MMA R23, -RZ, RZ, 0, 0 ;  /* 0x00000000ff177435 */ /* 0x000fe400000001ff */
[----:B------:R-:W-:Y:S01]  /*0c70*/  @UP0 UMOV UR13, UR11 ;  /* 0x0000000b000d0c82 */ /* 0x000fe20008000000 */
[----:B------:R0:W5:Y:S01]  /*0c80*/  @!P3 LDG.E R30, desc[UR14][R8.64] ;  /* 0x0000000e081eb981 */ /* 0x000162000c1e1900 */
[----:B------:R-:W-:-:S02]  /*0c90*/  ISETP.NE.AND P3, PT, RZ, UR18, PT ;  /* 0x00000012ff007c0c */ /* 0x000fc4000bf65270 */
[----:B------:R-:W-:Y:S02]  /*0ca0*/  MOV R24, RZ ;  /* 0x000000ff00187202 */ /* 0x000fe40000000f00 */
[----:B------:R-:W-:Y:S01]  /*0cb0*/  MOV R2, RZ ;  /* 0x000000ff00027202 */ /* 0x000fe20000000f00 */
[--C-:B----4-:R-:W-:Y:S02]  /*0cc0*/  HADD2.F32 R11, -RZ, R34.reuse.H0_H0 ;  /* 0x20000022ff0b7230 */ /* 0x110fe40000004100 */
[----:B------:R-:W-:Y:S01]  /*0cd0*/  HADD2.F32 R10, -RZ, R34.H1_H1 ;  /* 0x30000022ff0a7230 */ /* 0x000fe20000004100 */
[----:B0-----:R-:W-:Y:S06]  /*0ce0*/  @P0 BRA `(.L_x_1379) ;  /* 0x0000000000400947 */ /* 0x001fec0003800000 */
[----:B------:R-:W-:Y:S01]  /*0cf0*/  ISETP.NE.AND P0, PT, RZ, UR18, PT ;  /* 0x00000012ff007c0c */ /* 0x000fe2000bf05270 */
[----:B------:R-:W0:Y:S01]  /*0d00*/  LDC.64 R12, c[0x0][0x238] ;  /* 0x00008e00ff0c7b82 */ /* 0x000e220000000a00 */
[----:B------:R-:W-:-:S04]  /*0d10*/  IADD3 R3, R35, R3, RZ ;  /* 0x0000000323037210 */ /* 0x000fc80007ffe0ff */
[----:B------:R-:W-:-:S07]  /*0d20*/  SHF.R.S32.HI R0, RZ, 0x1f, R3 ;  /* 0x0000001fff007819 */ /* 0x000fce0000011403 */
[----:B------:R-:W1:Y:S02]  /*0d30*/  @P0 LDC.64 R8, c[0x0][0x240] ;  /* 0x00009000ff080b82 */ /* 0x000e640000000a00 */
[----:B-1----:R-:W-:-:S04]  /*0d40*/  @P0 LEA R8, P2, R3, R8, 0x1 ;  /* 0x0000000803080211 */ /* 0x002fc800078408ff */
[C---:B------:R-:W-:Y:S01]  /*0d50*/  @P0 LEA.HI.X R9, R3.reuse, R9, R0, 0x1, P2 ;  /* 0x0000000903090211 */ /* 0x040fe200010f0c00 */
[----:B0-----:R-:W-:-:S04]  /*0d60*/  IMAD.WIDE R2, R3, 0x2, R12 ;  /* 0x0000000203027825 */ /* 0x001fc800078e020c */
[----:B------:R-:W2:Y:S04]  /*0d70*/  @P0 LDG.E.U16 R14, desc[UR14][R8.64] ;  /* 0x0000000e080e0981 */ /* 0x000ea8000c1e1500 */
[----:B------:R-:W3:Y:S04]  /*0d80*/  @P0 LDG.E.U16 R13, desc[UR14][R8.64+0x2] ;  /* 0x0000020e080d0981 */ /* 0x000ee8000c1e1500 */
[----:B------:R-:W4:Y:S04]  /*0d90*/  LDG.E.U16 R0, desc[UR14][R2.64] ;  /* 0x0000000e02007981 */ /* 0x000f28000c1e1500 */
[----:B------:R-:W4:Y:S01]  /*0da0*/  LDG.E.U16 R12, desc[UR14][R2.64+0x2] ;  /* 0x0000020e020c7981 */ /* 0x000f22000c1e1500 */
[----:B--2---:R-:W-:-:S02]  /*0db0*/  @P0 SHF.L.U32 R24, R14, 0x10, RZ ;  /* 0x000000100e180819 */ /* 0x004fc400000006ff */
[----:B---3--:R-:W-:Y:S02]  /*0dc0*/  @P0 SHF.L.U32 R23, R13, 0x10, RZ ;  /* 0x000000100d170819 */ /* 0x008fe400000006ff */
[----:B----4-:R-:W-:Y:S02]  /*0dd0*/  SHF.L.U32 R0, R0, 0x10, RZ ;  /* 0x0000001000007819 */ /* 0x010fe400000006ff */
[----:B------:R-:W-:-:S07]  /*0de0*/  SHF.L.U32 R2, R12, 0x10, RZ ;  /* 0x000000100c027819 */ /* 0x000fce00000006ff */
.L_x_1379:
[----:B------:R-:W-:Y:S05]  /*0df0*/  BSYNC B0 ;  /* 0x0000000000007941 */ /* 0x000fea0003800000 */
.L_x_1378:
[----:B------:R-:W-:Y:S01]  /*0e00*/  FADD.FTZ R11, R11, -UR19 ;  /* 0x800000130b0b7e21 */ /* 0x000fe20008010000 */
[----:B------:R-:W-:Y:S01]  /*0e10*/  FADD.FTZ R3, R10, -UR19 ;  /* 0x800000130a037e21 */ /* 0x000fe20008010000 */
[--C-:B-----5:R-:W-:Y:S02]  /*0e20*/  HADD2.F32 R8, -RZ, R33.reuse.H0_H0 ;  /* 0x20000021ff087230 */ /* 0x120fe40000004100 */
        /* <DEDUP_REMOVED lines=22> */
.L_x_1380:
        /* <DEDUP_REMOVED lines=34> */
.L_x_1381:
        /* <DEDUP_REMOVED lines=40> */
.L_x_1382:
        /* <DEDUP_REMOVED lines=35> */
.L_x_1383:
[----:B------:R0:W-:Y:S01]  /*1660*/  STL [R1+0x4], R4 ;  /* 0x0000040401007387 */ /* 0x0001e20000100800 */
[----:B------:R-:W-:Y:S01]  /*1670*/  FMUL.FTZ R17, R10, R0 ;  /* 0x000000000a117220 */ /* 0x000fe20000410000 */
[----:B------:R-:W-:-:S03]  /*1680*/  FMUL.FTZ R21, R11, R2 ;  /* 0x000000020b157220 */ /* 0x000fc60000410000 */
[----:B------:R-:W-:Y:S01]  /*1690*/  FFMA.FTZ R13, R8, R17, R13 ;  /* 0x00000011080d7223 */ /* 0x000fe2000001000d */
[----:B------:R-:W-:Y:S02]  /*16a0*/  FADD.FTZ R15, R15, R17 ;  /* 0x000000110f0f7221 */ /* 0x000fe40000010000 */
[----:B------:R-:W2:Y:S01]  /*16b0*/  LDL R17, [R1] ;  /* 0x0000000001117983 */ /* 0x000ea20000100800 */
[----:B------:R-:W-:Y:S01]  /*16c0*/  FFMA.FTZ R20, R12, R21, R13 ;  /* 0x000000150c147223 */ /* 0x000fe2000001000d */
[----:B------:R-:W-:Y:S01]  /*16d0*/  FADD.FTZ R21, R21, R15 ;  /* 0x0000000f15157221 */ /* 0x000fe20000010000 */
[----:B------:R-:W1:Y:S01]  /*16e0*/  S2UR UR17, SR_CgaCtaId ;  /* 0x00000000001179c3 */ /* 0x000e620000008800 */
[----:B0-----:R-:W0:Y:S02]  /*16f0*/  S2R R4, SR_LANEID ;  /* 0x0000000000047919 */ /* 0x001e240000000000 */
        /* <DEDUP_REMOVED lines=32> */
[----:B------:R-:W-:Y:S01]  /*1900*/  FADD.FTZ R10, R19, R10 ;  /* 0x0000000a130a7221 */ /* 0x000fe20000010000 */
[----:B----4-:R-:W-:Y:S01]  /*1910*/  @!P0 FADD.FTZ R20, R20, R15 ;  /* 0x0000000f14148221 */ /* 0x010fe20000010000 */
[----:B0-----:R-:W-:Y:S01]  /*1920*/  @!P0 FADD.FTZ R21, R21, R13 ;  /* 0x0000000d15158221 */ /* 0x001fe20000010000 */
[----:B---3--:R-:W-:Y:S01]  /*1930*/  ISETP.NE.AND P0, PT, R9, RZ, PT ;  /* 0x000000ff0900720c */ /* 0x008fe20003f05270 */
[----:B------:R-:W-:Y:S01]  /*1940*/  FFMA.FTZ R9, R12, R11, R3 ;  /* 0x0000000b0c097223 */ /* 0x000fe20000010003 */
[----:B------:R-:W-:Y:S01]  /*1950*/  FADD.FTZ R11, R18, R11 ;  /* 0x0000000b120b7221 */ /* 0x000fe20000010000 */
[C---:B------:R-:W-:Y:S01]  /*1960*/  LEA R3, R22.reuse, UR11, 0x4 ;  /* 0x0000000b16037c11 */ /* 0x040fe2000f8e20ff */
[----:B------:R-:W-:Y:S04]  /*1970*/  BSSY B0, `(.L_x_1384) ;  /* 0x0000039000007945 */ /* 0x000fe80003800000 */
[----:B------:R0:W-:Y:S01]  /*1980*/  STS.128 [R3], R8 ;  /* 0x0000000803007388 */ /* 0x0001e20000000c00 */
[----:B------:R-:W-:-:S04]  /*1990*/  ISETP.GT.U32.AND P4, PT, R22, 0x29, PT ;  /* 0x000000291600780c */ /* 0x000fc80003f84070 */
        /* <DEDUP_REMOVED lines=54> */
.L_x_1385:
[----:B------:R-:W-:Y:S05]  /*1d00*/  BSYNC B0 ;  /* 0x0000000000007941 */ /* 0x000fea0003800000 */
.L_x_1384:
        /* <DEDUP_REMOVED lines=78> */
.L_x_1387:
[----:B------:R-:W-:Y:S05]  /*21f0*/  BSYNC B0 ;  /* 0x0000000000007941 */ /* 0x000fea0003800000 */
.L_x_1386:
        /* <DEDUP_REMOVED lines=20> */
.L_x_1389:
[----:B------:R-:W-:Y:S05]  /*2340*/  BSYNC B0 ;  /* 0x0000000000007941 */ /* 0x000fea0003800000 */
.L_x_1388:
        /* <DEDUP_REMOVED lines=34> */
.L_x_1392:
[----:B------:R-:W2:Y:S04]  /*2570*/  LDG.E.STRONG.GPU R15, desc[UR14][R10.64] ;  /* 0x0000000e0a0f7981 */ /* 0x000ea8000c1ef900 */
[----:B--2---:R-:W-:Y:S01]  /*2580*/  CCTL.IVALL ;  /* 0x00000000ff00798f */ /* 0x004fe20002000000 */
[----:B------:R-:W-:Y:S05]  /*2590*/  YIELD ;  /* 0x0000000000007946 */ /* 0x000fea0003800000 */
[----:B------:R-:W-:-:S13]  /*25a0*/  ISETP.NE.AND P0, PT, R15, R14, PT ;  /* 0x0000000e0f00720c */ /* 0x000fda0003f05270 */
[----:B------:R-:W-:Y:S05]  /*25b0*/  @P0 BRA `(.L_x_1392) ;  /* 0xfffffffc00ec0947 */ /* 0x000fea000383ffff */
.L_x_1391:
        /* <DEDUP_REMOVED lines=17> */
.L_x_1396:
        /* <DEDUP_REMOVED lines=115> */
.L_x_1395:
        /* <DEDUP_REMOVED lines=61> */
.L_x_1397:
[----:B------:R-:W-:-:S13]  /*31d0*/  ISETP.NE.OR P0, PT, R10, RZ, P0 ;  /* 0x000000ff0a00720c */ /* 0x000fda0000705670 */
[----:B------:R-:W-:Y:S05]  /*31e0*/  @!P0 BRA `(.L_x_1393) ;  /* 0x00000000007c8947 */ /* 0x000fea0003800000 */
.L_x_1394:
        /* <DEDUP_REMOVED lines=31> */
.L_x_1393:
        /* <DEDUP_REMOVED lines=11> */
.L_x_1399:
[----:B------:R-:W-:Y:S05]  /*3490*/  BSYNC B0 ;  /* 0x0000000000007941 */ /* 0x000fea0003800000 */
.L_x_1398:
        /* <DEDUP_REMOVED lines=16> */
.L_x_1390:
        /* <DEDUP_REMOVED lines=9> */
[----:B------:R-:W-:-:S02]  /*3630*/  ISETP.GE.U32.AND P5, PT, R28, UR20, PT ;  /* 0x000000141c007c0c */ /* 0x000fc4000bfa6070 */
[----:B------:R-:W-:Y:S01]  /*3640*/  SHF.R.S32.HI R3, RZ, 0x1f, R3 ;  /* 0x0000001fff037819 */ /* 0x000fe20000011403 */
[----:B0-----:R-:W-:-:S09]  /*3650*/  ULEA UR11, UR12, UR11, 0x18 ;  /* 0x0000000b0c0b7291 */ /* 0x001fd2000f8ec03f */
[----:B------:R0:W-:Y:S01]  /*3660*/  @!P2 STS.64 [UR11+0xc8], R20 ;  /* 0x0000c814ff00a988 */ /* 0x0001e20008000a0b */
[----:B------:R-:W-:Y:S01]  /*3670*/  BAR.SYNC.DEFER_BLOCKING 0x0 ;  /* 0x0000000000007b1d */ /* 0x000fe20000010000 */
[----:B------:R-:W-:Y:S02]  /*3680*/  ISETP.GE.U32.AND P2, PT, R36, UR20, PT ;  /* 0x0000001424007c0c */ /* 0x000fe4000bf46070 */
[----:B0-----:R-:W-:-:S04]  /*3690*/  SHF.R.S32.HI R21, RZ, 0x1f, R37 ;  /* 0x0000001fff157819 */ /* 0x001fc80000011425 */
[----:B------:R-:W-:Y:S02]  /*36a0*/  ISETP.GE.AND.EX P4, PT, R21, UR21, PT, P0 ;  /* 0x0000001515007c0c */ /* 0x000fe4000bf86300 */
[----:B------:R-:W-:Y:S02]  /*36b0*/  ISETP.GE.AND.EX P0, PT, R10, UR21, PT, P2 ;  /* 0x000000150a007c0c */ /* 0x000fe4000bf06320 */
[----:B------:R-:W-:Y:S02]  /*36c0*/  ISETP.GE.AND.EX P2, PT, R3, UR21, PT, P5 ;  /* 0x0000001503007c0c */ /* 0x000fe4000bf46350 */
[----:B------:R-:W-:Y:S01]  /*36d0*/  ISETP.GT.U32.OR P4, PT, R22, 0x29f, P4 ;  /* 0x0000029f1600780c */ /* 0x000fe20002784470 */
[----:B------:R-:W0:Y:S01]  /*36e0*/  LDS.64 R8, [UR11+0xc8] ;  /* 0x0000c80bff087984 */ /* 0x000e220008000a00 */
[----:B------:R-:W-:Y:S02]  /*36f0*/  ULDC UR11, c[0x0][0x2bc] ;  /* 0x0000af00000b7ab9 */ /* 0x000fe40000000800 */
[----:B0-----:R-:W-:Y:S01]  /*3700*/  FMUL.FTZ R12, R9, UR11 ;  /* 0x0000000b090c7c20 */ /* 0x001fe20008410000 */
[----:B------:R-:W-:-:S02]  /*3710*/  HADD2.F32 R9, -RZ, R34.H0_H0 ;  /* 0x20000022ff097230 */ /* 0x000fc40000004100 */
[----:B------:R-:W-:Y:S01]  /*3720*/  FMUL.FTZ R3, R8, UR11 ;  /* 0x0000000b08037c20 */ /* 0x000fe20008410000 */
[----:B------:R-:W-:Y:S02]  /*3730*/  HADD2.F32 R34, -RZ, R34.H1_H1 ;  /* 0x30000022ff227230 */ /* 0x000fe40000004100 */
        /* <DEDUP_REMOVED lines=25> */
.L_x_1400:
        /* <DEDUP_REMOVED lines=21> */
.L_x_1402:
[----:B------:R-:W-:Y:S05]  /*3a20*/  BSYNC B0 ;  /* 0x0000000000007941 */ /* 0x000fea0003800000 */
.L_x_1401:
        /* <DEDUP_REMOVED lines=25> */
.L_x_1403:
[----:B------:R-:W-:Y:S04]  /*3bc0*/  BSSY B0, `(.L_x_1404) ;  /* 0x0000014000007945 */ /* 0x000fe80003800000 */
[----:B------:R-:W-:Y:S05]  /*3bd0*/  @P4 BRA `(.L_x_1405) ;  /* 0x0000000000484947 */ /* 0x000fea0003800000 */
[C-C-:B------:R-:W-:Y:S01]  /*3be0*/  FFMA.FTZ R8, R3.reuse, R8, R12.reuse ;  /* 0x0000000803087223 */ /* 0x140fe2000001000c */
[----:B------:R-:W-:Y:S01]  /*3bf0*/  FFMA.FTZ R10, R3, R9, R12 ;  /* 0x00000009030a7223 */ /* 0x000fe2000001000c */
[----:B------:R-:W-:Y:S01]  /*3c00*/  ULDC.64 UR20, c[0x0][0x288] ;  /* 0x0000a20000147ab9 */ /* 0x000fe20000000a00 */
[----:B------:R-:W-:Y:S01]  /*3c10*/  MOV R9, R7 ;  /* 0x0000000700097202 */ /* 0x000fe20000000f00 */
[----:B------:R-:W-:Y:S01]  /*3c20*/  FFMA.FTZ R13, R13, R2, -R8 ;  /* 0x000000020d0d7223 */ /* 0x000fe20000010808 */
[----:B-----5:R-:W-:Y:S01]  /*3c30*/  MOV R8, R4 ;  /* 0x0000000400087202 */ /* 0x020fe20000000f00 */
[----:B------:R-:W-:Y:S02]  /*3c40*/  IMAD R14, R21, UR20, RZ ;  /* 0x00000014150e7c24 */ /* 0x000fe4000f8e02ff */
[----:B------:R-:W-:Y:S01]  /*3c50*/  FFMA.FTZ R10, R11, R0, -R10 ;  /* 0x000000000b0a7223 */ /* 0x000fe2000001080a */
[----:B------:R-:W-:Y:S01]  /*3c60*/  FMUL.FTZ R13, R13, UR13 ;  /* 0x0000000d0d0d7c20 */ /* 0x000fe20008410000 */
[----:B------:R-:W-:-:S04]  /*3c70*/  IMAD.WIDE.U32 R8, R37, UR20, R8 ;  /* 0x0000001425087c25 */ /* 0x000fc8000f8e0008 */
        /* <DEDUP_REMOVED lines=8> */
.L_x_1405:
[----:B------:R-:W-:Y:S05]  /*3d00*/  BSYNC B0 ;  /* 0x0000000000007941 */ /* 0x000fea0003800000 */
.L_x_1404:
[--C-:B------:R-:W-:Y:S01]  /*3d10*/  HADD2.F32 R8, -RZ, R26.reuse.H0_H0 ;  /* 0x2000001aff087230 */ /* 0x100fe20000004100 */
[C---:B------:R-:W-:Y:S01]  /*3d20*/  ISETP.GT.U32.OR P0, PT, R22.reuse, 0x29f, P0 ;  /* 0x0000029f1600780c */ /* 0x040fe20000704470 */
[----:B------:R-:W-:Y:S01]  /*3d30*/  HADD2.F32 R26, -RZ, R26.H1_H1 ;  /* 0x3000001aff1a7230 */ /* 0x000fe20000004100 */
[----:B------:R-:W-:Y:S01]  /*3d40*/  ISETP.GT.U32.OR P2, PT, R22, 0x29f, P2 ;  /* 0x0000029f1600780c */ /* 0x000fe20001744470 */
[----:B------:R-:W-:Y:S02]  /*3d50*/  HADD2.F32 R9, -RZ, R31.H0_H0 ;  /* 0x2000001fff097230 */ /* 0x000fe40000004100 */
        /* <DEDUP_REMOVED lines=26> */
.L_x_1406:
[----:B------:R-:W-:Y:S04]  /*3f00*/  BSSY B0, `(.L_x_1407) ;  /* 0x0000015000007945 */ /* 0x000fe80003800000 */
[----:B------:R-:W-:Y:S05]  /*3f10*/  @P0 BRA `(.L_x_1408) ;  /* 0x00000000004c0947 */ /* 0x000fea0003800000 */
[----:B------:R-:W-:Y:S01]  /*3f20*/  SHF.R.S32.HI R14, RZ, 0x1f, R36 ;  /* 0x0000001fff0e7819 */ /* 0x000fe20000011424 */
[C-C-:B------:R-:W-:Y:S01]  /*3f30*/  FFMA.FTZ R10, R3.reuse, R11, R12.reuse ;  /* 0x0000000b030a7223 */ /* 0x140fe2000001000c */
[----:B------:R-:W-:Y:S01]  /*3f40*/  FFMA.FTZ R8, R3, R8, R12 ;  /* 0x0000000803087223 */ /* 0x000fe2000001000c */
[----:B------:R-:W-:Y:S02]  /*3f50*/  ULDC.64 UR20, c[0x0][0x288] ;  /* 0x0000a20000147ab9 */ /* 0x000fe40000000a00 */
[----:B------:R-:W-:Y:S02]  /*3f60*/  IMAD R11, R14, UR20, RZ ;  /* 0x000000140e0b7c24 */ /* 0x000fe4000f8e02ff */
[----:B------:R-:W-:Y:S01]  /*3f70*/  FFMA.FTZ R10, R9, R0, -R10 ;  /* 0x00000000090a7223 */ /* 0x000fe2000001080a */
[----:B------:R-:W-:Y:S01]  /*3f80*/  FFMA.FTZ R14, R31, R2, -R8 ;  /* 0x000000021f0e7223 */ /* 0x000fe20000010808 */
[----:B-----5:R-:W-:Y:S01]  /*3f90*/  MOV R8, R4 ;  /* 0x0000000400087202 */ /* 0x020fe20000000f00 */
        /* <DEDUP_REMOVED lines=11> */
.L_x_1408:
[----:B------:R-:W-:Y:S05]  /*4050*/  BSYNC B0 ;  /* 0x0000000000007941 */ /* 0x000fea0003800000 */
.L_x_1407:
        /* <DEDUP_REMOVED lines=25> */
.L_x_1409:
[----:B------:R-:W-:Y:S04]  /*41f0*/  BSSY B0, `(.L_x_1410) ;  /* 0x0000015000007945 */ /* 0x000fe80003800000 */
[----:B------:R-:W-:Y:S05]  /*4200*/  @P2 BRA `(.L_x_1411) ;  /* 0x00000000004c2947 */ /* 0x000fea0003800000 */
[----:B------:R-:W-:Y:S01]  /*4210*/  IADD3 R10, R25, 0x30, RZ ;  /* 0x00000030190a7810 */ /* 0x000fe20007ffe0ff */
[----:B------:R-:W-:Y:S01]  /*4220*/  ULDC.64 UR20, c[0x0][0x288] ;  /* 0x0000a20000147ab9 */ /* 0x000fe20000000a00 */
[C-C-:B------:R-:W-:Y:S01]  /*4230*/  FFMA.FTZ R6, R3.reuse, R13, R12.reuse ;  /* 0x0000000d03067223 */ /* 0x140fe2000001000c */
[----:B------:R-:W-:Y:S01]  /*4240*/  FFMA.FTZ R8, R3, R8, R12 ;  /* 0x0000000803087223 */ /* 0x000fe2000001000c */
[----:B------:R-:W-:Y:S02]  /*4250*/  SHF.R.S32.HI R10, RZ, 0x1f, R10 ;  /* 0x0000001fff0a7819 */ /* 0x000fe4000001140a */
[----:B------:R-:W-:Y:S01]  /*4260*/  MOV R5, R7 ;  /* 0x0000000700057202 */ /* 0x000fe20000000f00 */
[----:B------:R-:W-:Y:S01]  /*4270*/  FFMA.FTZ R6, R11, R0, -R6 ;  /* 0x000000000b067223 */ /* 0x000fe20000010806 */
[----:B------:R-:W-:Y:S01]  /*4280*/  FFMA.FTZ R8, R9, R2, -R8 ;  /* 0x0000000209087223 */ /* 0x000fe20000010808 */
[----:B------:R-:W-:Y:S02]  /*4290*/  IMAD R3, R10, UR20, RZ ;  /* 0x000000140a037c24 */ /* 0x000fe4000f8e02ff */
[----:B-----5:R-:W-:-:S04]  /*42a0*/  IMAD.WIDE.U32 R4, R28, UR20, R4 ;  /* 0x000000141c047c25 */ /* 0x020fc8000f8e0004 */
[----:B------:R-:W-:Y:S01]  /*42b0*/  FMUL.FTZ R6, R6, UR13 ;  /* 0x0000000d06067c20 */ /* 0x000fe20008410000 */
[----:B------:R-:W-:Y:S01]  /*42c0*/  FMUL.FTZ R7, R8, UR13 ;  /* 0x0000000d08077c20 */ /* 0x000fe20008410000 */
[----:B------:R-:W-:Y:S01]  /*42d0*/  IMAD R3, R28, UR21, R3 ;  /* 0x000000151c037c24 */ /* 0x000fe2000f8e0203 */
[----:B------:R-:W-:Y:S02]  /*42e0*/  ULDC.64 UR20, c[0x0][0x210] ;  /* 0x0000840000147ab9 */ /* 0x000fe40000000a00 */
[C---:B------:R-:W-:Y:S02]  /*42f0*/  LEA R2, P0, R4.reuse, UR20, 0x1 ;  /* 0x0000001404027c11 */ /* 0x040fe4000f8008ff */
[----:B------:R-:W-:Y:S02]  /*4300*/  IADD3 R3, R5, R3, RZ ;  /* 0x0000000305037210 */ /* 0x000fe40007ffe0ff */
[----:B------:R-:W-:Y:S02]  /*4310*/  F2FP.F16.F32.PACK_AB R5, R7, R6 ;  /* 0x000000060705723e */ /* 0x000fe400000000ff */
[----:B------:R-:W-:-:S05]  /*4320*/  LEA.HI.X R3, R4, UR21, R3, 0x1, P0 ;  /* 0x0000001504037c11 */ /* 0x000fca00080f0c03 */
[----:B------:R0:W-:Y:S02]  /*4330*/  STG.E desc[UR14][R2.64], R5 ;  /* 0x0000000502007986 */ /* 0x0001e4000c10190e */
.L_x_1411:
[----:B------:R-:W-:Y:S05]  /*4340*/  BSYNC B0 ;  /* 0x0000000000007941 */ /* 0x000fea0003800000 */
.L_x_1410:
[----:B------:R-:W-:Y:S01]  /*4350*/  ULDC UR11, c[0x0][0x10] ;  /* 0x00000400000b7ab9 */ /* 0x000fe20000000800 */
[----:B------:R-:W-:Y:S02]  /*4360*/  UIADD3 UR4, UR4, 0x1, URZ ;  /* 0x0000000104047890 */ /* 0x000fe4000fffe03f */
[----:B------:R-:W-:-:S04]  /*4370*/  UIADD3 UR6, UR11, UR6, URZ ;  /* 0x000000060b067290 */ /* 0x000fc8000fffe03f */
[----:B------:R-:W-:-:S06]  /*4380*/  UISETP.GE.AND UP0, UPT, UR6, UR5, UPT ;  /* 0x000000050600728c */ /* 0x000fcc000bf06270 */
[----:B------:R-:W-:-:S13]  /*4390*/  PLOP3.LUT P0, PT, PT, PT, UP0, 0x80, 0x0 ;  /* 0x000000000000781c */ /* 0x000fda0003f0f008 */
[----:B------:R-:W-:Y:S05]  /*43a0*/  @!P0 BRA `(.L_x_1412) ;  /* 0xffffffbc00e08947 */ /* 0x000fea000383ffff */
.L_x_1377:
[----:B-----5:R-:W1:Y:S01]  /*43b0*/  LDC R4, c[0x0][0xc] ;  /* 0x00000300ff047b82 */ /* 0x020e620000000800 */
        /* <DEDUP_REMOVED lines=18> */
.L_x_1414:
[----:B------:R-:W-:Y:S05]  /*44e0*/  BSYNC B0 ;  /* 0x0000000000007941 */ /* 0x000fea0003800000 */
.L_x_1413:
        /* <DEDUP_REMOVED lines=11> */
.L_x_1416:
[----:B------:R-:W2:Y:S04]  /*45a0*/  LDG.E.STRONG.GPU R5, desc[UR14][R2.64] ;  /* 0x0000000e02057981 */ /* 0x000ea8000c1ef900 */
[----:B--2---:R-:W-:Y:S01]  /*45b0*/  CCTL.IVALL ;  /* 0x00000000ff00798f */ /* 0x004fe20002000000 */
[----:B------:R-:W-:Y:S05]  /*45c0*/  YIELD ;  /* 0x0000000000007946 */ /* 0x000fea0003800000 */
[----:B------:R-:W-:-:S13]  /*45d0*/  ISETP.NE.AND P0, PT, R5, R0, PT ;  /* 0x000000000500720c */ /* 0x000fda0003f05270 */
[----:B------:R-:W-:Y:S05]  /*45e0*/  @P0 BRA `(.L_x_1416) ;  /* 0xfffffffc00ec0947 */ /* 0x000fea000383ffff */
.L_x_1415:
        /* <DEDUP_REMOVED lines=25> */
.L_x_1417:
        /* <DEDUP_REMOVED lines=18> */
[----:B------:R-:W-:Y:S02]  /*48a0*/  ISETP.GT.AND.EX P0, PT, R0, R15, PT, P0 ;  /* 0x0000000f0000720c */ /* 0x000fe40003f04300 */
[----:B---3--:R-:W-:Y:S02]  /*48b0*/  F2FP.BF16.F32.PACK_AB R3, R16, R3 ;  /* 0x000000031003723e */ /* 0x008fe400000010ff */
[----:B----4-:R-:W-:-:S03]  /*48c0*/  F2FP.BF16.F32.PACK_AB R23, R21, R18 ;  /* 0x000000121517723e */ /* 0x010fc600000010ff */
[----:B------:R2:W-:Y:S04]  /*48d0*/  STG.E desc[UR14][R10.64], R3 ;  /* 0x000000030a007986 */ /* 0x0005e8000c10190e */
[----:B------:R2:W-:Y:S02]  /*48e0*/  STG.E desc[UR14][R12.64], R23 ;  /* 0x000000170c007986 */ /* 0x0005e4000c10190e */
[----:B------:R-:W-:Y:S05]  /*48f0*/  @P0 BRA `(.L_x_1417) ;  /* 0xfffffffc00a00947 */ /* 0x000fea000383ffff */
[----:B------:R-:W-:Y:S05]  /*4900*/  EXIT ;  /* 0x000000000000794d */ /* 0x000fea0003800000 */
.L_x_1418:
        /* <DEDUP_REMOVED lines=15> */
.L_x_5130:


//--------------------- .text._Z35group_norm_nhwc_bwd_one_pass_kernelI11Fp16IOBf16WLi128ELi84ELi672EEv26Group_norm_nhwc_bwd_params --------------------------
	.section	.text._Z35group_norm_nhwc_bwd_one_pass_kernelI11Fp16IOBf16WLi128ELi84ELi672EEv26Group_norm_nhwc_bwd_params,"ax",@progbits
	.align	128
        .global         _Z35group_norm_nhwc_bwd_one_pass_kernelI11Fp16IOBf16WLi128ELi84ELi672EEv26Group_norm_nhwc_bwd_params
        .type           _Z35group_norm_nhwc_bwd_one_pass_kernelI11Fp16IOBf16WLi128ELi84ELi672EEv26Group_norm_nhwc_bwd_params,@function
        .size           _Z35group_norm_nhwc_bwd_one_pass_kernelI11Fp16IOBf16WLi128ELi84ELi672EEv26Group_norm_nhwc_bwd_params,(.L_x_5131 - _Z35group_norm_nhwc_bwd_one_pass_kernelI11Fp16IOBf16WLi128ELi84ELi672EEv26Group_norm_nhwc_bwd_params)
        .other          _Z35group_norm_nhwc_bwd_one_pass_kernelI11Fp16IOBf16WLi128ELi84ELi672EEv26Group_norm_nhwc_bwd_params,@"STO_CUDA_ENTRY STV_DEFAULT"
_Z35group_norm_nhwc_bwd_one_pass_kernelI11Fp16IOBf16WLi128ELi84ELi672EEv26Group_norm_nhwc_bwd_params:
.text._Z35group_norm_nhwc_bwd_one_pass_kernelI11Fp16IOBf16WLi128ELi84ELi672EEv26Group_norm_nhwc_bwd_params:
        /* <DEDUP_REMOVED lines=53> */
.L_x_1470:
[----:B------:R-:W0:Y:S01]  /*0350*/  LDC R15, c[0x0][0x2a0] ;  /* 0x0000a800ff0f7b82 */ /* 0x000e220000000800 */
[----:B------:R-:W-:Y:S01]  /*0360*/  ULDC.64 UR14, c[0x0][0x290] ;  /* 0x0000a400000e7ab9 */ /* 0x000fe20000000a00 */
[----:B------:R-:W-:Y:S01]  /*0370*/  ISETP.GE.AND P4, PT, R48, RZ, PT ;  /* 0x000000ff3000720c */ /* 0x000fe20003f86270 */
[----:B------:R-:W-:Y:S01]  /*0380*/  ULDC.64 UR12, c[0x0][0x298] ;  /* 0x0000a600000c7ab9 */ /* 0x000fe20000000a00 */
[----:B------:R-:W-:-:S04]  /*0390*/  ISETP.GE.U32.AND P2, PT, R46, UR14, PT ;  /* 0x0000000e2e007c0c */ /* 0x000fc8000bf46070 */
        /* <DEDUP_REMOVED lines=12> */
[----:B------:R-:W-:-:S04]  /*0460*/  LOP3.LUT R8, R48, R15, RZ, 0x3c, !PT ;  /* 0x0000000f30087212 */ /* 0x000fc800078e3cff */
[----:B------:R-:W-:Y:S01]  /*0470*/  ISETP.GE.AND P6, PT, R8, RZ, PT ;  /* 0x000000ff0800720c */ /* 0x000fe20003fc6270 */
[----:B------:R-:W-:Y:S01]  /*0480*/  IMAD.HI.U32 R11, R9, R12, RZ ;  /* 0x0000000c090b7227 */ /* 0x000fe200078e00ff */
[----:B------:R-:W-:-:S04]  /*0490*/  SHF.R.S32.HI R9, RZ, 0x1f, R46 ;  /* 0x0000001fff097819 */ /* 0x000fc8000001142e */
[----:B------:R-:W-:Y:S02]  /*04a0*/  IADD3 R10, -R11, RZ, RZ ;  /* 0x000000ff0b0a7210 */ /* 0x000fe40007ffe1ff */
[----:B------:R-:W-:-:S03]  /*04b0*/  ISETP.GE.AND.EX P2, PT, R9, UR15, PT, P2 ;  /* 0x0000000f09007c0c */ /* 0x000fc6000bf46320 */
[----:B------:R-:W-:Y:S01]  /*04c0*/  IMAD R10, R13, R10, R12 ;  /* 0x0000000a0d0a7224 */ /* 0x000fe200078e020c */
[----:B------:R-:W-:-:S04]  /*04d0*/  ISETP.GT.U32.OR P2, PT, R49, 0x29f, P2 ;  /* 0x0000029f3100780c */ /* 0x000fc80001744470 */
[----:B------:R-:W-:-:S09]  /*04e0*/  ISETP.GT.U32.AND P0, PT, R13, R10, PT ;  /* 0x0000000a0d00720c */ /* 0x000fd20003f04070 */
[----:B------:R-:W0:Y:S04]  /*04f0*/  @!P2 LDC.64 R24, c[0x0][0x288] ;  /* 0x0000a200ff18ab82 */ /* 0x000e280000000a00 */
[-C--:B------:R-:W-:Y:S02]  /*0500*/  @!P0 IADD3 R10, R10, -R13.reuse, RZ ;  /* 0x8000000d0a0a8210 */ /* 0x080fe40007ffe0ff */
[----:B------:R-:W-:Y:S02]  /*0510*/  @!P0 IADD3 R11, R11, 0x1, RZ ;  /* 0x000000010b0b8810 */ /* 0x000fe40007ffe0ff */
[----:B------:R-:W-:Y:S01]  /*0520*/  ISETP.GE.U32.AND P3, PT, R10, R13, PT ;  /* 0x0000000d0a00720c */ /* 0x000fe20003f66070 */
[----:B------:R-:W3:Y:S01]  /*0530*/  @!P2 LDC.64 R16, c[0x0][0x230] ;  /* 0x00008c00ff10ab82 */ /* 0x000ee20000000a00 */
[----:B------:R-:W-:-:S02]  /*0540*/  ISETP.GT.U32.AND P5, PT, R13, R10, PT ;  /* 0x0000000a0d00720c */ /* 0x000fc40003fa4070 */
[----:B------:R-:W-:Y:S02]  /*0550*/  IADD3 R13, R10, -R13, RZ ;  /* 0x8000000d0a0d7210 */ /* 0x000fe40007ffe0ff */
[----:B------:R-:W-:Y:S02]  /*0560*/  ISETP.NE.AND P0, PT, R15, RZ, PT ;  /* 0x000000ff0f00720c */ /* 0x000fe40003f05270 */
[----:B------:R-:W-:Y:S01]  /*0570*/  SEL R10, R13, R10, !P5 ;  /* 0x0000000a0d0a7207 */ /* 0x000fe20006800000 */
[----:B------:R-:W4:Y:S01]  /*0580*/  @!P2 LDC.64 R22, c[0x0][0x228] ;  /* 0x00008a00ff16ab82 */ /* 0x000f220000000a00 */
[----:B------:R-:W-:Y:S02]  /*0590*/  LOP3.LUT R13, RZ, R15, RZ, 0x33, !PT ;  /* 0x0000000fff0d7212 */ /* 0x000fe400078e33ff */
[----:B------:R-:W-:Y:S02]  /*05a0*/  @!P4 IADD3 R10, -R10, RZ, RZ ;  /* 0x000000ff0a0ac210 */ /* 0x000fe40007ffe1ff */
[----:B------:R-:W-:-:S02]  /*05b0*/  @P3 IADD3 R11, R11, 0x1, RZ ;  /* 0x000000010b0b3810 */ /* 0x000fc40007ffe0ff */
[----:B------:R-:W-:Y:S01]  /*05c0*/  SEL R66, R13, R10, !P0 ;  /* 0x0000000a0d427207 */ /* 0x000fe20004000000 */
[----:B------:R-:W1:Y:S01]  /*05d0*/  @P1 LDC.64 R14, c[0x0][0x288] ;  /* 0x0000a200ff0e1b82 */ /* 0x000e620000000a00 */
[----:B------:R-:W-:Y:S02]  /*05e0*/  @!P6 IADD3 R11, -R11, RZ, RZ ;  /* 0x000000ff0b0be210 */ /* 0x000fe40007ffe1ff */
[----:B------:R-:W-:Y:S01]  /*05f0*/  SHF.R.S32.HI R10, RZ, 0x1f, R50 ;  /* 0x0000001fff0a7819 */ /* 0x000fe20000011432 */
[----:B------:R-:W-:Y:S01]  /*0600*/  IMAD R37, R66, 0x54, RZ ;  /* 0x0000005442257824 */ /* 0x000fe200078e02ff */
[----:B------:R-:W-:Y:S02]  /*0610*/  SEL R13, R13, R11, !P0 ;  /* 0x0000000b0d0d7207 */ /* 0x000fe40004000000 */
[----:B------:R-:W-:Y:S02]  /*0620*/  SHF.R.S32.HI R11, RZ, 0x1f, R45 ;  /* 0x0000001fff0b7819 */ /* 0x000fe4000001142d */
[----:B------:R-:W-:-:S02]  /*0630*/  IADD3 R68, P0, R50, R37, RZ ;  /* 0x0000002532447210 */ /* 0x000fc40007f1e0ff */
[----:B------:R-:W-:Y:S02]  /*0640*/  SHF.R.S32.HI R8, RZ, 0x1f, R13 ;  /* 0x0000001fff087819 */ /* 0x000fe4000001140d */
[----:B------:R-:W-:Y:S02]  /*0650*/  ISETP.GE.U32.AND P3, PT, R45, UR14, PT ;  /* 0x0000000e2d007c0c */ /* 0x000fe4000bf66070 */
[----:B------:R-:W-:Y:S01]  /*0660*/  LEA.HI.X.SX32 R69, R37, R10, 0x1, P0 ;  /* 0x0000000a25457211 */ /* 0x000fe200000f0eff */
[----:B------:R-:W-:Y:S01]  /*0670*/  IMAD R8, R8, UR12, RZ ;  /* 0x0000000c08087c24 */ /* 0x000fe2000f8e02ff */
[----:B------:R-:W-:Y:S02]  /*0680*/  ISETP.GE.AND.EX P3, PT, R11, UR15, PT, P3 ;  /* 0x0000000f0b007c0c */ /* 0x000fe4000bf66330 */
[----:B------:R-:W-:Y:S01]  /*0690*/  ISETP.GE.U32.AND P0, PT, R44, UR14, PT ;  /* 0x0000000e2c007c0c */ /* 0x000fe2000bf06070 */
[----:B------:R-:W-:Y:S01]  /*06a0*/  IMAD R71, R13, UR13, R8 ;  /* 0x0000000d0d477c24 */ /* 0x000fe2000f8e0208 */
[----:B------:R-:W-:Y:S01]  /*06b0*/  ISETP.GT.U32.OR P3, PT, R49, 0x29f, P3 ;  /* 0x0000029f3100780c */ /* 0x000fe20001f64470 */
[----:B------:R-:W-:Y:S01]  /*06c0*/  IMAD.WIDE.U32 R68, R13, UR12, R68 ;  /* 0x0000000c0d447c25 */ /* 0x000fe2000f8e0044 */
[----:B------:R-:W-:-:S03]  /*06d0*/  SHF.R.S32.HI R13, RZ, 0x1f, R44 ;  /* 0x0000001fff0d7819 */ /* 0x000fc6000001142c */
[----:B-1----:R-:W-:Y:S01]  /*06e0*/  @P1 IMAD R8, R3, R14, RZ ;  /* 0x0000000e03081224 */ /* 0x002fe200078e02ff */
[----:B------:R-:W-:Y:S02]  /*06f0*/  IADD3 R71, R69, R71, RZ ;  /* 0x0000004745477210 */ /* 0x000fe40007ffe0ff */
[----:B------:R-:W-:Y:S01]  /*0700*/  @P1 MOV R70, R68 ;  /* 0x0000004400461202 */ /* 0x000fe20000000f00 */
[----:B------:R-:W-:Y:S01]  /*0710*/  @P1 IMAD R29, R47, R15, R8 ;  /* 0x0000000f2f1d1224 */ /* 0x000fe200078e0208 */
[----:B------:R-:W-:Y:S01]  /*0720*/  ISETP.GE.AND.EX P0, PT, R13, UR15, PT, P0 ;  /* 0x0000000f0d007c0c */ /* 0x000fe2000bf06300 */
[----:B0-----:R-:W-:Y:S01]  /*0730*/  @!P2 IMAD R8, R9, R24, RZ ;  /* 0x000000180908a224 */ /* 0x001fe200078e02ff */
[----:B------:R-:W-:Y:S01]  /*0740*/  @!P2 MOV R28, R68 ;  /* 0x00000044001ca202 */ /* 0x000fe20000000f00 */
[----:B------:R-:W-:Y:S01]  /*0750*/  @P1 IMAD.WIDE.U32 R26, R47, R14, R70 ;  /* 0x0000000e2f1a1225 */ /* 0x000fe200078e0046 */
[----:B------:R-:W-:Y:S01]  /*0760*/  ISETP.GT.U32.OR P0, PT, R49, 0x29f, P0 ;  /* 0x0000029f3100780c */ /* 0x000fe20000704470 */
[----:B------:R-:W0:Y:S02]  /*0770*/  @!P3 LDC.64 R14, c[0x0][0x288] ;  /* 0x0000a200ff0ebb82 */ /* 0x000e240000000a00 */
[----:B------:R-:W-:Y:S01]  /*0780*/  @!P2 IMAD R31, R46, R25, R8 ;  /* 0x000000192e1fa224 */ /* 0x000fe200078e0208 */
[----:B------:R-:W-:-:S02]  /*0790*/  @P1 IADD3 R25, R27, R29, RZ ;  /* 0x0000001d1b191210 */ /* 0x000fc40007ffe0ff */
[----:B------:R-:W-:Y:S02]  /*07a0*/  @!P2 MOV R29, R71 ;  /* 0x00000047001da202 */ /* 0x000fe40000000f00 */
[C---:B------:R-:W-:Y:S01]  /*07b0*/  @P1 SHF.L.U32 R27, R26.reuse, 0x1, RZ ;  /* 0x000000011a1b1819 */ /* 0x040fe200000006ff */
[----:B------:R-:W1:Y:S01]  /*07c0*/  @!P3 LDC.64 R34, c[0x0][0x230] ;  /* 0x00008c00ff22bb82 */ /* 0x000e620000000a00 */
[----:B------:R-:W-:Y:S01]  /*07d0*/  @P1 SHF.L.U64.HI R8, R26, 0x1, R25 ;  /* 0x000000011a081819 */ /* 0x000fe20000010219 */
[----:B------:R-:W-:Y:S01]  /*07e0*/  @!P2 IMAD.WIDE.U32 R28, R46, R24, R28 ;  /* 0x000000182e1ca225 */ /* 0x000fe200078e001c */
[C---:B------:R-:W-:Y:S02]  /*07f0*/  @P1 IADD3 R24, P4, R27.reuse, R18, RZ ;  /* 0x000000121b181210 */ /* 0x040fe40007f9e0ff */
[----:B--2---:R-:W-:Y:S02]  /*0800*/  @P1 IADD3 R26, P5, R27, R20, RZ ;  /* 0x000000141b1a1210 */ /* 0x004fe40007fbe0ff */
[----:B------:R-:W-:Y:S01]  /*0810*/  @P1 IADD3.X R25, R8, R19, RZ, P4, !PT ;  /* 0x0000001308191210 */ /* 0x000fe200027fe4ff */
[----:B------:R-:W2:Y:S01]  /*0820*/  @!P0 LDC.64 R32, c[0x0][0x288] ;  /* 0x0000a200ff208b82 */ /* 0x000ea20000000a00 */
[----:B------:R-:W-:-:S02]  /*0830*/  @!P2 IADD3 R29, R29, R31, RZ ;  /* 0x0000001f1d1da210 */ /* 0x000fc40007ffe0ff */
[C---:B------:R-:W-:Y:S02]  /*0840*/  @!P2 SHF.L.U32 R19, R28.reuse, 0x1, RZ ;  /* 0x000000011c13a819 */ /* 0x040fe400000006ff */
[----:B------:R-:W-:Y:S02]  /*0850*/  @!P2 SHF.L.U64.HI R28, R28, 0x1, R29 ;  /* 0x000000011c1ca819 */ /* 0x000fe4000001021d */
[----:B------:R-:W-:Y:S02]  /*0860*/  MOV R18, RZ ;  /* 0x000000ff00127202 */ /* 0x000fe40000000f00 */
[----:B---3--:R-:W-:Y:S02]  /*0870*/  @!P2 IADD3 R30, P4, R19, R16, RZ ;  /* 0x00000010131ea210 */ /* 0x008fe40007f9e0ff */
[----:B------:R-:W-:Y:S01]  /*0880*/  @P1 IADD3.X R27, R8, R21, RZ, P5, !PT ;  /* 0x00000015081b1210 */ /* 0x000fe20002ffe4ff */
[----:B0-----:R-:W-:Y:S01]  /*0890*/  @!P3 IMAD R8, R11, R14, RZ ;  /* 0x0000000e0b08b224 */ /* 0x001fe200078e02ff */
[----:B------:R-:W-:-:S02]  /*08a0*/  @!P2 IADD3.X R31, R28, R17, RZ, P4, !PT ;  /* 0x000000111c1fa210 */ /* 0x000fc400027fe4ff */
[----:B------:R-:W-:Y:S01]  /*08b0*/  MOV R20, RZ ;  /* 0x000000ff00147202 */ /* 0x000fe20000000f00 */
[----:B------:R0:W5:Y:S01]  /*08c0*/  @P1 LDG.E R18, desc[UR8][R26.64] ;  /* 0x000000081a121981 */ /* 0x000162000c1e1900 */
[----:B----4-:R-:W-:Y:S01]  /*08d0*/  @!P2 IADD3 R22, P4, R19, R22, RZ ;  /* 0x000000161316a210 */ /* 0x010fe20007f9e0ff */
[----:B------:R-:W-:Y:S01]  /*08e0*/  @!P3 IMAD R17, R45, R15, R8 ;  /* 0x0000000f2d11b224 */ /* 0x000fe200078e0208 */
[----:B------:R-:W-:Y:S02]  /*08f0*/  SHF.R.S32.HI R15, RZ, 0x1f, R43 ;  /* 0x0000001fff0f7819 */ /* 0x000fe4000001142b */
[----:B------:R-:W-:Y:S01]  /*0900*/  @!P2 IADD3.X R23, R28, R23, RZ, P4, !PT ;  /* 0x000000171c17a210 */ /* 0x000fe200027fe4ff */
[----:B------:R3:W4:Y:S01]  /*0910*/  @P1 LDG.E R20, desc[UR8][R24.64] ;  /* 0x0000000818141981 */ /* 0x000722000c1e1900 */
[----:B------:R-:W-:Y:S01]  /*0920*/  ISETP.GE.U32.AND P4, PT, R43, UR14, PT ;  /* 0x0000000e2b007c0c */ /* 0x000fe2000bf86070 */
[----:B0-----:R-:W0:Y:S01]  /*0930*/  @!P3 LDC.64 R26, c[0x0][0x228] ;  /* 0x00008a00ff1abb82 */ /* 0x001e220000000a00 */
[----:B------:R-:W-:-:S02]  /*0940*/  MOV R38, RZ ;  /* 0x000000ff00267202 */ /* 0x000fc40000000f00 */
[----:B------:R-:W-:Y:S02]  /*0950*/  MOV R16, RZ ;  /* 0x000000ff00107202 */ /* 0x000fe40000000f00 */
[----:B---3--:R-:W-:Y:S02]  /*0960*/  @!P3 MOV R24, R68 ;  /* 0x000000440018b202 */ /* 0x008fe40000000f00 */
[----:B------:R3:W5:Y:S01]  /*0970*/  @!P2 LDG.E R38, desc[UR8][R30.64] ;  /* 0x000000081e26a981 */ /* 0x000762000c1e1900 */
[----:B------:R-:W-:Y:S01]  /*0980*/  @!P3 MOV R25, R71 ;  /* 0x000000470019b202 */ /* 0x000fe20000000f00 */
[----:B--2---:R-:W-:Y:S01]  /*0990*/  @!P0 IMAD R8, R13, R32, RZ ;  /* 0x000000200d088224 */ /* 0x004fe200078e02ff */
[----:B------:R-:W-:Y:S01]  /*09a0*/  ISETP.GE.AND.EX P4, PT, R15, UR15, PT, P4 ;  /* 0x0000000f0f007c0c */ /* 0x000fe2000bf86340 */
[----:B------:R2:W5:Y:S01]  /*09b0*/  @!P2 LDG.E R16, desc[UR8][R22.64] ;  /* 0x000000081610a981 */ /* 0x000562000c1e1900 */
[----:B------:R-:W0:Y:S01]  /*09c0*/  @!P0 LDC.64 R28, c[0x0][0x230] ;  /* 0x00008c00ff1c8b82 */ /* 0x000e220000000a00 */
[----:B------:R-:W-:Y:S01]  /*09d0*/  @!P3 IMAD.WIDE.U32 R24, R45, R14, R24 ;  /* 0x0000000e2d18b225 */ /* 0x000fe200078e0018 */
[----:B------:R-:W-:-:S04]  /*09e0*/  ISETP.GT.U32.OR P2, PT, R49, 0x29f, P4 ;  /* 0x0000029f3100780c */ /* 0x000fc80002744470 */
[----:B------:R-:W-:Y:S02]  /*09f0*/  @!P3 IADD3 R17, R25, R17, RZ ;  /* 0x000000111911b210 */ /* 0x000fe40007ffe0ff */
[C---:B---3--:R-:W-:Y:S02]  /*0a00*/  @!P3 SHF.L.U32 R31, R24.reuse, 0x1, RZ ;  /* 0x00000001181fb819 */ /* 0x048fe400000006ff */
[----:B--2---:R-:W-:Y:S02]  /*0a10*/  @!P0 MOV R22, R68 ;  /* 0x0000004400168202 */ /* 0x004fe40000000f00 */
[----:B------:R-:W-:Y:S02]  /*0a20*/  @!P0 MOV R23, R71 ;  /* 0x0000004700178202 */ /* 0x000fe40000000f00 */
[----:B------:R-:W-:Y:S02]  /*0a30*/  @!P3 SHF.L.U64.HI R10, R24, 0x1, R17 ;  /* 0x00000001180ab819 */ /* 0x000fe40000010211 */
[C---:B-1----:R-:W-:Y:S01]  /*0a40*/  @!P3 IADD3 R34, P5, R31.reuse, R34, RZ ;  /* 0x000000221f22b210 */ /* 0x042fe20007fbe0ff */
[C---:B------:R-:W-:Y:S01]  /*0a50*/  @!P0 IMAD R19, R44.reuse, R33, R8 ;  /* 0x000000212c138224 */ /* 0x040fe200078e0208 */
[----:B------:R-:W-:Y:S01]  /*0a60*/  @!P2 MOV R52, R68 ;  /* 0x000000440034a202 */ /* 0x000fe20000000f00 */
[----:B------:R-:W-:Y:S01]  /*0a70*/  @!P0 IMAD.WIDE.U32 R32, R44, R32, R22 ;  /* 0x000000202c208225 */ /* 0x000fe200078e0016 */
[----:B------:R-:W-:Y:S01]  /*0a80*/  @!P3 IADD3.X R35, R10, R35, RZ, P5, !PT ;  /* 0x000000230a23b210 */ /* 0x000fe20002ffe4ff */
[----:B------:R-:W1:Y:S01]  /*0a90*/  @!P2 LDC.64 R22, c[0x0][0x288] ;  /* 0x0000a200ff16ab82 */ /* 0x000e620000000a00 */
[----:B0-----:R-:W-:-:S04]  /*0aa0*/  @!P3 IADD3 R30, P5, R31, R26, RZ ;  /* 0x0000001a1f1eb210 */ /* 0x001fc80007fbe0ff */
[----:B------:R-:W-:-:S03]  /*0ab0*/  @!P3 IADD3.X R31, R10, R27, RZ, P5, !PT ;  /* 0x0000001b0a1fb210 */ /* 0x000fc60002ffe4ff */
[----:B------:R-:W0:Y:S01]  /*0ac0*/  LDC.64 R26, c[0x0][0x248] ;  /* 0x00009200ff1a7b82 */ /* 0x000e220000000a00 */
[----:B------:R-:W-:Y:S02]  /*0ad0*/  @!P2 MOV R53, R71 ;  /* 0x000000470035a202 */ /* 0x000fe40000000f00 */
[----:B------:R-:W-:-:S05]  /*0ae0*/  ISETP.GE.U32.AND P4, PT, R42, UR14, PT ;  /* 0x0000000e2a007c0c */ /* 0x000fca000bf86070 */
[----:B------:R-:W2:Y:S01]  /*0af0*/  @!P0 LDC.64 R24, c[0x0][0x228] ;  /* 0x00008a00ff188b82 */ /* 0x000ea20000000a00 */
[-C--:B-1----:R-:W-:Y:S02]  /*0b00*/  @!P2 IMAD R36, R15, R22.reuse, RZ ;  /* 0x000000160f24a224 */ /* 0x082fe400078e02ff */
[----:B------:R-:W-:-:S04]  /*0b10*/  @!P2 IMAD.WIDE.U32 R52, R43, R22, R52 ;  /* 0x000000162b34a225 */ /* 0x000fc800078e0034 */
[----:B------:R-:W-:Y:S02]  /*0b20*/  @!P2 IMAD R51, R43, R23, R36 ;  /* 0x000000172b33a224 */ /* 0x000fe400078e0224 */
[----:B0-----:R-:W-:-:S06]  /*0b30*/  IMAD.WIDE R22, R48, 0x8, R26 ;  /* 0x0000000830167825 */ /* 0x001fcc00078e021a */
[----:B------:R-:W3:Y:S01]  /*0b40*/  LDG.E.64 R22, desc[UR8][R22.64] ;  /* 0x0000000816167981 */ /* 0x000ee2000c1e1b00 */
[----:B------:R-:W-:-:S04]  /*0b50*/  SHF.R.S32.HI R17, RZ, 0x1f, R42 ;  /* 0x0000001fff117819 */ /* 0x000fc8000001142a */
[----:B------:R-:W-:-:S04]  /*0b60*/  ISETP.GE.AND.EX P4, PT, R17, UR15, PT, P4 ;  /* 0x0000000f11007c0c */ /* 0x000fc8000bf86340 */
[----:B------:R-:W-:Y:S02]  /*0b70*/  ISETP.GT.U32.OR P4, PT, R49, 0x29f, P4 ;  /* 0x0000029f3100780c */ /* 0x000fe40002784470 */
[----:B------:R-:W-:Y:S02]  /*0b80*/  @!P0 IADD3 R19, R33, R19, RZ ;  /* 0x0000001321138210 */ /* 0x000fe40007ffe0ff */
[----:B------:R-:W-:Y:S02]  /*0b90*/  MOV R12, RZ ;  /* 0x000000ff000c7202 */ /* 0x000fe40000000f00 */
[----:B------:R-:W-:Y:S02]  /*0ba0*/  MOV R10, RZ ;  /* 0x000000ff000a7202 */ /* 0x000fe40000000f00 */
[----:B------:R-:W-:Y:S02]  /*0bb0*/  @!P0 SHF.L.U64.HI R8, R32, 0x1, R19 ;  /* 0x0000000120088819 */ /* 0x000fe40000010213 */
[----:B------:R-:W-:Y:S01]  /*0bc0*/  SHF.R.S32.HI R19, RZ, 0x1f, R41 ;  /* 0x0000001fff137819 */ /* 0x000fe20000011429 */
[----:B------:R0:W5:Y:S01]  /*0bd0*/  @!P3 LDG.E R12, desc[UR8][R34.64] ;  /* 0x00000008220cb981 */ /* 0x000162000c1e1900 */
[----:B------:R-:W-:-:S02]  /*0be0*/  ISETP.GE.U32.AND P5, PT, R41, UR14, PT ;  /* 0x0000000e29007c0c */ /* 0x000fc4000bfa6070 */
[----:B------:R-:W-:Y:S01]  /*0bf0*/  @!P0 SHF.L.U32 R55, R32, 0x1, RZ ;  /* 0x0000000120378819 */ /* 0x000fe200000006ff */
[----:B------:R1:W5:Y:S01]  /*0c00*/  @!P3 LDG.E R10, desc[UR8][R30.64] ;  /* 0x000000081e0ab981 */ /* 0x000362000c1e1900 */
[----:B------:R-:W1:Y:S01]  /*0c10*/  @!P4 LDC.64 R32, c[0x0][0x288] ;  /* 0x0000a200ff20cb82 */ /* 0x000e620000000a00 */
[----:B------:R-:W-:Y:S02]  /*0c20*/  ISETP.GE.AND.EX P3, PT, R19, UR15, PT, P5 ;  /* 0x0000000f13007c0c */ /* 0x000fe4000bf66350 */
[C---:B------:R-:W-:Y:S02]  /*0c30*/  @!P0 IADD3 R28, P6, R55.reuse, R28, RZ ;  /* 0x0000001c371c8210 */ /* 0x040fe40007fde0ff */
[----:B--2---:R-:W-:-:S03]  /*0c40*/  @!P0 IADD3 R54, P5, R55, R24, RZ ;  /* 0x0000001837368210 */ /* 0x004fc60007fbe0ff */
[----:B0-----:R-:W0:Y:S01]  /*0c50*/  @!P2 LDC.64 R34, c[0x0][0x230] ;  /* 0x00008c00ff22ab82 */ /* 0x001e220000000a00 */
[----:B------:R-:W-:Y:S02]  /*0c60*/  ISETP.GT.U32.OR P3, PT, R49, 0x29f, P3 ;  /* 0x0000029f3100780c */ /* 0x000fe40001f64470 */
[----:B------:R-:W-:Y:S02]  /*0c70*/  MOV R14, RZ ;  /* 0x000000ff000e7202 */ /* 0x000fe40000000f00 */
[C---:B------:R-:W-:Y:S02]  /*0c80*/  @!P0 IADD3.X R29, R8.reuse, R29, RZ, P6, !PT ;  /* 0x0000001d081d8210 */ /* 0x040fe400037fe4ff */
[----:B------:R-:W-:Y:S01]  /*0c90*/  @!P0 IADD3.X R55, R8, R25, RZ, P5, !PT ;  /* 0x0000001908378210 */ /* 0x000fe20002ffe4ff */
[----:B-1----:R-:W1:Y:S02]  /*0ca0*/  @!P4 LDC.64 R30, c[0x0][0x228] ;  /* 0x00008a00ff1ecb82 */ /* 0x002e640000000a00 */
[----:B------:R2:W5:Y:S06]  /*0cb0*/  @!P0 LDG.E R14, desc[UR8][R28.64] ;  /* 0x000000081c0e8981 */ /* 0x00056c000c1e1900 */
[----:B------:R-:W1:Y:S01]  /*0cc0*/  @!P2 LDC.64 R24, c[0x0][0x228] ;  /* 0x00008a00ff18ab82 */ /* 0x000e620000000a00 */
[----:B------:R-:W-:-:S07]  /*0cd0*/  @!P2 IADD3 R51, R53, R51, RZ ;  /* 0x000000333533a210 */ /* 0x000fce0007ffe0ff */
[----:B--2---:R-:W2:Y:S01]  /*0ce0*/  @!P4 LDC.64 R28, c[0x0][0x230] ;  /* 0x00008c00ff1ccb82 */ /* 0x004ea20000000a00 */
[----:B------:R-:W-:Y:S02]  /*0cf0*/  MOV R8, RZ ;  /* 0x000000ff00087202 */ /* 0x000fe40000000f00 */
[----:B------:R-:W-:Y:S02]  /*0d00*/  SHF.R.S32.HI R21, RZ, 0x1f, R40 ;  /* 0x0000001fff157819 */ /* 0x000fe40000011428 */
[----:B------:R-:W-:-:S03]  /*0d10*/  ISETP.GE.U32.AND P6, PT, R40, UR14, PT ;  /* 0x0000000e28007c0c */ /* 0x000fc6000bfc6070 */
[----:B------:R-:W2:Y:S01]  /*0d20*/  @!P3 LDC.64 R26, c[0x0][0x288] ;  /* 0x0000a200ff1abb82 */ /* 0x000ea20000000a00 */
[C---:B------:R-:W-:Y:S01]  /*0d30*/  @!P2 SHF.L.U32 R59, R52.reuse, 0x1, RZ ;  /* 0x00000001343ba819 */ /* 0x040fe200000006ff */
[----:B------:R-:W-:Y:S01]  /*0d40*/  @!P4 IMAD R56, R17, R32, RZ ;  /* 0x000000201138c224 */ /* 0x000fe200078e02ff */
[----:B------:R-:W-:Y:S01]  /*0d50*/  @!P2 SHF.L.U64.HI R36, R52, 0x1, R51 ;  /* 0x000000013424a819 */ /* 0x000fe20000010233 */
[----:B------:R1:W5:Y:S01]  /*0d60*/  @!P0 LDG.E R8, desc[UR8][R54.64] ;  /* 0x0000000836088981 */ /* 0x000362000c1e1900 */
[----:B------:R-:W-:Y:S02]  /*0d70*/  @!P4 MOV R52, R68 ;  /* 0x000000440034c202 */ /* 0x000fe40000000f00 */
[----:B------:R-:W-:Y:S02]  /*0d80*/  @!P4 MOV R53, R71 ;  /* 0x000000470035c202 */ /* 0x000fe40000000f00 */
[----:B------:R-:W-:Y:S01]  /*0d90*/  ISETP.GE.AND.EX P5, PT, R21, UR15, PT, P6 ;  /* 0x0000000f15007c0c */ /* 0x000fe2000bfa6360 */
[C---:B------:R-:W-:Y:S01]  /*0da0*/  @!P4 IMAD R57, R42.reuse, R33, R56 ;  /* 0x000000212a39c224 */ /* 0x040fe200078e0238 */
[----:B0-----:R-:W-:Y:S01]  /*0db0*/  @!P2 IADD3 R34, P0, R59, R34, RZ ;  /* 0x000000223b22a210 */ /* 0x001fe20007f1e0ff */
[----:B------:R-:W-:Y:S01]  /*0dc0*/  @!P4 IMAD.WIDE.U32 R52, R42, R32, R52 ;  /* 0x000000202a34c225 */ /* 0x000fe200078e0034 */
[----:B------:R-:W-:-:S02]  /*0dd0*/  ISETP.GT.U32.OR P5, PT, R49, 0x29f, P5 ;  /* 0x0000029f3100780c */ /* 0x000fc40002fa4470 */
[----:B------:R-:W-:Y:S02]  /*0de0*/  @!P2 IADD3.X R35, R36, R35, RZ, P0, !PT ;  /* 0x000000232423a210 */ /* 0x000fe400007fe4ff */
[----:B-1----:R-:W-:Y:S02]  /*0df0*/  @!P2 IADD3 R58, P0, R59, R24, RZ ;  /* 0x000000183b3aa210 */ /* 0x002fe40007f1e0ff */
[----:B------:R-:W-:Y:S02]  /*0e00*/  @!P4 IADD3 R55, R53, R57, RZ ;  /* 0x000000393537c210 */ /* 0x000fe40007ffe0ff */
[----:B------:R-:W-:Y:S02]  /*0e10*/  @!P4 SHF.L.U32 R53, R52, 0x1, RZ ;  /* 0x000000013435c819 */ /* 0x000fe400000006ff */
[----:B------:R-:W-:Y:S02]  /*0e20*/  @!P2 IADD3.X R59, R36, R25, RZ, P0, !PT ;  /* 0x00000019243ba210 */ /* 0x000fe400007fe4ff */
[----:B------:R-:W-:Y:S01]  /*0e30*/  @!P4 SHF.L.U64.HI R36, R52, 0x1, R55 ;  /* 0x000000013424c819 */ /* 0x000fe20000010237 */
[----:B------:R-:W0:Y:S01]  /*0e40*/  @!P3 LDC.64 R24, c[0x0][0x230] ;  /* 0x00008c00ff18bb82 */ /* 0x000e220000000a00 */
[----:B--2---:R-:W-:Y:S01]  /*0e50*/  @!P4 IADD3 R56, P0, R53, R28, RZ ;  /* 0x0000001c3538c210 */ /* 0x004fe20007f1e0ff */
[----:B------:R-:W-:-:S03]  /*0e60*/  @!P3 IMAD R54, R19, R26, RZ ;  /* 0x0000001a1336b224 */ /* 0x000fc600078e02ff */
[----:B------:R-:W-:-:S03]  /*0e70*/  @!P4 IADD3.X R57, R36, R29, RZ, P0, !PT ;  /* 0x0000001d2439c210 */ /* 0x000fc600007fe4ff */
[----:B------:R-:W1:Y:S01]  /*0e80*/  @!P5 LDC.64 R32, c[0x0][0x288] ;  /* 0x0000a200ff20db82 */ /* 0x000e620000000a00 */
[----:B------:R-:W-:Y:S01]  /*0e90*/  @!P3 IMAD R61, R41, R27, R54 ;  /* 0x0000001b293db224 */ /* 0x000fe200078e0236 */
[----:B------:R-:W-:-:S06]  /*0ea0*/  @!P3 MOV R54, R68 ;  /* 0x000000440036b202 */ /* 0x000fcc0000000f00 */
[----:B------:R-:W2:Y:S01]  /*0eb0*/  @!P3 LDC.64 R28, c[0x0][0x228] ;  /* 0x00008a00ff1cbb82 */ /* 0x000ea20000000a00 */
[----:B------:R-:W-:Y:S02]  /*0ec0*/  @!P3 MOV R55, R71 ;  /* 0x000000470037b202 */ /* 0x000fe40000000f00 */
[----:B------:R-:W-:Y:S02]  /*0ed0*/  MOV R51, RZ ;  /* 0x000000ff00337202 */ /* 0x000fe40000000f00 */
[----:B------:R-:W-:Y:S01]  /*0ee0*/  MOV R52, RZ ;  /* 0x000000ff00347202 */ /* 0x000fe20000000f00 */
[----:B------:R-:W-:Y:S02]  /*0ef0*/  @!P3 IMAD.WIDE.U32 R54, R41, R26, R54 ;  /* 0x0000001a2936b225 */ /* 0x000fe400078e0036 */
[----:B------:R-:W4:Y:S01]  /*0f00*/  @!P5 LDC.64 R26, c[0x0][0x230] ;  /* 0x00008c00ff1adb82 */ /* 0x000f220000000a00 */
[----:B------:R0:W5:Y:S02]  /*0f10*/  @!P2 LDG.E R51, desc[UR8][R34.64] ;  /* 0x000000082233a981 */ /* 0x000164000c1e1900 */
[----:B------:R-:W-:-:S02]  /*0f20*/  @!P3 IADD3 R55, R55, R61, RZ ;  /* 0x0000003d3737b210 */ /* 0x000fc40007ffe0ff */
[----:B------:R0:W5:Y:S01]  /*0f30*/  @!P2 LDG.E R52, desc[UR8][R58.64] ;  /* 0x000000083a34a981 */ /* 0x000162000c1e1900 */
[----:B------:R-:W-:Y:S02]  /*0f40*/  @!P4 IADD3 R30, P2, R53, R30, RZ ;  /* 0x0000001e351ec210 */ /* 0x000fe40007f5e0ff */
[----:B------:R-:W-:Y:S02]  /*0f50*/  MOV R53, RZ ;  /* 0x000000ff00357202 */ /* 0x000fe40000000f00 */
[----:B------:R-:W-:Y:S01]  /*0f60*/  @!P4 IADD3.X R31, R36, R31, RZ, P2, !PT ;  /* 0x0000001f241fc210 */ /* 0x000fe200017fe4ff */
[----:B0-----:R-:W0:Y:S01]  /*0f70*/  @!P5 LDC.64 R34, c[0x0][0x228] ;  /* 0x00008a00ff22db82 */ /* 0x001e220000000a00 */
[C---:B------:R-:W-:Y:S02]  /*0f80*/  @!P3 SHF.L.U32 R59, R54.reuse, 0x1, RZ ;  /* 0x00000001363bb819 */ /* 0x040fe400000006ff */
[----:B------:R2:W5:Y:S01]  /*0f90*/  @!P4 LDG.E R53, desc[UR8][R56.64] ;  /* 0x000000083835c981 */ /* 0x000562000c1e1900 */
[----:B------:R-:W-:-:S02]  /*0fa0*/  @!P3 SHF.L.U64.HI R36, R54, 0x1, R55 ;  /* 0x000000013624b819 */ /* 0x000fc40000010237 */
[----:B------:R-:W-:Y:S01]  /*0fb0*/  @!P3 IADD3 R24, P0, R59, R24, RZ ;  /* 0x000000183b18b210 */ /* 0x000fe20007f1e0ff */
[----:B-1----:R-:W-:-:S03]  /*0fc0*/  @!P5 IMAD R58, R21, R32, RZ ;  /* 0x00000020153ad224 */ /* 0x002fc600078e02ff */
[----:B------:R-:W-:Y:S02]  /*0fd0*/  @!P3 IADD3.X R25, R36, R25, RZ, P0, !PT ;  /* 0x000000192419b210 */ /* 0x000fe400007fe4ff */
[----:B--2---:R-:W-:Y:S02]  /*0fe0*/  @!P3 IADD3 R28, P0, R59, R28, RZ ;  /* 0x0000001c3b1cb210 */ /* 0x004fe40007f1e0ff */
[----:B------:R-:W-:Y:S02]  /*0ff0*/  @!P5 MOV R56, R68 ;  /* 0x000000440038d202 */ /* 0x000fe40000000f00 */
[----:B------:R-:W-:Y:S01]  /*1000*/  @!P5 MOV R57, R71 ;  /* 0x000000470039d202 */ /* 0x000fe20000000f00 */
[----:B------:R-:W-:Y:S01]  /*1010*/  @!P5 IMAD R55, R40, R33, R58 ;  /* 0x000000212837d224 */ /* 0x000fe200078e023a */
[----:B------:R-:W-:Y:S01]  /*1020*/  @!P3 IADD3.X R29, R36, R29, RZ, P0, !PT ;  /* 0x0000001d241db210 */ /* 0x000fe200007fe4ff */
[----:B------:R-:W-:-:S05]  /*1030*/  @!P5 IMAD.WIDE.U32 R32, R40, R32, R56 ;  /* 0x000000202820d225 */ /* 0x000fca00078e0038 */
[----:B------:R-:W-:Y:S02]  /*1040*/  @!P5 IADD3 R57, R33, R55, RZ ;  /* 0x000000372139d210 */ /* 0x000fe40007ffe0ff */
[----:B------:R-:W-:-:S06]  /*1050*/  MOV R55, RZ ;  /* 0x000000ff00377202 */ /* 0x000fcc0000000f00 */
[----:B------:R-:W5:Y:S01]  /*1060*/  @!P3 LDG.E R55, desc[UR8][R24.64] ;  /* 0x000000081837b981 */ /* 0x000f62000c1e1900 */
[----:B------:R-:W-:Y:S02]  /*1070*/  MOV R60, 0x3f800000 ;  /* 0x3f800000003c7802 */ /* 0x000fe40000000f00 */
[----:B------:R-:W-:Y:S02]  /*1080*/  MOV R54, RZ ;  /* 0x000000ff00367202 */ /* 0x000fe40000000f00 */
[C---:B------:R-:W-:Y:S02]  /*1090*/  @!P5 SHF.L.U32 R33, R32.reuse, 0x1, RZ ;  /* 0x000000012021d819 */ /* 0x040fe400000006ff */
[----:B------:R-:W-:Y:S02]  /*10a0*/  @!P5 SHF.L.U64.HI R32, R32, 0x1, R57 ;  /* 0x000000012020d819 */ /* 0x000fe40000010239 */
[----:B------:R-:W5:Y:S01]  /*10b0*/  @!P4 LDG.E R54, desc[UR8][R30.64] ;  /* 0x000000081e36c981 */ /* 0x000f62000c1e1900 */
[----:B----4-:R-:W-:-:S02]  /*10c0*/  @!P5 IADD3 R26, P2, R33, R26, RZ ;  /* 0x0000001a211ad210 */ /* 0x010fc40007f5e0ff */
[----:B0-----:R-:W-:Y:S02]  /*10d0*/  @!P5 IADD3 R34, P4, R33, R34, RZ ;  /* 0x000000222122d210 */ /* 0x001fe40007f9e0ff */
[----:B------:R-:W-:Y:S02]  /*10e0*/  CS2R R56, SRZ ;  /* 0x0000000000387805 */ /* 0x000fe4000001ff00 */
[----:B------:R-:W-:Y:S02]  /*10f0*/  CS2R R58, SRZ ;  /* 0x00000000003a7805 */ /* 0x000fe4000001ff00 */
[C---:B------:R-:W-:Y:S02]  /*1100*/  @!P5 IADD3.X R27, R32.reuse, R27, RZ, P2, !PT ;  /* 0x0000001b201bd210 */ /* 0x040fe400017fe4ff */
[----:B------:R-:W-:Y:S01]  /*1110*/  @!P5 IADD3.X R35, R32, R35, RZ, P4, !PT ;  /* 0x000000232023d210 */ /* 0x000fe200027fe4ff */
[----:B------:R-:W-:Y:S01]  /*1120*/  BSSY B0, `(.L_x_1420) ;  /* 0x0000021000007945 */ /* 0x000fe20003800000 */
[----:B------:R0:W5:Y:S01]  /*1130*/  @!P3 LDG.E R56, desc[UR8][R28.64] ;  /* 0x000000081c38b981 */ /* 0x000162000c1e1900 */
[----:B------:R-:W-:-:S02]  /*1140*/  MOV R64, RZ ;  /* 0x000000ff00407202 */ /* 0x000fc40000000f00 */
[----:B------:R-:W-:Y:S01]  /*1150*/  MOV R62, RZ ;  /* 0x000000ff003e7202 */ /* 0x000fe20000000f00 */
[----:B------:R1:W5:Y:S04]  /*1160*/  @!P5 LDG.E R58, desc[UR8][R26.64] ;  /* 0x000000081a3ad981 */ /* 0x000368000c1e1900 */
[----:B------:R1:W5:Y:S01]  /*1170*/  @!P5 LDG.E R57, desc[UR8][R34.64] ;  /* 0x000000082239d981 */ /* 0x000362000c1e1900 */
[----:B------:R-:W-:Y:S01]  /*1180*/  ISETP.NE.AND P5, PT, RZ, UR10, PT ;  /* 0x0000000aff007c0c */ /* 0x000fe2000bfa5270 */
[--C-:B0-----:R-:W-:Y:S02]  /*1190*/  HADD2.F32 R29, -RZ, R20.reuse.H0_H0 ;  /* 0x20000014ff1d7230 */ /* 0x101fe40000004100 */
[----:B------:R-:W-:Y:S02]  /*11a0*/  HADD2.F32 R31, -RZ, R20.H1_H1 ;  /* 0x30000014ff1f7230 */ /* 0x000fe40000004100 */
[----:B---3--:R-:W-:-:S05]  /*11b0*/  FFMA.FTZ R23, -R22, R22, R23 ;  /* 0x0000001616177223 */ /* 0x008fca0000010117 */
[----:B------:R-:W-:-:S13]  /*11c0*/  FSETP.GTU.FTZ.AND P0, PT, R23, RZ, PT ;  /* 0x000000ff1700720b */ /* 0x000fda0003f1c000 */
[----:B------:R-:W0:Y:S02]  /*11d0*/  @P0 LDC R24, c[0x0][0x250] ;  /* 0x00009400ff180b82 */ /* 0x000e240000000800 */
[----:B0-----:R-:W-:-:S04]  /*11e0*/  @P0 FADD.FTZ R24, R23, R24 ;  /* 0x0000001817180221 */ /* 0x001fc80000010000 */
[----:B------:R1:W0:Y:S01]  /*11f0*/  @P0 MUFU.RSQ R60, R24 ;  /* 0x00000018003c0308 */ /* 0x0002220000001400 */
[----:B------:R-:W-:Y:S02]  /*1200*/  ISETP.GT.U32.AND P0, PT, R49, 0x29f, PT ;  /* 0x0000029f3100780c */ /* 0x000fe40003f04070 */
[----:B------:R-:W-:-:S11]  /*1210*/  MOV R23, RZ ;  /* 0x000000ff00177202 */ /* 0x000fd60000000f00 */
[----:B-1----:R-:W-:Y:S05]  /*1220*/  @P0 BRA `(.L_x_1421) ;  /* 0x0000000000400947 */ /* 0x002fea0003800000 */
[----:B------:R-:W-:Y:S01]  /*1230*/  ISETP.NE.AND P0, PT, RZ, UR10, PT ;  /* 0x0000000aff007c0c */ /* 0x000fe2000bf05270 */
[----:B------:R-:W1:Y:S01]  /*1240*/  LDC.64 R26, c[0x0][0x238] ;  /* 0x00008e00ff1a7b82 */ /* 0x000e620000000a00 */
[----:B------:R-:W-:-:S04]  /*1250*/  IADD3 R37, R50, R37, RZ ;  /* 0x0000002532257210 */ /* 0x000fc80007ffe0ff */
[----:B------:R-:W-:-:S07]  /*1260*/  SHF.R.S32.HI R28, RZ, 0x1f, R37 ;  /* 0x0000001fff1c7819 */ /* 0x000fce0000011425 */
[----:B------:R-:W2:Y:S01]  /*1270*/  @P0 LDC.64 R24, c[0x0][0x240] ;  /* 0x00009000ff180b82 */ /* 0x000ea20000000a00 */
[----:B-1----:R-:W-:-:S05]  /*1280*/  IMAD.WIDE R26, R37, 0x2, R26 ;  /* 0x00000002251a7825 */ /* 0x002fca00078e021a */
[----:B------:R-:W3:Y:S04]  /*1290*/  LDG.E.U16 R64, desc[UR8][R26.64] ;  /* 0x000000081a407981 */ /* 0x000ee8000c1e1500 */
[----:B------:R-:W4:Y:S01]  /*12a0*/  LDG.E.U16 R62, desc[UR8][R26.64+0x2] ;  /* 0x000002081a3e7981 */ /* 0x000f22000c1e1500 */
[----:B--2---:R-:W-:-:S04]  /*12b0*/  @P0 LEA R24, P2, R37, R24, 0x1 ;  /* 0x0000001825180211 */ /* 0x004fc800078408ff */
[----:B------:R-:W-:-:S05]  /*12c0*/  @P0 LEA.HI.X R25, R37, R25, R28, 0x1, P2 ;  /* 0x0000001925190211 */ /* 0x000fca00010f0c1c */
[----:B------:R-:W2:Y:S04]  /*12d0*/  @P0 LDG.E.U16 R30, desc[UR8][R24.64] ;  /* 0x00000008181e0981 */ /* 0x000ea8000c1e1500 */
[----:B------:R-:W2:Y:S01]  /*12e0*/  @P0 LDG.E.U16 R28, desc[UR8][R24.64+0x2] ;  /* 0x00000208181c0981 */ /* 0x000ea2000c1e1500 */
[----:B---3--:R-:W-:Y:S02]  /*12f0*/  SHF.L.U32 R64, R64, 0x10, RZ ;  /* 0x0000001040407819 */ /* 0x008fe400000006ff */
[----:B----4-:R-:W-:Y:S02]  /*1300*/  SHF.L.U32 R62, R62, 0x10, RZ ;  /* 0x000000103e3e7819 */ /* 0x010fe400000006ff */
[----:B--2---:R-:W-:Y:S02]  /*1310*/  @P0 SHF.L.U32 R59, R30, 0x10, RZ ;  /* 0x000000101e3b0819 */ /* 0x004fe400000006ff */
[----:B------:R-:W-:-:S07]  /*1320*/  @P0 SHF.L.U32 R23, R28, 0x10, RZ ;  /* 0x000000101c170819 */ /* 0x000fce00000006ff */
.L_x_1421:
[----:B------:R-:W-:Y:S05]  /*1330*/  BSYNC B0 ;  /* 0x0000000000007941 */ /* 0x000fea0003800000 */
.L_x_1420:
[C---:B------:R-:W-:Y:S01]  /*1340*/  FADD.FTZ R29, -R22.reuse, R29 ;  /* 0x0000001d161d7221 */ /* 0x040fe20000010100 */
[----:B------:R-:W-:Y:S01]  /*1350*/  FADD.FTZ R31, -R22, R31 ;  /* 0x0000001f161f7221 */ /* 0x000fe20000010100 */
[--C-:B-----5:R-:W-:Y:S02]  /*1360*/  HADD2.F32 R27, -RZ, R18.reuse.H0_H0 ;  /* 0x20000012ff1b7230 */ /* 0x120fe40000004100 */
[----:B------:R-:W-:Y:S02]  /*1370*/  HADD2.F32 R25, -RZ, R18.H1_H1 ;  /* 0x30000012ff197230 */ /* 0x000fe40000004100 */
[-C--:B0-----:R-:W-:Y:S01]  /*1380*/  FMUL.FTZ R26, R29, R60.reuse ;  /* 0x0000003c1d1a7220 */ /* 0x081fe20000410000 */
        /* <DEDUP_REMOVED lines=20> */
.L_x_1422:
[----:B------:R-:W-:Y:S01]  /*14d0*/  FMUL.FTZ R29, R27, R64 ;  /* 0x000000401b1d7220 */ /* 0x000fe20000410000 */
[--C-:B------:R-:W-:Y:S02]  /*14e0*/  HADD2.F32 R33, -RZ, R38.reuse.H0_H0 ;  /* 0x20000026ff217230 */ /* 0x100fe40000004100 */
[----:B------:R-:W-:Y:S01]  /*14f0*/  FMUL.FTZ R30, R25, R62 ;  /* 0x0000003e191e7220 */ /* 0x000fe20000410000 */
[----:B------:R-:W-:Y:S02]  /*1500*/  HADD2.F32 R35, -RZ, R38.H1_H1 ;  /* 0x30000026ff237230 */ /* 0x000fe40000004100 */
[----:B------:R-:W-:Y:S01]  /*1510*/  FFMA.FTZ R31, R26, R29, RZ ;  /* 0x0000001d1a1f7223 */ /* 0x000fe200000100ff */
[----:B------:R-:W-:Y:S01]  /*1520*/  FADD.FTZ R29, RZ, R29 ;  /* 0x0000001dff1d7221 */ /* 0x000fe20000010000 */
[C---:B------:R-:W-:Y:S01]  /*1530*/  FADD.FTZ R33, -R22.reuse, R33 ;  /* 0x0000002116217221 */ /* 0x040fe20000010100 */
[----:B------:R-:W-:Y:S01]  /*1540*/  FADD.FTZ R35, -R22, R35 ;  /* 0x0000002316237221 */ /* 0x000fe20000010100 */
[----:B------:R-:W-:Y:S01]  /*1550*/  FFMA.FTZ R28, R24, R30, R31 ;  /* 0x0000001e181c7223 */ /* 0x000fe2000001001f */
[----:B------:R-:W-:Y:S01]  /*1560*/  FADD.FTZ R29, R30, R29 ;  /* 0x0000001d1e1d7221 */ /* 0x000fe20000010000 */
[-C--:B------:R-:W-:Y:S01]  /*1570*/  FMUL.FTZ R32, R33, R60.reuse ;  /* 0x0000003c21207220 */ /* 0x080fe20000410000 */
[----:B------:R-:W-:Y:S01]  /*1580*/  FMUL.FTZ R30, R35, R60 ;  /* 0x0000003c231e7220 */ /* 0x000fe20000410000 */
[----:B------:R-:W-:Y:S01]  /*1590*/  FFMA.FTZ R33, R26, R27, RZ ;  /* 0x0000001b1a217223 */ /* 0x000fe200000100ff */
        /* <DEDUP_REMOVED lines=21> */
.L_x_1423:
[----:B------:R-:W-:Y:S01]  /*16f0*/  FADD.FTZ R26, RZ, R27 ;  /* 0x0000001bff1a7221 */ /* 0x000fe20000010000 */
[----:B------:R-:W-:Y:S01]  /*1700*/  FMUL.FTZ R27, R35, R64 ;  /* 0x00000040231b7220 */ /* 0x000fe20000410000 */
[----:B------:R-:W-:Y:S01]  /*1710*/  FFMA.FTZ R33, R32, R35, R33 ;  /* 0x0000002320217223 */ /* 0x000fe20000010021 */
[----:B------:R-:W-:Y:S01]  /*1720*/  FFMA.FTZ R37, R24, R25, RZ ;  /* 0x0000001918257223 */ /* 0x000fe200000100ff */
[----:B------:R-:W-:Y:S01]  /*1730*/  FADD.FTZ R26, R26, R35 ;  /* 0x000000231a1a7221 */ /* 0x000fe20000010000 */
[----:B------:R-:W-:Y:S01]  /*1740*/  FFMA.FTZ R35, R32, R27, R28 ;  /* 0x0000001b20237223 */ /* 0x000fe2000001001c */
[----:B------:R-:W-:Y:S01]  /*1750*/  FADD.FTZ R28, RZ, R25 ;  /* 0x00000019ff1c7221 */ /* 0x000fe20000010000 */
[----:B------:R-:W-:-:S03]  /*1760*/  FFMA.FTZ R24, R30, R31, R37 ;  /* 0x0000001f1e187223 */ /* 0x000fc60000010025 */
[----:B------:R-:W-:Y:S01]  /*1770*/  FADD.FTZ R25, R28, R31 ;  /* 0x0000001f1c197221 */ /* 0x000fe20000010000 */
[----:B------:R-:W-:Y:S01]  /*1780*/  FADD.FTZ R28, R29, R27 ;  /* 0x0000001b1d1c7221 */ /* 0x000fe20000010000 */
[----:B------:R-:W-:Y:S01]  /*1790*/  FMUL.FTZ R31, R31, R62 ;  /* 0x0000003e1f1f7220 */ /* 0x000fe20000410000 */
[--C-:B------:R-:W-:Y:S02]  /*17a0*/  HADD2.F32 R27, -RZ, R12.reuse.H0_H0 ;  /* 0x2000000cff1b7230 */ /* 0x100fe40000004100 */
[----:B------:R-:W-:Y:S02]  /*17b0*/  HADD2.F32 R29, -RZ, R12.H1_H1 ;  /* 0x3000000cff1d7230 */ /* 0x000fe40000004100 */
[----:B------:R-:W-:Y:S01]  /*17c0*/  FFMA.FTZ R30, R30, R31, R35 ;  /* 0x0000001f1e1e7223 */ /* 0x000fe20000010023 */
[C---:B------:R-:W-:Y:S01]  /*17d0*/  FADD.FTZ R35, -R22.reuse, R27 ;  /* 0x0000001b16237221 */ /* 0x040fe20000010100 */
[----:B------:R-:W-:Y:S01]  /*17e0*/  FADD.FTZ R27, R31, R28 ;  /* 0x0000001c1f1b7221 */ /* 0x000fe20000010000 */
[----:B------:R-:W-:Y:S01]  /*17f0*/  FADD.FTZ R29, -R22, R29 ;  /* 0x0000001d161d7221 */ /* 0x000fe20000010100 */
[----:B------:R-:W-:-:S02]  /*1800*/  HADD2.F32 R31, -RZ, R10.H0_H0 ;  /* 0x2000000aff1f7230 */ /* 0x000fc40000004100 */
        /* <DEDUP_REMOVED lines=17> */
[----:B0-----:R-:W-:Y:S01]  /*1920*/  FADD.FTZ R74, -R37, 1 ;  /* 0x3f800000254a7421 */ /* 0x001fe20000010100 */
[----:B------:R-:W-:-:S03]  /*1930*/  FMUL.FTZ R28, R28, R37 ;  /* 0x000000251c1c7220 */ /* 0x000fc60000410000 */
[----:B------:R-:W-:Y:S01]  /*1940*/  FFMA.FTZ R35, R31, R74, 1 ;  /* 0x3f8000001f237423 */ /* 0x000fe2000001004a */
[----:B------:R-:W-:-:S03]  /*1950*/  FMUL.FTZ R31, R61, R72 ;  /* 0x000000483d1f7220 */ /* 0x000fc60000410000 */
[----:B------:R-:W-:-:S07]  /*1960*/  FMUL.FTZ R28, R28, R35 ;  /* 0x000000231c1c7220 */ /* 0x000fce0000410000 */
.L_x_1424:
[----:B------:R-:W-:Y:S01]  /*1970*/  FMUL.FTZ R35, R31, R64 ;  /* 0x000000401f237220 */ /* 0x000fe20000410000 */
[----:B------:R-:W-:Y:S01]  /*1980*/  FADD.FTZ R26, R26, R31 ;  /* 0x0000001f1a1a7221 */ /* 0x000fe20000010000 */
[----:B------:R-:W-:Y:S01]  /*1990*/  FFMA.FTZ R33, R32, R31, R33 ;  /* 0x0000001f20217223 */ /* 0x000fe20000010021 */
[----:B------:R-:W-:Y:S01]  /*19a0*/  FADD.FTZ R25, R25, R28 ;  /* 0x0000001c19197221 */ /* 0x000fe20000010000 */
[----:B------:R-:W-:Y:S01]  /*19b0*/  FFMA.FTZ R24, R29, R28, R24 ;  /* 0x0000001c1d187223 */ /* 0x000fe20000010018 */
[----:B------:R-:W-:Y:S01]  /*19c0*/  FMUL.FTZ R31, R28, R62 ;  /* 0x0000003e1c1f7220 */ /* 0x000fe20000410000 */
[----:B------:R-:W-:Y:S01]  /*19d0*/  FFMA.FTZ R30, R32, R35, R30 ;  /* 0x00000023201e7223 */ /* 0x000fe2000001001e */
[----:B------:R-:W-:Y:S01]  /*19e0*/  FADD.FTZ R28, R27, R35 ;  /* 0x000000231b1c7221 */ /* 0x000fe20000010000 */
[--C-:B------:R-:W-:Y:S02]  /*19f0*/  HADD2.F32 R35, -RZ, R14.reuse.H1_H1 ;  /* 0x3000000eff237230 */ /* 0x100fe40000004100 */
[----:B------:R-:W-:-:S02]  /*1a00*/  HADD2.F32 R27, -RZ, R14.H0_H0 ;  /* 0x2000000eff1b7230 */ /* 0x000fc40000004100 */
[----:B------:R-:W-:Y:S01]  /*1a10*/  FFMA.FTZ R29, R29, R31, R30 ;  /* 0x0000001f1d1d7223 */ /* 0x000fe2000001001e */
[C---:B------:R-:W-:Y:S02]  /*1a20*/  FADD.FTZ R35, -R22.reuse, R35 ;  /* 0x0000002316237221 */ /* 0x040fe40000010100 */
[----:B------:R-:W-:Y:S01]  /*1a30*/  FADD.FTZ R37, -R22, R27 ;  /* 0x0000001b16257221 */ /* 0x000fe20000010100 */
[----:B------:R-:W-:Y:S01]  /*1a40*/  FADD.FTZ R27, R31, R28 ;  /* 0x0000001c1f1b7221 */ /* 0x000fe20000010000 */
[-C--:B------:R-:W-:Y:S01]  /*1a50*/  FMUL.FTZ R31, R35, R60.reuse ;  /* 0x0000003c231f7220 */ /* 0x080fe20000410000 */
[--C-:B------:R-:W-:Y:S02]  /*1a60*/  HADD2.F32 R35, -RZ, R8.reuse.H0_H0 ;  /* 0x20000008ff237230 */ /* 0x100fe40000004100 */
        /* <DEDUP_REMOVED lines=21> */
.L_x_1425:
[----:B------:R-:W-:Y:S01]  /*1bc0*/  FMUL.FTZ R32, R35, R64 ;  /* 0x0000004023207220 */ /* 0x000fe20000410000 */
[----:B------:R-:W-:Y:S01]  /*1bd0*/  FFMA.FTZ R33, R30, R35, R33 ;  /* 0x000000231e217223 */ /* 0x000fe20000010021 */
[----:B------:R-:W-:Y:S01]  /*1be0*/  FADD.FTZ R26, R26, R35 ;  /* 0x000000231a1a7221 */ /* 0x000fe20000010000 */
[--C-:B------:R-:W-:Y:S02]  /*1bf0*/  HADD2.F32 R35, -RZ, R51.reuse.H1_H1 ;  /* 0x30000033ff237230 */ /* 0x100fe40000004100 */
[----:B------:R-:W-:Y:S01]  /*1c00*/  FFMA.FTZ R30, R30, R32, R29 ;  /* 0x000000201e1e7223 */ /* 0x000fe2000001001d */
[----:B------:R-:W-:Y:S01]  /*1c10*/  FADD.FTZ R32, R27, R32 ;  /* 0x000000201b207221 */ /* 0x000fe20000010000 */
[----:B------:R-:W-:Y:S02]  /*1c20*/  HADD2.F32 R27, -RZ, R51.H0_H0 ;  /* 0x20000033ff1b7230 */ /* 0x000fe40000004100 */
[----:B------:R-:W-:Y:S01]  /*1c30*/  FMUL.FTZ R29, R28, R62 ;  /* 0x0000003e1c1d7220 */ /* 0x000fe20000410000 */
[C---:B------:R-:W-:Y:S01]  /*1c40*/  FADD.FTZ R35, -R22.reuse, R35 ;  /* 0x0000002316237221 */ /* 0x040fe20000010100 */
[----:B------:R-:W-:Y:S01]  /*1c50*/  FFMA.FTZ R24, R31, R28, R24 ;  /* 0x0000001c1f187223 */ /* 0x000fe20000010018 */
[----:B------:R-:W-:Y:S01]  /*1c60*/  FADD.FTZ R25, R25, R28 ;  /* 0x0000001c19197221 */ /* 0x000fe20000010000 */
[----:B------:R-:W-:Y:S01]  /*1c70*/  FADD.FTZ R37, -R22, R27 ;  /* 0x0000001b16257221 */ /* 0x000fe20000010100 */
[----:B------:R-:W-:Y:S01]  /*1c80*/  FFMA.FTZ R31, R31, R29, R30 ;  /* 0x0000001d1f1f7223 */ /* 0x000fe2000001001e */
[----:B------:R-:W-:Y:S01]  /*1c90*/  FADD.FTZ R27, R29, R32 ;  /* 0x000000201d1b7221 */ /* 0x000fe20000010000 */
[-C--:B------:R-:W-:Y:S01]  /*1ca0*/  FMUL.FTZ R29, R35, R60.reuse ;  /* 0x0000003c231d7220 */ /* 0x080fe20000410000 */
[----:B------:R-:W-:Y:S01]  /*1cb0*/  FMUL.FTZ R30, R37, R60 ;  /* 0x0000003c251e7220 */ /* 0x000fe20000410000 */
        /* <DEDUP_REMOVED lines=21> */
.L_x_1426:
        /* <DEDUP_REMOVED lines=37> */
.L_x_1427:
[----:B------:R-:W-:Y:S01]  /*2060*/  FMUL.FTZ R32, R35, R64 ;  /* 0x0000004023207220 */ /* 0x000fe20000410000 */
[C---:B------:R-:W-:Y:S01]  /*2070*/  FFMA.FTZ R33, R30.reuse, R35, R33 ;  /* 0x000000231e217223 */ /* 0x040fe20000010021 */
[----:B------:R-:W-:Y:S01]  /*2080*/  FADD.FTZ R25, R25, R28 ;  /* 0x0000001c19197221 */ /* 0x000fe20000010000 */
[----:B------:R-:W-:Y:S01]  /*2090*/  FFMA.FTZ R24, R31, R28, R24 ;  /* 0x0000001c1f187223 */ /* 0x000fe20000010018 */
[----:B------:R-:W-:Y:S01]  /*20a0*/  FFMA.FTZ R30, R30, R32, R29 ;  /* 0x000000201e1e7223 */ /* 0x000fe2000001001d */
[----:B------:R-:W-:Y:S01]  /*20b0*/  FMUL.FTZ R29, R28, R62 ;  /* 0x0000003e1c1d7220 */ /* 0x000fe20000410000 */
[----:B------:R-:W-:Y:S01]  /*20c0*/  FADD.FTZ R26, R26, R35 ;  /* 0x000000231a1a7221 */ /* 0x000fe20000010000 */
[----:B------:R-:W-:Y:S01]  /*20d0*/  FADD.FTZ R28, R27, R32 ;  /* 0x000000201b1c7221 */ /* 0x000fe20000010000 */
[--C-:B------:R-:W-:Y:S02]  /*20e0*/  HADD2.F32 R27, -RZ, R55.reuse.H0_H0 ;  /* 0x20000037ff1b7230 */ /* 0x100fe40000004100 */
[----:B------:R-:W-:Y:S01]  /*20f0*/  FFMA.FTZ R31, R31, R29, R30 ;  /* 0x0000001d1f1f7223 */ /* 0x000fe2000001001e */
[----:B------:R-:W-:-:S02]  /*2100*/  HADD2.F32 R35, -RZ, R55.H1_H1 ;  /* 0x30000037ff237230 */ /* 0x000fc40000004100 */
[----:B------:R-:W-:Y:S01]  /*2110*/  FADD.FTZ R28, R29, R28 ;  /* 0x0000001c1d1c7221 */ /* 0x000fe20000010000 */
[C---:B------:R-:W-:Y:S02]  /*2120*/  FADD.FTZ R27, -R22.reuse, R27 ;  /* 0x0000001b161b7221 */ /* 0x040fe40000010100 */
[----:B------:R-:W-:Y:S02]  /*2130*/  FADD.FTZ R35, -R22, R35 ;  /* 0x0000002316237221 */ /* 0x000fe40000010100 */
[-C--:B------:R-:W-:Y:S01]  /*2140*/  FMUL.FTZ R30, R27, R60.reuse ;  /* 0x0000003c1b1e7220 */ /* 0x080fe20000410000 */
[--C-:B------:R-:W-:Y:S02]  /*2150*/  HADD2.F32 R27, -RZ, R56.reuse.H1_H1 ;  /* 0x30000038ff1b7230 */ /* 0x100fe40000004100 */
[----:B------:R-:W-:Y:S01]  /*2160*/  FMUL.FTZ R29, R35, R60 ;  /* 0x0000003c231d7220 */ /* 0x000fe20000410000 */
[----:B------:R-:W-:Y:S01]  /*2170*/  HADD2.F32 R35, -RZ, R56.H0_H0 ;  /* 0x20000038ff237230 */ /* 0x000fe20000004100 */
        /* <DEDUP_REMOVED lines=19> */
.L_x_1428:
[----:B------:R-:W-:Y:S01]  /*22b0*/  FMUL.FTZ R32, R35, R64 ;  /* 0x0000004023207220 */ /* 0x000fe20000410000 */
[----:B------:R-:W-:Y:S01]  /*22c0*/  FFMA.FTZ R33, R30, R35, R33 ;  /* 0x000000231e217223 */ /* 0x000fe20000010021 */
[----:B------:R-:W-:Y:S01]  /*22d0*/  FADD.FTZ R26, R26, R35 ;  /* 0x000000231a1a7221 */ /* 0x000fe20000010000 */
[--C-:B------:R-:W-:Y:S02]  /*22e0*/  HADD2.F32 R35, -RZ, R58.reuse.H1_H1 ;  /* 0x3000003aff237230 */ /* 0x100fe40000004100 */
[----:B------:R-:W-:Y:S01]  /*22f0*/  FFMA.FTZ R30, R30, R32, R31 ;  /* 0x000000201e1e7223 */ /* 0x000fe2000001001f */
[----:B------:R-:W-:Y:S01]  /*2300*/  FADD.FTZ R32, R28, R32 ;  /* 0x000000201c207221 */ /* 0x000fe20000010000 */
[----:B------:R-:W-:Y:S01]  /*2310*/  FMUL.FTZ R31, R27, R62 ;  /* 0x0000003e1b1f7220 */ /* 0x000fe20000410000 */
[C---:B------:R-:W-:Y:S01]  /*2320*/  FFMA.FTZ R28, R29.reuse, R27, R24 ;  /* 0x0000001b1d1c7223 */ /* 0x040fe20000010018 */
[----:B------:R-:W-:Y:S02]  /*2330*/  FADD.FTZ R35, -R22, R35 ;  /* 0x0000002316237221 */ /* 0x000fe40000010100 */
[----:B------:R-:W-:Y:S01]  /*2340*/  FFMA.FTZ R29, R29, R31, R30 ;  /* 0x0000001f1d1d7223 */ /* 0x000fe2000001001e */
[----:B------:R-:W-:Y:S01]  /*2350*/  FADD.FTZ R24, R31, R32 ;  /* 0x000000201f187221 */ /* 0x000fe20000010000 */
[----:B------:R-:W-:-:S02]  /*2360*/  HADD2.F32 R31, -RZ, R58.H0_H0 ;  /* 0x2000003aff1f7230 */ /* 0x000fc40000004100 */
[----:B------:R-:W-:Y:S01]  /*2370*/  FMUL.FTZ R32, R35, R60 ;  /* 0x0000003c23207220 */ /* 0x000fe20000410000 */
[----:B------:R-:W-:Y:S02]  /*2380*/  HADD2.F32 R35, -RZ, R57.H0_H0 ;  /* 0x20000039ff237230 */ /* 0x000fe40000004100 */
[----:B------:R-:W-:-:S04]  /*2390*/  FADD.FTZ R31, -R22, R31 ;  /* 0x0000001f161f7221 */ /* 0x000fc80000010100 */
        /* <DEDUP_REMOVED lines=21> */
.L_x_1429:
[----:B------:R-:W-:Y:S01]  /*24f0*/  FMUL.FTZ R37, R35, R64 ;  /* 0x0000004023257220 */ /* 0x000fe20000410000 */
[----:B------:R-:W-:Y:S01]  /*2500*/  ISETP.GT.AND P0, PT, R0, 0x1e, PT ;  /* 0x0000001e0000780c */ /* 0x000fe20003f04270 */
[----:B------:R-:W0:Y:S01]  /*2510*/  S2UR UR11, SR_CgaCtaId ;  /* 0x00000000000b79c3 */ /* 0x000e220000008800 */
[----:B------:R-:W-:Y:S01]  /*2520*/  UMOV UR6, 0x400 ;  /* 0x0000040000067882 */ /* 0x000fe20000000000 */
[----:B------:R-:W-:Y:S01]  /*2530*/  FFMA.FTZ R29, R30, R37, R29 ;  /* 0x000000251e1d7223 */ /* 0x000fe2000001001d */
[----:B------:R-:W-:Y:S01]  /*2540*/  FADD.FTZ R24, R24, R37 ;  /* 0x0000002518187221 */ /* 0x000fe20000010000 */
[----:B------:R-:W-:Y:S01]  /*2550*/  FMUL.FTZ R37, R31, R62 ;  /* 0x0000003e1f257220 */ /* 0x000fe20000410000 */
[----:B------:R-:W-:Y:S01]  /*2560*/  UIADD3 UR5, UR6, 0xd0, URZ ;  /* 0x000000d006057890 */ /* 0x000fe2000fffe03f */
[----:B------:R-:W-:Y:S01]  /*2570*/  ISETP.NE.AND P3, PT, R0, RZ, PT ;  /* 0x000000ff0000720c */ /* 0x000fe20003f65270 */
[----:B------:R-:W-:Y:S01]  /*2580*/  FADD.FTZ R72, R25, R27 ;  /* 0x0000001b19487221 */ /* 0x000fe20000010000 */
[C---:B------:R-:W-:Y:S01]  /*2590*/  FFMA.FTZ R36, R32.reuse, R37, R29 ;  /* 0x0000002520247223 */ /* 0x040fe2000001001d */
[----:B------:R-:W-:Y:S01]  /*25a0*/  FADD.FTZ R37, R37, R24 ;  /* 0x0000001825257221 */ /* 0x000fe20000010000 */
[C---:B------:R-:W-:Y:S01]  /*25b0*/  ISETP.NE.AND P2, PT, R49.reuse, RZ, PT ;  /* 0x000000ff3100720c */ /* 0x040fe20003f45270 */
[----:B------:R-:W-:Y:S01]  /*25c0*/  FFMA.FTZ R25, R32, R31, R28 ;  /* 0x0000001f20197223 */ /* 0x000fe2000001001c */
[----:B------:R-:W-:Y:S01]  /*25d0*/  FADD.FTZ R26, R26, R35 ;  /* 0x000000231a1a7221 */ /* 0x000fe20000010000 */
[----:B------:R-:W1:Y:S01]  /*25e0*/  SHFL.DOWN PT, R29, R36, 0x1, 0x1f ;  /* 0x08201f00241d7f89 */ /* 0x000e6200000e0000 */
[----:B------:R-:W-:Y:S01]  /*25f0*/  FADD.FTZ R27, R72, R31 ;  /* 0x0000001f481b7221 */ /* 0x000fe20000010000 */
[----:B------:R-:W-:Y:S01]  /*2600*/  BSSY B0, `(.L_x_1430) ;  /* 0x0000053000007945 */ /* 0x000fe20003800000 */
[----:B------:R-:W-:Y:S01]  /*2610*/  ISETP.GT.U32.AND P4, PT, R49, 0x29, PT ;  /* 0x000000293100780c */ /* 0x000fe20003f84070 */
[----:B------:R-:W2:Y:S01]  /*2620*/  SHFL.DOWN PT, R24, R37, 0x1, 0x1f ;  /* 0x08201f0025187f89 */ /* 0x000ea200000e0000 */
[----:B0-----:R-:W-:-:S06]  /*2630*/  ULEA UR5, UR11, UR5, 0x18 ;  /* 0x000000050b057291 */ /* 0x001fcc000f8ec03f */
[----:B------:R-:W-:Y:S01]  /*2640*/  LEA R61, R49, UR5, 0x4 ;  /* 0x00000005313d7c11 */ /* 0x000fe2000f8e20ff */
        /* <DEDUP_REMOVED lines=18> */
[----:B------:R-:W-:Y:S01]  /*2770*/  ISETP.GT.AND P0, PT, R0, 0xf, PT ;  /* 0x0000000f0000780c */ /* 0x000fe20003f04270 */
[----:B------:R-:W-:Y:S02]  /*2780*/  FFMA.FTZ R24, R30, R35, R33 ;  /* 0x000000231e187223 */ /* 0x000fe40000010021 */
[----:B------:R-:W1:Y:S04]  /*2790*/  SHFL.DOWN PT, R34, R37, 0x10, 0x1f ;  /* 0x0a001f0025227f89 */ /* 0x000e6800000e0000 */
[----:B------:R2:W-:Y:S06]  /*27a0*/  STS.128 [R61], R24 ;  /* 0x000000183d007388 */ /* 0x0005ec0000000c00 */
[----:B0-----:R-:W-:Y:S01]  /*27b0*/  @!P0 FADD.FTZ R36, R36, R29 ;  /* 0x0000001d24248221 */ /* 0x001fe20000010000 */
[----:B-1----:R-:W-:-:S05]  /*27c0*/  @!P0 FADD.FTZ R37, R37, R34 ;  /* 0x0000002225258221 */ /* 0x002fca0000010000 */
[----:B------:R2:W-:Y:S01]  /*27d0*/  @!P3 STS.64 [R4+0x18], R36 ;  /* 0x000018240400b388 */ /* 0x0005e20000000a00 */
[----:B------:R-:W-:Y:S06]  /*27e0*/  BAR.SYNC.DEFER_BLOCKING 0x0 ;  /* 0x0000000000007b1d */ /* 0x000fec0000010000 */
[----:B------:R-:W-:Y:S05]  /*27f0*/  @P2 BRA `(.L_x_1431) ;  /* 0x0000000000cc2947 */ /* 0x000fea0003800000 */
[----:B------:R-:W-:-:S09]  /*2800*/  ULEA UR5, UR11, UR6, 0x18 ;  /* 0x000000060b057291 */ /* 0x000fd2000f8ec03f */
[----:B------:R-:W0:Y:S04]  /*2810*/  LDS.128 R28, [UR5+0x20] ;  /* 0x00002005ff1c7984 */ /* 0x000e280008000c00 */
[----:B------:R-:W1:Y:S01]  /*2820*/  LDS.128 R32, [UR5+0x30] ;  /* 0x00003005ff207984 */ /* 0x000e620008000c00 */
[----:B0-----:R-:W-:Y:S01]  /*2830*/  FADD.FTZ R63, R36, R28 ;  /* 0x0000001c243f7221 */ /* 0x001fe20000010000 */
[----:B------:R-:W-:-:S03]  /*2840*/  FADD.FTZ R28, R37, R29 ;  /* 0x0000001d251c7221 */ /* 0x000fc60000010000 */
[----:B------:R-:W-:Y:S01]  /*2850*/  FADD.FTZ R63, R63, R30 ;  /* 0x0000001e3f3f7221 */ /* 0x000fe20000010000 */
[----:B------:R-:W-:-:S03]  /*2860*/  FADD.FTZ R28, R28, R31 ;  /* 0x0000001f1c1c7221 */ /* 0x000fc60000010000 */
[----:B-1----:R-:W-:Y:S01]  /*2870*/  FADD.FTZ R63, R63, R32 ;  /* 0x000000203f3f7221 */ /* 0x002fe20000010000 */
[----:B------:R-:W-:Y:S02]  /*2880*/  FADD.FTZ R32, R28, R33 ;  /* 0x000000211c207221 */ /* 0x000fe40000010000 */
[----:B------:R-:W0:Y:S01]  /*2890*/  LDS.128 R28, [UR5+0x40] ;  /* 0x00004005ff1c7984 */ /* 0x000e220008000c00 */
[----:B------:R-:W-:Y:S01]  /*28a0*/  FADD.FTZ R63, R63, R34 ;  /* 0x000000223f3f7221 */ /* 0x000fe20000010000 */
[----:B------:R-:W-:-:S03]  /*28b0*/  FADD.FTZ R32, R32, R35 ;  /* 0x0000002320207221 */ /* 0x000fc60000010000 */
[----:B0-----:R-:W-:Y:S01]  /*28c0*/  FADD.FTZ R63, R63, R28 ;  /* 0x0000001c3f3f7221 */ /* 0x001fe20000010000 */
        /* <DEDUP_REMOVED lines=35> */
[----:B------:R-:W-:-:S03]  /*2b00*/  FADD.FTZ R28, R28, R33 ;  /* 0x000000211c1c7221 */ /* 0x000fc60000010000 */
[----:B--2---:R-:W-:Y:S01]  /*2b10*/  FADD.FTZ R36, R63, R34 ;  /* 0x000000223f247221 */ /* 0x004fe20000010000 */
[----:B------:R-:W-:-:S07]  /*2b20*/  FADD.FTZ R37, R28, R35 ;  /* 0x000000231c257221 */ /* 0x000fce0000010000 */
.L_x_1431:
[----:B------:R-:W-:Y:S05]  /*2b30*/  BSYNC B0 ;  /* 0x0000000000007941 */ /* 0x000fea0003800000 */
.L_x_1430:
[----:B------:R-:W-:Y:S06]  /*2b40*/  BAR.SYNC.DEFER_BLOCKING 0x0 ;  /* 0x0000000000007b1d */ /* 0x000fec0000010000 */
[----:B------:R-:W-:Y:S04]  /*2b50*/  BSSY B0, `(.L_x_1432) ;  /* 0x000004d000007945 */ /* 0x000fe80003800000 */
[----:B------:R-:W-:Y:S05]  /*2b60*/  @P4 BRA `(.L_x_1433) ;  /* 0x00000004002c4947 */ /* 0x000fea0003800000 */
[----:B------:R-:W0:Y:S04]  /*2b70*/  LDS.128 R28, [R61+0x2a0] ;  /* 0x0002a0003d1c7984 */ /* 0x000e280000000c00 */
[----:B------:R-:W1:Y:S01]  /*2b80*/  LDS.128 R32, [R61+0x540] ;  /* 0x000540003d207984 */ /* 0x000e620000000c00 */
[----:B0-----:R-:W-:Y:S01]  /*2b90*/  FADD.FTZ R63, R24, R28 ;  /* 0x0000001c183f7221 */ /* 0x001fe20000010000 */
[----:B--2---:R-:W-:Y:S01]  /*2ba0*/  FADD.FTZ R24, R25, R29 ;  /* 0x0000001d19187221 */ /* 0x004fe20000010000 */
[----:B------:R-:W-:Y:S01]  /*2bb0*/  FADD.FTZ R29, R26, R30 ;  /* 0x0000001e1a1d7221 */ /* 0x000fe20000010000 */
[----:B------:R-:W-:Y:S01]  /*2bc0*/  FADD.FTZ R28, R27, R31 ;  /* 0x0000001f1b1c7221 */ /* 0x000fe20000010000 */
[----:B-1----:R-:W-:Y:S01]  /*2bd0*/  FADD.FTZ R63, R63, R32 ;  /* 0x000000203f3f7221 */ /* 0x002fe20000010000 */
        /* <DEDUP_REMOVED lines=68> */
.L_x_1433:
[----:B------:R-:W-:Y:S05]  /*3020*/  BSYNC B0 ;  /* 0x0000000000007941 */ /* 0x000fea0003800000 */
.L_x_1432:
[----:B------:R-:W0:Y:S01]  /*3030*/  LDC R30, c[0x0][0xc] ;  /* 0x00000300ff1e7b82 */ /* 0x000e220000000800 */
[----:B------:R-:W-:Y:S01]  /*3040*/  IMAD R29, R66, 0x2a, R49 ;  /* 0x0000002a421d7824 */ /* 0x000fe200078e0231 */
[----:B------:R-:W-:Y:S06]  /*3050*/  BSSY B0, `(.L_x_1434) ;  /* 0x0000010000007945 */ /* 0x000fec0003800000 */
[----:B------:R-:W1:Y:S01]  /*3060*/  LDC.64 R32, c[0x0][0x268] ;  /* 0x00009a00ff207b82 */ /* 0x000e620000000a00 */
[----:B0-----:R-:W-:Y:S01]  /*3070*/  ISETP.GE.U32.AND P0, PT, R30, 0x2, PT ;  /* 0x000000021e00780c */ /* 0x001fe20003f06070 */
[----:B-1----:R-:W-:Y:S01]  /*3080*/  IMAD.WIDE R32, R29, 0x4, R32 ;  /* 0x000000041d207825 */ /* 0x002fe200078e0220 */
[----:B------:R-:W-:Y:S11]  /*3090*/  @P4 BRA `(.L_x_1435) ;  /* 0x00000000002c4947 */ /* 0x000ff60003800000 */
[----:B------:R-:W0:Y:S01]  /*30a0*/  LDC.64 R28, c[0x0][0x288] ;  /* 0x0000a200ff1c7b82 */ /* 0x000e220000000a00 */
[-C--:B------:R-:W-:Y:S01]  /*30b0*/  LEA R34, P3, R2, R32.reuse, 0x2 ;  /* 0x0000002002227211 */ /* 0x080fe200078610ff */
[----:B------:R1:W-:Y:S01]  /*30c0*/  REDG.E.ADD.F32.FTZ.RN.STRONG.GPU desc[UR8][R32.64], R24 ;  /* 0x00000018200079a6 */ /* 0x0003e2000c10f388 */
[----:B------:R-:W-:Y:S02]  /*30d0*/  LEA R72, P4, R6, R32, 0x2 ;  /* 0x0000002006487211 */ /* 0x000fe400078810ff */
[C---:B------:R-:W-:Y:S02]  /*30e0*/  IADD3.X R35, R33.reuse, R5, RZ, P3, !PT ;  /* 0x0000000521237210 */ /* 0x040fe40001ffe4ff */
[----:B------:R-:W-:-:S03]  /*30f0*/  IADD3.X R73, R33, R7, RZ, P4, !PT ;  /* 0x0000000721497210 */ /* 0x000fc600027fe4ff */
[----:B------:R1:W-:Y:S01]  /*3100*/  REDG.E.ADD.F32.FTZ.RN.STRONG.GPU desc[UR8][R34.64], R25 ;  /* 0x00000019220079a6 */ /* 0x0003e2000c10f388 */
[----:B0-----:R-:W-:-:S04]  /*3110*/  LEA R66, P3, R28, R32, 0x2 ;  /* 0x000000201c427211 */ /* 0x001fc800078610ff */
[----:B------:R-:W-:-:S05]  /*3120*/  LEA.HI.X R67, R28, R33, R29, 0x2, P3 ;  /* 0x000000211c437211 */ /* 0x000fca00018f141d */
[----:B------:R1:W-:Y:S04]  /*3130*/  REDG.E.ADD.F32.FTZ.RN.STRONG.GPU desc[UR8][R66.64], R26 ;  /* 0x0000001a420079a6 */ /* 0x0003e8000c10f388 */
[----:B------:R1:W-:Y:S02]  /*3140*/  REDG.E.ADD.F32.FTZ.RN.STRONG.GPU desc[UR8][R72.64], R27 ;  /* 0x0000001b480079a6 */ /* 0x0003e4000c10f388 */
.L_x_1435:
[----:B------:R-:W-:Y:S05]  /*3150*/  BSYNC B0 ;  /* 0x0000000000007941 */ /* 0x000fea0003800000 */
.L_x_1434:
[----:B------:R-:W-:Y:S05]  /*3160*/  @!P0 BRA `(.L_x_1436) ;  /* 0x0000001000888947 */ /* 0x000fea0003800000 */
[----:B-1----:R-:W0:Y:S01]  /*3170*/  LDC R32, c[0x0][0x10] ;  /* 0x00000400ff207b82 */ /* 0x002e220000000800 */
[----:B------:R-:W1:Y:S01]  /*3180*/  S2R R31, SR_CTAID.Y ;  /* 0x00000000001f7919 */ /* 0x000e620000002600 */
[----:B--2---:R-:W-:-:S06]  /*3190*/  LOP3.LUT R27, R39, 0x1, RZ, 0xc0, !PT ;  /* 0x00000001271b7812 */ /* 0x004fcc00078ec0ff */
[----:B------:R-:W2:Y:S08]  /*31a0*/  LDC.64 R24, c[0x0][0x258] ;  /* 0x00009600ff187b82 */ /* 0x000eb00000000a00 */
[----:B------:R-:W3:Y:S01]  /*31b0*/  LDC.64 R66, c[0x0][0x260] ;  /* 0x00009800ff427b82 */ /* 0x000ee20000000a00 */
[----:B0-----:R-:W-:-:S04]  /*31c0*/  IMAD R27, R27, R32, RZ ;  /* 0x000000201b1b7224 */ /* 0x001fc800078e02ff */
        /* <DEDUP_REMOVED lines=19> */
[----:B0-----:R-:W-:-:S13]  /*3300*/  ISETP.EQ.U32.AND P3, PT, R0, UR6, PT ;  /* 0x0000000600007c0c */ /* 0x001fda000bf62070 */
[----:B------:R-:W-:Y:S06]  /*3310*/  @P3 MEMBAR.ALL.GPU ;  /* 0x0000000000003992 */ /* 0x000fec000000a000 */
[----:B------:R-:W-:-:S00]  /*3320*/  @P3 ERRBAR ;  /* 0x00000000000039ab */ /* 0x000fc00000000000 */
[----:B------:R-:W-:Y:S06]  /*3330*/  @P3 CGAERRBAR ;  /* 0x00000000000035ab */ /* 0x000fec0000000000 */
[----:B------:R1:W-:Y:S01]  /*3340*/  @P3 REDG.E.ADD.S32.STRONG.GPU desc[UR8][R24.64], R29 ;  /* 0x0000001d1800398e */ /* 0x0003e2000c10e388 */
[----:B------:R-:W-:Y:S05]  /*3350*/  @!P0 BRA `(.L_x_1437) ;  /* 0x0000000000148947 */ /* 0x000fea0003800000 */
.L_x_1438:
[----:B-1----:R-:W2:Y:S04]  /*3360*/  LDG.E.STRONG.GPU R26, desc[UR8][R24.64] ;  /* 0x00000008181a7981 */ /* 0x002ea8000c1ef900 */
[----:B--2---:R-:W-:Y:S01]  /*3370*/  CCTL.IVALL ;  /* 0x00000000ff00798f */ /* 0x004fe20002000000 */
[----:B------:R-:W-:Y:S05]  /*3380*/  YIELD ;  /* 0x0000000000007946 */ /* 0x000fea0003800000 */
[----:B------:R-:W-:-:S13]  /*3390*/  ISETP.NE.AND P0, PT, R26, R33, PT ;  /* 0x000000211a00720c */ /* 0x000fda0003f05270 */
[----:B------:R-:W-:Y:S05]  /*33a0*/  @P0 BRA `(.L_x_1438) ;  /* 0xfffffffc00ec0947 */ /* 0x000fea000383ffff */
.L_x_1437:
[----:B------:R-:W-:Y:S01]  /*33b0*/  ISETP.NE.AND P0, PT, R30, RZ, PT ;  /* 0x000000ff1e00720c */ /* 0x000fe20003f05270 */
[----:B------:R-:W-:Y:S05]  /*33c0*/  WARPSYNC.ALL ;  /* 0x0000000000007948 */ /* 0x000fea0003800000 */
[----:B------:R-:W-:Y:S07]  /*33d0*/  BAR.SYNC.DEFER_BLOCKING 0x0 ;  /* 0x0000000000007b1d */ /* 0x000fee0000010000 */
[----:B------:R-:W-:Y:S05]  /*33e0*/  @!P0 BRA `(.L_x_1436) ;  /* 0x0000000c00e88947 */ /* 0x000fea0003800000 */
[----:B-1----:R-:W-:Y:S01]  /*33f0*/  IADD3 R24, R30, -0x1, RZ ;  /* 0xffffffff1e187810 */ /* 0x002fe20007ffe0ff */
        /* <DEDUP_REMOVED lines=12> */
.L_x_1442:
        /* <DEDUP_REMOVED lines=115> */
.L_x_1441:
        /* <DEDUP_REMOVED lines=61> */
.L_x_1443:
[----:B------:R-:W-:-:S13]  /*3fc0*/  ISETP.NE.OR P0, PT, R33, RZ, P0 ;  /* 0x000000ff2100720c */ /* 0x000fda0000705670 */
[----:B------:R-:W-:Y:S05]  /*3fd0*/  @!P0 BRA `(.L_x_1439) ;  /* 0x00000000007c8947 */ /* 0x000fea0003800000 */
.L_x_1440:
        /* <DEDUP_REMOVED lines=31> */
.L_x_1439:
        /* <DEDUP_REMOVED lines=11> */
.L_x_1445:
[----:B------:R-:W-:Y:S05]  /*4280*/  BSYNC B0 ;  /* 0x0000000000007941 */ /* 0x000fea0003800000 */
.L_x_1444:
        /* <DEDUP_REMOVED lines=16> */
.L_x_1436:
[----:B------:R-:W0:Y:S01]  /*4390*/  S2UR UR6, SR_CgaCtaId ;  /* 0x00000000000679c3 */ /* 0x000e220000008800 */
[----:B------:R-:W-:Y:S01]  /*43a0*/  UMOV UR5, 0x400 ;  /* 0x0000040000057882 */ /* 0x000fe20000000000 */
[--C-:B-12---:R-:W-:Y:S01]  /*43b0*/  HADD2.F32 R27, -RZ, R20.reuse.H0_H0 ;  /* 0x20000014ff1b7230 */ /* 0x106fe20000004100 */
[----:B------:R-:W-:Y:S01]  /*43c0*/  ULDC.64 UR14, c[0x0][0x290] ;  /* 0x0000a400000e7ab9 */ /* 0x000fe20000000a00 */
[----:B------:R-:W-:Y:S01]  /*43d0*/  HADD2.F32 R31, -RZ, R20.H1_H1 ;  /* 0x30000014ff1f7230 */ /* 0x000fe20000004100 */
[----:B------:R-:W-:Y:S02]  /*43e0*/  ISETP.GE.U32.AND P0, PT, R46, UR14, PT ;  /* 0x0000000e2e007c0c */ /* 0x000fe4000bf06070 */
[C---:B------:R-:W-:Y:S01]  /*43f0*/  FADD.FTZ R33, -R22.reuse, R27 ;  /* 0x0000001b16217221 */ /* 0x040fe20000010100 */
[----:B------:R-:W-:Y:S02]  /*4400*/  HADD2.F32 R27, -RZ, R18.H1_H1 ;  /* 0x30000012ff1b7230 */ /* 0x000fe40000004100 */
[----:B------:R-:W-:Y:S01]  /*4410*/  FADD.FTZ R35, -R22, R31 ;  /* 0x0000001f16237221 */ /* 0x000fe20000010100 */
[----:B------:R-:W-:-:S02]  /*4420*/  HADD2.F32 R31, -RZ, R38.H0_H0 ;  /* 0x20000026ff1f7230 */ /* 0x000fc40000004100 */
[----:B------:R-:W-:Y:S01]  /*4430*/  FMUL.FTZ R34, R33, R60 ;  /* 0x0000003c21227220 */ /* 0x000fe20000410000 */
[----:B0-----:R-:W-:-:S09]  /*4440*/  ULEA UR5, UR6, UR5, 0x18 ;  /* 0x0000000506057291 */ /* 0x001fd2000f8ec03f */
[----:B------:R0:W-:Y:S01]  /*4450*/  @!P2 STS.64 [UR5+0xc8], R36 ;  /* 0x0000c824ff00a988 */ /* 0x0001e20008000a05 */
[----:B------:R-:W-:Y:S01]  /*4460*/  BAR.SYNC.DEFER_BLOCKING 0x0 ;  /* 0x0000000000007b1d */ /* 0x000fe20000010000 */
[----:B0-----:R-:W-:-:S05]  /*4470*/  FMUL.FTZ R36, R35, R60 ;  /* 0x0000003c23247220 */ /* 0x001fca0000410000 */
[----:B------:R-:W0:Y:S01]  /*4480*/  LDS.64 R24, [UR5+0xc8] ;  /* 0x0000c805ff187984 */ /* 0x000e220008000a00 */
[----:B------:R-:W-:Y:S02]  /*4490*/  ULDC UR5, c[0x0][0x2bc] ;  /* 0x0000af0000057ab9 */ /* 0x000fe40000000800 */
[----:B0-----:R-:W-:Y:S01]  /*44a0*/  FMUL.FTZ R20, R24, UR5 ;  /* 0x0000000518147c20 */ /* 0x001fe20008410000 */
[----:B------:R-:W-:Y:S01]  /*44b0*/  FMUL.FTZ R29, R25, UR5 ;  /* 0x00000005191d7c20 */ /* 0x000fe20008410000 */
[----:B------:R-:W-:Y:S01]  /*44c0*/  HADD2.F32 R25, -RZ, R18.H0_H0 ;  /* 0x20000012ff197230 */ /* 0x000fe20000004100 */
        /* <DEDUP_REMOVED lines=19> */
.L_x_1446:
        /* <DEDUP_REMOVED lines=14> */
[----:B------:R-:W-:Y:S02]  /*46e0*/  ULDC.64 UR12, c[0x0][0x210] ;  /* 0x00008400000c7ab9 */ /* 0x000fe40000000a00 */
[----:B------:R-:W-:Y:S02]  /*46f0*/  LEA R26, P2, R24, UR12, 0x1 ;  /* 0x0000000c181a7c11 */ /* 0x000fe4000f8408ff */
[----:B------:R-:W-:Y:S02]  /*4700*/  IADD3 R35, R25, R35, RZ ;  /* 0x0000002319237210 */ /* 0x000fe40007ffe0ff */
[----:B------:R-:W-:Y:S02]  /*4710*/  F2FP.F16.F32.PACK_AB R25, R18, R33 ;  /* 0x000000211219723e */ /* 0x000fe400000000ff */
[----:B------:R-:W-:-:S05]  /*4720*/  LEA.HI.X R27, R24, UR13, R35, 0x1, P2 ;  /* 0x0000000d181b7c11 */ /* 0x000fca00090f0c23 */
[----:B------:R0:W-:Y:S02]  /*4730*/  STG.E desc[UR8][R26.64], R25 ;  /* 0x000000191a007986 */ /* 0x0001e4000c101908 */
.L_x_1448:
[----:B------:R-:W-:Y:S05]  /*4740*/  BSYNC B0 ;  /* 0x0000000000007941 */ /* 0x000fea0003800000 */
.L_x_1447:
[----:B------:R-:W-:Y:S01]  /*4750*/  HADD2.F32 R33, -RZ, R38.H1_H1 ;  /* 0x30000026ff217230 */ /* 0x000fe20000004100 */
[----:B------:R-:W-:Y:S01]  /*4760*/  ISETP.GE.U32.AND P2, PT, R45, UR14, PT ;  /* 0x0000000e2d007c0c */ /* 0x000fe2000bf46070 */
[C---:B------:R-:W-:Y:S01]  /*4770*/  FADD.FTZ R35, -R22.reuse, R31 ;  /* 0x0000001f16237221 */ /* 0x040fe20000010100 */
[----:B------:R-:W-:Y:S01]  /*4780*/  ISETP.GE.AND.EX P3, PT, R9, UR15, PT, P0 ;  /* 0x0000000f09007c0c */ /* 0x000fe2000bf66300 */
[--C-:B0-----:R-:W-:Y:S01]  /*4790*/  HADD2.F32 R25, -RZ, R16.reuse.H0_H0 ;  /* 0x20000010ff197230 */ /* 0x101fe20000004100 */
        /* <DEDUP_REMOVED lines=30> */
.L_x_1449:
        /* <DEDUP_REMOVED lines=20> */
.L_x_1451:
[----:B------:R-:W-:Y:S05]  /*4ac0*/  BSYNC B0 ;  /* 0x0000000000007941 */ /* 0x000fea0003800000 */
.L_x_1450:
        /* <DEDUP_REMOVED lines=25> */
.L_x_1452:
        /* <DEDUP_REMOVED lines=20> */
.L_x_1454:
[----:B------:R-:W-:Y:S05]  /*4da0*/  BSYNC B0 ;  /* 0x0000000000007941 */ /* 0x000fea0003800000 */
.L_x_1453:
[--C-:B0-----:R-:W-:Y:S01]  /*4db0*/  HADD2.F32 R9, -RZ, R14.reuse.H0_H0 ;  /* 0x2000000eff097230 */ /* 0x101fe20000004100 */
[----:B------:R-:W-:Y:S01]  /*4dc0*/  ISETP.GE.U32.AND P3, PT, R42, UR14, PT ;  /* 0x0000000e2a007c0c */ /* 0x000fe2000bf66070 */
[----:B------:R-:W-:Y:S01]  /*4dd0*/  HADD2.F32 R11, -RZ, R14.H1_H1 ;  /* 0x3000000eff0b7230 */ /* 0x000fe20000004100 */
[----:B------:R-:W-:Y:S01]  /*4de0*/  ISETP.GE.U32.AND P4, PT, R41, UR14, PT ;  /* 0x0000000e29007c0c */ /* 0x000fe2000bf86070 */
[--C-:B------:R-:W-:Y:S01]  /*4df0*/  HADD2.F32 R25, -RZ, R51.reuse.H0_H0 ;  /* 0x20000033ff197230 */ /* 0x100fe20000004100 */
[----:B------:R-:W-:Y:S01]  /*4e00*/  ISETP.GE.U32.AND P6, PT, R40, UR14, PT ;  /* 0x0000000e28007c0c */ /* 0x000fe2000bfc6070 */
[----:B------:R-:W-:Y:S01]  /*4e10*/  HADD2.F32 R27, -RZ, R58.H0_H0 ;  /* 0x2000003aff1b7230 */ /* 0x000fe20000004100 */
[----:B------:R-:W-:Y:S01]  /*4e20*/  ISETP.GE.AND.EX P0, PT, R13, UR15, PT, P0 ;  /* 0x0000000f0d007c0c */ /* 0x000fe2000bf06300 */
[----:B------:R-:W-:Y:S01]  /*4e30*/  HADD2.F32 R51, -RZ, R51.H1_H1 ;  /* 0x30000033ff337230 */ /* 0x000fe20000004100 */
[----:B------:R-:W-:Y:S01]  /*4e40*/  ISETP.GE.AND.EX P2, PT, R15, UR15, PT, P2 ;  /* 0x0000000f0f007c0c */ /* 0x000fe2000bf46320 */
[--C-:B------:R-:W-:Y:S01]  /*4e50*/  HADD2.F32 R35, -RZ, R53.reuse.H0_H0 ;  /* 0x20000035ff237230 */ /* 0x100fe20000004100 */
[----:B------:R-:W-:Y:S01]  /*4e60*/  ISETP.GE.AND.EX P3, PT, R17, UR15, PT, P3 ;  /* 0x0000000f11007c0c */ /* 0x000fe2000bf66330 */
[----:B------:R-:W-:Y:S01]  /*4e70*/  HADD2.F32 R37, -RZ, R53.H1_H1 ;  /* 0x30000035ff257230 */ /* 0x000fe20000004100 */
[----:B------:R-:W-:Y:S01]  /*4e80*/  ISETP.GE.AND.EX P4, PT, R19, UR15, PT, P4 ;  /* 0x0000000f13007c0c */ /* 0x000fe2000bf86340 */
[--C-:B------:R-:W-:Y:S01]  /*4e90*/  HADD2.F32 R31, -RZ, R55.reuse.H0_H0 ;  /* 0x20000037ff1f7230 */ /* 0x100fe20000004100 */
[----:B------:R-:W-:Y:S01]  /*4ea0*/  ISETP.GE.AND.EX P6, PT, R21, UR15, PT, P6 ;  /* 0x0000000f15007c0c */ /* 0x000fe2000bfc6360 */
[----:B------:R-:W-:-:S02]  /*4eb0*/  HADD2.F32 R33, -RZ, R55.H1_H1 ;  /* 0x30000037ff217230 */ /* 0x000fc40000004100 */
        /* <DEDUP_REMOVED lines=10> */
[----:B------:R-:W-:Y:S01]  /*4f60*/  FADD.FTZ R27, -R22, R63 ;  /* 0x0000003f161b7221 */ /* 0x000fe20000010100 */
[C---:B------:R-:W-:Y:S01]  /*4f70*/  ISETP.GT.U32.OR P0, PT, R49.reuse, 0x29f, P0 ;  /* 0x0000029f3100780c */ /* 0x040fe20000704470 */
[--C-:B------:R-:W-:Y:S01]  /*4f80*/  HADD2.F32 R9, -RZ, R8.reuse.H0_H0 ;  /* 0x20000008ff097230 */ /* 0x100fe20000004100 */
[C---:B------:R-:W-:Y:S01]  /*4f90*/  ISETP.GT.U32.OR P2, PT, R49.reuse, 0x29f, P2 ;  /* 0x0000029f3100780c */ /* 0x040fe20001744470 */
[----:B------:R-:W-:Y:S01]  /*4fa0*/  HADD2.F32 R11, -RZ, R8.H1_H1 ;  /* 0x30000008ff0b7230 */ /* 0x000fe20000004100 */
[----:B------:R-:W-:Y:S01]  /*4fb0*/  ISETP.GT.U32.OR P3, PT, R49, 0x29f, P3 ;  /* 0x0000029f3100780c */ /* 0x000fe20001f64470 */
[-C--:B------:R-:W-:Y:S01]  /*4fc0*/  FMUL.FTZ R22, R55, R60.reuse ;  /* 0x0000003c37167220 */ /* 0x080fe20000410000 */
[----:B------:R-:W-:Y:S01]  /*4fd0*/  ISETP.GT.U32.OR P4, PT, R49, 0x29f, P4 ;  /* 0x0000029f3100780c */ /* 0x000fe20002784470 */
        /* <DEDUP_REMOVED lines=21> */
.L_x_1455:
        /* <DEDUP_REMOVED lines=14> */
[----:B------:R-:W-:-:S02]  /*5210*/  ULDC.64 UR12, c[0x0][0x210] ;  /* 0x00008400000c7ab9 */ /* 0x000fc40000000a00 */
[----:B------:R-:W-:Y:S02]  /*5220*/  LEA R10, P0, R8, UR12, 0x1 ;  /* 0x0000000c080a7c11 */ /* 0x000fe4000f8008ff */
[----:B------:R-:W-:Y:S02]  /*5230*/  IADD3 R13, R9, R13, RZ ;  /* 0x0000000d090d7210 */ /* 0x000fe40007ffe0ff */
[----:B------:R-:W-:Y:S02]  /*5240*/  F2FP.F16.F32.PACK_AB R9, R12, R55 ;  /* 0x000000370c09723e */ /* 0x000fe400000000ff */
[----:B------:R-:W-:-:S05]  /*5250*/  LEA.HI.X R11, R8, UR13, R13, 0x1, P0 ;  /* 0x0000000d080b7c11 */ /* 0x000fca00080f0c0d */
[----:B------:R0:W-:Y:S02]  /*5260*/  STG.E desc[UR8][R10.64], R9 ;  /* 0x000000090a007986 */ /* 0x0001e4000c101908 */
.L_x_1457:
[----:B------:R-:W-:Y:S05]  /*5270*/  BSYNC B0 ;  /* 0x0000000000007941 */ /* 0x000fea0003800000 */
.L_x_1456:
        /* <DEDUP_REMOVED lines=23> */
.L_x_1458:
        /* <DEDUP_REMOVED lines=20> */
.L_x_1460:
[----:B------:R-:W-:Y:S05]  /*5530*/  BSYNC B0 ;  /* 0x0000000000007941 */ /* 0x000fea0003800000 */
.L_x_1459:
        /* <DEDUP_REMOVED lines=23> */
.L_x_1461:
        /* <DEDUP_REMOVED lines=20> */
.L_x_1463:
[----:B------:R-:W-:Y:S05]  /*57f0*/  BSYNC B0 ;  /* 0x0000000000007941 */ /* 0x000fea0003800000 */
.L_x_1462:
        /* <DEDUP_REMOVED lines=23> */
.L_x_1464:
        /* <DEDUP_REMOVED lines=20> */
.L_x_1466:
[----:B------:R-:W-:Y:S05]  /*5ab0*/  BSYNC B0 ;  /* 0x0000000000007941 */ /* 0x000fea0003800000 */
.L_x_1465:
        /* <DEDUP_REMOVED lines=23> */
.L_x_1467:
        /* <DEDUP_REMOVED lines=19> */
.L_x_1469:
[----:B------:R-:W-:Y:S05]  /*5d60*/  BSYNC B0 ;  /* 0x0000000000007941 */ /* 0x000fea0003800000 */
.L_x_1468:
[----:B0-----:R-:W0:Y:S01]  /*5d70*/  LDC R9, c[0x0][0x10] ;  /* 0x00000400ff097b82 */ /* 0x001e220000000800 */
[----:B------:R-:W-:Y:S02]  /*5d80*/  IADD3 R39, R39, 0x1, RZ ;  /* 0x0000000127277810 */ /* 0x000fe40007ffe0ff */
[----:B0-----:R-:W-:-:S04]  /*5d90*/  IADD3 R48, R9, R48, RZ ;  /* 0x0000003009307210 */ /* 0x001fc80007ffe0ff */
[----:B------:R-:W-:-:S13]  /*5da0*/  ISETP.GE.AND P0, PT, R48, UR4, PT ;  /* 0x0000000430007c0c */ /* 0x000fda000bf06270 */
[----:B------:R-:W-:Y:S05]  /*5db0*/  @!P0 BRA `(.L_x_1470) ;  /* 0xffffffa400648947 */ /* 0x000fea000383ffff */
.L_x_1419:
        /* <DEDUP_REMOVED lines=19> */
.L_x_1472:
[----:B------:R-:W-:Y:S05]  /*5ef0*/  BSYNC B0 ;  /* 0x0000000000007941 */ /* 0x000fea0003800000 */
.L_x_1471:
        /* <DEDUP_REMOVED lines=11> */
.L_x_1474:
[----:B------:R-:W2:Y:S04]  /*5fb0*/  LDG.E.STRONG.GPU R5, desc[UR8][R2.64] ;  /* 0x0000000802057981 */ /* 0x000ea8000c1ef900 */
[----:B--2---:R-:W-:Y:S01]  /*5fc0*/  CCTL.IVALL ;  /* 0x00000000ff00798f */ /* 0x004fe20002000000 */
[----:B------:R-:W-:Y:S05]  /*5fd0*/  YIELD ;  /* 0x0000000000007946 */ /* 0x000fea0003800000 */
[----:B------:R-:W-:-:S13]  /*5fe0*/  ISETP.NE.AND P0, PT, R5, R0, PT ;  /* 0x000000000500720c */ /* 0x000fda0003f05270 */
[----:B------:R-:W-:Y:S05]  /*5ff0*/  @P0 BRA `(.L_x_1474) ;  /* 0xfffffffc00ec0947 */ /* 0x000fea000383ffff */
.L_x_1473:
        /* <DEDUP_REMOVED lines=24> */
.L_x_1475:
        /* <DEDUP_REMOVED lines=25> */
.L_x_1476:
        /* <DEDUP_REMOVED lines=15> */
.L_x_5131:


//--------------------- .text._Z35group_norm_nhwc_bwd_one_pass_kernelI11Fp16IOBf16WLi256ELi84ELi672EEv26Group_norm_nhwc_bwd_params --------------------------
	.section	.text._Z35group_norm_nhwc_bwd_one_pass_kernelI11Fp16IOBf16WLi256ELi84ELi672EEv26Group_norm_nhwc_bwd_params,"ax",@progbits
	.align	128
        .global         _Z35group_norm_nhwc_bwd_one_pass_kernelI11Fp16IOBf16WLi256ELi84ELi672EEv26Group_norm_nhwc_bwd_params
        .type           _Z35group_norm_nhwc_bwd_one_pass_kernelI11Fp16IOBf16WLi256ELi84ELi672EEv26Group_norm_nhwc_bwd_params,@function
        .size           _Z35group_norm_nhwc_bwd_one_pass_kernelI11Fp16IOBf16WLi256ELi84ELi672EEv26Group_norm_nhwc_bwd_params,(.L_x_5132 - _Z35group_norm_nhwc_bwd_one_pass_kernelI11Fp16IOBf16WLi256ELi84ELi672EEv26Group_norm_nhwc_bwd_params)
        .other          _Z35group_norm_nhwc_bwd_one_pass_kernelI11Fp16IOBf16WLi256ELi84ELi672EEv26Group_norm_nhwc_bwd_params,@"STO_CUDA_ENTRY STV_DEFAULT"
_Z35group_norm_nhwc_bwd_one_pass_kernelI11Fp16IOBf16WLi256ELi84ELi672EEv26Group_norm_nhwc_bwd_params:
.text._Z35group_norm_nhwc_bwd_one_pass_kernelI11Fp16IOBf16WLi256ELi84ELi672EEv26Group_norm_nhwc_bwd_params:
        /* <DEDUP_REMOVED lines=51> */
.L_x_1560:
        /* <DEDUP_REMOVED lines=8> */
[----:B------:R-:W1:Y:S01]  /*03b0*/  @P1 LDC.64 R20, c[0x0][0x230] ;  /* 0x00008c00ff141b82 */ /* 0x000e620000000a00 */
        /* <DEDUP_REMOVED lines=33> */
[----:B------:R-:W-:-:S02]  /*05d0*/  SEL R71, R7, R6, !P2 ;  /* 0x0000000607477207 */ /* 0x000fc40005000000 */
[----:B------:R-:W-:Y:S02]  /*05e0*/  ISETP.GE.AND.EX P3, PT, R4, UR19, PT, P3 ;  /* 0x0000001304007c0c */ /* 0x000fe4000bf66330 */
[----:B------:R-:W-:Y:S01]  /*05f0*/  @!P0 IADD3 R5, -R5, RZ, RZ ;  /* 0x000000ff05058210 */ /* 0x000fe20007ffe1ff */
[----:B------:R-:W-:Y:S01]  /*0600*/  IMAD R32, R71, 0x54, RZ ;  /* 0x0000005447207824 */ /* 0x000fe200078e02ff */
[----:B------:R-:W-:Y:S02]  /*0610*/  ISETP.GT.U32.OR P3, PT, R54, 0x29f, P3 ;  /* 0x0000029f3600780c */ /* 0x000fe40001f64470 */
[----:B------:R-:W-:Y:S02]  /*0620*/  SEL R5, R7, R5, !P2 ;  /* 0x0000000507057207 */ /* 0x000fe40005000000 */
[----:B------:R-:W-:Y:S02]  /*0630*/  SHF.R.S32.HI R7, RZ, 0x1f, R55 ;  /* 0x0000001fff077819 */ /* 0x000fe40000011437 */
[----:B------:R-:W-:-:S02]  /*0640*/  IADD3 R72, P0, R55, R32, RZ ;  /* 0x0000002037487210 */ /* 0x000fc40007f1e0ff */
[----:B------:R-:W-:Y:S02]  /*0650*/  SHF.R.S32.HI R4, RZ, 0x1f, R5 ;  /* 0x0000001fff047819 */ /* 0x000fe40000011405 */
[----:B------:R-:W-:Y:S02]  /*0660*/  LEA.HI.X.SX32 R73, R32, R7, 0x1, P0 ;  /* 0x0000000720497211 */ /* 0x000fe400000f0eff */
[----:B------:R-:W-:Y:S01]  /*0670*/  ISETP.GE.U32.AND P4, PT, R15, UR18, PT ;  /* 0x000000120f007c0c */ /* 0x000fe2000bf86070 */
[----:B------:R-:W-:Y:S01]  /*0680*/  IMAD R4, R4, UR10, RZ ;  /* 0x0000000a04047c24 */ /* 0x000fe2000f8e02ff */
[----:B------:R-:W3:Y:S01]  /*0690*/  @!P3 LDC.64 R6, c[0x0][0x288] ;  /* 0x0000a200ff06bb82 */ /* 0x000ee20000000a00 */
[----:B------:R-:W-:Y:S01]  /*06a0*/  IMAD.WIDE.U32 R72, R5, UR10, R72 ;  /* 0x0000000a05487c25 */ /* 0x000fe2000f8e0048 */
[----:B------:R-:W-:Y:S02]  /*06b0*/  ISETP.GE.AND.EX P4, PT, R25, UR19, PT, P4 ;  /* 0x0000001319007c0c */ /* 0x000fe4000bf86340 */
[----:B------:R-:W-:Y:S01]  /*06c0*/  ISETP.GE.U32.AND P0, PT, R14, UR18, PT ;  /* 0x000000120e007c0c */ /* 0x000fe2000bf06070 */
[----:B------:R-:W-:Y:S01]  /*06d0*/  IMAD R77, R5, UR11, R4 ;  /* 0x0000000b054d7c24 */ /* 0x000fe2000f8e0204 */
[----:B------:R-:W-:Y:S01]  /*06e0*/  @P1 MOV R76, R72 ;  /* 0x00000048004c1202 */ /* 0x000fe20000000f00 */
[----:B0-----:R-:W-:Y:S01]  /*06f0*/  @P1 IMAD R4, R3, R8, RZ ;  /* 0x0000000803041224 */ /* 0x001fe200078e02ff */
[----:B------:R-:W-:Y:S01]  /*0700*/  ISETP.GT.U32.OR P4, PT, R54, 0x29f, P4 ;  /* 0x0000029f3600780c */ /* 0x000fe20002784470 */
[----:B------:R-:W0:Y:S01]  /*0710*/  @!P3 LDC.64 R16, c[0x0][0x230] ;  /* 0x00008c00ff10bb82 */ /* 0x000e220000000a00 */
[----:B------:R-:W-:Y:S01]  /*0720*/  IADD3 R77, R73, R77, RZ ;  /* 0x0000004d494d7210 */ /* 0x000fe20007ffe0ff */
[----:B------:R-:W-:Y:S01]  /*0730*/  @P1 IMAD R9, R53, R9, R4 ;  /* 0x0000000935091224 */ /* 0x000fe200078e0204 */
[----:B------:R-:W-:-:S02]  /*0740*/  ISETP.GE.AND.EX P0, PT, R27, UR19, PT, P0 ;  /* 0x000000131b007c0c */ /* 0x000fc4000bf06300 */
[----:B------:R-:W-:Y:S02]  /*0750*/  CS2R R46, SRZ ;  /* 0x00000000002e7805 */ /* 0x000fe4000001ff00 */
[----:B------:R-:W-:Y:S01]  /*0760*/  CS2R R42, SRZ ;  /* 0x00000000002a7805 */ /* 0x000fe2000001ff00 */
[----:B------:R-:W-:Y:S01]  /*0770*/  @P1 IMAD.WIDE.U32 R4, R53, R8, R76 ;  /* 0x0000000835041225 */ /* 0x000fe200078e004c */
[----:B------:R-:W-:Y:S02]  /*0780*/  ISETP.GT.U32.OR P0, PT, R54, 0x29f, P0 ;  /* 0x0000029f3600780c */ /* 0x000fe40000704470 */
[----:B------:R-:W-:Y:S02]  /*0790*/  CS2R R44, SRZ ;  /* 0x00000000002c7805 */ /* 0x000fe4000001ff00 */
[----:B------:R-:W-:Y:S02]  /*07a0*/  CS2R R40, SRZ ;  /* 0x0000000000287805 */ /* 0x000fe4000001ff00 */
[----:B------:R-:W-:-:S02]  /*07b0*/  CS2R R38, SRZ ;  /* 0x0000000000267805 */ /* 0x000fc4000001ff00 */
[----:B------:R-:W-:Y:S01]  /*07c0*/  @P1 IADD3 R5, R5, R9, RZ ;  /* 0x0000000905051210 */ /* 0x000fe20007ffe0ff */
[----:B------:R-:W4:Y:S01]  /*07d0*/  @!P4 LDC.64 R12, c[0x0][0x288] ;  /* 0x0000a200ff0ccb82 */ /* 0x000f220000000a00 */
[----:B------:R-:W-:Y:S02]  /*07e0*/  SHF.R.S32.HI R9, RZ, 0x1f, R23 ;  /* 0x0000001fff097819 */ /* 0x000fe40000011417 */
[----:B------:R-:W-:Y:S02]  /*07f0*/  CS2R R36, SRZ ;  /* 0x0000000000247805 */ /* 0x000fe4000001ff00 */
[C---:B------:R-:W-:Y:S01]  /*0800*/  @P1 SHF.L.U32 R11, R4.reuse, 0x1, RZ ;  /* 0x00000001040b1819 */ /* 0x040fe200000006ff */
[----:B------:R-:W-:Y:S01]  /*0810*/  ULDC.64 UR10, c[0x0][0x248] ;  /* 0x00009200000a7ab9 */ /* 0x000fe20000000a00 */
[----:B------:R-:W-:Y:S01]  /*0820*/  @P1 SHF.L.U64.HI R22, R4, 0x1, R5 ;  /* 0x0000000104161819 */ /* 0x000fe20000010205 */
[----:B---3--:R-:W-:Y:S01]  /*0830*/  @!P3 IMAD R8, R9, R6, RZ ;  /* 0x000000060908b224 */ /* 0x008fe200078e02ff */
[----:B------:R-:W-:Y:S01]  /*0840*/  @!P3 MOV R9, R77 ;  /* 0x0000004d0009b202 */ /* 0x000fe20000000f00 */
[----:B------:R-:W3:Y:S01]  /*0850*/  @!P3 LDC.64 R4, c[0x0][0x228] ;  /* 0x00008a00ff04bb82 */ /* 0x000ee20000000a00 */
[----:B-1----:R-:W-:Y:S01]  /*0860*/  @P1 IADD3 R20, P2, R11, R20, RZ ;  /* 0x000000140b141210 */ /* 0x002fe20007f5e0ff */
[----:B------:R-:W-:Y:S01]  /*0870*/  @!P3 IMAD R7, R23, R7, R8 ;  /* 0x000000071707b224 */ /* 0x000fe200078e0208 */
[----:B------:R-:W-:-:S02]  /*0880*/  @!P3 MOV R8, R72 ;  /* 0x000000480008b202 */ /* 0x000fc40000000f00 */
[----:B------:R-:W-:Y:S02]  /*0890*/  @P1 IADD3.X R21, R22, R21, RZ, P2, !PT ;  /* 0x0000001516151210 */ /* 0x000fe400017fe4ff */
[----:B------:R-:W-:Y:S01]  /*08a0*/  ISETP.GE.U32.AND P2, PT, R19, UR18, PT ;  /* 0x0000001213007c0c */ /* 0x000fe2000bf46070 */
[----:B------:R-:W-:Y:S01]  /*08b0*/  @!P3 IMAD.WIDE.U32 R8, R23, R6, R8 ;  /* 0x000000061708b225 */ /* 0x000fe200078e0008 */
[----:B------:R-:W-:Y:S01]  /*08c0*/  SHF.R.S32.HI R23, RZ, 0x1f, R19 ;  /* 0x0000001fff177819 */ /* 0x000fe20000011413 */
[----:B------:R4:W5:Y:S01]  /*08d0*/  @P1 LDG.E R48, desc[UR12][R20.64] ;  /* 0x0000000c14301981 */ /* 0x000962000c1e1900 */
[----:B--2---:R-:W-:Y:S02]  /*08e0*/  @P1 IADD3 R30, P5, R11, R30, RZ ;  /* 0x0000001e0b1e1210 */ /* 0x004fe40007fbe0ff */
[----:B------:R-:W-:Y:S01]  /*08f0*/  @!P3 IADD3 R9, R9, R7, RZ ;  /* 0x000000070909b210 */ /* 0x000fe20007ffe0ff */
[----:B------:R-:W1:Y:S01]  /*0900*/  @!P4 LDC.64 R10, c[0x0][0x230] ;  /* 0x00008c00ff0acb82 */ /* 0x000e620000000a00 */
[----:B------:R-:W-:-:S02]  /*0910*/  @!P3 SHF.L.U32 R29, R8, 0x1, RZ ;  /* 0x00000001081db819 */ /* 0x000fc400000006ff */
[----:B------:R-:W-:Y:S02]  /*0920*/  ISETP.GE.AND.EX P2, PT, R23, UR19, PT, P2 ;  /* 0x0000001317007c0c */ /* 0x000fe4000bf46320 */
[----:B0-----:R-:W-:Y:S01]  /*0930*/  @!P3 IADD3 R24, P6, R29, R16, RZ ;  /* 0x000000101d18b210 */ /* 0x001fe20007fde0ff */
[----:B----4-:R-:W-:Y:S01]  /*0940*/  @!P4 IMAD R20, R25, R12, RZ ;  /* 0x0000000c1914c224 */ /* 0x010fe200078e02ff */
[----:B------:R-:W-:Y:S01]  /*0950*/  @P1 IADD3.X R31, R22, R31, RZ, P5, !PT ;  /* 0x0000001f161f1210 */ /* 0x000fe20002ffe4ff */
[----:B------:R-:W0:Y:S01]  /*0960*/  @!P0 LDC.64 R6, c[0x0][0x288] ;  /* 0x0000a200ff068b82 */ /* 0x000e220000000a00 */
[----:B------:R-:W-:Y:S02]  /*0970*/  @!P3 SHF.L.U64.HI R18, R8, 0x1, R9 ;  /* 0x000000010812b819 */ /* 0x000fe40000010209 */
[----:B------:R-:W-:Y:S02]  /*0980*/  ISETP.GT.U32.OR P2, PT, R54, 0x29f, P2 ;  /* 0x0000029f3600780c */ /* 0x000fe40001744470 */
[----:B---3--:R-:W-:Y:S01]  /*0990*/  @!P3 IADD3 R16, P5, R29, R4, RZ ;  /* 0x000000041d10b210 */ /* 0x008fe20007fbe0ff */
[----:B------:R-:W-:Y:S01]  /*09a0*/  @!P4 IMAD R29, R15, R13, R20 ;  /* 0x0000000d0f1dc224 */ /* 0x000fe200078e0214 */
[----:B------:R-:W-:Y:S01]  /*09b0*/  @!P4 MOV R20, R72 ;  /* 0x000000480014c202 */ /* 0x000fe20000000f00 */
[----:B------:R-:W2:Y:S01]  /*09c0*/  @!P4 LDC.64 R8, c[0x0][0x228] ;  /* 0x00008a00ff08cb82 */ /* 0x000ea20000000a00 */
[----:B------:R-:W-:Y:S01]  /*09d0*/  @!P4 MOV R21, R77 ;  /* 0x0000004d0015c202 */ /* 0x000fe20000000f00 */
[----:B------:R-:W-:Y:S01]  /*09e0*/  HFMA2.MMA R4, -RZ, RZ, 0, 0 ;  /* 0x00000000ff047435 */ /* 0x000fe200000001ff */
[----:B------:R-:W-:-:S02]  /*09f0*/  @!P3 IADD3.X R25, R18, R17, RZ, P6, !PT ;  /* 0x000000111219b210 */ /* 0x000fc400037fe4ff */
[----:B------:R-:W-:Y:S01]  /*0a00*/  @!P3 IADD3.X R17, R18, R5, RZ, P5, !PT ;  /* 0x000000051211b210 */ /* 0x000fe20002ffe4ff */
[----:B------:R-:W-:Y:S01]  /*0a10*/  HFMA2.MMA R5, -RZ, RZ, 0, 0 ;  /* 0x00000000ff057435 */ /* 0x000fe200000001ff */
[----:B------:R-:W-:Y:S02]  /*0a20*/  @!P4 IMAD.WIDE.U32 R12, R15, R12, R20 ;  /* 0x0000000c0f0cc225 */ /* 0x000fe400078e0014 */
[----:B------:R-:W3:Y:S03]  /*0a30*/  @!P2 LDC.64 R20, c[0x0][0x288] ;  /* 0x0000a200ff14ab82 */ /* 0x000ee60000000a00 */
[----:B------:R-:W-:Y:S01]  /*0a40*/  @!P4 IADD3 R15, R13, R29, RZ ;  /* 0x0000001d0d0fc210 */ /* 0x000fe20007ffe0ff */
[----:B------:R4:W5:Y:S01]  /*0a50*/  @!P3 LDG.E R4, desc[UR12][R24.64] ;  /* 0x0000000c1804b981 */ /* 0x000962000c1e1900 */
[----:B------:R-:W-:Y:S01]  /*0a60*/  @!P4 SHF.L.U32 R13, R12, 0x1, RZ ;  /* 0x000000010c0dc819 */ /* 0x000fe200000006ff */
[----:B0-----:R-:W-:-:S02]  /*0a70*/  @!P0 IMAD R27, R27, R6, RZ ;  /* 0x000000061b1b8224 */ /* 0x001fc400078e02ff */
[----:B------:R0:W5:Y:S01]  /*0a80*/  @!P3 LDG.E R5, desc[UR12][R16.64] ;  /* 0x0000000c1005b981 */ /* 0x000162000c1e1900 */
[----:B------:R-:W-:Y:S02]  /*0a90*/  @!P4 SHF.L.U64.HI R18, R12, 0x1, R15 ;  /* 0x000000010c12c819 */ /* 0x000fe4000001020f */
[----:B-1----:R-:W-:Y:S01]  /*0aa0*/  @!P4 IADD3 R26, P3, R13, R10, RZ ;  /* 0x0000000a0d1ac210 */ /* 0x002fe20007f7e0ff */
[----:B------:R-:W-:Y:S01]  /*0ab0*/  @!P0 IMAD R29, R14, R7, R27 ;  /* 0x000000070e1d8224 */ /* 0x000fe200078e021b */
[----:B------:R-:W-:Y:S02]  /*0ac0*/  IADD3 R22, R53, 0x80, RZ ;  /* 0x0000008035167810 */ /* 0x000fe40007ffe0ff */
[----:B------:R-:W-:Y:S02]  /*0ad0*/  @!P4 IADD3.X R27, R18, R11, RZ, P3, !PT ;  /* 0x0000000b121bc210 */ /* 0x000fe40001ffe4ff */
[----:B------:R-:W-:Y:S02]  /*0ae0*/  ISETP.GE.U32.AND P3, PT, R22, UR18, PT ;  /* 0x0000001216007c0c */ /* 0x000fe4000bf66070 */
[----:B----4-:R-:W-:Y:S01]  /*0af0*/  SHF.R.S32.HI R25, RZ, 0x1f, R22 ;  /* 0x0000001fff197819 */ /* 0x010fe20000011416 */
[----:B------:R1:W5:Y:S01]  /*0b00*/  @!P4 LDG.E R47, desc[UR12][R26.64] ;  /* 0x0000000c1a2fc981 */ /* 0x000362000c1e1900 */
[----:B--2---:R-:W-:-:S02]  /*0b10*/  @!P4 IADD3 R10, P5, R13, R8, RZ ;  /* 0x000000080d0ac210 */ /* 0x004fc40007fbe0ff */
[----:B------:R-:W-:Y:S01]  /*0b20*/  ISETP.GE.AND.EX P3, PT, R25, UR19, PT, P3 ;  /* 0x0000001319007c0c */ /* 0x000fe2000bf66330 */
[----:B------:R-:W2:Y:S01]  /*0b30*/  @!P0 LDC.64 R12, c[0x0][0x230] ;  /* 0x00008c00ff0c8b82 */ /* 0x000ea20000000a00 */
[----:B0-----:R-:W-:Y:S02]  /*0b40*/  @!P0 MOV R16, R72 ;  /* 0x0000004800108202 */ /* 0x001fe40000000f00 */
[----:B------:R-:W-:Y:S02]  /*0b50*/  @!P0 MOV R17, R77 ;  /* 0x0000004d00118202 */ /* 0x000fe40000000f00 */
[----:B------:R-:W-:Y:S01]  /*0b60*/  ISETP.GT.U32.OR P3, PT, R54, 0x29f, P3 ;  /* 0x0000029f3600780c */ /* 0x000fe20001f64470 */
[----:B---3--:R-:W-:Y:S02]  /*0b70*/  @!P2 IMAD R8, R23, R20, RZ ;  /* 0x000000141708a224 */ /* 0x008fe400078e02ff */
[----:B------:R-:W-:Y:S02]  /*0b80*/  @!P0 IMAD.WIDE.U32 R6, R14, R6, R16 ;  /* 0x000000060e068225 */ /* 0x000fe400078e0010 */
[----:B------:R-:W0:Y:S01]  /*0b90*/  @!P0 LDC.64 R14, c[0x0][0x228] ;  /* 0x00008a00ff0e8b82 */ /* 0x000e220000000a00 */
[----:B------:R-:W-:-:S02]  /*0ba0*/  @!P4 IADD3.X R11, R18, R9, RZ, P5, !PT ;  /* 0x00000009120bc210 */ /* 0x000fc40002ffe4ff */
[----:B------:R-:W-:Y:S01]  /*0bb0*/  @!P0 IADD3 R7, R7, R29, RZ ;  /* 0x0000001d07078210 */ /* 0x000fe20007ffe0ff */
[----:B------:R-:W-:Y:S01]  /*0bc0*/  @!P2 IMAD R29, R19, R21, R8 ;  /* 0x00000015131da224 */ /* 0x000fe200078e0208 */
[----:B-1----:R-:W-:Y:S01]  /*0bd0*/  @!P2 MOV R26, R72 ;  /* 0x00000048001aa202 */ /* 0x002fe20000000f00 */
[----:B------:R1:W5:Y:S01]  /*0be0*/  @!P4 LDG.E R46, desc[UR12][R10.64] ;  /* 0x0000000c0a2ec981 */ /* 0x000362000c1e1900 */
[----:B------:R-:W-:Y:S01]  /*0bf0*/  @!P2 MOV R27, R77 ;  /* 0x0000004d001ba202 */ /* 0x000fe20000000f00 */
[----:B------:R-:W3:Y:S01]  /*0c00*/  @!P3 LDC.64 R8, c[0x0][0x288] ;  /* 0x0000a200ff08bb82 */ /* 0x000ee20000000a00 */
[----:B------:R-:W-:Y:S01]  /*0c10*/  IADD3 R18, R53, 0x90, RZ ;  /* 0x0000009035127810 */ /* 0x000fe20007ffe0ff */
[----:B------:R-:W-:-:S03]  /*0c20*/  @!P2 IMAD.WIDE.U32 R26, R19, R20, R26 ;  /* 0x00000014131aa225 */ /* 0x000fc600078e001a */
[----:B------:R-:W-:Y:S02]  /*0c30*/  ISETP.GE.U32.AND P5, PT, R18, UR18, PT ;  /* 0x0000001212007c0c */ /* 0x000fe4000bfa6070 */
[----:B------:R-:W-:Y:S01]  /*0c40*/  SHF.R.S32.HI R19, RZ, 0x1f, R18 ;  /* 0x0000001fff137819 */ /* 0x000fe20000011412 */
[----:B------:R-:W4:Y:S01]  /*0c50*/  @!P2 LDC.64 R16, c[0x0][0x230] ;  /* 0x00008c00ff10ab82 */ /* 0x000f220000000a00 */
[C---:B------:R-:W-:Y:S02]  /*0c60*/  @!P0 SHF.L.U32 R23, R6.reuse, 0x1, RZ ;  /* 0x0000000106178819 */ /* 0x040fe400000006ff */
[----:B------:R-:W-:Y:S02]  /*0c70*/  ISETP.GE.AND.EX P5, PT, R19, UR19, PT, P5 ;  /* 0x0000001313007c0c */ /* 0x000fe4000bfa6350 */
[----:B------:R-:W-:Y:S02]  /*0c80*/  @!P0 SHF.L.U64.HI R24, R6, 0x1, R7 ;  /* 0x0000000106188819 */ /* 0x000fe40000010207 */
[----:B--2---:R-:W-:Y:S01]  /*0c90*/  @!P0 IADD3 R20, P6, R23, R12, RZ ;  /* 0x0000000c17148210 */ /* 0x004fe20007fde0ff */
[----:B------:R-:W2:Y:S01]  /*0ca0*/  @!P2 LDC.64 R6, c[0x0][0x228] ;  /* 0x00008a00ff06ab82 */ /* 0x000ea20000000a00 */
[----:B------:R-:W-:-:S02]  /*0cb0*/  ISETP.GT.U32.OR P4, PT, R54, 0x29f, P5 ;  /* 0x0000029f3600780c */ /* 0x000fc40002f84470 */
[----:B------:R-:W-:Y:S02]  /*0cc0*/  @!P0 IADD3.X R21, R24, R13, RZ, P6, !PT ;  /* 0x0000000d18158210 */ /* 0x000fe400037fe4ff */
[----:B------:R-:W-:Y:S02]  /*0cd0*/  @!P2 IADD3 R13, R27, R29, RZ ;  /* 0x0000001d1b0da210 */ /* 0x000fe40007ffe0ff */
[----:B0-----:R-:W-:Y:S01]  /*0ce0*/  @!P0 IADD3 R12, P5, R23, R14, RZ ;  /* 0x0000000e170c8210 */ /* 0x001fe20007fbe0ff */
[----:B------:R-:W5:Y:S01]  /*0cf0*/  @!P0 LDG.E R44, desc[UR12][R20.64] ;  /* 0x0000000c142c8981 */ /* 0x000f62000c1e1900 */
[C---:B------:R-:W-:Y:S02]  /*0d00*/  @!P2 SHF.L.U32 R29, R26.reuse, 0x1, RZ ;  /* 0x000000011a1da819 */ /* 0x040fe400000006ff */
[----:B------:R-:W-:Y:S02]  /*0d10*/  @!P2 SHF.L.U64.HI R26, R26, 0x1, R13 ;  /* 0x000000011a1aa819 */ /* 0x000fe4000001020d */
[----:B------:R-:W-:Y:S01]  /*0d20*/  @!P0 IADD3.X R13, R24, R15, RZ, P5, !PT ;  /* 0x0000000f180d8210 */ /* 0x000fe20002ffe4ff */
[----:B---3--:R-:W-:Y:S01]  /*0d30*/  @!P3 IMAD R23, R25, R8, RZ ;  /* 0x000000081917b224 */ /* 0x008fe200078e02ff */
[----:B------:R-:W-:Y:S01]  /*0d40*/  IADD3 R25, R53, 0xa0, RZ ;  /* 0x000000a035197810 */ /* 0x000fe20007ffe0ff */
[----:B-1----:R-:W0:Y:S02]  /*0d50*/  @!P4 LDC.64 R10, c[0x0][0x288] ;  /* 0x0000a200ff0acb82 */ /* 0x002e240000000a00 */
[----:B------:R1:W5:Y:S01]  /*0d60*/  @!P0 LDG.E R43, desc[UR12][R12.64] ;  /* 0x0000000c0c2b8981 */ /* 0x000362000c1e1900 */
[----:B------:R-:W-:-:S02]  /*0d70*/  ISETP.GE.U32.AND P0, PT, R25, UR18, PT ;  /* 0x0000001219007c0c */ /* 0x000fc4000bf06070 */
[----:B------:R-:W-:-:S03]  /*0d80*/  SHF.R.S32.HI R27, RZ, 0x1f, R25 ;  /* 0x0000001fff1b7819 */ /* 0x000fc60000011419 */
[----:B------:R-:W3:Y:S01]  /*0d90*/  @!P3 LDC.64 R14, c[0x0][0x230] ;  /* 0x00008c00ff0ebb82 */ /* 0x000ee20000000a00 */
[----:B-1----:R-:W-:Y:S02]  /*0da0*/  @!P3 MOV R12, R72 ;  /* 0x00000048000cb202 */ /* 0x002fe40000000f00 */
[----:B------:R-:W-:Y:S01]  /*0db0*/  @!P3 MOV R13, R77 ;  /* 0x0000004d000db202 */ /* 0x000fe20000000f00 */
[C---:B------:R-:W-:Y:S01]  /*0dc0*/  @!P3 IMAD R21, R22.reuse, R9, R23 ;  /* 0x000000091615b224 */ /* 0x040fe200078e0217 */
[----:B------:R-:W-:Y:S01]  /*0dd0*/  ISETP.GE.AND.EX P0, PT, R27, UR19, PT, P0 ;  /* 0x000000131b007c0c */ /* 0x000fe2000bf06300 */
[----:B------:R-:W-:Y:S02]  /*0de0*/  @!P3 IMAD.WIDE.U32 R22, R22, R8, R12 ;  /* 0x000000081616b225 */ /* 0x000fe400078e000c */
[----:B------:R-:W1:Y:S01]  /*0df0*/  @!P3 LDC.64 R8, c[0x0][0x228] ;  /* 0x00008a00ff08bb82 */ /* 0x000e620000000a00 */
[----:B------:R-:W-:Y:S02]  /*0e00*/  ISETP.GT.U32.OR P0, PT, R54, 0x29f, P0 ;  /* 0x0000029f3600780c */ /* 0x000fe40000704470 */
[----:B------:R-:W-:-:S02]  /*0e10*/  @!P3 IADD3 R13, R23, R21, RZ ;  /* 0x00000015170db210 */ /* 0x000fc40007ffe0ff */
[C---:B--2---:R-:W-:Y:S02]  /*0e20*/  @!P2 IADD3 R20, P5, R29.reuse, R6, RZ ;  /* 0x000000061d14a210 */ /* 0x044fe40007fbe0ff */
[----:B----4-:R-:W-:Y:S02]  /*0e30*/  @!P2 IADD3 R16, P6, R29, R16, RZ ;  /* 0x000000101d10a210 */ /* 0x010fe40007fde0ff */
[----:B------:R-:W-:Y:S02]  /*0e40*/  @!P3 SHF.L.U32 R29, R22, 0x1, RZ ;  /* 0x00000001161db819 */ /* 0x000fe400000006ff */
[----:B------:R-:W-:Y:S02]  /*0e50*/  @!P2 IADD3.X R21, R26, R7, RZ, P5, !PT ;  /* 0x000000071a15a210 */ /* 0x000fe40002ffe4ff */
[----:B------:R-:W-:Y:S01]  /*0e60*/  @!P3 SHF.L.U64.HI R22, R22, 0x1, R13 ;  /* 0x000000011616b819 */ /* 0x000fe2000001020d */
[----:B------:R-:W2:Y:S01]  /*0e70*/  @!P4 LDC.64 R6, c[0x0][0x230] ;  /* 0x00008c00ff06cb82 */ /* 0x000ea20000000a00 */
[----:B------:R-:W-:Y:S01]  /*0e80*/  @!P2 IADD3.X R17, R26, R17, RZ, P6, !PT ;  /* 0x000000111a11a210 */ /* 0x000fe200037fe4ff */
[----:B------:R4:W5:Y:S01]  /*0e90*/  @!P2 LDG.E R42, desc[UR12][R20.64] ;  /* 0x0000000c142aa981 */ /* 0x000962000c1e1900 */
[----:B------:R-:W-:Y:S01]  /*0ea0*/  IADD3 R23, R53, 0xb0, RZ ;  /* 0x000000b035177810 */ /* 0x000fe20007ffe0ff */
[----:B0-----:R-:W-:-:S02]  /*0eb0*/  @!P4 IMAD R19, R19, R10, RZ ;  /* 0x0000000a1313c224 */ /* 0x001fc400078e02ff */
[----:B------:R0:W5:Y:S02]  /*0ec0*/  @!P2 LDG.E R45, desc[UR12][R16.64] ;  /* 0x0000000c102da981 */ /* 0x000164000c1e1900 */
[----:B------:R-:W2:Y:S01]  /*0ed0*/  @!P4 LDC.64 R12, c[0x0][0x228] ;  /* 0x00008a00ff0ccb82 */ /* 0x000ea20000000a00 */
[----:B------:R-:W-:Y:S02]  /*0ee0*/  ISETP.GE.U32.AND P2, PT, R23, UR18, PT ;  /* 0x0000001217007c0c */ /* 0x000fe4000bf46070 */
[----:B------:R-:W-:Y:S02]  /*0ef0*/  SHF.R.S32.HI R33, RZ, 0x1f, R23 ;  /* 0x0000001fff217819 */ /* 0x000fe40000011417 */
[----:B----4-:R-:W-:Y:S02]  /*0f00*/  @!P4 MOV R20, R72 ;  /* 0x000000480014c202 */ /* 0x010fe40000000f00 */
[----:B------:R-:W-:Y:S01]  /*0f10*/  @!P4 MOV R21, R77 ;  /* 0x0000004d0015c202 */ /* 0x000fe20000000f00 */
[----:B0-----:R-:W0:Y:S01]  /*0f20*/  @!P0 LDC.64 R16, c[0x0][0x288] ;  /* 0x0000a200ff108b82 */ /* 0x001e220000000a00 */
[----:B---3--:R-:W-:Y:S01]  /*0f30*/  @!P3 IADD3 R14, P5, R29, R14, RZ ;  /* 0x0000000e1d0eb210 */ /* 0x008fe20007fbe0ff */
[C---:B------:R-:W-:Y:S01]  /*0f40*/  @!P4 IMAD R19, R18.reuse, R11, R19 ;  /* 0x0000000b1213c224 */ /* 0x040fe200078e0213 */
[----:B------:R-:W-:Y:S01]  /*0f50*/  ISETP.GE.AND.EX P2, PT, R33, UR19, PT, P2 ;  /* 0x0000001321007c0c */ /* 0x000fe2000bf46320 */
[----:B------:R-:W-:Y:S01]  /*0f60*/  @!P4 IMAD.WIDE.U32 R10, R18, R10, R20 ;  /* 0x0000000a120ac225 */ /* 0x000fe200078e0014 */
[----:B------:R-:W-:-:S02]  /*0f70*/  @!P3 IADD3.X R15, R22, R15, RZ, P5, !PT ;  /* 0x0000000f160fb210 */ /* 0x000fc40002ffe4ff */
[----:B-1----:R-:W-:Y:S02]  /*0f80*/  @!P3 IADD3 R18, P5, R29, R8, RZ ;  /* 0x000000081d12b210 */ /* 0x002fe40007fbe0ff */
[----:B------:R-:W-:Y:S01]  /*0f90*/  ISETP.GT.U32.OR P2, PT, R54, 0x29f, P2 ;  /* 0x0000029f3600780c */ /* 0x000fe20001744470 */
[----:B------:R1:W5:Y:S01]  /*0fa0*/  @!P3 LDG.E R40, desc[UR12][R14.64] ;  /* 0x0000000c0e28b981 */ /* 0x000362000c1e1900 */
[----:B------:R-:W-:Y:S02]  /*0fb0*/  @!P4 IADD3 R11, R11, R19, RZ ;  /* 0x000000130b0bc210 */ /* 0x000fe40007ffe0ff */
[----:B------:R-:W-:Y:S02]  /*0fc0*/  @!P3 IADD3.X R19, R22, R9, RZ, P5, !PT ;  /* 0x000000091613b210 */ /* 0x000fe40002ffe4ff */
[C---:B------:R-:W-:Y:S02]  /*0fd0*/  @!P4 SHF.L.U32 R9, R10.reuse, 0x1, RZ ;  /* 0x000000010a09c819 */ /* 0x040fe400000006ff */
[----:B------:R-:W-:Y:S01]  /*0fe0*/  @!P4 SHF.L.U64.HI R20, R10, 0x1, R11 ;  /* 0x000000010a14c819 */ /* 0x000fe2000001020b */
[----:B------:R3:W5:Y:S01]  /*0ff0*/  @!P3 LDG.E R39, desc[UR12][R18.64] ;  /* 0x0000000c1227b981 */ /* 0x000762000c1e1900 */
[C---:B--2---:R-:W-:Y:S01]  /*1000*/  @!P4 IADD3 R6, P6, R9.reuse, R6, RZ ;  /* 0x000000060906c210 */ /* 0x044fe20007fde0ff */
[----:B-1----:R-:W1:Y:S01]  /*1010*/  @!P0 LDC.64 R14, c[0x0][0x230] ;  /* 0x00008c00ff0e8b82 */ /* 0x002e620000000a00 */
[----:B------:R-:W-:-:S02]  /*1020*/  @!P4 IADD3 R12, P5, R9, R12, RZ ;  /* 0x0000000c090cc210 */ /* 0x000fc40007fbe0ff */
[----:B------:R-:W-:-:S05]  /*1030*/  IADD3 R21, R53, 0xd0, RZ ;  /* 0x000000d035157810 */ /* 0x000fca0007ffe0ff */
[----:B------:R-:W2:Y:S01]  /*1040*/  @!P0 LDC.64 R8, c[0x0][0x228] ;  /* 0x00008a00ff088b82 */ /* 0x000ea20000000a00 */
[----:B------:R-:W-:Y:S01]  /*1050*/  ISETP.GE.U32.AND P3, PT, R21, UR18, PT ;  /* 0x0000001215007c0c */ /* 0x000fe2000bf66070 */
[----:B0-----:R-:W-:Y:S01]  /*1060*/  @!P0 IMAD R22, R27, R16, RZ ;  /* 0x000000101b168224 */ /* 0x001fe200078e02ff */
[----:B------:R-:W-:Y:S02]  /*1070*/  SHF.R.S32.HI R29, RZ, 0x1f, R21 ;  /* 0x0000001fff1d7819 */ /* 0x000fe40000011415 */
[----:B---3--:R-:W-:-:S03]  /*1080*/  @!P0 MOV R18, R72 ;  /* 0x0000004800128202 */ /* 0x008fc60000000f00 */
[----:B------:R-:W0:Y:S01]  /*1090*/  @!P2 LDC.64 R10, c[0x0][0x288] ;  /* 0x0000a200ff0aab82 */ /* 0x000e220000000a00 */
[----:B------:R-:W-:Y:S01]  /*10a0*/  @!P0 MOV R19, R77 ;  /* 0x0000004d00138202 */ /* 0x000fe20000000f00 */
[----:B------:R-:W-:Y:S01]  /*10b0*/  @!P0 IMAD R27, R25, R17, R22 ;  /* 0x00000011191b8224 */ /* 0x000fe200078e0216 */
[----:B------:R-:W-:Y:S01]  /*10c0*/  ISETP.GE.AND.EX P3, PT, R29, UR19, PT, P3 ;  /* 0x000000131d007c0c */ /* 0x000fe2000bf66330 */
[----:B------:R-:W-:-:S03]  /*10d0*/  @!P0 IMAD.WIDE.U32 R18, R25, R16, R18 ;  /* 0x0000001019128225 */ /* 0x000fc600078e0012 */
[----:B------:R-:W-:Y:S01]  /*10e0*/  ISETP.GT.U32.OR P3, PT, R54, 0x29f, P3 ;  /* 0x0000029f3600780c */ /* 0x000fe20001f64470 */
[----:B------:R-:W3:Y:S01]  /*10f0*/  @!P2 LDC.64 R56, c[0x0][0x228] ;  /* 0x00008a00ff38ab82 */ /* 0x000ee20000000a00 */
[C---:B------:R-:W-:Y:S02]  /*1100*/  @!P4 IADD3.X R7, R20.reuse, R7, RZ, P6, !PT ;  /* 0x000000071407c210 */ /* 0x040fe400037fe4ff */
[----:B------:R-:W-:Y:S02]  /*1110*/  @!P4 IADD3.X R13, R20, R13, RZ, P5, !PT ;  /* 0x0000000d140dc210 */ /* 0x000fe40002ffe4ff */
[----:B------:R-:W-:Y:S01]  /*1120*/  @!P0 IADD3 R19, R19, R27, RZ ;  /* 0x0000001b13138210 */ /* 0x000fe20007ffe0ff */
[----:B------:R4:W5:Y:S01]  /*1130*/  @!P4 LDG.E R41, desc[UR12][R6.64] ;  /* 0x0000000c0629c981 */ /* 0x000962000c1e1900 */
[----:B------:R-:W-:Y:S01]  /*1140*/  IADD3 R17, R53, 0xe0, RZ ;  /* 0x000000e035117810 */ /* 0x000fe20007ffe0ff */
[----:B------:R-:W3:Y:S01]  /*1150*/  @!P2 LDC.64 R26, c[0x0][0x230] ;  /* 0x00008c00ff1aab82 */ /* 0x000ee20000000a00 */
[----:B------:R-:W-:Y:S01]  /*1160*/  @!P0 SHF.L.U32 R25, R18, 0x1, RZ ;  /* 0x0000000112198819 */ /* 0x000fe200000006ff */
[----:B------:R0:W5:Y:S01]  /*1170*/  @!P4 LDG.E R38, desc[UR12][R12.64] ;  /* 0x0000000c0c26c981 */ /* 0x000162000c1e1900 */
[----:B------:R-:W-:-:S02]  /*1180*/  ISETP.GE.U32.AND P4, PT, R17, UR18, PT ;  /* 0x0000001211007c0c */ /* 0x000fc4000bf86070 */
[----:B------:R-:W-:Y:S02]  /*1190*/  @!P0 SHF.L.U64.HI R16, R18, 0x1, R19 ;  /* 0x0000000112108819 */ /* 0x000fe40000010213 */
[----:B----4-:R-:W-:Y:S01]  /*11a0*/  SHF.R.S32.HI R7, RZ, 0x1f, R17 ;  /* 0x0000001fff077819 */ /* 0x010fe20000011411 */
[----:B------:R-:W4:Y:S01]  /*11b0*/  @!P3 LDC.64 R18, c[0x0][0x288] ;  /* 0x0000a200ff12bb82 */ /* 0x000f220000000a00 */
[C---:B-1----:R-:W-:Y:S02]  /*11c0*/  @!P0 IADD3 R14, P6, R25.reuse, R14, RZ ;  /* 0x0000000e190e8210 */ /* 0x042fe40007fde0ff */
[----:B--2---:R-:W-:Y:S01]  /*11d0*/  @!P0 IADD3 R8, P5, R25, R8, RZ ;  /* 0x0000000819088210 */ /* 0x004fe20007fbe0ff */
[----:B0-----:R-:W-:Y:S01]  /*11e0*/  @!P2 IMAD R20, R33, R10, RZ ;  /* 0x0000000a2114a224 */ /* 0x001fe200078e02ff */
[----:B------:R-:W-:Y:S02]  /*11f0*/  ISETP.GE.AND.EX P4, PT, R7, UR19, PT, P4 ;  /* 0x0000001307007c0c */ /* 0x000fe4000bf86340 */
[----:B------:R-:W-:-:S02]  /*1200*/  @!P2 MOV R12, R72 ;  /* 0x00000048000ca202 */ /* 0x000fc40000000f00 */
[----:B------:R-:W-:Y:S02]  /*1210*/  @!P2 MOV R13, R77 ;  /* 0x0000004d000da202 */ /* 0x000fe40000000f00 */
[C---:B------:R-:W-:Y:S02]  /*1220*/  @!P0 IADD3.X R15, R16.reuse, R15, RZ, P6, !PT ;  /* 0x0000000f100f8210 */ /* 0x040fe400037fe4ff */
[----:B------:R-:W-:Y:S01]  /*1230*/  @!P0 IADD3.X R9, R16, R9, RZ, P5, !PT ;  /* 0x0000000910098210 */ /* 0x000fe20002ffe4ff */
[----:B------:R-:W-:Y:S01]  /*1240*/  HFMA2.MMA R16, -RZ, RZ, 0, 0 ;  /* 0x00000000ff107435 */ /* 0x000fe200000001ff */
[----:B------:R-:W-:Y:S01]  /*1250*/  ISETP.GT.U32.OR P4, PT, R54, 0x29f, P4 ;  /* 0x0000029f3600780c */ /* 0x000fe20002784470 */
[C---:B------:R-:W-:Y:S01]  /*1260*/  @!P2 IMAD R25, R23.reuse, R11, R20 ;  /* 0x0000000b1719a224 */ /* 0x040fe200078e0214 */
[----:B------:R-:W5:Y:S01]  /*1270*/  @!P0 LDG.E R36, desc[UR12][R14.64] ;  /* 0x0000000c0e248981 */ /* 0x000f62000c1e1900 */
[----:B------:R-:W-:Y:S02]  /*1280*/  @!P2 IMAD.WIDE.U32 R10, R23, R10, R12 ;  /* 0x0000000a170aa225 */ /* 0x000fe400078e000c */
[----:B------:R-:W0:Y:S03]  /*1290*/  @!P3 LDC.64 R12, c[0x0][0x230] ;  /* 0x00008c00ff0cbb82 */ /* 0x000e260000000a00 */
[----:B------:R-:W-:Y:S01]  /*12a0*/  @!P2 IADD3 R11, R11, R25, RZ ;  /* 0x000000190b0ba210 */ /* 0x000fe20007ffe0ff */
[----:B------:R1:W5:Y:S01]  /*12b0*/  @!P0 LDG.E R16, desc[UR12][R8.64] ;  /* 0x0000000c08108981 */ /* 0x000362000c1e1900 */
[----:B------:R-:W-:-:S02]  /*12c0*/  @!P2 SHF.L.U32 R23, R10, 0x1, RZ ;  /* 0x000000010a17a819 */ /* 0x000fc400000006ff */
[----:B------:R-:W-:Y:S01]  /*12d0*/  @!P2 SHF.L.U64.HI R6, R10, 0x1, R11 ;  /* 0x000000010a06a819 */ /* 0x000fe2000001020b */
[----:B----4-:R-:W-:Y:S01]  /*12e0*/  @!P3 IMAD R20, R29, R18, RZ ;  /* 0x000000121d14b224 */ /* 0x010fe200078e02ff */
[----:B---3--:R-:W-:Y:S01]  /*12f0*/  @!P2 IADD3 R26, P0, R23, R26, RZ ;  /* 0x0000001a171aa210 */ /* 0x008fe20007f1e0ff */
[----:B------:R-:W2:Y:S03]  /*1300*/  @!P4 LDC.64 R10, c[0x0][0x288] ;  /* 0x0000a200ff0acb82 */ /* 0x000ea60000000a00 */
[----:B------:R-:W-:Y:S02]  /*1310*/  @!P2 IADD3.X R27, R6, R27, RZ, P0, !PT ;  /* 0x0000001b061ba210 */ /* 0x000fe400007fe4ff */
[----:B-1----:R-:W-:Y:S02]  /*1320*/  SHF.R.S32.HI R9, RZ, 0x1f, R52 ;  /* 0x0000001fff097819 */ /* 0x002fe40000011434 */
[----:B------:R-:W-:Y:S01]  /*1330*/  ISETP.GE.U32.AND P0, PT, R52, UR18, PT ;  /* 0x0000001234007c0c */ /* 0x000fe2000bf06070 */
[----:B------:R-:W1:Y:S01]  /*1340*/  @!P3 LDC.64 R24, c[0x0][0x228] ;  /* 0x00008a00ff18bb82 */ /* 0x000e620000000a00 */
[----:B------:R-:W-:Y:S01]  /*1350*/  @!P3 MOV R14, R72 ;  /* 0x00000048000eb202 */ /* 0x000fe20000000f00 */
[----:B------:R1:W5:Y:S01]  /*1360*/  @!P2 LDG.E R37, desc[UR12][R26.64] ;  /* 0x0000000c1a25a981 */ /* 0x000362000c1e1900 */
[----:B------:R-:W-:-:S02]  /*1370*/  ISETP.GE.AND.EX P0, PT, R9, UR19, PT, P0 ;  /* 0x0000001309007c0c */ /* 0x000fc4000bf06300 */
[----:B------:R-:W-:Y:S02]  /*1380*/  @!P3 MOV R15, R77 ;  /* 0x0000004d000fb202 */ /* 0x000fe40000000f00 */
[----:B------:R-:W-:Y:S01]  /*1390*/  @!P2 IADD3 R56, P5, R23, R56, RZ ;  /* 0x000000381738a210 */ /* 0x000fe20007fbe0ff */
[C---:B------:R-:W-:Y:S01]  /*13a0*/  @!P3 IMAD R23, R21.reuse, R19, R20 ;  /* 0x000000131517b224 */ /* 0x040fe200078e0214 */
[----:B------:R-:W-:Y:S01]  /*13b0*/  ISETP.GT.U32.OR P0, PT, R54, 0x29f, P0 ;  /* 0x0000029f3600780c */ /* 0x000fe20000704470 */
[----:B------:R-:W-:Y:S02]  /*13c0*/  @!P3 IMAD.WIDE.U32 R18, R21, R18, R14 ;  /* 0x000000121512b225 */ /* 0x000fe400078e000e */
[----:B------:R-:W3:Y:S01]  /*13d0*/  @!P4 LDC.64 R20, c[0x0][0x228] ;  /* 0x00008a00ff14cb82 */ /* 0x000ee20000000a00 */
[----:B------:R-:W-:Y:S02]  /*13e0*/  HFMA2.MMA R14, -RZ, RZ, 0, 0 ;  /* 0x00000000ff0e7435 */ /* 0x000fe400000001ff */
[----:B------:R-:W-:-:S02]  /*13f0*/  @!P3 IADD3 R19, R19, R23, RZ ;  /* 0x000000171313b210 */ /* 0x000fc40007ffe0ff */
[----:B------:R-:W-:Y:S02]  /*1400*/  @!P3 SHF.L.U32 R15, R18, 0x1, RZ ;  /* 0x00000001120fb819 */ /* 0x000fe400000006ff */
[----:B------:R-:W-:Y:S01]  /*1410*/  @!P2 IADD3.X R57, R6, R57, RZ, P5, !PT ;  /* 0x000000390639a210 */ /* 0x000fe20002ffe4ff */
[----:B------:R-:W4:Y:S01]  /*1420*/  @!P4 LDC.64 R22, c[0x0][0x230] ;  /* 0x00008c00ff16cb82 */ /* 0x000f220000000a00 */
[----:B------:R-:W-:Y:S01]  /*1430*/  @!P3 SHF.L.U64.HI R6, R18, 0x1, R19 ;  /* 0x000000011206b819 */ /* 0x000fe20000010213 */
[----:B--2---:R-:W-:Y:S01]  /*1440*/  @!P4 IMAD R8, R7, R10, RZ ;  /* 0x0000000a0708c224 */ /* 0x004fe200078e02ff */
[----:B0-----:R-:W-:Y:S01]  /*1450*/  @!P3 IADD3 R34, P5, R15, R12, RZ ;  /* 0x0000000c0f22b210 */ /* 0x001fe20007fbe0ff */
[----:B------:R-:W5:Y:S01]  /*1460*/  @!P2 LDG.E R14, desc[UR12][R56.64] ;  /* 0x0000000c380ea981 */ /* 0x000f62000c1e1900 */
[----:B------:R-:W-:Y:S02]  /*1470*/  @!P4 MOV R28, R72 ;  /* 0x00000048001cc202 */ /* 0x000fe40000000f00 */
[----:B------:R-:W-:Y:S01]  /*1480*/  @!P4 MOV R29, R77 ;  /* 0x0000004d001dc202 */ /* 0x000fe20000000f00 */
[----:B------:R-:W0:Y:S01]  /*1490*/  @!P0 LDC.64 R18, c[0x0][0x288] ;  /* 0x0000a200ff128b82 */ /* 0x000e220000000a00 */
[----:B------:R-:W-:Y:S01]  /*14a0*/  @!P3 IADD3.X R35, R6, R13, RZ, P5, !PT ;  /* 0x0000000d0623b210 */ /* 0x000fe20002ffe4ff */
[----:B------:R-:W-:-:S02]  /*14b0*/  @!P4 IMAD R13, R17, R11, R8 ;  /* 0x0000000b110dc224 */ /* 0x000fc400078e0208 */
[----:B------:R-:W-:Y:S01]  /*14c0*/  @!P4 IMAD.WIDE.U32 R28, R17, R10, R28 ;  /* 0x0000000a111cc225 */ /* 0x000fe200078e001c */
[----:B------:R-:W-:Y:S02]  /*14d0*/  SHF.R.S32.HI R11, RZ, 0x1f, R51 ;  /* 0x0000001fff0b7819 */ /* 0x000fe40000011433 */
[----:B------:R-:W-:Y:S02]  /*14e0*/  ISETP.GE.U32.AND P2, PT, R51, UR18, PT ;  /* 0x0000001233007c0c */ /* 0x000fe4000bf46070 */
[----:B-1----:R-:W-:Y:S02]  /*14f0*/  @!P3 IADD3 R26, P5, R15, R24, RZ ;  /* 0x000000180f1ab210 */ /* 0x002fe40007fbe0ff */
[----:B------:R-:W-:Y:S02]  /*1500*/  @!P4 IADD3 R15, R29, R13, RZ ;  /* 0x0000000d1d0fc210 */ /* 0x000fe40007ffe0ff */
[C---:B------:R-:W-:Y:S02]  /*1510*/  @!P4 SHF.L.U32 R13, R28.reuse, 0x1, RZ ;  /* 0x000000011c0dc819 */ /* 0x040fe400000006ff */
[----:B------:R-:W-:Y:S01]  /*1520*/  ISETP.GE.AND.EX P2, PT, R11, UR19, PT, P2 ;  /* 0x000000130b007c0c */ /* 0x000fe2000bf46320 */
[----:B------:R-:W-:Y:S01]  /*1530*/  HFMA2.MMA R10, -RZ, RZ, 0, 0 ;  /* 0x00000000ff0a7435 */ /* 0x000fe200000001ff */
[----:B------:R-:W-:-:S02]  /*1540*/  @!P4 SHF.L.U64.HI R28, R28, 0x1, R15 ;  /* 0x000000011c1cc819 */ /* 0x000fc4000001020f */
[C---:B---3--:R-:W-:Y:S02]  /*1550*/  @!P4 IADD3 R20, P6, R13.reuse, R20, RZ ;  /* 0x000000140d14c210 */ /* 0x048fe40007fde0ff */
[----:B------:R-:W-:Y:S02]  /*1560*/  ISETP.GT.U32.OR P2, PT, R54, 0x29f, P2 ;  /* 0x0000029f3600780c */ /* 0x000fe40001744470 */
[----:B------:R-:W-:Y:S02]  /*1570*/  @!P4 IADD3.X R21, R28, R21, RZ, P6, !PT ;  /* 0x000000151c15c210 */ /* 0x000fe400037fe4ff */
[----:B------:R-:W-:Y:S02]  /*1580*/  @!P3 IADD3.X R27, R6, R25, RZ, P5, !PT ;  /* 0x00000019061bb210 */ /* 0x000fe40002ffe4ff */
[----:B----4-:R-:W-:Y:S01]  /*1590*/  @!P4 IADD3 R22, P5, R13, R22, RZ ;  /* 0x000000160d16c210 */ /* 0x010fe20007fbe0ff */
[----:B------:R1:W5:Y:S01]  /*15a0*/  @!P4 LDG.E R10, desc[UR12][R20.64] ;  /* 0x0000000c140ac981 */ /* 0x000362000c1e1900 */
[----:B0-----:R-:W-:Y:S01]  /*15b0*/  @!P0 IMAD R13, R9, R18, RZ ;  /* 0x00000012090d8224 */ /* 0x001fe200078e02ff */
[----:B------:R-:W0:Y:S01]  /*15c0*/  @!P0 LDC.64 R24, c[0x0][0x230] ;  /* 0x00008c00ff188b82 */ /* 0x000e220000000a00 */
[----:B------:R-:W-:Y:S01]  /*15d0*/  @!P4 IADD3.X R23, R28, R23, RZ, P5, !PT ;  /* 0x000000171c17c210 */ /* 0x000fe20002ffe4ff */
[----:B------:R-:W-:Y:S01]  /*15e0*/  HFMA2.MMA R6, -RZ, RZ, 0, 0 ;  /* 0x00000000ff067435 */ /* 0x000fe200000001ff */
[----:B------:R-:W-:Y:S01]  /*15f0*/  @!P0 IMAD R17, R52, R19, R13 ;  /* 0x0000001334118224 */ /* 0x000fe200078e020d */
[----:B-1----:R-:W-:-:S04]  /*1600*/  @!P0 MOV R20, R72 ;  /* 0x0000004800148202 */ /* 0x002fc80000000f00 */
[----:B------:R-:W1:Y:S01]  /*1610*/  @!P2 LDC.64 R28, c[0x0][0x288] ;  /* 0x0000a200ff1cab82 */ /* 0x000e620000000a00 */
[----:B------:R-:W-:Y:S01]  /*1620*/  @!P0 MOV R21, R77 ;  /* 0x0000004d00158202 */ /* 0x000fe20000000f00 */
[----:B------:R-:W-:Y:S02]  /*1630*/  UIMAD.WIDE UR10, UR5, 0x8, UR10 ;  /* 0x00000008050a78a5 */ /* 0x000fe4000f8e020a */
[----:B------:R2:W5:Y:S01]  /*1640*/  @!P3 LDG.E R6, desc[UR12][R26.64] ;  /* 0x0000000c1a06b981 */ /* 0x000562000c1e1900 */
[----:B------:R-:W-:Y:S01]  /*1650*/  @!P0 IMAD.WIDE.U32 R18, R52, R18, R20 ;  /* 0x0000001234128225 */ /* 0x000fe200078e0014 */
[----:B------:R-:W-:Y:S02]  /*1660*/  MOV R12, RZ ;  /* 0x000000ff000c7202 */ /* 0x000fe40000000f00 */
[----:B------:R-:W3:Y:S02]  /*1670*/  @!P2 LDC.64 R20, c[0x0][0x230] ;  /* 0x00008c00ff14ab82 */ /* 0x000ee40000000a00 */
[----:B------:R-:W-:-:S02]  /*1680*/  @!P0 IADD3 R19, R19, R17, RZ ;  /* 0x0000001113138210 */ /* 0x000fc40007ffe0ff */
[C---:B------:R-:W-:Y:S01]  /*1690*/  @!P0 SHF.L.U32 R67, R18.reuse, 0x1, RZ ;  /* 0x0000000112438819 */ /* 0x040fe200000006ff */
[----:B------:R4:W5:Y:S01]  /*16a0*/  @!P3 LDG.E R12, desc[UR12][R34.64] ;  /* 0x0000000c220cb981 */ /* 0x000962000c1e1900 */
[----:B------:R-:W-:Y:S02]  /*16b0*/  @!P0 SHF.L.U64.HI R58, R18, 0x1, R19 ;  /* 0x00000001123a8819 */ /* 0x000fe40000010213 */
[----:B--2---:R-:W2:Y:S01]  /*16c0*/  @!P0 LDC.64 R26, c[0x0][0x228] ;  /* 0x00008a00ff1a8b82 */ /* 0x004ea20000000a00 */
[----:B------:R-:W-:Y:S02]  /*16d0*/  MOV R18, UR10 ;  /* 0x0000000a00127c02 */ /* 0x000fe40008000f00 */
[----:B------:R-:W-:Y:S02]  /*16e0*/  MOV R19, UR11 ;  /* 0x0000000b00137c02 */ /* 0x000fe40008000f00 */
[----:B------:R-:W-:Y:S02]  /*16f0*/  MOV R8, RZ ;  /* 0x000000ff00087202 */ /* 0x000fe40000000f00 */
[----:B------:R-:W-:-:S02]  /*1700*/  SHF.R.S32.HI R13, RZ, 0x1f, R50 ;  /* 0x0000001fff0d7819 */ /* 0x000fc40000011432 */
[----:B------:R-:W-:Y:S01]  /*1710*/  ISETP.GE.U32.AND P5, PT, R50, UR18, PT ;  /* 0x0000001232007c0c */ /* 0x000fe2000bfa6070 */
[----:B------:R-:W3:Y:S01]  /*1720*/  LDG.E.64 R18, desc[UR12][R18.64] ;  /* 0x0000000c12127981 */ /* 0x000ee2000c1e1b00 */
[----:B------:R-:W-:Y:S02]  /*1730*/  SHF.R.S32.HI R15, RZ, 0x1f, R49 ;  /* 0x0000001fff0f7819 */ /* 0x000fe40000011431 */
[----:B------:R-:W-:Y:S01]  /*1740*/  ISETP.GE.U32.AND P3, PT, R49, UR18, PT ;  /* 0x0000001231007c0c */ /* 0x000fe2000bf66070 */
[----:B------:R1:W5:Y:S01]  /*1750*/  @!P4 LDG.E R8, desc[UR12][R22.64] ;  /* 0x0000000c1608c981 */ /* 0x000362000c1e1900 */
[----:B----4-:R-:W-:Y:S02]  /*1760*/  IADD3 R34, R53, 0xf0, RZ ;  /* 0x000000f035227810 */ /* 0x010fe40007ffe0ff */
[----:B------:R-:W-:Y:S02]  /*1770*/  ISETP.GE.AND.EX P5, PT, R13, UR19, PT, P5 ;  /* 0x000000130d007c0c */ /* 0x000fe4000bfa6350 */
[----:B------:R-:W-:-:S02]  /*1780*/  ISETP.GE.AND.EX P3, PT, R15, UR19, PT, P3 ;  /* 0x000000130f007c0c */ /* 0x000fc4000bf66330 */
[----:B0-----:R-:W-:Y:S01]  /*1790*/  @!P0 IADD3 R60, P6, R67, R24, RZ ;  /* 0x00000018433c8210 */ /* 0x001fe20007fde0ff */
[----:B-1----:R-:W-:Y:S01]  /*17a0*/  @!P2 IMAD R24, R11, R28, RZ ;  /* 0x0000001c0b18a224 */ /* 0x002fe200078e02ff */
[----:B------:R-:W-:Y:S01]  /*17b0*/  ISETP.GE.U32.AND P4, PT, R34, UR18, PT ;  /* 0x0000001222007c0c */ /* 0x000fe2000bf86070 */
[----:B------:R-:W0:Y:S01]  /*17c0*/  @!P2 LDC.64 R22, c[0x0][0x228] ;  /* 0x00008a00ff16ab82 */ /* 0x000e220000000a00 */
[----:B------:R-:W-:Y:S02]  /*17d0*/  SHF.R.S32.HI R17, RZ, 0x1f, R34 ;  /* 0x0000001fff117819 */ /* 0x000fe40000011422 */
[C---:B------:R-:W-:Y:S01]  /*17e0*/  ISETP.GT.U32.OR P5, PT, R54.reuse, 0x29f, P5 ;  /* 0x0000029f3600780c */ /* 0x040fe20002fa4470 */
[----:B------:R-:W-:Y:S01]  /*17f0*/  @!P2 IMAD R33, R51, R29, R24 ;  /* 0x0000001d3321a224 */ /* 0x000fe200078e0218 */
[----:B------:R-:W-:Y:S02]  /*1800*/  ISETP.GT.U32.OR P3, PT, R54, 0x29f, P3 ;  /* 0x0000029f3600780c */ /* 0x000fe40001f64470 */
[----:B------:R-:W-:-:S02]  /*1810*/  ISETP.GE.AND.EX P4, PT, R17, UR19, PT, P4 ;  /* 0x0000001311007c0c */ /* 0x000fc4000bf86340 */
[----:B------:R-:W-:Y:S02]  /*1820*/  @!P0 IADD3.X R61, R58, R25, RZ, P6, !PT ;  /* 0x000000193a3d8210 */ /* 0x000fe400037fe4ff */
[----:B------:R-:W-:Y:S02]  /*1830*/  @!P2 MOV R24, R72 ;  /* 0x000000480018a202 */ /* 0x000fe40000000f00 */
[----:B------:R-:W-:Y:S02]  /*1840*/  @!P2 MOV R25, R77 ;  /* 0x0000004d0019a202 */ /* 0x000fe40000000f00 */
[----:B------:R-:W-:Y:S02]  /*1850*/  ISETP.GT.U32.OR P4, PT, R54, 0x29f, P4 ;  /* 0x0000029f3600780c */ /* 0x000fe40002784470 */
[----:B--2---:R-:W-:Y:S01]  /*1860*/  @!P0 IADD3 R66, P6, R67, R26, RZ ;  /* 0x0000001a43428210 */ /* 0x004fe20007fde0ff */
[----:B------:R-:W-:Y:S02]  /*1870*/  @!P2 IMAD.WIDE.U32 R28, R51, R28, R24 ;  /* 0x0000001c331ca225 */ /* 0x000fe400078e0018 */
[----:B------:R-:W1:Y:S01]  /*1880*/  @!P5 LDC.64 R24, c[0x0][0x288] ;  /* 0x0000a200ff18db82 */ /* 0x000e620000000a00 */
[----:B------:R-:W-:-:S02]  /*1890*/  @!P0 IADD3.X R67, R58, R27, RZ, P6, !PT ;  /* 0x0000001b3a438210 */ /* 0x000fc400037fe4ff */
[----:B------:R-:W-:-:S05]  /*18a0*/  @!P2 IADD3 R29, R29, R33, RZ ;  /* 0x000000211d1da210 */ /* 0x000fca0007ffe0ff */
[----:B------:R-:W2:Y:S01]  /*18b0*/  @!P3 LDC.64 R26, c[0x0][0x288] ;  /* 0x0000a200ff1abb82 */ /* 0x000ea20000000a00 */
[C---:B------:R-:W-:Y:S02]  /*18c0*/  @!P2 SHF.L.U32 R65, R28.reuse, 0x1, RZ ;  /* 0x000000011c41a819 */ /* 0x040fe400000006ff */
[----:B------:R-:W-:-:S05]  /*18d0*/  @!P2 SHF.L.U64.HI R68, R28, 0x1, R29 ;  /* 0x000000011c44a819 */ /* 0x000fca000001021d */
[----:B------:R-:W4:Y:S01]  /*18e0*/  @!P4 LDC.64 R28, c[0x0][0x288] ;  /* 0x0000a200ff1ccb82 */ /* 0x000f220000000a00 */
[----:B------:R-:W-:Y:S02]  /*18f0*/  CS2R R56, SRZ ;  /* 0x0000000000387805 */ /* 0x000fe4000001ff00 */
[----:B---3--:R-:W-:Y:S02]  /*1900*/  @!P2 IADD3 R62, P6, R65, R20, RZ ;  /* 0x00000014413ea210 */ /* 0x008fe40007fde0ff */
[----:B------:R-:W-:Y:S02]  /*1910*/  CS2R R58, SRZ ;  /* 0x00000000003a7805 */ /* 0x000fe4000001ff00 */
[----:B------:R-:W-:Y:S01]  /*1920*/  @!P2 IADD3.X R63, R68, R21, RZ, P6, !PT ;  /* 0x00000015443fa210 */ /* 0x000fe200037fe4ff */
[----:B------:R3:W5:Y:S01]  /*1930*/  @!P0 LDG.E R56, desc[UR12][R60.64] ;  /* 0x0000000c3c388981 */ /* 0x000762000c1e1900 */
[----:B-1----:R-:W-:Y:S01]  /*1940*/  @!P5 IMAD R33, R13, R24, RZ ;  /* 0x000000180d21d224 */ /* 0x002fe200078e02ff */
[----:B------:R-:W1:Y:S02]  /*1950*/  @!P5 LDC.64 R20, c[0x0][0x230] ;  /* 0x00008c00ff14db82 */ /* 0x000e640000000a00 */
[----:B------:R2:W5:Y:S01]  /*1960*/  @!P0 LDG.E R57, desc[UR12][R66.64] ;  /* 0x0000000c42398981 */ /* 0x000562000c1e1900 */
[----:B0-----:R-:W-:-:S03]  /*1970*/  @!P2 IADD3 R64, P0, R65, R22, RZ ;  /* 0x000000164140a210 */ /* 0x001fc60007f1e0ff */
[----:B------:R0:W5:Y:S01]  /*1980*/  @P1 LDG.E R58, desc[UR12][R30.64] ;  /* 0x0000000c1e3a1981 */ /* 0x000162000c1e1900 */
[----:B------:R-:W-:-:S03]  /*1990*/  @!P2 IADD3.X R65, R68, R23, RZ, P0, !PT ;  /* 0x000000174441a210 */ /* 0x000fc600007fe4ff */
[----:B------:R4:W5:Y:S01]  /*19a0*/  @!P2 LDG.E R59, desc[UR12][R62.64] ;  /* 0x0000000c3e3ba981 */ /* 0x000962000c1e1900 */
[----:B---3--:R-:W-:Y:S01]  /*19b0*/  HFMA2.MMA R60, -RZ, RZ, 0, 0 ;  /* 0x00000000ff3c7435 */ /* 0x008fe200000001ff */
[----:B--2---:R-:W-:Y:S01]  /*19c0*/  @!P3 IMAD R66, R15, R26, RZ ;  /* 0x0000001a0f42b224 */ /* 0x004fe200078e02ff */
[----:B------:R-:W2:Y:S01]  /*19d0*/  @!P5 LDC.64 R22, c[0x0][0x228] ;  /* 0x00008a00ff16db82 */ /* 0x000ea20000000a00 */
[-C--:B0-----:R-:W-:Y:S02]  /*19e0*/  @!P5 MOV R30, R72.reuse ;  /* 0x00000048001ed202 */ /* 0x081fe40000000f00 */
[-C--:B------:R-:W-:Y:S02]  /*19f0*/  @!P5 MOV R31, R77.reuse ;  /* 0x0000004d001fd202 */ /* 0x080fe40000000f00 */
[----:B----4-:R-:W-:Y:S02]  /*1a00*/  @!P3 MOV R62, R72 ;  /* 0x00000048003eb202 */ /* 0x010fe40000000f00 */
[----:B------:R-:W-:Y:S01]  /*1a10*/  @!P3 MOV R63, R77 ;  /* 0x0000004d003fb202 */ /* 0x000fe20000000f00 */
[C---:B------:R-:W-:Y:S01]  /*1a20*/  @!P5 IMAD R35, R50.reuse, R25, R33 ;  /* 0x000000193223d224 */ /* 0x040fe200078e0221 */
[----:B------:R0:W5:Y:S01]  /*1a30*/  @!P2 LDG.E R60, desc[UR12][R64.64] ;  /* 0x0000000c403ca981 */ /* 0x000162000c1e1900 */
[----:B------:R-:W-:-:S02]  /*1a40*/  @!P5 IMAD.WIDE.U32 R30, R50, R24, R30 ;  /* 0x00000018321ed225 */ /* 0x000fc400078e001e */
[----:B------:R-:W3:Y:S02]  /*1a50*/  @!P3 LDC.64 R24, c[0x0][0x230] ;  /* 0x00008c00ff18bb82 */ /* 0x000ee40000000a00 */
[C---:B------:R-:W-:Y:S01]  /*1a60*/  @!P3 IMAD R61, R49.reuse, R27, R66 ;  /* 0x0000001b313db224 */ /* 0x040fe200078e0242 */
[----:B------:R-:W-:Y:S01]  /*1a70*/  @!P4 MOV R27, R77 ;  /* 0x0000004d001bc202 */ /* 0x000fe20000000f00 */
[----:B------:R-:W-:Y:S01]  /*1a80*/  @!P3 IMAD.WIDE.U32 R62, R49, R26, R62 ;  /* 0x0000001a313eb225 */ /* 0x000fe200078e003e */
[----:B------:R-:W-:-:S03]  /*1a90*/  @!P4 MOV R26, R72 ;  /* 0x00000048001ac202 */ /* 0x000fc60000000f00 */
[----:B------:R-:W-:Y:S01]  /*1aa0*/  @!P4 IMAD R33, R17, R28, RZ ;  /* 0x0000001c1121c224 */ /* 0x000fe200078e02ff */
[----:B------:R-:W-:-:S03]  /*1ab0*/  @!P5 IADD3 R31, R31, R35, RZ ;  /* 0x000000231f1fd210 */ /* 0x000fc60007ffe0ff */
[C---:B------:R-:W-:Y:S02]  /*1ac0*/  @!P4 IMAD R33, R34.reuse, R29, R33 ;  /* 0x0000001d2221c224 */ /* 0x040fe400078e0221 */
[----:B------:R-:W-:Y:S01]  /*1ad0*/  @!P4 IMAD.WIDE.U32 R34, R34, R28, R26 ;  /* 0x0000001c2222c225 */ /* 0x000fe200078e001a */
[C---:B------:R-:W-:Y:S01]  /*1ae0*/  @!P5 SHF.L.U64.HI R66, R30.reuse, 0x1, R31 ;  /* 0x000000011e42d819 */ /* 0x040fe2000001021f */
[----:B------:R-:W4:Y:S01]  /*1af0*/  @!P3 LDC.64 R26, c[0x0][0x228] ;  /* 0x00008a00ff1abb82 */ /* 0x000f220000000a00 */
[----:B0-----:R-:W-:-:S07]  /*1b00*/  @!P5 SHF.L.U32 R65, R30, 0x1, RZ ;  /* 0x000000011e41d819 */ /* 0x001fce00000006ff */
[----:B------:R-:W0:Y:S08]  /*1b10*/  @!P4 LDC.64 R28, c[0x0][0x230] ;  /* 0x00008c00ff1ccb82 */ /* 0x000e300000000a00 */
[----:B------:R-:W0:Y:S01]  /*1b20*/  @!P4 LDC.64 R30, c[0x0][0x228] ;  /* 0x00008a00ff1ecb82 */ /* 0x000e220000000a00 */
[----:B------:R-:W-:Y:S02]  /*1b30*/  @!P3 IADD3 R61, R63, R61, RZ ;  /* 0x0000003d3f3db210 */ /* 0x000fe40007ffe0ff */
[----:B-1----:R-:W-:-:S02]  /*1b40*/  @!P5 IADD3 R20, P0, R65, R20, RZ ;  /* 0x000000144114d210 */ /* 0x002fc40007f1e0ff */
[----:B--2---:R-:W-:Y:S02]  /*1b50*/  @!P5 IADD3 R22, P2, R65, R22, RZ ;  /* 0x000000164116d210 */ /* 0x004fe40007f5e0ff */
[C---:B------:R-:W-:Y:S01]  /*1b60*/  @!P3 SHF.L.U64.HI R64, R62.reuse, 0x1, R61 ;  /* 0x000000013e40b819 */ /* 0x040fe2000001023d */
[----:B------:R-:W-:Y:S01]  /*1b70*/  HFMA2.MMA R61, -RZ, RZ, 0, 0 ;  /* 0x00000000ff3d7435 */ /* 0x000fe200000001ff */
[----:B------:R-:W-:Y:S02]  /*1b80*/  @!P3 SHF.L.U32 R65, R62, 0x1, RZ ;  /* 0x000000013e41b819 */ /* 0x000fe400000006ff */
[----:B------:R-:W-:Y:S02]  /*1b90*/  CS2R R62, SRZ ;  /* 0x00000000003e7805 */ /* 0x000fe4000001ff00 */
[----:B------:R-:W-:Y:S02]  /*1ba0*/  @!P5 IADD3.X R21, R66, R21, RZ, P0, !PT ;  /* 0x000000154215d210 */ /* 0x000fe400007fe4ff */
[----:B---3--:R-:W-:-:S02]  /*1bb0*/  @!P3 IADD3 R24, P0, R65, R24, RZ ;  /* 0x000000184118b210 */ /* 0x008fc40007f1e0ff */
[----:B------:R-:W-:Y:S02]  /*1bc0*/  @!P5 IADD3.X R23, R66, R23, RZ, P2, !PT ;  /* 0x000000174217d210 */ /* 0x000fe400017fe4ff */
[----:B------:R-:W-:Y:S01]  /*1bd0*/  @!P4 IADD3 R35, R35, R33, RZ ;  /* 0x000000212323c210 */ /* 0x000fe20007ffe0ff */
[----:B------:R1:W5:Y:S01]  /*1be0*/  @!P5 LDG.E R61, desc[UR12][R20.64] ;  /* 0x0000000c143dd981 */ /* 0x000362000c1e1900 */
[----:B------:R-:W-:Y:S02]  /*1bf0*/  @!P4 SHF.L.U32 R33, R34, 0x1, RZ ;  /* 0x000000012221c819 */ /* 0x000fe400000006ff */
[----:B------:R-:W-:Y:S01]  /*1c00*/  @!P3 IADD3.X R25, R64, R25, RZ, P0, !PT ;  /* 0x000000194019b210 */ /* 0x000fe200007fe4ff */
[----:B------:R1:W5:Y:S01]  /*1c10*/  @!P5 LDG.E R62, desc[UR12][R22.64] ;  /* 0x0000000c163ed981 */ /* 0x000362000c1e1900 */
[----:B----4-:R-:W-:Y:S02]  /*1c20*/  @!P3 IADD3 R26, P0, R65, R26, RZ ;  /* 0x0000001a411ab210 */ /* 0x010fe40007f1e0ff */
[----:B------:R-:W-:-:S02]  /*1c30*/  @!P4 SHF.L.U64.HI R34, R34, 0x1, R35 ;  /* 0x000000012222c819 */ /* 0x000fc40000010223 */
[----:B------:R-:W-:Y:S02]  /*1c40*/  CS2R R66, SRZ ;  /* 0x0000000000427805 */ /* 0x000fe4000001ff00 */
[C---:B0-----:R-:W-:Y:S01]  /*1c50*/  @!P4 IADD3 R28, P2, R33.reuse, R28, RZ ;  /* 0x0000001c211cc210 */ /* 0x041fe20007f5e0ff */
[----:B------:R1:W5:Y:S01]  /*1c60*/  @!P3 LDG.E R63, desc[UR12][R24.64] ;  /* 0x0000000c183fb981 */ /* 0x000362000c1e1900 */
[----:B------:R-:W-:Y:S02]  /*1c70*/  @!P4 IADD3 R30, P5, R33, R30, RZ ;  /* 0x0000001e211ec210 */ /* 0x000fe40007fbe0ff */
[----:B------:R-:W-:Y:S02]  /*1c80*/  @!P3 IADD3.X R27, R64, R27, RZ, P0, !PT ;  /* 0x0000001b401bb210 */ /* 0x000fe400007fe4ff */
[----:B------:R-:W-:Y:S02]  /*1c90*/  CS2R R64, SRZ ;  /* 0x0000000000407805 */ /* 0x000fe4000001ff00 */
[----:B------:R-:W-:-:S02]  /*1ca0*/  @!P4 IADD3.X R29, R34, R29, RZ, P2, !PT ;  /* 0x0000001d221dc210 */ /* 0x000fc400017fe4ff */
[----:B------:R-:W-:Y:S02]  /*1cb0*/  @!P4 IADD3.X R31, R34, R31, RZ, P5, !PT ;  /* 0x0000001f221fc210 */ /* 0x000fe40002ffe4ff */
[----:B------:R1:W5:Y:S04]  /*1cc0*/  @!P3 LDG.E R64, desc[UR12][R26.64] ;  /* 0x0000000c1a40b981 */ /* 0x000368000c1e1900 */
[----:B------:R1:W5:Y:S04]  /*1cd0*/  @!P4 LDG.E R66, desc[UR12][R28.64] ;  /* 0x0000000c1c42c981 */ /* 0x000368000c1e1900 */
[----:B------:R1:W5:Y:S01]  /*1ce0*/  @!P4 LDG.E R65, desc[UR12][R30.64] ;  /* 0x0000000c1e41c981 */ /* 0x000362000c1e1900 */
[----:B------:R-:W-:Y:S01]  /*1cf0*/  UMOV UR17, 0x3f800000 ;  /* 0x3f80000000117882 */ /* 0x000fe20000000000 */
[----:B------:R-:W-:Y:S01]  /*1d00*/  BSSY B0, `(.L_x_1478) ;  /* 0x0000020000007945 */ /* 0x000fe20003800000 */
[----:B------:R-:W-:Y:S01]  /*1d10*/  HFMA2.MMA R70, -RZ, RZ, 0, 0 ;  /* 0x00000000ff467435 */ /* 0x000fe200000001ff */
[----:B------:R-:W-:-:S02]  /*1d20*/  CS2R R68, SRZ ;  /* 0x0000000000447805 */ /* 0x000fc4000001ff00 */
        /* <DEDUP_REMOVED lines=12> */
[----:B-1----:R-:W-:Y:S05]  /*1df0*/  @P0 BRA `(.L_x_1479) ;  /* 0x0000000000400947 */ /* 0x002fea0003800000 */
        /* <DEDUP_REMOVED lines=16> */
.L_x_1479:
[----:B------:R-:W-:Y:S05]  /*1f00*/  BSYNC B0 ;  /* 0x0000000000007941 */ /* 0x000fea0003800000 */
.L_x_1478:
[----:B------:R-:W-:Y:S01]  /*1f10*/  ISETP.NE.AND P3, PT, RZ, UR16, PT ;  /* 0x00000010ff007c0c */ /* 0x000fe2000bf65270 */
[--C-:B-----5:R-:W-:Y:S02]  /*1f20*/  HADD2.F32 R18, -RZ, R48.reuse.H0_H0 ;  /* 0x20000030ff127230 */ /* 0x120fe40000004100 */
        /* <DEDUP_REMOVED lines=32> */
.L_x_1480:
[----:B------:R-:W-:Y:S01]  /*2130*/  FMUL.FTZ R20, R26, R69 ;  /* 0x000000451a147220 */ /* 0x000fe20000410000 */
[----:B------:R-:W-:Y:S01]  /*2140*/  FFMA.FTZ R28, R19, R26, RZ ;  /* 0x0000001a131c7223 */ /* 0x000fe200000100ff */
[----:B------:R-:W-:Y:S01]  /*2150*/  FMUL.FTZ R25, R25, UR17 ;  /* 0x0000001119197c20 */ /* 0x000fe20008410000 */
        /* <DEDUP_REMOVED lines=23> */
.L_x_1481:
[----:B------:R-:W-:Y:S01]  /*22d0*/  FADD.FTZ R29, RZ, R26 ;  /* 0x0000001aff1d7221 */ /* 0x000fe20000010000 */
[----:B------:R-:W-:Y:S01]  /*22e0*/  FFMA.FTZ R31, R18, R27, R19 ;  /* 0x0000001b121f7223 */ /* 0x000fe20000010013 */
[----:B------:R-:W-:Y:S01]  /*22f0*/  FMUL.FTZ R26, R22, R69 ;  /* 0x00000045161a7220 */ /* 0x000fe20000410000 */
[----:B------:R-:W-:Y:S01]  /*2300*/  FFMA.FTZ R19, R25, R22, R28 ;  /* 0x0000001619137223 */ /* 0x000fe2000001001c */
[----:B------:R-:W-:Y:S01]  /*2310*/  FADD.FTZ R22, R29, R22 ;  /* 0x000000161d167221 */ /* 0x000fe20000010000 */
[----:B------:R-:W-:Y:S01]  /*2320*/  FADD.FTZ R27, R27, R20 ;  /* 0x000000141b1b7221 */ /* 0x000fe20000010000 */
[----:B------:R-:W-:Y:S01]  /*2330*/  FFMA.FTZ R28, R25, R26, R31 ;  /* 0x0000001a191c7223 */ /* 0x000fe2000001001f */
[----:B------:R-:W-:Y:S01]  /*2340*/  FFMA.FTZ R31, R18, R23, RZ ;  /* 0x00000017121f7223 */ /* 0x000fe200000100ff */
        /* <DEDUP_REMOVED lines=33> */
.L_x_1482:
        /* <DEDUP_REMOVED lines=37> */
.L_x_1483:
        /* <DEDUP_REMOVED lines=8> */
[C---:B------:R-:W-:Y:S01]  /*2830*/  FFMA.FTZ R20, R24.reuse, R25, R20 ;  /* 0x0000001918147223 */ /* 0x040fe20000010014 */
        /* <DEDUP_REMOVED lines=28> */
.L_x_1484:
[----:B------:R-:W-:Y:S01]  /*2a00*/  FMUL.FTZ R29, R28, R69 ;  /* 0x000000451c1d7220 */ /* 0x000fe20000410000 */
[----:B------:R-:W-:Y:S01]  /*2a10*/  FADD.FTZ R22, R23, R22 ;  /* 0x0000001617167221 */ /* 0x000fe20000010000 */
[----:B------:R-:W-:Y:S01]  /*2a20*/  FADD.FTZ R18, R18, R28 ;  /* 0x0000001c12127221 */ /* 0x000fe20000010000 */
[C---:B------:R-:W-:Y:S01]  /*2a30*/  FFMA.FTZ R19, R27.reuse, R28, R19 ;  /* 0x0000001c1b137223 */ /* 0x040fe20000010013 */
        /* <DEDUP_REMOVED lines=33> */
.L_x_1485:
        /* <DEDUP_REMOVED lines=37> */
.L_x_1486:
        /* <DEDUP_REMOVED lines=37> */
.L_x_1487:
        /* <DEDUP_REMOVED lines=37> */
.L_x_1488:
        /* <DEDUP_REMOVED lines=37> */
.L_x_1489:
[----:B------:R-:W-:Y:S01]  /*3590*/  FMUL.FTZ R29, R28, R69 ;  /* 0x000000451c1d7220 */ /* 0x000fe20000410000 */
[----:B------:R-:W-:Y:S01]  /*35a0*/  FADD.FTZ R30, R23, R22 ;  /* 0x00000016171e7221 */ /* 0x000fe20000010000 */
[C---:B------:R-:W-:Y:S01]  /*35b0*/  FFMA.FTZ R19, R27.reuse, R28, R19 ;  /* 0x0000001c1b137223 */ /* 0x040fe20000010013 */
[--C-:B------:R-:W-:Y:S02]  /*35c0*/  HADD2.F32 R22, -RZ, R36.reuse.H0_H0 ;  /* 0x20000024ff167230 */ /* 0x100fe40000004100 */
[----:B------:R-:W-:Y:S01]  /*35d0*/  FFMA.FTZ R26, R27, R29, R26 ;  /* 0x0000001d1b1a7223 */ /* 0x000fe2000001001a */
[----:B------:R-:W-:Y:S01]  /*35e0*/  FMUL.FTZ R23, R25, R70 ;  /* 0x0000004619177220 */ /* 0x000fe20000410000 */
[----:B------:R-:W-:Y:S02]  /*35f0*/  HADD2.F32 R27, -RZ, R36.H1_H1 ;  /* 0x30000024ff1b7230 */ /* 0x000fe40000004100 */
[----:B------:R-:W-:Y:S01]  /*3600*/  FADD.FTZ R21, R21, R25 ;  /* 0x0000001915157221 */ /* 0x000fe20000010000 */
[C---:B------:R-:W-:Y:S01]  /*3610*/  FFMA.FTZ R25, R24.reuse, R25, R20 ;  /* 0x0000001918197223 */ /* 0x040fe20000010014 */
[----:B------:R-:W-:Y:S01]  /*3620*/  FFMA.FTZ R24, R24, R23, R26 ;  /* 0x0000001718187223 */ /* 0x000fe2000001001a */
[----:B------:R-:W-:Y:S01]  /*3630*/  FADD.FTZ R20, R30, R29 ;  /* 0x0000001d1e147221 */ /* 0x000fe20000010000 */
        /* <DEDUP_REMOVED lines=26> */
.L_x_1490:
        /* <DEDUP_REMOVED lines=11> */
[----:B------:R-:W-:Y:S01]  /*3890*/  FADD.FTZ R22, R30, R29 ;  /* 0x0000001d1e167221 */ /* 0x000fe20000010000 */
[----:B------:R-:W-:Y:S01]  /*38a0*/  FADD.FTZ R24, R27, -UR14 ;  /* 0x8000000e1b187e21 */ /* 0x000fe20008010000 */
        /* <DEDUP_REMOVED lines=24> */
.L_x_1491:
        /* <DEDUP_REMOVED lines=37> */
.L_x_1492:
[----:B------:R-:W-:Y:S01]  /*3c80*/  FMUL.FTZ R29, R28, R69 ;  /* 0x000000451c1d7220 */ /* 0x000fe20000410000 */
[----:B------:R-:W-:Y:S01]  /*3c90*/  FADD.FTZ R30, R23, R22 ;  /* 0x00000016171e7221 */ /* 0x000fe20000010000 */
[----:B------:R-:W-:Y:S01]  /*3ca0*/  FADD.FTZ R22, R18, R28 ;  /* 0x0000001c12167221 */ /* 0x000fe20000010000 */
[C---:B------:R-:W-:Y:S01]  /*3cb0*/  FFMA.FTZ R28, R27.reuse, R28, R21 ;  /* 0x0000001c1b1c7223 */ /* 0x040fe20000010015 */
[----:B------:R-:W-:Y:S01]  /*3cc0*/  FFMA.FTZ R27, R27, R29, R24 ;  /* 0x0000001d1b1b7223 */ /* 0x000fe20000010018 */
[----:B------:R-:W-:Y:S01]  /*3cd0*/  FADD.FTZ R29, R30, R29 ;  /* 0x0000001d1e1d7221 */ /* 0x000fe20000010000 */
[----:B------:R-:W-:Y:S01]  /*3ce0*/  FMUL.FTZ R18, R20, R70 ;  /* 0x0000004614127220 */ /* 0x000fe20000410000 */
[--C-:B------:R-:W-:Y:S02]  /*3cf0*/  HADD2.F32 R21, -RZ, R12.reuse.H0_H0 ;  /* 0x2000000cff157230 */ /* 0x100fe40000004100 */
[----:B------:R-:W-:Y:S01]  /*3d00*/  FFMA.FTZ R24, R26, R20, R25 ;  /* 0x000000141a187223 */ /* 0x000fe20000010019 */
[----:B------:R-:W-:-:S02]  /*3d10*/  HADD2.F32 R23, -RZ, R12.H1_H1 ;  /* 0x3000000cff177230 */ /* 0x000fc40000004100 */
[----:B------:R-:W-:Y:S01]  /*3d20*/  FADD.FTZ R25, R18, R29 ;  /* 0x0000001d12197221 */ /* 0x000fe20000010000 */
[----:B------:R-:W-:Y:S01]  /*3d30*/  FFMA.FTZ R26, R26, R18, R27 ;  /* 0x000000121a1a7223 */ /* 0x000fe2000001001b */
[----:B------:R-:W-:Y:S01]  /*3d40*/  FADD.FTZ R29, R21, -UR14 ;  /* 0x8000000e151d7e21 */ /* 0x000fe20008010000 */
[--C-:B------:R-:W-:Y:S02]  /*3d50*/  HADD2.F32 R27, -RZ, R6.reuse.H0_H0 ;  /* 0x20000006ff1b7230 */ /* 0x100fe40000004100 */
[----:B------:R-:W-:Y:S01]  /*3d60*/  FADD.FTZ R23, R23, -UR14 ;  /* 0x8000000e17177e21 */ /* 0x000fe20008010000 */
        /* <DEDUP_REMOVED lines=22> */
.L_x_1493:
[----:B------:R-:W-:Y:S01]  /*3ed0*/  FMUL.FTZ R31, R27, R69 ;  /* 0x000000451b1f7220 */ /* 0x000fe20000410000 */
[----:B------:R-:W-:Y:S01]  /*3ee0*/  FADD.FTZ R18, R19, R20 ;  /* 0x0000001413127221 */ /* 0x000fe20000010000 */
[----:B------:R-:W-:Y:S01]  /*3ef0*/  FFMA.FTZ R20, R29, R27, R28 ;  /* 0x0000001b1d147223 */ /* 0x000fe2000001001c */
[----:B------:R-:W-:Y:S01]  /*3f00*/  FMUL.FTZ R19, R21, R70 ;  /* 0x0000004615137220 */ /* 0x000fe20000410000 */
[----:B------:R-:W-:Y:S01]  /*3f10*/  FFMA.FTZ R26, R29, R31, R26 ;  /* 0x0000001f1d1a7223 */ /* 0x000fe2000001001a */
[----:B------:R-:W-:Y:S01]  /*3f20*/  FADD.FTZ R28, R25, R31 ;  /* 0x0000001f191c7221 */ /* 0x000fe20000010000 */
[--C-:B------:R-:W-:Y:S02]  /*3f30*/  HADD2.F32 R25, -RZ, R8.reuse.H0_H0 ;  /* 0x20000008ff197230 */ /* 0x100fe40000004100 */
[----:B------:R-:W-:Y:S01]  /*3f40*/  FADD.FTZ R22, R22, R27 ;  /* 0x0000001b16167221 */ /* 0x000fe20000010000 */
[----:B------:R-:W-:Y:S02]  /*3f50*/  HADD2.F32 R29, -RZ, R8.H1_H1 ;  /* 0x30000008ff1d7230 */ /* 0x000fe40000004100 */
[----:B------:R-:W-:Y:S01]  /*3f60*/  FFMA.FTZ R30, R23, R19, R26 ;  /* 0x00000013171e7223 */ /* 0x000fe2000001001a */
[----:B------:R-:W-:Y:S01]  /*3f70*/  FADD.FTZ R19, R19, R28 ;  /* 0x0000001c13137221 */ /* 0x000fe20000010000 */
[----:B------:R-:W-:Y:S01]  /*3f80*/  FADD.FTZ R27, R25, -UR14 ;  /* 0x8000000e191b7e21 */ /* 0x000fe20008010000 */
[----:B------:R-:W-:-:S02]  /*3f90*/  HADD2.F32 R28, -RZ, R10.H0_H0 ;  /* 0x2000000aff1c7230 */ /* 0x000fc40000004100 */
        /* <DEDUP_REMOVED lines=23> */
.L_x_1494:
[----:B------:R-:W-:Y:S01]  /*4110*/  FMUL.FTZ R32, R28, R69 ;  /* 0x000000451c207220 */ /* 0x000fe20000410000 */
[----:B------:R-:W-:Y:S01]  /*4120*/  FFMA.FTZ R31, R23, R21, R24 ;  /* 0x00000015171f7223 */ /* 0x000fe20000010018 */
[--C-:B------:R-:W-:Y:S02]  /*4130*/  HADD2.F32 R23, -RZ, R66.reuse.H0_H0 ;  /* 0x20000042ff177230 */ /* 0x100fe40000004100 */
[----:B------:R-:W-:Y:S02]  /*4140*/  HADD2.F32 R24, -RZ, R66.H1_H1 ;  /* 0x30000042ff187230 */ /* 0x000fe40000004100 */
[----:B------:R-:W-:Y:S01]  /*4150*/  FFMA.FTZ R29, R27, R32, R30 ;  /* 0x000000201b1d7223 */ /* 0x000fe2000001001e */
[----:B------:R-:W-:Y:S01]  /*4160*/  FADD.FTZ R30, R19, R32 ;  /* 0x00000020131e7221 */ /* 0x000fe20000010000 */
[----:B------:R-:W-:Y:S01]  /*4170*/  FMUL.FTZ R19, R25, R70 ;  /* 0x0000004619137220 */ /* 0x000fe20000410000 */
[----:B------:R-:W-:Y:S01]  /*4180*/  FADD.FTZ R23, R23, -UR14 ;  /* 0x8000000e17177e21 */ /* 0x000fe20008010000 */
[----:B------:R-:W-:-:S02]  /*4190*/  FADD.FTZ R24, R24, -UR14 ;  /* 0x8000000e18187e21 */ /* 0x000fc40008010000 */
[----:B------:R-:W-:Y:S01]  /*41a0*/  FFMA.FTZ R32, R26, R19, R29 ;  /* 0x000000131a207223 */ /* 0x000fe2000001001d */
[----:B------:R-:W-:Y:S01]  /*41b0*/  FADD.FTZ R19, R19, R30 ;  /* 0x0000001e13137221 */ /* 0x000fe20000010000 */
[----:B------:R-:W-:Y:S01]  /*41c0*/  FMUL.FTZ R33, R23, UR17 ;  /* 0x0000001117217c20 */ /* 0x000fe20008410000 */
[----:B------:R-:W-:Y:S01]  /*41d0*/  FMUL.FTZ R30, R24, UR17 ;  /* 0x00000011181e7c20 */ /* 0x000fe20008410000 */
[--C-:B------:R-:W-:Y:S02]  /*41e0*/  HADD2.F32 R24, -RZ, R65.reuse.H0_H0 ;  /* 0x20000041ff187230 */ /* 0x100fe40000004100 */
        /* <DEDUP_REMOVED lines=20> */
.L_x_1495:
        /* <DEDUP_REMOVED lines=8> */
[----:B------:R-:W-:Y:S01]  /*43b0*/  FADD.FTZ R18, R18, R21 ;  /* 0x0000001512127221 */ /* 0x000fe20000010000 */
[----:B------:R-:W-:Y:S01]  /*43c0*/  FFMA.FTZ R20, R27, R28, R20 ;  /* 0x0000001c1b147223 */ /* 0x000fe20000010014 */
[----:B------:R-:W-:Y:S01]  /*43d0*/  FFMA.FTZ R29, R30, R19, R29 ;  /* 0x000000131e1d7223 */ /* 0x000fe2000001001d */
[----:B------:R-:W-:Y:S01]  /*43e0*/  FADD.FTZ R19, R19, R34 ;  /* 0x0000002213137221 */ /* 0x000fe20000010000 */
[----:B------:R-:W-:Y:S01]  /*43f0*/  FFMA.FTZ R31, R26, R25, R31 ;  /* 0x000000191a1f7223 */ /* 0x000fe2000001001f */
[----:B------:R-:W-:Y:S01]  /*4400*/  ISETP.NE.AND P2, PT, R54, RZ, PT ;  /* 0x000000ff3600720c */ /* 0x000fe20003f45270 */
[----:B------:R-:W-:Y:S01]  /*4410*/  FADD.FTZ R27, R22, R28 ;  /* 0x0000001c161b7221 */ /* 0x000fe20000010000 */
[----:B------:R-:W1:Y:S01]  /*4420*/  SHFL.DOWN PT, R32, R29, 0x1, 0x1f ;  /* 0x08201f001d207f89 */ /* 0x000e6200000e0000 */
[----:B------:R-:W-:Y:S01]  /*4430*/  FADD.FTZ R18, R18, R25 ;  /* 0x0000001912127221 */ /* 0x000fe20000010000 */
[----:B------:R-:W-:Y:S01]  /*4440*/  FFMA.FTZ R21, R30, R23, R31 ;  /* 0x000000171e157223 */ /* 0x000fe2000001001f */
[----:B------:R-:W-:Y:S01]  /*4450*/  FFMA.FTZ R20, R33, R24, R20 ;  /* 0x0000001821147223 */ /* 0x000fe20000010014 */
[----:B------:R-:W2:Y:S01]  /*4460*/  SHFL.DOWN PT, R34, R19, 0x1, 0x1f ;  /* 0x08201f0013227f89 */ /* 0x000ea200000e0000 */
        /* <DEDUP_REMOVED lines=29> */
[----:B------:R-:W-:-:S03]  /*4640*/  ISETP.NE.AND P0, PT, R0, RZ, PT ;  /* 0x000000ff0000720c */ /* 0x000fc60003f05270 */
[----:B------:R-:W-:-:S10]  /*4650*/  MOV R18, R29 ;  /* 0x0000001d00127202 */ /* 0x000fd40000000f00 */
        /* <DEDUP_REMOVED lines=31> */
[----:B------:R-:W0:Y:S01]  /*4850*/  LDS.128 R28, [UR10+0x80] ;  /* 0x0000800aff1c7984 */ /* 0x000e220008000c00 */
[----:B--2---:R-:W-:Y:S01]  /*4860*/  FADD.FTZ R75, R75, R32 ;  /* 0x000000204b4b7221 */ /* 0x004fe20000010000 */
[----:B------:R-:W-:-:S03]  /*4870*/  FADD.FTZ R18, R18, R33 ;  /* 0x0000002112127221 */ /* 0x000fc60000010000 */
[----:B------:R-:W-:Y:S01]  /*4880*/  FADD.FTZ R75, R75, R34 ;  /* 0x000000224b4b7221 */ /* 0x000fe20000010000 */
[----:B------:R-:W-:Y:S02]  /*4890*/  FADD.FTZ R18, R18, R35 ;  /* 0x0000002312127221 */ /* 0x000fe40000010000 */
[----:B------:R-:W-:Y:S01]  /*48a0*/  LDS.128 R32, [UR10+0xb0] ;  /* 0x0000b00aff207984 */ /* 0x000fe20008000c00 */
[----:B0-----:R-:W-:Y:S01]  /*48b0*/  FADD.FTZ R75, R75, R28 ;  /* 0x0000001c4b4b7221 */ /* 0x001fe20000010000 */
[----:B------:R-:W-:-:S03]  /*48c0*/  FADD.FTZ R18, R18, R29 ;  /* 0x0000001d12127221 */ /* 0x000fc60000010000 */
[----:B------:R-:W-:Y:S01]  /*48d0*/  FADD.FTZ R75, R75, R30 ;  /* 0x0000001e4b4b7221 */ /* 0x000fe20000010000 */
[----:B------:R-:W-:Y:S02]  /*48e0*/  FADD.FTZ R18, R18, R31 ;  /* 0x0000001f12127221 */ /* 0x000fe40000010000 */
[----:B------:R-:W0:Y:S01]  /*48f0*/  LDS.128 R28, [UR10+0xa0] ;  /* 0x0000a00aff1c7984 */ /* 0x000e220008000c00 */
[----:B------:R-:W-:Y:S01]  /*4900*/  FADD.FTZ R75, R75, R24 ;  /* 0x000000184b4b7221 */ /* 0x000fe20000010000 */
[----:B------:R-:W-:-:S03]  /*4910*/  FADD.FTZ R18, R18, R25 ;  /* 0x0000001912127221 */ /* 0x000fc60000010000 */
[----:B------:R-:W-:Y:S01]  /*4920*/  FADD.FTZ R75, R75, R26 ;  /* 0x0000001a4b4b7221 */ /* 0x000fe20000010000 */
[----:B------:R-:W-:-:S03]  /*4930*/  FADD.FTZ R18, R18, R27 ;  /* 0x0000001b12127221 */ /* 0x000fc60000010000 */
[----:B0-----:R-:W-:Y:S01]  /*4940*/  FADD.FTZ R75, R75, R28 ;  /* 0x0000001c4b4b7221 */ /* 0x001fe20000010000 */
[----:B------:R-:W-:-:S03]  /*4950*/  FADD.FTZ R18, R18, R29 ;  /* 0x0000001d12127221 */ /* 0x000fc60000010000 */
[----:B------:R-:W-:Y:S01]  /*4960*/  FADD.FTZ R75, R75, R30 ;  /* 0x0000001e4b4b7221 */ /* 0x000fe20000010000 */
[----:B------:R-:W-:-:S03]  /*4970*/  FADD.FTZ R18, R18, R31 ;  /* 0x0000001f12127221 */ /* 0x000fc60000010000 */
[----:B------:R-:W-:Y:S01]  /*4980*/  FADD.FTZ R75, R75, R32 ;  /* 0x000000204b4b7221 */ /* 0x000fe20000010000 */
[----:B------:R-:W-:-:S03]  /*4990*/  FADD.FTZ R24, R18, R33 ;  /* 0x0000002112187221 */ /* 0x000fc60000010000 */
[----:B------:R-:W-:Y:S01]  /*49a0*/  FADD.FTZ R18, R75, R34 ;  /* 0x000000224b127221 */ /* 0x000fe20000010000 */
[----:B------:R-:W-:-:S07]  /*49b0*/  FADD.FTZ R19, R24, R35 ;  /* 0x0000002318137221 */ /* 0x000fce0000010000 */
.L_x_1497:
[----:B------:R-:W-:Y:S05]  /*49c0*/  BSYNC B0 ;  /* 0x0000000000007941 */ /* 0x000fea0003800000 */
.L_x_1496:
        /* <DEDUP_REMOVED lines=78> */
.L_x_1499:
[----:B------:R-:W-:Y:S05]  /*4eb0*/  BSYNC B0 ;  /* 0x0000000000007941 */ /* 0x000fea0003800000 */
.L_x_1498:
        /* <DEDUP_REMOVED lines=20> */
.L_x_1501:
[----:B------:R-:W-:Y:S05]  /*5000*/  BSYNC B0 ;  /* 0x0000000000007941 */ /* 0x000fea0003800000 */
.L_x_1500:
        /* <DEDUP_REMOVED lines=34> */
.L_x_1504:
[----:B------:R-:W2:Y:S04]  /*5230*/  LDG.E.STRONG.GPU R22, desc[UR12][R20.64] ;  /* 0x0000000c14167981 */ /* 0x000ea8000c1ef900 */
[----:B--2---:R-:W-:Y:S01]  /*5240*/  CCTL.IVALL ;  /* 0x00000000ff00798f */ /* 0x004fe20002000000 */
[----:B------:R-:W-:Y:S05]  /*5250*/  YIELD ;  /* 0x0000000000007946 */ /* 0x000fea0003800000 */
[----:B------:R-:W-:-:S13]  /*5260*/  ISETP.NE.AND P0, PT, R22, R25, PT ;  /* 0x000000191600720c */ /* 0x000fda0003f05270 */
[----:B------:R-:W-:Y:S05]  /*5270*/  @P0 BRA `(.L_x_1504) ;  /* 0xfffffffc00ec0947 */ /* 0x000fea000383ffff */
.L_x_1503:
        /* <DEDUP_REMOVED lines=17> */
.L_x_1508:
        /* <DEDUP_REMOVED lines=115> */
.L_x_1507:
        /* <DEDUP_REMOVED lines=61> */
.L_x_1509:
[----:B------:R-:W-:-:S13]  /*5e90*/  ISETP.NE.OR P0, PT, R31, RZ, P0 ;  /* 0x000000ff1f00720c */ /* 0x000fda0000705670 */
[----:B------:R-:W-:Y:S05]  /*5ea0*/  @!P0 BRA `(.L_x_1505) ;  /* 0x00000000007c8947 */ /* 0x000fea0003800000 */
.L_x_1506:
        /* <DEDUP_REMOVED lines=31> */
.L_x_1505:
        /* <DEDUP_REMOVED lines=11> */
.L_x_1511:
[----:B------:R-:W-:Y:S05]  /*6150*/  BSYNC B0 ;  /* 0x0000000000007941 */ /* 0x000fea0003800000 */
.L_x_1510:
        /* <DEDUP_REMOVED lines=16> */
.L_x_1502:
[----:B------:R-:W1:Y:S01]  /*6260*/  S2UR UR11, SR_CgaCtaId ;  /* 0x00000000000b79c3 */ /* 0x000e620000008800 */
[----:B------:R-:W-:Y:S01]  /*6270*/  UMOV UR10, 0x400 ;  /* 0x00000400000a7882 */ /* 0x000fe20000000000 */
[----:B------:R-:W-:Y:S01]  /*6280*/  ULDC UR19, c[0x0][0x2bc] ;  /* 0x0000af0000137ab9 */ /* 0x000fe20000000800 */
[----:B--2---:R-:W-:Y:S01]  /*6290*/  HADD2.F32 R23, -RZ, R56.H0_H0 ;  /* 0x20000038ff177230 */ /* 0x004fe20000004100 */
[----:B-1----:R-:W-:-:S09]  /*62a0*/  ULEA UR10, UR11, UR10, 0x18 ;  /* 0x0000000a0b0a7291 */ /* 0x002fd2000f8ec03f */
[----:B------:R0:W-:Y:S01]  /*62b0*/  @!P2 STS.64 [UR10+0xc8], R18 ;  /* 0x0000c812ff00a988 */ /* 0x0001e20008000a0a */
[----:B------:R-:W-:Y:S01]  /*62c0*/  BAR.SYNC.DEFER_BLOCKING 0x0 ;  /* 0x0000000000007b1d */ /* 0x000fe20000010000 */
[--C-:B0-----:R-:W-:Y:S02]  /*62d0*/  HADD2.F32 R18, -RZ, R58.reuse.H0_H0 ;  /* 0x2000003aff127230 */ /* 0x101fe40000004100 */
[----:B------:R-:W-:-:S03]  /*62e0*/  HADD2.F32 R19, -RZ, R58.H1_H1 ;  /* 0x3000003aff137230 */ /* 0x000fc60000004100 */
[----:B------:R-:W0:Y:S01]  /*62f0*/  LDS.64 R20, [UR10+0xc8] ;  /* 0x0000c80aff147984 */ /* 0x000e220008000a00 */
[----:B------:R-:W-:Y:S02]  /*6300*/  ULDC.64 UR10, c[0x0][0x290] ;  /* 0x0000a400000a7ab9 */ /* 0x000fe40000000a00 */
[----:B------:R-:W-:-:S04]  /*6310*/  ISETP.GE.U32.AND P0, PT, R52, UR10, PT ;  /* 0x0000000a34007c0c */ /* 0x000fc8000bf06070 */
[----:B------:R-:W-:Y:S01]  /*6320*/  ISETP.GE.AND.EX P0, PT, R9, UR11, PT, P0 ;  /* 0x0000000b09007c0c */ /* 0x000fe2000bf06300 */
[----:B0-----:R-:W-:Y:S01]  /*6330*/  FMUL.FTZ R22, R20, UR19 ;  /* 0x0000001314167c20 */ /* 0x001fe20008410000 */
[--C-:B------:R-:W-:Y:S02]  /*6340*/  HADD2.F32 R20, -RZ, R48.reuse.H0_H0 ;  /* 0x20000030ff147230 */ /* 0x100fe40000004100 */
[----:B------:R-:W-:Y:S02]  /*6350*/  HADD2.F32 R48, -RZ, R48.H1_H1 ;  /* 0x30000030ff307230 */ /* 0x000fe40000004100 */
[----:B------:R-:W-:Y:S01]  /*6360*/  R2UR UR18, R22 ;  /* 0x00000000161272ca */ /* 0x000fe200000e0000 */
[----:B------:R-:W-:Y:S01]  /*6370*/  FADD.FTZ R20, R20, -UR14 ;  /* 0x8000000e14147e21 */ /* 0x000fe20008010000 */
[----:B------:R-:W-:Y:S01]  /*6380*/  FMUL.FTZ R22, R21, UR19 ;  /* 0x0000001315167c20 */ /* 0x000fe20008410000 */
[----:B------:R-:W-:Y:S02]  /*6390*/  FADD.FTZ R48, R48, -UR14 ;  /* 0x8000000e30307e21 */ /* 0x000fe40008010000 */
[----:B------:R-:W-:-:S02]  /*63a0*/  FMUL.FTZ R31, R20, UR17 ;  /* 0x00000011141f7c20 */ /* 0x000fc40008410000 */
        /* <DEDUP_REMOVED lines=20> */
.L_x_1512:
[----:B------:R-:W-:Y:S04]  /*64f0*/  BSSY B0, `(.L_x_1513) ;  /* 0x0000014000007945 */ /* 0x000fe80003800000 */
[----:B------:R-:W-:Y:S05]  /*6500*/  @!P1 BRA `(.L_x_1514) ;  /* 0x0000000000489947 */ /* 0x000fea0003800000 */
        /* <DEDUP_REMOVED lines=18> */
.L_x_1514:
[----:B------:R-:W-:Y:S05]  /*6630*/  BSYNC B0 ;  /* 0x0000000000007941 */ /* 0x000fea0003800000 */
.L_x_1513:
[----:B------:R-:W-:Y:S02]  /*6640*/  HADD2.F32 R56, -RZ, R56.H1_H1 ;  /* 0x30000038ff387230 */ /* 0x000fe40000004100 */
[----:B0-----:R-:W-:Y:S01]  /*6650*/  FADD.FTZ R19, R23, -UR14 ;  /* 0x8000000e17137e21 */ /* 0x001fe20008010000 */
[----:B------:R-:W-:Y:S01]  /*6660*/  HADD2.F32 R18, -RZ, R57.H0_H0 ;  /* 0x20000039ff127230 */ /* 0x000fe20000004100 */
[----:B------:R-:W-:Y:S01]  /*6670*/  ISETP.GT.U32.OR P0, PT, R54, 0x29f, P0 ;  /* 0x0000029f3600780c */ /* 0x000fe20000704470 */
[----:B------:R-:W-:Y:S02]  /*6680*/  HADD2.F32 R23, -RZ, R59.H0_H0 ;  /* 0x2000003bff177230 */ /* 0x000fe40000004100 */
        /* <DEDUP_REMOVED lines=24> */
.L_x_1515:
        /* <DEDUP_REMOVED lines=20> */
.L_x_1517:
[----:B------:R-:W-:Y:S05]  /*6950*/  BSYNC B0 ;  /* 0x0000000000007941 */ /* 0x000fea0003800000 */
.L_x_1516:
[----:B------:R-:W-:Y:S01]  /*6960*/  ISETP.GE.U32.AND P0, PT, R51, UR10, PT ;  /* 0x0000000a33007c0c */ /* 0x000fe2000bf06070 */
[----:B0-----:R-:W-:Y:S01]  /*6970*/  FADD.FTZ R20, R23, -UR14 ;  /* 0x8000000e17147e21 */ /* 0x001fe20008010000 */
[----:B------:R-:W-:Y:S01]  /*6980*/  ISETP.GE.U32.AND P2, PT, R50, UR10, PT ;  /* 0x0000000a32007c0c */ /* 0x000fe2000bf46070 */
[----:B------:R-:W-:Y:S01]  /*6990*/  FADD.FTZ R59, R59, -UR14 ;  /* 0x8000000e3b3b7e21 */ /* 0x000fe20008010000 */
[----:B------:R-:W-:Y:S01]  /*69a0*/  IADD3 R9, R53, 0x50, RZ ;  /* 0x0000005035097810 */ /* 0x000fe20007ffe0ff */
        /* <DEDUP_REMOVED lines=31> */
.L_x_1518:
        /* <DEDUP_REMOVED lines=20> */
.L_x_1520:
[----:B------:R-:W-:Y:S05]  /*6ce0*/  BSYNC B0 ;  /* 0x0000000000007941 */ /* 0x000fea0003800000 */
.L_x_1519:
[----:B------:R-:W-:Y:S01]  /*6cf0*/  FADD.FTZ R23, R23, -UR14 ;  /* 0x8000000e17177e21 */ /* 0x000fe20008010000 */
[----:B------:R-:W-:Y:S01]  /*6d00*/  FADD.FTZ R61, R61, -UR14 ;  /* 0x8000000e3d3d7e21 */ /* 0x000fe20008010000 */
[--C-:B------:R-:W-:Y:S02]  /*6d10*/  HADD2.F32 R18, -RZ, R62.reuse.H0_H0 ;  /* 0x2000003eff127230 */ /* 0x100fe40000004100 */
[----:B0-----:R-:W-:Y:S02]  /*6d20*/  HADD2.F32 R11, -RZ, R62.H1_H1 ;  /* 0x3000003eff0b7230 */ /* 0x001fe40000004100 */
        /* <DEDUP_REMOVED lines=21> */
.L_x_1521:
        /* <DEDUP_REMOVED lines=20> */
.L_x_1523:
[----:B------:R-:W-:Y:S05]  /*6fc0*/  BSYNC B0 ;  /* 0x0000000000007941 */ /* 0x000fea0003800000 */
.L_x_1522:
[--C-:B0-----:R-:W-:Y:S01]  /*6fd0*/  HADD2.F32 R11, -RZ, R63.reuse.H0_H0 ;  /* 0x2000003fff0b7230 */ /* 0x101fe20000004100 */
        /* <DEDUP_REMOVED lines=31> */
.L_x_1524:
        /* <DEDUP_REMOVED lines=20> */
.L_x_1526:
[----:B------:R-:W-:Y:S05]  /*7310*/  BSYNC B0 ;  /* 0x0000000000007941 */ /* 0x000fea0003800000 */
.L_x_1525:
[--C-:B0-----:R-:W-:Y:S01]  /*7320*/  HADD2.F32 R15, -RZ, R47.reuse.H0_H0 ;  /* 0x2000002fff0f7230 */ /* 0x101fe20000004100 */
        /* <DEDUP_REMOVED lines=29> */
.L_x_1527:
        /* <DEDUP_REMOVED lines=20> */
.L_x_1529:
[----:B------:R-:W-:Y:S05]  /*7640*/  BSYNC B0 ;  /* 0x0000000000007941 */ /* 0x000fea0003800000 */
.L_x_1528:
[--C-:B0-----:R-:W-:Y:S01]  /*7650*/  HADD2.F32 R9, -RZ, R44.reuse.H0_H0 ;  /* 0x2000002cff097230 */ /* 0x101fe20000004100 */
        /* <DEDUP_REMOVED lines=32> */
.L_x_1530:
        /* <DEDUP_REMOVED lines=20> */
.L_x_1532:
[----:B------:R-:W-:Y:S05]  /*79a0*/  BSYNC B0 ;  /* 0x0000000000007941 */ /* 0x000fea0003800000 */
.L_x_1531:
[--C-:B0-----:R-:W-:Y:S01]  /*79b0*/  HADD2.F32 R11, -RZ, R45.reuse.H0_H0 ;  /* 0x2000002dff0b7230 */ /* 0x101fe20000004100 */
        /* <DEDUP_REMOVED lines=32> */
.L_x_1533:
        /* <DEDUP_REMOVED lines=20> */
.L_x_1535:
[----:B------:R-:W-:Y:S05]  /*7d00*/  BSYNC B0 ;  /* 0x0000000000007941 */ /* 0x000fea0003800000 */
.L_x_1534:
        /* <DEDUP_REMOVED lines=30> */
.L_x_1536:
        /* <DEDUP_REMOVED lines=20> */
.L_x_1538:
[----:B------:R-:W-:Y:S05]  /*8030*/  BSYNC B0 ;  /* 0x0000000000007941 */ /* 0x000fea0003800000 */
.L_x_1537:
        /* <DEDUP_REMOVED lines=33> */
.L_x_1539:
        /* <DEDUP_REMOVED lines=20> */
.L_x_1541:
[----:B------:R-:W-:Y:S05]  /*8390*/  BSYNC B0 ;  /* 0x0000000000007941 */ /* 0x000fea0003800000 */
.L_x_1540:
[--C-:B------:R-:W-:Y:S01]  /*83a0*/  HADD2.F32 R13, -RZ, R36.reuse.H0_H0 ;  /* 0x20000024ff0d7230 */ /* 0x100fe20000004100 */
[----:B------:R-:W-:Y:S01]  /*83b0*/  ISETP.GE.U32.AND P0, PT, R9, UR10, PT ;  /* 0x0000000a09007c0c */ /* 0x000fe2000bf06070 */
[----:B------:R-:W-:Y:S01]  /*83c0*/  HADD2.F32 R36, -RZ, R36.H1_H1 ;  /* 0x30000024ff247230 */ /* 0x000fe20000004100 */
[----:B0-----:R-:W-:Y:S01]  /*83d0*/  SHF.R.S32.HI R11, RZ, 0x1f, R9 ;  /* 0x0000001fff0b7819 */ /* 0x001fe20000011409 */
        /* <DEDUP_REMOVED lines=29> */
.L_x_1542:
        /* <DEDUP_REMOVED lines=20> */
.L_x_1544:
[----:B------:R-:W-:Y:S05]  /*86f0*/  BSYNC B0 ;  /* 0x0000000000007941 */ /* 0x000fea0003800000 */
.L_x_1543:
[----:B------:R-:W-:Y:S02]  /*8700*/  HADD2.F32 R37, -RZ, R37.H1_H1 ;  /* 0x30000025ff257230 */ /* 0x000fe40000004100 */
[----:B------:R-:W-:Y:S01]  /*8710*/  FADD.FTZ R30, R30, -UR14 ;  /* 0x8000000e1e1e7e21 */ /* 0x000fe20008010000 */
[--C-:B------:R-:W-:Y:S01]  /*8720*/  HADD2.F32 R16, -RZ, R14.reuse.H0_H0 ;  /* 0x2000000eff107230 */ /* 0x100fe20000004100 */
[----:B------:R-:W-:Y:S01]  /*8730*/  ISETP.GT.U32.OR P0, PT, R54, 0x29f, P0 ;  /* 0x0000029f3600780c */ /* 0x000fe20000704470 */
[----:B------:R-:W-:Y:S02]  /*8740*/  HADD2.F32 R15, -RZ, R14.H1_H1 ;  /* 0x3000000eff0f7230 */ /* 0x000fe40000004100 */
[----:B------:R-:W-:Y:S01]  /*8750*/  FADD.FTZ R37, R37, -UR14 ;  /* 0x8000000e25257e21 */ /* 0x000fe20008010000 */
[C---:B------:R-:W-:Y:S01]  /*8760*/  IADD3 R14, R53.reuse, 0xc0, RZ ;  /* 0x000000c0350e7810 */ /* 0x040fe20007ffe0ff */
[----:B------:R-:W-:Y:S01]  /*8770*/  FMUL.FTZ R27, R30, UR17 ;  /* 0x000000111e1b7c20 */ /* 0x000fe20008410000 */
[----:B0-----:R-:W-:Y:S01]  /*8780*/  IADD3 R13, R53, 0xd0, RZ ;  /* 0x000000d0350d7810 */ /* 0x001fe20007ffe0ff */
        /* <DEDUP_REMOVED lines=20> */
.L_x_1545:
        /* <DEDUP_REMOVED lines=20> */
.L_x_1547:
[----:B------:R-:W-:Y:S05]  /*8a10*/  BSYNC B0 ;  /* 0x0000000000007941 */ /* 0x000fea0003800000 */
.L_x_1546:
[--C-:B------:R-:W-:Y:S01]  /*8a20*/  HADD2.F32 R16, -RZ, R4.reuse.H0_H0 ;  /* 0x20000004ff107230 */ /* 0x100fe20000004100 */
[C---:B------:R-:W-:Y:S01]  /*8a30*/  IADD3 R11, R53.reuse, 0xe0, RZ ;  /* 0x000000e0350b7810 */ /* 0x040fe20007ffe0ff */
[----:B------:R-:W-:Y:S01]  /*8a40*/  HADD2.F32 R18, -RZ, R4.H1_H1 ;  /* 0x30000004ff127230 */ /* 0x000fe20000004100 */
[----:B0-----:R-:W-:Y:S01]  /*8a50*/  IADD3 R9, R53, 0xf0, RZ ;  /* 0x000000f035097810 */ /* 0x001fe20007ffe0ff */
        /* <DEDUP_REMOVED lines=39> */
.L_x_1548:
        /* <DEDUP_REMOVED lines=20> */
.L_x_1550:
[----:B------:R-:W-:Y:S05]  /*8e10*/  BSYNC B0 ;  /* 0x0000000000007941 */ /* 0x000fea0003800000 */
.L_x_1549:
        /* <DEDUP_REMOVED lines=25> */
.L_x_1551:
        /* <DEDUP_REMOVED lines=15> */
[----:B------:R-:W-:Y:S02]  /*90a0*/  LEA R4, P0, R14, UR10, 0x1 ;  /* 0x0000000a0e047c11 */ /* 0x000fe4000f8008ff */
[----:B------:R-:W-:Y:S02]  /*90b0*/  IADD3 R5, R15, R5, RZ ;  /* 0x000000050f057210 */ /* 0x000fe40007ffe0ff */
[----:B------:R-:W-:Y:S02]  /*90c0*/  F2FP.F16.F32.PACK_AB R13, R6, R13 ;  /* 0x0000000d060d723e */ /* 0x000fe400000000ff */
[----:B------:R-:W-:-:S05]  /*90d0*/  LEA.HI.X R5, R14, UR11, R5, 0x1, P0 ;  /* 0x0000000b0e057c11 */ /* 0x000fca00080f0c05 */
[----:B------:R0:W-:Y:S02]  /*90e0*/  STG.E desc[UR12][R4.64], R13 ;  /* 0x0000000d04007986 */ /* 0x0001e4000c10190c */
.L_x_1553:
[----:B------:R-:W-:Y:S05]  /*90f0*/  BSYNC B0 ;  /* 0x0000000000007941 */ /* 0x000fea0003800000 */
.L_x_1552:
[--C-:B------:R-:W-:Y:S01]  /*9100*/  HADD2.F32 R6, -RZ, R8.reuse.H0_H0 ;  /* 0x20000008ff067230 */ /* 0x100fe20000004100 */
[C---:B------:R-:W-:Y:S01]  /*9110*/  ISETP.GT.U32.OR P5, PT, R54.reuse, 0x29f, P5 ;  /* 0x0000029f3600780c */ /* 0x040fe20002fa4470 */
[----:B------:R-:W-:Y:S01]  /*9120*/  HADD2.F32 R8, -RZ, R8.H1_H1 ;  /* 0x30000008ff087230 */ /* 0x000fe20000004100 */
[----:B------:R-:W-:Y:S01]  /*9130*/  ISETP.GT.U32.OR P4, PT, R54, 0x29f, P4 ;  /* 0x0000029f3600780c */ /* 0x000fe20002784470 */
[----:B------:R-:W-:Y:S02]  /*9140*/  HADD2.F32 R18, -RZ, R66.H0_H0 ;  /* 0x20000042ff127230 */ /* 0x000fe40000004100 */
[----:B------:R-:W-:Y:S01]  /*9150*/  FADD.FTZ R6, R6, -UR14 ;  /* 0x8000000e06067e21 */ /* 0x000fe20008010000 */
[--C-:B0-----:R-:W-:Y:S02]  /*9160*/  HADD2.F32 R4, -RZ, R10.reuse.H0_H0 ;  /* 0x2000000aff047230 */ /* 0x101fe40000004100 */
        /* <DEDUP_REMOVED lines=24> */
.L_x_1554:
        /* <DEDUP_REMOVED lines=12> */
[----:B------:R-:W-:-:S04]  /*93b0*/  IMAD.WIDE.U32 R6, R11, UR10, R4 ;  /* 0x0000000a0b067c25 */ /* 0x000fc8000f8e0004 */
[----:B------:R-:W-:Y:S01]  /*93c0*/  IMAD R11, R11, UR11, R10 ;  /* 0x0000000b0b0b7c24 */ /* 0x000fe2000f8e020a */
[----:B------:R-:W-:Y:S02]  /*93d0*/  ULDC.64 UR10, c[0x0][0x210] ;  /* 0x00008400000a7ab9 */ /* 0x000fe40000000a00 */
[----:B------:R-:W-:Y:S02]  /*93e0*/  LEA R4, P0, R6, UR10, 0x1 ;  /* 0x0000000a06047c11 */ /* 0x000fe4000f8008ff */
[----:B------:R-:W-:Y:S02]  /*93f0*/  IADD3 R11, R7, R11, RZ ;  /* 0x0000000b070b7210 */ /* 0x000fe40007ffe0ff */
[----:B------:R-:W-:Y:S02]  /*9400*/  F2FP.F16.F32.PACK_AB R7, R8, R13 ;  /* 0x0000000d0807723e */ /* 0x000fe400000000ff */
[----:B------:R-:W-:-:S05]  /*9410*/  LEA.HI.X R5, R6, UR11, R11, 0x1, P0 ;  /* 0x0000000b06057c11 */ /* 0x000fca00080f0c0b */
[----:B------:R0:W-:Y:S02]  /*9420*/  STG.E desc[UR12][R4.64], R7 ;  /* 0x0000000704007986 */ /* 0x0001e4000c10190c */
.L_x_1556:
[----:B------:R-:W-:Y:S05]  /*9430*/  BSYNC B0 ;  /* 0x0000000000007941 */ /* 0x000fea0003800000 */
.L_x_1555:
        /* <DEDUP_REMOVED lines=25> */
.L_x_1557:
[----:B------:R-:W-:Y:S04]  /*95d0*/  BSSY B0, `(.L_x_1558) ;  /* 0x0000013000007945 */ /* 0x000fe80003800000 */
[----:B------:R-:W-:Y:S05]  /*95e0*/  @P4 BRA `(.L_x_1559) ;  /* 0x0000000000444947 */ /* 0x000fea0003800000 */
[----:B------:R-:W-:Y:S01]  /*95f0*/  ULDC.64 UR10, c[0x0][0x288] ;  /* 0x0000a200000a7ab9 */ /* 0x000fe20000000a00 */
[----:B------:R-:W-:Y:S01]  /*9600*/  MOV R73, R77 ;  /* 0x0000004d00497202 */ /* 0x000fe20000000f00 */
[--C-:B------:R-:W-:Y:S01]  /*9610*/  FFMA.FTZ R5, R13, UR18, R22.reuse ;  /* 0x000000120d057c23 */ /* 0x100fe20008010016 */
[----:B------:R-:W-:Y:S01]  /*9620*/  FFMA.FTZ R22, R15, UR18, R22 ;  /* 0x000000120f167c23 */ /* 0x000fe20008010016 */
[----:B------:R-:W-:Y:S02]  /*9630*/  IMAD R6, R17, UR10, RZ ;  /* 0x0000000a11067c24 */ /* 0x000fe4000f8e02ff */
[----:B------:R-:W-:-:S04]  /*9640*/  IMAD.WIDE.U32 R72, R9, UR10, R72 ;  /* 0x0000000a09487c25 */ /* 0x000fc8000f8e0048 */
[----:B------:R-:W-:Y:S01]  /*9650*/  FFMA.FTZ R5, R4, R69, -R5 ;  /* 0x0000004504057223 */ /* 0x000fe20000010805 */
[----:B------:R-:W-:Y:S01]  /*9660*/  FFMA.FTZ R22, R65, R70, -R22 ;  /* 0x0000004641167223 */ /* 0x000fe20000010816 */
[----:B------:R-:W-:Y:S01]  /*9670*/  IMAD R9, R9, UR11, R6 ;  /* 0x0000000b09097c24 */ /* 0x000fe2000f8e0206 */
[----:B------:R-:W-:Y:S01]  /*9680*/  ULDC.64 UR10, c[0x0][0x210] ;  /* 0x00008400000a7ab9 */ /* 0x000fe20000000a00 */
[----:B------:R-:W-:Y:S01]  /*9690*/  FMUL.FTZ R7, R5, UR17 ;  /* 0x0000001105077c20 */ /* 0x000fe20008410000 */
[----:B------:R-:W-:Y:S01]  /*96a0*/  FMUL.FTZ R22, R22, UR17 ;  /* 0x0000001116167c20 */ /* 0x000fe20008410000 */
[----:B------:R-:W-:Y:S02]  /*96b0*/  LEA R4, P0, R72, UR10, 0x1 ;  /* 0x0000000a48047c11 */ /* 0x000fe4000f8008ff */
[----:B------:R-:W-:Y:S02]  /*96c0*/  IADD3 R9, R73, R9, RZ ;  /* 0x0000000949097210 */ /* 0x000fe40007ffe0ff */
[----:B------:R-:W-:-:S02]  /*96d0*/  F2FP.F16.F32.PACK_AB R7, R22, R7 ;  /* 0x000000071607723e */ /* 0x000fc400000000ff */
[----:B------:R-:W-:-:S05]  /*96e0*/  LEA.HI.X R5, R72, UR11, R9, 0x1, P0 ;  /* 0x0000000b48057c11 */ /* 0x000fca00080f0c09 */
[----:B------:R0:W-:Y:S02]  /*96f0*/  STG.E desc[UR12][R4.64], R7 ;  /* 0x0000000704007986 */ /* 0x0001e4000c10190c */
.L_x_1559:
[----:B------:R-:W-:Y:S05]  /*9700*/  BSYNC B0 ;  /* 0x0000000000007941 */ /* 0x000fea0003800000 */
.L_x_1558:
        /* <DEDUP_REMOVED lines=9> */
.L_x_1477:
        /* <DEDUP_REMOVED lines=19> */
.L_x_1562:
[----:B------:R-:W-:Y:S05]  /*98d0*/  BSYNC B0 ;  /* 0x0000000000007941 */ /* 0x000fea0003800000 */
.L_x_1561:
        /* <DEDUP_REMOVED lines=11> */
.L_x_1564:
[----:B------:R-:W2:Y:S04]  /*9990*/  LDG.E.STRONG.GPU R5, desc[UR12][R2.64] ;  /* 0x0000000c02057981 */ /* 0x000ea8000c1ef900 */
[----:B--2---:R-:W-:Y:S01]  /*99a0*/  CCTL.IVALL ;  /* 0x00000000ff00798f */ /* 0x004fe20002000000 */
[----:B------:R-:W-:Y:S05]  /*99b0*/  YIELD ;  /* 0x0000000000007946 */ /* 0x000fea0003800000 */
[----:B------:R-:W-:-:S13]  /*99c0*/  ISETP.NE.AND P0, PT, R5, R0, PT ;  /* 0x000000000500720c */ /* 0x000fda0003f05270 */
[----:B------:R-:W-:Y:S05]  /*99d0*/  @P0 BRA `(.L_x_1564) ;  /* 0xfffffffc00ec0947 */ /* 0x000fea000383ffff */
.L_x_1563:
        /* <DEDUP_REMOVED lines=24> */
.L_x_1565:
        /* <DEDUP_REMOVED lines=25> */
.L_x_1566:
        /* <DEDUP_REMOVED lines=9> */
.L_x_5132:


//--------------------- .text._Z35group_norm_nhwc_bwd_one_pass_kernelI11Fp16IOBf16WLi512ELi84ELi672EEv26Group_norm_nhwc_bwd_params --------------------------
	.section	.text._Z35group_norm_nhwc_bwd_one_pass_kernelI11Fp16IOBf16WLi512ELi84ELi672EEv26Group_norm_nhwc_bwd_params,"ax",@progbits
	.align	128
        .global         _Z35group_norm_nhwc_bwd_one_pass_kernelI11Fp16IOBf16WLi512ELi84ELi672EEv26Group_norm_nhwc_bwd_params
        .type           _Z35group_norm_nhwc_bwd_one_pass_kernelI11Fp16IOBf16WLi512ELi84ELi672EEv26Group_norm_nhwc_bwd_params,@function
        .size           _Z35group_norm_nhwc_bwd_one_pass_kernelI11Fp16IOBf16WLi512ELi84ELi672EEv26Group_norm_nhwc_bwd_params,(.L_x_5133 - _Z35group_norm_nhwc_bwd_one_pass_kernelI11Fp16IOBf16WLi512ELi84ELi672EEv26Group_norm_nhwc_bwd_params)
        .other          _Z35group_norm_nhwc_bwd_one_pass_kernelI11Fp16IOBf16WLi512ELi84ELi672EEv26Group_norm_nhwc_bwd_params,@"STO_CUDA_ENTRY STV_DEFAULT"
_Z35group_norm_nhwc_bwd_one_pass_kernelI11Fp16IOBf16WLi512ELi84ELi672EEv26Group_norm_nhwc_bwd_params:
.text._Z35group_norm_nhwc_bwd_one_pass_kernelI11Fp16IOBf16WLi512ELi84ELi672EEv26Group_norm_nhwc_bwd_params:
        /* <DEDUP_REMOVED lines=62> */
.L_x_1714:
        /* <DEDUP_REMOVED lines=65> */
[----:B------:R-:W-:Y:S01]  /*07f0*/  MOV R3, UR16 ;  /* 0x0000001000037c02 */ /* 0x000fe20008000f00 */
[----:B------:R-:W-:Y:S01]  /*0800*/  HFMA2.MMA R50, -RZ, RZ, 0, 0 ;  /* 0x00000000ff327435 */ /* 0x000fe200000001ff */
[----:B------:R-:W-:Y:S01]  /*0810*/  MOV R30, RZ ;  /* 0x000000ff001e7202 */ /* 0x000fe20000000f00 */
[C---:B------:R-:W-:Y:S01]  /*0820*/  @P1 IMAD R13, R2.reuse, R13, R4 ;  /* 0x0000000d020d1224 */ /* 0x040fe200078e0204 */
[----:B------:R-:W-:Y:S01]  /*0830*/  CS2R R36, SRZ ;  /* 0x0000000000247805 */ /* 0x000fe2000001ff00 */
[----:B------:R-:W-:Y:S01]  /*0840*/  IMAD.WIDE.U32 R16, R3, UR7, R16 ;  /* 0x0000000703107c25 */ /* 0x000fe2000f8e0010 */
[----:B------:R-:W0:Y:S01]  /*0850*/  @P1 LDC.64 R4, c[0x0][0x228] ;  /* 0x00008a00ff041b82 */ /* 0x000e220000000a00 */
[C---:B------:R-:W-:Y:S02]  /*0860*/  IADD3 R3, R2.reuse, 0xf0, RZ ;  /* 0x000000f002037810 */ /* 0x040fe40007ffe0ff */
[----:B------:R-:W-:-:S02]  /*0870*/  IADD3 R32, R2, 0x10, RZ ;  /* 0x0000001002207810 */ /* 0x000fc40007ffe0ff */
[----:B------:R-:W-:Y:S02]  /*0880*/  CS2R R34, SRZ ;  /* 0x0000000000227805 */ /* 0x000fe4000001ff00 */
[----:B------:R-:W-:Y:S01]  /*0890*/  IADD3 R19, R17, UR5, RZ ;  /* 0x0000000511137c10 */ /* 0x000fe2000fffe0ff */
[----:B------:R-:W-:Y:S01]  /*08a0*/  HFMA2.MMA R77, -RZ, RZ, 0, 0 ;  /* 0x00000000ff4d7435 */ /* 0x000fe200000001ff */
[----:B------:R-:W-:Y:S02]  /*08b0*/  @P1 MOV R18, R16 ;  /* 0x0000001000121202 */ /* 0x000fe40000000f00 */
[----:B------:R-:W-:Y:S02]  /*08c0*/  CS2R R46, SRZ ;  /* 0x00000000002e7805 */ /* 0x000fe4000001ff00 */
[----:B------:R-:W-:Y:S02]  /*08d0*/  ISETP.GE.U32.AND P0, PT, R3, UR18, PT ;  /* 0x0000001203007c0c */ /* 0x000fe4000bf06070 */
[----:B------:R-:W-:-:S02]  /*08e0*/  CS2R R44, SRZ ;  /* 0x00000000002c7805 */ /* 0x000fc4000001ff00 */
[----:B------:R-:W-:Y:S01]  /*08f0*/  SHF.R.S32.HI R31, RZ, 0x1f, R3 ;  /* 0x0000001fff1f7819 */ /* 0x000fe20000011403 */
[----:B------:R-:W-:Y:S01]  /*0900*/  @P1 IMAD.WIDE.U32 R8, R2, R12, R18 ;  /* 0x0000000c02081225 */ /* 0x000fe200078e0012 */
[----:B------:R-:W-:Y:S01]  /*0910*/  HFMA2.MMA R55, -RZ, RZ, 0, 0 ;  /* 0x00000000ff377435 */ /* 0x000fe200000001ff */
[----:B------:R-:W-:Y:S02]  /*0920*/  CS2R R58, SRZ ;  /* 0x00000000003a7805 */ /* 0x000fe4000001ff00 */
[----:B------:R-:W-:Y:S02]  /*0930*/  ISETP.GE.AND.EX P0, PT, R31, UR19, PT, P0 ;  /* 0x000000131f007c0c */ /* 0x000fe4000bf06300 */
[----:B------:R-:W-:Y:S02]  /*0940*/  CS2R R60, SRZ ;  /* 0x00000000003c7805 */ /* 0x000fe4000001ff00 */
[----:B------:R-:W-:Y:S02]  /*0950*/  @P1 IADD3 R9, R9, R13, RZ ;  /* 0x0000000d09091210 */ /* 0x000fe40007ffe0ff */
[----:B------:R-:W-:-:S02]  /*0960*/  CS2R R56, SRZ ;  /* 0x0000000000387805 */ /* 0x000fc4000001ff00 */
[C---:B------:R-:W-:Y:S01]  /*0970*/  @P1 SHF.L.U32 R23, R8.reuse, 0x1, RZ ;  /* 0x0000000108171819 */ /* 0x040fe200000006ff */
[----:B------:R-:W2:Y:S01]  /*0980*/  @!P2 LDC.64 R12, c[0x0][0x228] ;  /* 0x00008a00ff0cab82 */ /* 0x000ea20000000a00 */
[----:B------:R-:W-:Y:S02]  /*0990*/  @P1 SHF.L.U64.HI R26, R8, 0x1, R9 ;  /* 0x00000001081a1819 */ /* 0x000fe40000010209 */
[----:B------:R-:W-:Y:S02]  /*09a0*/  CS2R R62, SRZ ;  /* 0x00000000003e7805 */ /* 0x000fe4000001ff00 */
[----:B-1----:R-:W-:Y:S02]  /*09b0*/  @P1 IADD3 R24, P3, R23, R20, RZ ;  /* 0x0000001417181210 */ /* 0x002fe40007f7e0ff */
[----:B------:R-:W-:Y:S02]  /*09c0*/  CS2R R42, SRZ ;  /* 0x00000000002a7805 */ /* 0x000fe4000001ff00 */
[----:B------:R-:W-:-:S02]  /*09d0*/  @!P2 MOV R20, R16 ;  /* 0x000000100014a202 */ /* 0x000fc40000000f00 */
[----:B------:R-:W-:Y:S02]  /*09e0*/  CS2R R64, SRZ ;  /* 0x0000000000407805 */ /* 0x000fe4000001ff00 */
[----:B------:R-:W-:Y:S01]  /*09f0*/  @P1 IADD3.X R25, R26, R21, RZ, P3, !PT ;  /* 0x000000151a191210 */ /* 0x000fe20001ffe4ff */
[----:B------:R-:W1:Y:S01]  /*0a00*/  @!P2 LDC.64 R8, c[0x0][0x230] ;  /* 0x00008c00ff08ab82 */ /* 0x000e620000000a00 */
[----:B------:R-:W-:Y:S02]  /*0a10*/  @!P2 MOV R21, R19 ;  /* 0x000000130015a202 */ /* 0x000fe40000000f00 */
[----:B------:R-:W-:Y:S02]  /*0a20*/  CS2R R66, SRZ ;  /* 0x0000000000427805 */ /* 0x000fe4000001ff00 */
[----:B0-----:R-:W-:Y:S01]  /*0a30*/  @P1 IADD3 R22, P3, R23, R4, RZ ;  /* 0x0000000417161210 */ /* 0x001fe20007f7e0ff */
[----:B------:R0:W3:Y:S01]  /*0a40*/  @P1 LDG.E R52, desc[UR22][R24.64] ;  /* 0x0000001618341981 */ /* 0x0000e2000c1e1900 */
[----:B------:R-:W-:Y:S01]  /*0a50*/  ISETP.GT.U32.OR P0, PT, R0, 0x29f, P0 ;  /* 0x0000029f0000780c */ /* 0x000fe20000704470 */
[----:B------:R-:W-:Y:S01]  /*0a60*/  @!P2 IMAD.WIDE.U32 R6, R15, R6, R20 ;  /* 0x000000060f06a225 */ /* 0x000fe200078e0014 */
[----:B------:R-:W-:-:S02]  /*0a70*/  @P1 IADD3.X R23, R26, R5, RZ, P3, !PT ;  /* 0x000000051a171210 */ /* 0x000fc40001ffe4ff */
[----:B------:R-:W-:Y:S01]  /*0a80*/  CS2R R40, SRZ ;  /* 0x0000000000287805 */ /* 0x000fe2000001ff00 */
[----:B------:R-:W4:Y:S01]  /*0a90*/  @!P5 LDC.64 R4, c[0x0][0x288] ;  /* 0x0000a200ff04db82 */ /* 0x000f220000000a00 */
[----:B------:R-:W-:Y:S02]  /*0aa0*/  IADD3 R15, R2, 0x110, RZ ;  /* 0x00000110020f7810 */ /* 0x000fe40007ffe0ff */
[----:B------:R-:W-:Y:S02]  /*0ab0*/  CS2R R68, SRZ ;  /* 0x0000000000447805 */ /* 0x000fe4000001ff00 */
[----:B------:R-:W-:Y:S01]  /*0ac0*/  @!P2 IADD3 R21, R7, R27, RZ ;  /* 0x0000001b0715a210 */ /* 0x000fe20007ffe0ff */
[----:B------:R4:W5:Y:S01]  /*0ad0*/  @P1 LDG.E R50, desc[UR22][R22.64] ;  /* 0x0000001616321981 */ /* 0x000962000c1e1900 */
[----:B------:R-:W-:Y:S02]  /*0ae0*/  @!P2 SHF.L.U32 R7, R6, 0x1, RZ ;  /* 0x000000010607a819 */ /* 0x000fe400000006ff */
[----:B------:R-:W-:-:S02]  /*0af0*/  CS2R R38, SRZ ;  /* 0x0000000000267805 */ /* 0x000fc4000001ff00 */
[----:B------:R-:W-:Y:S01]  /*0b00*/  @!P2 SHF.L.U64.HI R26, R6, 0x1, R21 ;  /* 0x00000001061aa819 */ /* 0x000fe20000010215 */
[----:B------:R-:W-:Y:S01]  /*0b10*/  ULDC.64 UR16, c[0x0][0x290] ;  /* 0x0000a40000107ab9 */ /* 0x000fe20000000a00 */
[----:B------:R-:W4:Y:S01]  /*0b20*/  @!P0 LDC.64 R10, c[0x0][0x288] ;  /* 0x0000a200ff0a8b82 */ /* 0x000f220000000a00 */
[----:B------:R-:W-:Y:S01]  /*0b30*/  MOV R70, RZ ;  /* 0x000000ff00467202 */ /* 0x000fe20000000f00 */
[----:B------:R-:W-:Y:S01]  /*0b40*/  HFMA2.MMA R74, -RZ, RZ, 0, 0 ;  /* 0x00000000ff4a7435 */ /* 0x000fe200000001ff */
[----:B------:R-:W-:Y:S01]  /*0b50*/  ULDC.64 UR6, c[0x0][0x248] ;  /* 0x0000920000067ab9 */ /* 0x000fe20000000a00 */
[C---:B-1----:R-:W-:Y:S02]  /*0b60*/  @!P2 IADD3 R20, P3, R7.reuse, R8, RZ ;  /* 0x000000080714a210 */ /* 0x042fe40007f7e0ff */
[----:B--2---:R-:W-:Y:S02]  /*0b70*/  @!P2 IADD3 R8, P6, R7, R12, RZ ;  /* 0x0000000c0708a210 */ /* 0x004fe40007fde0ff */
[----:B0-----:R-:W0:Y:S01]  /*0b80*/  @!P0 LDC.64 R24, c[0x0][0x228] ;  /* 0x00008a00ff188b82 */ /* 0x001e220000000a00 */
[----:B------:R-:W-:-:S02]  /*0b90*/  @!P2 IADD3.X R21, R26, R9, RZ, P3, !PT ;  /* 0x000000091a15a210 */ /* 0x000fc40001ffe4ff */
[----:B------:R-:W-:Y:S01]  /*0ba0*/  @!P2 IADD3.X R9, R26, R13, RZ, P6, !PT ;  /* 0x0000000d1a09a210 */ /* 0x000fe200037fe4ff */
[----:B----4-:R-:W-:Y:S02]  /*0bb0*/  @!P5 IMAD R22, R29, R4, RZ ;  /* 0x000000041d16d224 */ /* 0x010fe400078e02ff */
[----:B------:R1:W2:Y:S02]  /*0bc0*/  @!P2 LDG.E R30, desc[UR22][R20.64] ;  /* 0x00000016141ea981 */ /* 0x0002a4000c1e1900 */
[----:B------:R-:W4:Y:S02]  /*0bd0*/  @!P0 LDC.64 R6, c[0x0][0x230] ;  /* 0x00008c00ff068b82 */ /* 0x000f240000000a00 */
[----:B------:R-:W3:Y:S01]  /*0be0*/  @!P2 LDG.E R28, desc[UR22][R8.64] ;  /* 0x00000016081ca981 */ /* 0x000ee2000c1e1900 */
[----:B------:R-:W-:Y:S01]  /*0bf0*/  @!P0 IMAD R12, R31, R10, RZ ;  /* 0x0000000a1f0c8224 */ /* 0x000fe200078e02ff */
[----:B------:R-:W-:-:S04]  /*0c00*/  @!P0 MOV R13, R19 ;  /* 0x00000013000d8202 */ /* 0x000fc80000000f00 */
[----:B-1----:R-:W1:Y:S01]  /*0c10*/  @!P5 LDC.64 R20, c[0x0][0x228] ;  /* 0x00008a00ff14db82 */ /* 0x002e620000000a00 */
[----:B------:R-:W-:Y:S01]  /*0c20*/  @!P0 IMAD R31, R3, R11, R12 ;  /* 0x0000000b031f8224 */ /* 0x000fe200078e020c */
[----:B------:R-:W-:-:S05]  /*0c30*/  @!P0 MOV R12, R16 ;  /* 0x00000010000c8202 */ /* 0x000fca0000000f00 */
[----:B------:R-:W-:-:S05]  /*0c40*/  @!P0 IMAD.WIDE.U32 R12, R3, R10, R12 ;  /* 0x0000000a030c8225 */ /* 0x000fca00078e000c */
[----:B------:R-:W-:Y:S02]  /*0c50*/  @!P0 IADD3 R13, R13, R31, RZ ;  /* 0x0000001f0d0d8210 */ /* 0x000fe40007ffe0ff */
[C---:B------:R-:W-:Y:S02]  /*0c60*/  @!P0 SHF.L.U32 R29, R12.reuse, 0x1, RZ ;  /* 0x000000010c1d8819 */ /* 0x040fe400000006ff */
[----:B------:R-:W-:Y:S02]  /*0c70*/  @!P0 SHF.L.U64.HI R26, R12, 0x1, R13 ;  /* 0x000000010c1a8819 */ /* 0x000fe4000001020d */
[----:B----4-:R-:W-:-:S04]  /*0c80*/  @!P0 IADD3 R12, P3, R29, R6, RZ ;  /* 0x000000061d0c8210 */ /* 0x010fc80007f7e0ff */
[----:B------:R-:W-:Y:S01]  /*0c90*/  @!P0 IADD3.X R13, R26, R7, RZ, P3, !PT ;  /* 0x000000071a0d8210 */ /* 0x000fe20001ffe4ff */
[----:B---3--:R3:W-:Y:S02]  /*0ca0*/  STL [R1+0x28], R28 ;  /* 0x0000281c01007387 */ /* 0x0087e40000100800 */
[----:B---3--:R-:W-:-:S10]  /*0cb0*/  HFMA2.MMA R28, -RZ, RZ, 0, 0 ;  /* 0x00000000ff1c7435 */ /* 0x008fd400000001ff */
[----:B------:R-:W3:Y:S01]  /*0cc0*/  @!P0 LDG.E R28, desc[UR22][R12.64] ;  /* 0x000000160c1c8981 */ /* 0x000ee2000c1e1900 */
[----:B0-----:R-:W-:-:S03]  /*0cd0*/  @!P0 IADD3 R24, P3, R29, R24, RZ ;  /* 0x000000181d188210 */ /* 0x001fc60007f7e0ff */
[----:B--2---:R-:W-:Y:S01]  /*0ce0*/  STL [R1+0xc], R30 ;  /* 0x00000c1e01007387 */ /* 0x004fe20000100800 */
[----:B------:R-:W-:Y:S02]  /*0cf0*/  @!P0 IADD3.X R25, R26, R25, RZ, P3, !PT ;  /* 0x000000191a198210 */ /* 0x000fe40001ffe4ff */
[----:B------:R-:W-:Y:S02]  /*0d00*/  ISETP.GE.U32.AND P4, PT, R15, UR18, PT ;  /* 0x000000120f007c0c */ /* 0x000fe4000bf86070 */
[----:B------:R-:W-:-:S04]  /*0d10*/  SHF.R.S32.HI R27, RZ, 0x1f, R15 ;  /* 0x0000001fff1b7819 */ /* 0x000fc8000001140f */
[----:B------:R-:W-:-:S04]  /*0d20*/  ISETP.GE.AND.EX P4, PT, R27, UR19, PT, P4 ;  /* 0x000000131b007c0c */ /* 0x000fc8000bf86340 */
[----:B------:R-:W-:Y:S02]  /*0d30*/  ISETP.GT.U32.OR P4, PT, R0, 0x29f, P4 ;  /* 0x0000029f0000780c */ /* 0x000fe40002784470 */
[----:B------:R-:W-:Y:S01]  /*0d40*/  IADD3 R3, R2, 0x120, RZ ;  /* 0x0000012002037810 */ /* 0x000fe20007ffe0ff */
[----:B---3--:R0:W-:Y:S10]  /*0d50*/  STL [R1+0x10], R28 ;  /* 0x0000101c01007387 */ /* 0x0081f40000100800 */
[----:B------:R-:W2:Y:S01]  /*0d60*/  @!P4 LDC.64 R10, c[0x0][0x288] ;  /* 0x0000a200ff0acb82 */ /* 0x000ea20000000a00 */
[----:B0-----:R-:W-:-:S10]  /*0d70*/  HFMA2.MMA R28, -RZ, RZ, 0, 0 ;  /* 0x00000000ff1c7435 */ /* 0x001fd400000001ff */
[----:B------:R0:W3:Y:S01]  /*0d80*/  @!P0 LDG.E R28, desc[UR22][R24.64] ;  /* 0x00000016181c8981 */ /* 0x0000e2000c1e1900 */
[----:B------:R-:W-:Y:S02]  /*0d90*/  ISETP.GE.U32.AND P2, PT, R3, UR18, PT ;  /* 0x0000001203007c0c */ /* 0x000fe4000bf46070 */
[----:B------:R-:W-:-:S04]  /*0da0*/  SHF.R.S32.HI R33, RZ, 0x1f, R3 ;  /* 0x0000001fff217819 */ /* 0x000fc80000011403 */
[----:B------:R-:W-:Y:S02]  /*0db0*/  ISETP.GE.AND.EX P2, PT, R33, UR19, PT, P2 ;  /* 0x0000001321007c0c */ /* 0x000fe4000bf46320 */
[----:B------:R-:W-:Y:S02]  /*0dc0*/  @!P5 MOV R8, R16 ;  /* 0x000000100008d202 */ /* 0x000fe40000000f00 */
[----:B------:R-:W-:Y:S02]  /*0dd0*/  @!P5 MOV R9, R19 ;  /* 0x000000130009d202 */ /* 0x000fe40000000f00 */
[----:B------:R-:W-:Y:S01]  /*0de0*/  ISETP.GT.U32.OR P2, PT, R0, 0x29f, P2 ;  /* 0x0000029f0000780c */ /* 0x000fe20001744470 */
[C---:B------:R-:W-:Y:S02]  /*0df0*/  @!P5 IMAD R31, R14.reuse, R5, R22 ;  /* 0x000000050e1fd224 */ /* 0x040fe400078e0216 */
[----:B------:R-:W-:Y:S01]  /*0e00*/  @!P5 IMAD.WIDE.U32 R4, R14, R4, R8 ;  /* 0x000000040e04d225 */ /* 0x000fe200078e0008 */
[----:B------:R-:W4:Y:S04]  /*0e10*/  @!P5 LDC.64 R22, c[0x0][0x230] ;  /* 0x00008c00ff16db82 */ /* 0x000f280000000a00 */
[----:B------:R-:W-:Y:S01]  /*0e20*/  @!P5 IADD3 R5, R5, R31, RZ ;  /* 0x0000001f0505d210 */ /* 0x000fe20007ffe0ff */
[----:B--2---:R-:W-:Y:S01]  /*0e30*/  @!P4 IMAD R6, R27, R10, RZ ;  /* 0x0000000a1b06c224 */ /* 0x004fe200078e02ff */
[----:B------:R-:W-:-:S02]  /*0e40*/  @!P5 SHF.L.U32 R27, R4, 0x1, RZ ;  /* 0x00000001041bd819 */ /* 0x000fc400000006ff */
[----:B------:R-:W-:Y:S01]  /*0e50*/  @!P5 SHF.L.U64.HI R14, R4, 0x1, R5 ;  /* 0x00000001040ed819 */ /* 0x000fe20000010205 */
[----:B------:R-:W0:Y:S01]  /*0e60*/  @!P2 LDC.64 R8, c[0x0][0x288] ;  /* 0x0000a200ff08ab82 */ /* 0x000e220000000a00 */
[----:B-1----:R-:W-:-:S07]  /*0e70*/  @!P5 IADD3 R20, P0, R27, R20, RZ ;  /* 0x000000141b14d210 */ /* 0x002fce0007f1e0ff */
[----:B------:R-:W1:Y:S01]  /*0e80*/  @!P4 LDC.64 R4, c[0x0][0x228] ;  /* 0x00008a00ff04cb82 */ /* 0x000e620000000a00 */
[----:B------:R-:W-:Y:S01]  /*0e90*/  @!P4 IMAD R29, R15, R11, R6 ;  /* 0x0000000b0f1dc224 */ /* 0x000fe200078e0206 */
[----:B------:R-:W-:Y:S02]  /*0ea0*/  @!P4 MOV R12, R16 ;  /* 0x00000010000cc202 */ /* 0x000fe40000000f00 */
[----:B------:R-:W-:Y:S02]  /*0eb0*/  @!P4 MOV R13, R19 ;  /* 0x00000013000dc202 */ /* 0x000fe40000000f00 */
[----:B------:R-:W-:Y:S02]  /*0ec0*/  @!P5 IADD3.X R21, R14, R21, RZ, P0, !PT ;  /* 0x000000150e15d210 */ /* 0x000fe400007fe4ff */
[----:B------:R-:W2:Y:S01]  /*0ed0*/  @!P4 LDC.64 R6, c[0x0][0x230] ;  /* 0x00008c00ff06cb82 */ /* 0x000ea20000000a00 */
[----:B----4-:R-:W-:Y:S01]  /*0ee0*/  @!P5 IADD3 R22, P6, R27, R22, RZ ;  /* 0x000000161b16d210 */ /* 0x010fe20007fde0ff */
[----:B------:R-:W-:-:S03]  /*0ef0*/  @!P4 IMAD.WIDE.U32 R10, R15, R10, R12 ;  /* 0x0000000a0f0ac225 */ /* 0x000fc600078e000c */
[----:B------:R-:W-:Y:S02]  /*0f00*/  @!P5 IADD3.X R23, R14, R23, RZ, P6, !PT ;  /* 0x000000170e17d210 */ /* 0x000fe400037fe4ff */
[----:B------:R-:W-:Y:S01]  /*0f10*/  @!P4 IADD3 R11, R11, R29, RZ ;  /* 0x0000001d0b0bc210 */ /* 0x000fe20007ffe0ff */
[----:B0-----:R-:W-:Y:S01]  /*0f20*/  @!P2 IMAD R24, R33, R8, RZ ;  /* 0x000000082118a224 */ /* 0x001fe200078e02ff */
[C---:B------:R-:W-:Y:S01]  /*0f30*/  @!P4 SHF.L.U32 R27, R10.reuse, 0x1, RZ ;  /* 0x000000010a1bc819 */ /* 0x040fe200000006ff */
[----:B------:R0:W5:Y:S01]  /*0f40*/  @!P5 LDG.E R36, desc[UR22][R22.64] ;  /* 0x000000161624d981 */ /* 0x000162000c1e1900 */
[----:B------:R-:W-:Y:S01]  /*0f50*/  @!P4 SHF.L.U64.HI R26, R10, 0x1, R11 ;  /* 0x000000010a1ac819 */ /* 0x000fe2000001020b */
[----:B------:R-:W4:Y:S01]  /*0f60*/  @!P2 LDC.64 R12, c[0x0][0x230] ;  /* 0x00008c00ff0cab82 */ /* 0x000f220000000a00 */
[----:B0-----:R-:W-:Y:S01]  /*0f70*/  HFMA2.MMA R22, -RZ, RZ, 0, 0 ;  /* 0x00000000ff167435 */ /* 0x001fe200000001ff */
[----:B------:R-:W-:-:S06]  /*0f80*/  SHF.R.S32.HI R30, RZ, 0x1f, R32 ;  /* 0x0000001fff1e7819 */ /* 0x000fcc0000011420 */
[----:B------:R-:W0:Y:S01]  /*0f90*/  @!P2 LDC.64 R14, c[0x0][0x228] ;  /* 0x00008a00ff0eab82 */ /* 0x000e220000000a00 */
[----:B--2---:R-:W-:-:S04]  /*0fa0*/  @!P4 IADD3 R6, P0, R27, R6, RZ ;  /* 0x000000061b06c210 */ /* 0x004fc80007f1e0ff */
[----:B------:R-:W-:-:S05]  /*0fb0*/  @!P4 IADD3.X R7, R26, R7, RZ, P0, !PT ;  /* 0x000000071a07c210 */ /* 0x000fca00007fe4ff */
[----:B------:R-:W2:Y:S04]  /*0fc0*/  @!P4 LDG.E R22, desc[UR22][R6.64] ;  /* 0x000000160616c981 */ /* 0x000ea8000c1e1900 */
[----:B---3--:R3:W-:Y:S02]  /*0fd0*/  STL [R1+0x2c], R28 ;  /* 0x00002c1c01007387 */ /* 0x0087e40000100800 */
[----:B---3--:R-:W-:-:S06]  /*0fe0*/  MOV R28, RZ ;  /* 0x000000ff001c7202 */ /* 0x008fcc0000000f00 */
[----:B------:R3:W2:Y:S01]  /*0ff0*/  @!P5 LDG.E R28, desc[UR22][R20.64] ;  /* 0x00000016141cd981 */ /* 0x0006a2000c1e1900 */
[----:B-1----:R-:W-:Y:S02]  /*1000*/  @!P4 IADD3 R4, P5, R27, R4, RZ ;  /* 0x000000041b04c210 */ /* 0x002fe40007fbe0ff */
[----:B---3--:R-:W-:Y:S02]  /*1010*/  @!P2 MOV R20, R16 ;  /* 0x000000100014a202 */ /* 0x008fe40000000f00 */
[----:B------:R-:W-:-:S03]  /*1020*/  @!P2 MOV R21, R19 ;  /* 0x000000130015a202 */ /* 0x000fc60000000f00 */
[----:B------:R-:W-:Y:S01]  /*1030*/  @!P2 IMAD.WIDE.U32 R20, R3, R8, R20 ;  /* 0x000000080314a225 */ /* 0x000fe200078e0014 */
[----:B------:R-:W-:Y:S01]  /*1040*/  HFMA2.MMA R8, -RZ, RZ, 0, 0 ;  /* 0x00000000ff087435 */ /* 0x000fe200000001ff */
[----:B------:R-:W-:-:S09]  /*1050*/  @!P4 IADD3.X R5, R26, R5, RZ, P5, !PT ;  /* 0x000000051a05c210 */ /* 0x000fd20002ffe4ff */
[----:B------:R1:W3:Y:S01]  /*1060*/  @!P4 LDG.E R8, desc[UR22][R4.64] ;  /* 0x000000160408c981 */ /* 0x0002e2000c1e1900 */
[----:B------:R-:W-:-:S04]  /*1070*/  ISETP.GE.U32.AND P3, PT, R32, UR18, PT ;  /* 0x0000001220007c0c */ /* 0x000fc8000bf66070 */
[----:B------:R-:W-:-:S04]  /*1080*/  ISETP.GE.AND.EX P3, PT, R30, UR19, PT, P3 ;  /* 0x000000131e007c0c */ /* 0x000fc8000bf66330 */
[----:B------:R-:W-:-:S13]  /*1090*/  ISETP.GT.U32.OR P3, PT, R0, 0x29f, P3 ;  /* 0x0000029f0000780c */ /* 0x000fda0001f64470 */
[----:B------:R-:W3:Y:S01]  /*10a0*/  @!P3 LDC.64 R10, c[0x0][0x288] ;  /* 0x0000a200ff0abb82 */ /* 0x000ee20000000a00 */
[----:B------:R-:W-:Y:S01]  /*10b0*/  @!P2 IMAD R9, R3, R9, R24 ;  /* 0x000000090309a224 */ /* 0x000fe200078e0218 */
[----:B------:R-:W-:-:S04]  /*10c0*/  @!P2 SHF.L.U32 R3, R20, 0x1, RZ ;  /* 0x000000011403a819 */ /* 0x000fc800000006ff */
[----:B------:R-:W-:Y:S02]  /*10d0*/  @!P2 IADD3 R9, R21, R9, RZ ;  /* 0x000000091509a210 */ /* 0x000fe40007ffe0ff */
[----:B------:R-:W3:Y:S01]  /*10e0*/  @!P3 LDC.64 R6, c[0x0][0x230] ;  /* 0x00008c00ff06bb82 */ /* 0x000ee20000000a00 */
[----:B------:R-:W-:Y:S02]  /*10f0*/  @!P3 MOV R21, R19 ;  /* 0x000000130015b202 */ /* 0x000fe40000000f00 */
[----:B----4-:R-:W-:-:S05]  /*1100*/  @!P2 IADD3 R12, P6, R3, R12, RZ ;  /* 0x0000000c030ca210 */ /* 0x010fca0007fde0ff */
[----:B-1----:R-:W1:Y:S01]  /*1110*/  @!P3 LDC.64 R4, c[0x0][0x228] ;  /* 0x00008a00ff04bb82 */ /* 0x002e620000000a00 */
[----:B0-----:R-:W-:Y:S02]  /*1120*/  @!P2 IADD3 R14, P4, R3, R14, RZ ;  /* 0x0000000e030ea210 */ /* 0x001fe40007f9e0ff */
[----:B------:R-:W-:-:S04]  /*1130*/  IADD3 R29, R2, 0x40, RZ ;  /* 0x00000040021d7810 */ /* 0x000fc80007ffe0ff */
[----:B------:R-:W-:Y:S01]  /*1140*/  SHF.R.S32.HI R23, RZ, 0x1f, R29 ;  /* 0x0000001fff177819 */ /* 0x000fe2000001141d */
[----:B--2---:R0:W-:Y:S02]  /*1150*/  STL [R1+0x34], R28 ;  /* 0x0000341c01007387 */ /* 0x0041e40000100800 */
[----:B0-----:R-:W-:-:S04]  /*1160*/  IADD3 R28, R2, 0x20, RZ ;  /* 0x00000020021c7810 */ /* 0x001fc80007ffe0ff */
[----:B------:R-:W-:Y:S02]  /*1170*/  SHF.R.S32.HI R31, RZ, 0x1f, R28 ;  /* 0x0000001fff1f7819 */ /* 0x000fe4000001141c */
[----:B------:R-:W-:-:S04]  /*1180*/  ISETP.GE.U32.AND P0, PT, R28, UR18, PT ;  /* 0x000000121c007c0c */ /* 0x000fc8000bf06070 */
[----:B------:R-:W-:-:S04]  /*1190*/  ISETP.GE.AND.EX P0, PT, R31, UR19, PT, P0 ;  /* 0x000000131f007c0c */ /* 0x000fc8000bf06300 */
[----:B------:R-:W-:Y:S01]  /*11a0*/  ISETP.GT.U32.OR P0, PT, R0, 0x29f, P0 ;  /* 0x0000029f0000780c */ /* 0x000fe20000704470 */
[----:B---3--:R0:W-:Y:S02]  /*11b0*/  STL [R1+0x38], R8 ;  /* 0x0000380801007387 */ /* 0x0081e40000100800 */
[----:B0-----:R-:W-:Y:S01]  /*11c0*/  @!P3 IMAD R8, R30, R10, RZ ;  /* 0x0000000a1e08b224 */ /* 0x001fe200078e02ff */
[----:B------:R-:W-:-:S04]  /*11d0*/  IADD3 R30, R2, 0x30, RZ ;  /* 0x00000030021e7810 */ /* 0x000fc80007ffe0ff */
[----:B------:R-:W-:Y:S02]  /*11e0*/  SHF.R.S32.HI R25, RZ, 0x1f, R30 ;  /* 0x0000001fff197819 */ /* 0x000fe4000001141e */
[----:B------:R-:W-:Y:S01]  /*11f0*/  ISETP.GE.U32.AND P5, PT, R30, UR18, PT ;  /* 0x000000121e007c0c */ /* 0x000fe2000bfa6070 */
[----:B------:R0:W-:Y:S01]  /*1200*/  STL [R1+0x1c], R22 ;  /* 0x00001c1601007387 */ /* 0x0001e20000100800 */
[----:B------:R-:W-:Y:S02]  /*1210*/  @!P3 IMAD R11, R32, R11, R8 ;  /* 0x0000000b200bb224 */ /* 0x000fe400078e0208 */
[----:B------:R-:W-:-:S04]  /*1220*/  ISETP.GE.AND.EX P5, PT, R25, UR19, PT, P5 ;  /* 0x0000001319007c0c */ /* 0x000fc8000bfa6350 */
[----:B------:R-:W-:Y:S02]  /*1230*/  ISETP.GT.U32.OR P5, PT, R0, 0x29f, P5 ;  /* 0x0000029f0000780c */ /* 0x000fe40002fa4470 */
[----:B0-----:R-:W-:Y:S02]  /*1240*/  @!P2 SHF.L.U64.HI R22, R20, 0x1, R9 ;  /* 0x000000011416a819 */ /* 0x001fe40000010209 */
[----:B------:R-:W-:Y:S01]  /*1250*/  @!P3 MOV R20, R16 ;  /* 0x000000100014b202 */ /* 0x000fe20000000f00 */
[----:B------:R-:W0:Y:S04]  /*1260*/  @!P0 LDC.64 R8, c[0x0][0x288] ;  /* 0x0000a200ff088b82 */ /* 0x000e280000000a00 */
[----:B------:R-:W-:Y:S01]  /*1270*/  @!P3 IMAD.WIDE.U32 R20, R32, R10, R20 ;  /* 0x0000000a2014b225 */ /* 0x000fe200078e0014 */
[----:B------:R-:W-:-:S02]  /*1280*/  @!P2 IADD3.X R13, R22, R13, RZ, P6, !PT ;  /* 0x0000000d160da210 */ /* 0x000fc400037fe4ff */
[----:B------:R-:W-:Y:S02]  /*1290*/  @!P2 IADD3.X R15, R22, R15, RZ, P4, !PT ;  /* 0x0000000f160fa210 */ /* 0x000fe400027fe4ff */
[----:B------:R-:W-:Y:S01]  /*12a0*/  @!P3 IADD3 R11, R21, R11, RZ ;  /* 0x0000000b150bb210 */ /* 0x000fe20007ffe0ff */
[----:B------:R2:W5:Y:S01]  /*12b0*/  @!P2 LDG.E R34, desc[UR22][R12.64] ;  /* 0x000000160c22a981 */ /* 0x000562000c1e1900 */
[----:B------:R-:W-:Y:S02]  /*12c0*/  ISETP.GE.U32.AND P4, PT, R29, UR18, PT ;  /* 0x000000121d007c0c */ /* 0x000fe4000bf86070 */
[C---:B------:R-:W-:Y:S01]  /*12d0*/  @!P3 SHF.L.U64.HI R22, R20.reuse, 0x1, R11 ;  /* 0x000000011416b819 */ /* 0x040fe2000001020b */
[----:B------:R3:W4:Y:S01]  /*12e0*/  @!P2 LDG.E R77, desc[UR22][R14.64] ;  /* 0x000000160e4da981 */ /* 0x000722000c1e1900 */
[----:B------:R-:W1:Y:S01]  /*12f0*/  @!P0 LDC.64 R10, c[0x0][0x230] ;  /* 0x00008c00ff0a8b82 */ /* 0x000e620000000a00 */
[----:B------:R-:W-:Y:S02]  /*1300*/  @!P3 SHF.L.U32 R3, R20, 0x1, RZ ;  /* 0x000000011403b819 */ /* 0x000fe400000006ff */
[----:B------:R-:W-:-:S05]  /*1310*/  ISETP.GE.AND.EX P4, PT, R23, UR19, PT, P4 ;  /* 0x0000001317007c0c */ /* 0x000fca000bf86340 */
[----:B--2---:R-:W2:Y:S01]  /*1320*/  @!P5 LDC.64 R12, c[0x0][0x288] ;  /* 0x0000a200ff0cdb82 */ /* 0x004ea20000000a00 */
[----:B------:R-:W-:-:S07]  /*1330*/  ISETP.GT.U32.OR P4, PT, R0, 0x29f, P4 ;  /* 0x0000029f0000780c */ /* 0x000fce0002784470 */
[----:B------:R-:W2:Y:S01]  /*1340*/  @!P0 LDC.64 R20, c[0x0][0x228] ;  /* 0x00008a00ff148b82 */ /* 0x000ea20000000a00 */
[----:B------:R-:W-:Y:S01]  /*1350*/  @!P3 IADD3 R6, P6, R3, R6, RZ ;  /* 0x000000060306b210 */ /* 0x000fe20007fde0ff */
[----:B0-----:R-:W-:Y:S01]  /*1360*/  @!P0 IMAD R24, R31, R8, RZ ;  /* 0x000000081f188224 */ /* 0x001fe200078e02ff */
[----:B---3--:R-:W-:Y:S02]  /*1370*/  @!P0 MOV R14, R16 ;  /* 0x00000010000e8202 */ /* 0x008fe40000000f00 */
[----:B------:R-:W-:Y:S02]  /*1380*/  @!P0 MOV R15, R19 ;  /* 0x00000013000f8202 */ /* 0x000fe40000000f00 */
[----:B-1----:R-:W-:Y:S01]  /*1390*/  @!P3 IADD3 R4, P2, R3, R4, RZ ;  /* 0x000000040304b210 */ /* 0x002fe20007f5e0ff */
        /* <DEDUP_REMOVED lines=10> */
[----:B--2---:R-:W-:Y:S01]  /*1440*/  @!P5 IMAD R22, R25, R12, RZ ;  /* 0x0000000c1916d224 */ /* 0x004fe200078e02ff */
        /* <DEDUP_REMOVED lines=26> */
[----:B------:R-:W0:Y:S01]  /*15f0*/  @!P3 LDC.64 R12, c[0x0][0x288] ;  /* 0x0000a200ff0cbb82 */ /* 0x000e220000000a00 */
[----:B------:R-:W-:Y:S01]  /*1600*/  @!P4 MOV R23, R19 ;  /* 0x000000130017c202 */ /* 0x000fe20000000f00 */
[----:B------:R-:W-:Y:S01]  /*1610*/  @!P4 IMAD R25, R29, R7, R14 ;  /* 0x000000071d19c224 */ /* 0x000fe200078e020e */
[----:B------:R-:W-:Y:S01]  /*1620*/  ISETP.GE.AND.EX P2, PT, R27, UR19, PT, P2 ;  /* 0x000000131b007c0c */ /* 0x000fe2000bf46320 */
[----:B------:R-:W-:-:S04]  /*1630*/  @!P4 IMAD.WIDE.U32 R6, R29, R6, R22 ;  /* 0x000000061d06c225 */ /* 0x000fc800078e0016 */
[----:B------:R-:W0:Y:S01]  /*1640*/  @!P4 LDC.64 R14, c[0x0][0x228] ;  /* 0x00008a00ff0ecb82 */ /* 0x000e220000000a00 */
        /* <DEDUP_REMOVED lines=22> */
[----:B------:R-:W-:Y:S01]  /*17b0*/  @!P4 IADD3 R14, P5, R3, R14, RZ ;  /* 0x0000000e030ec210 */ /* 0x000fe20007fbe0ff */
        /* <DEDUP_REMOVED lines=12> */
[----:B--2---:R-:W1:Y:S01]  /*1880*/  @!P0 LDC.64 R14, c[0x0][0x288] ;  /* 0x0000a200ff0e8b82 */ /* 0x004e620000000a00 */
[----:B------:R-:W-:Y:S01]  /*1890*/  IADD3 R27, R2, 0x80, RZ ;  /* 0x00000080021b7810 */ /* 0x000fe20007ffe0ff */
[C---:B------:R-:W-:Y:S01]  /*18a0*/  @!P2 IMAD R23, R30.reuse, R7, R20 ;  /* 0x000000071e17a224 */ /* 0x040fe200078e0214 */
[----:B------:R-:W-:Y:S02]  /*18b0*/  @!P3 IADD3 R4, P5, R3, R4, RZ ;  /* 0x000000040304b210 */ /* 0x000fe40007fbe0ff */
        /* <DEDUP_REMOVED lines=42> */
[----:B------:R-:W-:-:S05]  /*1b60*/  SHF.R.S32.HI R23, RZ, 0x1f, R24 ;  /* 0x0000001fff177819 */ /* 0x000fca0000011418 */
[----:B------:R-:W0:Y:S01]  /*1b70*/  @!P4 LDC.64 R12, c[0x0][0x228] ;  /* 0x00008a00ff0ccb82 */ /* 0x000e220000000a00 */
[----:B------:R-:W-:Y:S02]  /*1b80*/  ISETP.GE.U32.AND P2, PT, R24, UR18, PT ;  /* 0x0000001218007c0c */ /* 0x000fe4000bf46070 */
        /* <DEDUP_REMOVED lines=10> */
[----:B------:R-:W-:-:S02]  /*1c30*/  ISETP.GT.U32.OR P2, PT, R0, 0x29f, P2 ;  /* 0x0000029f0000780c */ /* 0x000fc40001744470 */
[----:B------:R-:W-:Y:S01]  /*1c40*/  IADD3 R27, R2, 0xb0, RZ ;  /* 0x000000b0021b7810 */ /* 0x000fe20007ffe0ff */
[----:B--2---:R-:W2:Y:S01]  /*1c50*/  @!P3 LDC.64 R4, c[0x0][0x230] ;  /* 0x00008c00ff04bb82 */ /* 0x004ea20000000a00 */
[----:B------:R-:W-:Y:S02]  /*1c60*/  @!P4 IADD3 R3, R21, R3, RZ ;  /* 0x000000031503c210 */ /* 0x000fe40007ffe0ff */
[C---:B------:R-:W-:Y:S02]  /*1c70*/  @!P4 SHF.L.U32 R21, R20.reuse, 0x1, RZ ;  /* 0x000000011415c819 */ /* 0x040fe400000006ff */
[----:B------:R-:W-:Y:S01]  /*1c80*/  @!P4 SHF.L.U64.HI R3, R20, 0x1, R3 ;  /* 0x000000011403c819 */ /* 0x000fe20000010203 */
[----:B-1----:R-:W-:Y:S01]  /*1c90*/  @!P3 IMAD R20, R26, R14, RZ ;  /* 0x0000000e1a14b224 */ /* 0x002fe200078e02ff */
[----:B------:R-:W-:Y:S01]  /*1ca0*/  SHF.R.S32.HI R22, RZ, 0x1f, R27 ;  /* 0x0000001fff167819 */ /* 0x000fe2000001141b */
[----:B----4-:R-:W1:Y:S01]  /*1cb0*/  @!P3 LDC.64 R6, c[0x0][0x228] ;  /* 0x00008a00ff06bb82 */ /* 0x010e620000000a00 */
[----:B------:R-:W-:Y:S01]  /*1cc0*/  ISETP.GE.U32.AND P5, PT, R27, UR18, PT ;  /* 0x000000121b007c0c */ /* 0x000fe2000bfa6070 */
[----:B------:R-:W-:Y:S01]  /*1cd0*/  @!P3 IMAD R15, R25, R15, R20 ;  /* 0x0000000f190fb224 */ /* 0x000fe200078e0214 */
[----:B---3--:R-:W-:-:S02]  /*1ce0*/  @!P4 IADD3 R10, P6, R21, R10, RZ ;  /* 0x0000000a150ac210 */ /* 0x008fc40007fde0ff */
[----:B0-----:R-:W-:Y:S02]  /*1cf0*/  @!P4 IADD3 R12, P0, R21, R12, RZ ;  /* 0x0000000c150cc210 */ /* 0x001fe40007f1e0ff */
[----:B------:R-:W-:Y:S01]  /*1d00*/  ISETP.GE.AND.EX P5, PT, R22, UR19, PT, P5 ;  /* 0x0000001316007c0c */ /* 0x000fe2000bfa6350 */
[----:B------:R-:W0:Y:S01]  /*1d10*/  @!P2 LDC.64 R8, c[0x0][0x288] ;  /* 0x0000a200ff08ab82 */ /* 0x000e220000000a00 */
[----:B------:R-:W-:Y:S02]  /*1d20*/  @!P3 MOV R20, R16 ;  /* 0x000000100014b202 */ /* 0x000fe40000000f00 */
[----:B------:R-:W-:Y:S02]  /*1d30*/  @!P3 MOV R21, R19 ;  /* 0x000000130015b202 */ /* 0x000fe40000000f00 */
[----:B------:R-:W-:Y:S01]  /*1d40*/  ISETP.GT.U32.OR P5, PT, R0, 0x29f, P5 ;  /* 0x0000029f0000780c */ /* 0x000fe20002fa4470 */
[----:B------:R-:W-:Y:S01]  /*1d50*/  @!P3 IMAD.WIDE.U32 R20, R25, R14, R20 ;  /* 0x0000000e1914b225 */ /* 0x000fe200078e0014 */
[----:B------:R-:W-:-:S04]  /*1d60*/  @!P4 IADD3.X R11, R3, R11, RZ, P6, !PT ;  /* 0x0000000b030bc210 */ /* 0x000fc800037fe4ff */
[----:B------:R-:W-:Y:S01]  /*1d70*/  @!P3 IADD3 R15, R21, R15, RZ ;  /* 0x0000000f150fb210 */ /* 0x000fe20007ffe0ff */
[----:B------:R3:W5:Y:S01]  /*1d80*/  @!P4 LDG.E R40, desc[UR22][R10.64] ;  /* 0x000000160a28c981 */ /* 0x000762000c1e1900 */
[----:B------:R-:W-:Y:S02]  /*1d90*/  @!P4 IADD3.X R13, R3, R13, RZ, P0, !PT ;  /* 0x0000000d030dc210 */ /* 0x000fe400007fe4ff */
[C---:B------:R-:W-:Y:S02]  /*1da0*/  @!P3 SHF.L.U32 R3, R20.reuse, 0x1, RZ ;  /* 0x000000011403b819 */ /* 0x040fe400000006ff */
[----:B------:R-:W-:Y:S01]  /*1db0*/  @!P3 SHF.L.U64.HI R20, R20, 0x1, R15 ;  /* 0x000000011414b819 */ /* 0x000fe2000001020f */
[----:B------:R4:W5:Y:S01]  /*1dc0*/  @!P4 LDG.E R69, desc[UR22][R12.64] ;  /* 0x000000160c45c981 */ /* 0x000962000c1e1900 */
[----:B------:R-:W4:Y:S01]  /*1dd0*/  @!P5 LDC.64 R14, c[0x0][0x288] ;  /* 0x0000a200ff0edb82 */ /* 0x000f220000000a00 */
[----:B--2---:R-:W-:Y:S02]  /*1de0*/  @!P3 IADD3 R4, P0, R3, R4, RZ ;  /* 0x000000040304b210 */ /* 0x004fe40007f1e0ff */
[----:B------:R-:W-:-:S02]  /*1df0*/  IADD3 R26, R2, 0xc0, RZ ;  /* 0x000000c0021a7810 */ /* 0x000fc40007ffe0ff */
[----:B-1----:R-:W-:-:S03]  /*1e00*/  @!P3 IADD3 R6, P4, R3, R6, RZ ;  /* 0x000000060306b210 */ /* 0x002fc60007f9e0ff */
[----:B---3--:R-:W1:Y:S01]  /*1e10*/  @!P2 LDC.64 R10, c[0x0][0x230] ;  /* 0x00008c00ff0aab82 */ /* 0x008e620000000a00 */
[----:B0-----:R-:W-:Y:S01]  /*1e20*/  @!P2 IMAD R3, R23, R8, RZ ;  /* 0x000000081703a224 */ /* 0x001fe200078e02ff */
[----:B------:R-:W-:Y:S02]  /*1e30*/  @!P3 IADD3.X R5, R20, R5, RZ, P0, !PT ;  /* 0x000000051405b210 */ /* 0x000fe400007fe4ff */
[----:B------:R-:W-:-:S04]  /*1e40*/  SHF.R.S32.HI R23, RZ, 0x1f, R26 ;  /* 0x0000001fff177819 */ /* 0x000fc8000001141a */
[----:B----4-:R-:W0:Y:S01]  /*1e50*/  @!P2 LDC.64 R12, c[0x0][0x228] ;  /* 0x00008a00ff0cab82 */ /* 0x010e220000000a00 */
[----:B------:R-:W-:Y:S01]  /*1e60*/  ISETP.GE.U32.AND P0, PT, R26, UR18, PT ;  /* 0x000000121a007c0c */ /* 0x000fe2000bf06070 */
[----:B------:R-:W-:Y:S01]  /*1e70*/  HFMA2.MMA R25, -RZ, RZ, 0, 0 ;  /* 0x00000000ff197435 */ /* 0x000fe200000001ff */
[----:B------:R-:W-:Y:S02]  /*1e80*/  @!P3 IADD3.X R7, R20, R7, RZ, P4, !PT ;  /* 0x000000071407b210 */ /* 0x000fe400027fe4ff */
[----:B------:R-:W-:Y:S01]  /*1e90*/  @!P2 MOV R21, R19 ;  /* 0x000000130015a202 */ /* 0x000fe20000000f00 */
[----:B------:R-:W-:Y:S01]  /*1ea0*/  @!P2 IMAD R9, R24, R9, R3 ;  /* 0x000000091809a224 */ /* 0x000fe200078e0203 */
[----:B------:R-:W-:Y:S01]  /*1eb0*/  ISETP.GE.AND.EX P0, PT, R23, UR19, PT, P0 ;  /* 0x0000001317007c0c */ /* 0x000fe2000bf06300 */
[----:B------:R2:W5:Y:S01]  /*1ec0*/  @!P3 LDG.E R41, desc[UR22][R4.64] ;  /* 0x000000160429b981 */ /* 0x000562000c1e1900 */
[----:B------:R-:W-:Y:S02]  /*1ed0*/  @!P2 MOV R20, R16 ;  /* 0x000000100014a202 */ /* 0x000fe40000000f00 */
[----:B------:R-:W-:Y:S01]  /*1ee0*/  ISETP.GT.U32.OR P0, PT, R0, 0x29f, P0 ;  /* 0x0000029f0000780c */ /* 0x000fe20000704470 */
[----:B------:R3:W4:Y:S02]  /*1ef0*/  @!P3 LDG.E R25, desc[UR22][R6.64] ;  /* 0x000000160619b981 */ /* 0x000724000c1e1900 */
[----:B------:R-:W-:-:S04]  /*1f00*/  @!P2 IMAD.WIDE.U32 R20, R24, R8, R20 ;  /* 0x000000081814a225 */ /* 0x000fc800078e0014 */
[----:B--2---:R-:W-:Y:S01]  /*1f10*/  @!P5 IMAD R5, R22, R14, RZ ;  /* 0x0000000e1605d224 */ /* 0x004fe200078e02ff */
[----:B------:R-:W-:Y:S02]  /*1f20*/  @!P2 SHF.L.U32 R4, R20, 0x1, RZ ;  /* 0x000000011404a819 */ /* 0x000fe400000006ff */
[----:B------:R-:W-:Y:S01]  /*1f30*/  @!P2 IADD3 R3, R21, R9, RZ ;  /* 0x000000091503a210 */ /* 0x000fe20007ffe0ff */
[----:B------:R-:W-:Y:S01]  /*1f40*/  @!P5 IMAD R15, R27, R15, R5 ;  /* 0x0000000f1b0fd224 */ /* 0x000fe200078e0205 */
[----:B------:R-:W2:Y:S01]  /*1f50*/  @!P5 LDC.64 R8, c[0x0][0x230] ;  /* 0x00008c00ff08db82 */ /* 0x000ea20000000a00 */
[C---:B-1----:R-:W-:Y:S02]  /*1f60*/  @!P2 IADD3 R10, P6, R4.reuse, R10, RZ ;  /* 0x0000000a040aa210 */ /* 0x042fe40007fde0ff */
[----:B0-----:R-:W-:-:S05]  /*1f70*/  @!P2 IADD3 R12, P4, R4, R12, RZ ;  /* 0x0000000c040ca210 */ /* 0x001fca0007f9e0ff */
[----:B------:R-:W0:Y:S01]  /*1f80*/  @!P0 LDC.64 R4, c[0x0][0x288] ;  /* 0x0000a200ff048b82 */ /* 0x000e220000000a00 */
[----:B------:R-:W-:Y:S02]  /*1f90*/  @!P2 SHF.L.U64.HI R3, R20, 0x1, R3 ;  /* 0x000000011403a819 */ /* 0x000fe40000010203 */
[----:B------:R-:W-:-:S05]  /*1fa0*/  @!P5 MOV R20, R16 ;  /* 0x000000100014d202 */ /* 0x000fca0000000f00 */
[----:B---3--:R-:W1:Y:S01]  /*1fb0*/  @!P5 LDC.64 R6, c[0x0][0x228] ;  /* 0x00008a00ff06db82 */ /* 0x008e620000000a00 */
[----:B------:R-:W-:Y:S01]  /*1fc0*/  @!P5 MOV R21, R19 ;  /* 0x000000130015d202 */ /* 0x000fe20000000f00 */
[----:B------:R-:W-:Y:S01]  /*1fd0*/  HFMA2.MMA R22, -RZ, RZ, 0, 0 ;  /* 0x00000000ff167435 */ /* 0x000fe200000001ff */
[----:B------:R-:W-:Y:S01]  /*1fe0*/  @!P2 IADD3.X R11, R3, R11, RZ, P6, !PT ;  /* 0x0000000b030ba210 */ /* 0x000fe200037fe4ff */
[----:B------:R-:W-:Y:S01]  /*1ff0*/  @!P5 IMAD.WIDE.U32 R20, R27, R14, R20 ;  /* 0x0000000e1b14d225 */ /* 0x000fe200078e0014 */
[----:B------:R-:W-:-:S03]  /*2000*/  @!P2 IADD3.X R13, R3, R13, RZ, P4, !PT ;  /* 0x0000000d030da210 */ /* 0x000fc600027fe4ff */
[----:B------:R3:W5:Y:S01]  /*2010*/  @!P2 LDG.E R39, desc[UR22][R10.64] ;  /* 0x000000160a27a981 */ /* 0x000762000c1e1900 */
[----:B------:R-:W-:-:S03]  /*2020*/  @!P5 IADD3 R15, R21, R15, RZ ;  /* 0x0000000f150fd210 */ /* 0x000fc60007ffe0ff */
[----:B------:R1:W4:Y:S01]  /*2030*/  @!P2 LDG.E R22, desc[UR22][R12.64] ;  /* 0x000000160c16a981 */ /* 0x000322000c1e1900 */
[C---:B------:R-:W-:Y:S02]  /*2040*/  @!P5 SHF.L.U32 R3, R20.reuse, 0x1, RZ ;  /* 0x000000011403d819 */ /* 0x040fe400000006ff */
[----:B------:R-:W-:Y:S02]  /*2050*/  @!P5 SHF.L.U64.HI R20, R20, 0x1, R15 ;  /* 0x000000011414d819 */ /* 0x000fe4000001020f */
[----:B--2---:R-:W-:Y:S01]  /*2060*/  @!P5 IADD3 R8, P2, R3, R8, RZ ;  /* 0x000000080308d210 */ /* 0x004fe20007f5e0ff */
[----:B0-----:R-:W-:Y:S01]  /*2070*/  @!P0 IMAD R23, R23, R4, RZ ;  /* 0x0000000417178224 */ /* 0x001fe200078e02ff */
[----:B------:R-:W-:Y:S01]  /*2080*/  IADD3 R24, R2, 0xd0, RZ ;  /* 0x000000d002187810 */ /* 0x000fe20007ffe0ff */
[----:B------:R-:W-:Y:S01]  /*2090*/  STL [R1+0x30], R77 ;  /* 0x0000304d01007387 */ /* 0x000fe20000100800 */
[----:B------:R-:W-:Y:S01]  /*20a0*/  @!P5 IADD3.X R9, R20, R9, RZ, P2, !PT ;  /* 0x000000091409d210 */ /* 0x000fe200017fe4ff */
[----:B---3--:R-:W0:Y:S01]  /*20b0*/  @!P0 LDC.64 R10, c[0x0][0x228] ;  /* 0x00008a00ff0a8b82 */ /* 0x008e220000000a00 */
[----:B-1----:R-:W-:Y:S01]  /*20c0*/  @!P5 IADD3 R6, P2, R3, R6, RZ ;  /* 0x000000060306d210 */ /* 0x002fe20007f5e0ff */
[----:B------:R-:W-:Y:S01]  /*20d0*/  @!P0 IMAD R3, R26, R5, R23 ;  /* 0x000000051a038224 */ /* 0x000fe200078e0217 */
[----:B------:R-:W-:Y:S01]  /*20e0*/  HFMA2.MMA R23, -RZ, RZ, 0, 0 ;  /* 0x00000000ff177435 */ /* 0x000fe200000001ff */
[----:B------:R-:W-:Y:S01]  /*20f0*/  ISETP.GE.U32.AND P3, PT, R24, UR18, PT ;  /* 0x0000001218007c0c */ /* 0x000fe2000bf66070 */
[----:B------:R1:W5:Y:S01]  /*2100*/  @!P5 LDG.E R70, desc[UR22][R8.64] ;  /* 0x000000160846d981 */ /* 0x000362000c1e1900 */
[----:B------:R-:W-:-:S02]  /*2110*/  @!P5 IADD3.X R7, R20, R7, RZ, P2, !PT ;  /* 0x000000071407d210 */ /* 0x000fc400017fe4ff */
[----:B------:R-:W2:Y:S05]  /*2120*/  @!P0 LDC.64 R12, c[0x0][0x230] ;  /* 0x00008c00ff0c8b82 */ /* 0x000eaa0000000a00 */
[----:B------:R3:W3:Y:S01]  /*2130*/  @!P5 LDG.E R23, desc[UR22][R6.64] ;  /* 0x000000160617d981 */ /* 0x0006e2000c1e1900 */
[----:B-1----:R-:W-:Y:S02]  /*2140*/  @!P0 MOV R8, R16 ;  /* 0x0000001000088202 */ /* 0x002fe40000000f00 */
[----:B------:R-:W-:-:S03]  /*2150*/  @!P0 MOV R9, R19 ;  /* 0x0000001300098202 */ /* 0x000fc60000000f00 */
[----:B------:R-:W-:Y:S01]  /*2160*/  @!P0 IMAD.WIDE.U32 R8, R26, R4, R8 ;  /* 0x000000041a088225 */ /* 0x000fe200078e0008 */
[----:B------:R-:W-:-:S04]  /*2170*/  HFMA2.MMA R26, -RZ, RZ, 0, 0 ;  /* 0x00000000ff1a7435 */ /* 0x000fc800000001ff */
[----:B------:R-:W-:Y:S02]  /*2180*/  @!P0 IADD3 R3, R9, R3, RZ ;  /* 0x0000000309038210 */ /* 0x000fe40007ffe0ff */
[C---:B------:R-:W-:Y:S02]  /*2190*/  @!P0 SHF.L.U32 R9, R8.reuse, 0x1, RZ ;  /* 0x0000000108098819 */ /* 0x040fe400000006ff */
[----:B------:R-:W-:Y:S02]  /*21a0*/  @!P0 SHF.L.U64.HI R3, R8, 0x1, R3 ;  /* 0x0000000108038819 */ /* 0x000fe40000010203 */
[----:B0-----:R-:W-:-:S04]  /*21b0*/  @!P0 IADD3 R10, P5, R9, R10, RZ ;  /* 0x0000000a090a8210 */ /* 0x001fc80007fbe0ff */
[----:B------:R-:W-:Y:S02]  /*21c0*/  @!P0 IADD3.X R11, R3, R11, RZ, P5, !PT ;  /* 0x0000000b030b8210 */ /* 0x000fe40002ffe4ff */
[----:B--2---:R-:W-:-:S03]  /*21d0*/  @!P0 IADD3 R12, P6, R9, R12, RZ ;  /* 0x0000000c090c8210 */ /* 0x004fc60007fde0ff */
[----:B------:R0:W2:Y:S01]  /*21e0*/  @!P0 LDG.E R26, desc[UR22][R10.64] ;  /* 0x000000160a1a8981 */ /* 0x0000a2000c1e1900 */
[----:B------:R-:W-:Y:S01]  /*21f0*/  @!P0 IADD3.X R13, R3, R13, RZ, P6, !PT ;  /* 0x0000000d030d8210 */ /* 0x000fe200037fe4ff */
[----:B------:R-:W-:Y:S02]  /*2200*/  HFMA2.MMA R28, -RZ, RZ, 0, 0 ;  /* 0x00000000ff1c7435 */ /* 0x000fe400000001ff */
[----:B----4-:R1:W-:Y:S01]  /*2210*/  STL [R1], R25 ;  /* 0x0000001901007387 */ /* 0x0103e20000100800 */
[C---:B------:R-:W-:Y:S02]  /*2220*/  IADD3 R21, R2.reuse, 0x130, RZ ;  /* 0x0000013002157810 */ /* 0x040fe40007ffe0ff */
[----:B------:R-:W-:Y:S01]  /*2230*/  IADD3 R20, R2, 0x140, RZ ;  /* 0x0000014002147810 */ /* 0x000fe20007ffe0ff */
[----:B------:R-:W5:Y:S01]  /*2240*/  @!P0 LDG.E R37, desc[UR22][R12.64] ;  /* 0x000000160c258981 */ /* 0x000f62000c1e1900 */
[----:B-1----:R-:W-:-:S04]  /*2250*/  SHF.R.S32.HI R25, RZ, 0x1f, R24 ;  /* 0x0000001fff197819 */ /* 0x002fc80000011418 */
[----:B------:R-:W-:-:S04]  /*2260*/  ISETP.GE.AND.EX P3, PT, R25, UR19, PT, P3 ;  /* 0x0000001319007c0c */ /* 0x000fc8000bf66330 */
[----:B------:R-:W-:-:S13]  /*2270*/  ISETP.GT.U32.OR P3, PT, R0, 0x29f, P3 ;  /* 0x0000029f0000780c */ /* 0x000fda0001f64470 */
[----:B------:R-:W1:Y:S08]  /*2280*/  @!P3 LDC.64 R14, c[0x0][0x288] ;  /* 0x0000a200ff0ebb82 */ /* 0x000e700000000a00 */
[----:B------:R-:W4:Y:S01]  /*2290*/  @!P3 LDC.64 R4, c[0x0][0x230] ;  /* 0x00008c00ff04bb82 */ /* 0x000f220000000a00 */
[----:B------:R-:W-:Y:S01]  /*22a0*/  STL [R1+0x24], R22 ;  /* 0x0000241601007387 */ /* 0x000fe20000100800 */
[----:B---3--:R-:W-:-:S02]  /*22b0*/  @!P3 MOV R6, R16 ;  /* 0x000000100006b202 */ /* 0x008fc40000000f00 */
[----:B------:R-:W-:-:S04]  /*22c0*/  @!P3 MOV R7, R19 ;  /* 0x000000130007b202 */ /* 0x000fc80000000f00 */
[----:B------:R-:W3:Y:S01]  /*22d0*/  @!P3 LDC.64 R8, c[0x0][0x228] ;  /* 0x00008a00ff08bb82 */ /* 0x000ee20000000a00 */
[----:B------:R1:W-:Y:S02]  /*22e0*/  STL [R1+0x20], R23 ;  /* 0x0000201701007387 */ /* 0x0003e40000100800 */
[----:B-1----:R-:W-:-:S04]  /*22f0*/  @!P3 IMAD R23, R25, R14, RZ ;  /* 0x0000000e1917b224 */ /* 0x002fc800078e02ff */
[C---:B------:R-:W-:Y:S02]  /*2300*/  @!P3 IMAD R23, R24.reuse, R15, R23 ;  /* 0x0000000f1817b224 */ /* 0x040fe400078e0217 */
[----:B------:R-:W-:-:S05]  /*2310*/  @!P3 IMAD.WIDE.U32 R14, R24, R14, R6 ;  /* 0x0000000e180eb225 */ /* 0x000fca00078e0006 */
[----:B------:R-:W-:Y:S02]  /*2320*/  @!P3 IADD3 R25, R15, R23, RZ ;  /* 0x000000170f19b210 */ /* 0x000fe40007ffe0ff */
[C---:B------:R-:W-:Y:S02]  /*2330*/  @!P3 SHF.L.U32 R23, R14.reuse, 0x1, RZ ;  /* 0x000000010e17b819 */ /* 0x040fe400000006ff */
[----:B------:R-:W-:Y:S02]  /*2340*/  @!P3 SHF.L.U64.HI R25, R14, 0x1, R25 ;  /* 0x000000010e19b819 */ /* 0x000fe40000010219 */
[----:B----4-:R-:W-:-:S04]  /*2350*/  @!P3 IADD3 R4, P6, R23, R4, RZ ;  /* 0x000000041704b210 */ /* 0x010fc80007fde0ff */
[----:B------:R-:W-:Y:S02]  /*2360*/  @!P3 IADD3.X R5, R25, R5, RZ, P6, !PT ;  /* 0x000000051905b210 */ /* 0x000fe400037fe4ff */
[----:B---3--:R-:W-:Y:S02]  /*2370*/  @!P3 IADD3 R8, P6, R23, R8, RZ ;  /* 0x000000081708b210 */ /* 0x008fe40007fde0ff */
[----:B------:R-:W-:Y:S01]  /*2380*/  ISETP.GE.U32.AND P4, PT, R21, UR18, PT ;  /* 0x0000001215007c0c */ /* 0x000fe2000bf86070 */
[----:B------:R1:W5:Y:S01]  /*2390*/  @!P3 LDG.E R38, desc[UR22][R4.64] ;  /* 0x000000160426b981 */ /* 0x000362000c1e1900 */
[----:B------:R-:W-:-:S05]  /*23a0*/  @!P3 IADD3.X R9, R25, R9, RZ, P6, !PT ;  /* 0x000000091909b210 */ /* 0x000fca00037fe4ff */
[----:B------:R3:W4:Y:S01]  /*23b0*/  @!P3 LDG.E R28, desc[UR22][R8.64] ;  /* 0x00000016081cb981 */ /* 0x000722000c1e1900 */
[----:B------:R-:W-:-:S04]  /*23c0*/  SHF.R.S32.HI R22, RZ, 0x1f, R21 ;  /* 0x0000001fff167819 */ /* 0x000fc80000011415 */
[----:B------:R-:W-:-:S04]  /*23d0*/  ISETP.GE.AND.EX P4, PT, R22, UR19, PT, P4 ;  /* 0x0000001316007c0c */ /* 0x000fc8000bf86340 */
[----:B------:R-:W-:Y:S02]  /*23e0*/  ISETP.GT.U32.OR P4, PT, R0, 0x29f, P4 ;  /* 0x0000029f0000780c */ /* 0x000fe40002784470 */
[----:B------:R-:W-:Y:S02]  /*23f0*/  ISETP.GE.U32.AND P2, PT, R20, UR16, PT ;  /* 0x0000001014007c0c */ /* 0x000fe4000bf46070 */
[----:B------:R-:W-:-:S04]  /*2400*/  SHF.R.S32.HI R24, RZ, 0x1f, R20 ;  /* 0x0000001fff187819 */ /* 0x000fc80000011414 */
[----:B------:R-:W-:-:S05]  /*2410*/  ISETP.GE.AND.EX P2, PT, R24, UR17, PT, P2 ;  /* 0x0000001118007c0c */ /* 0x000fca000bf46320 */
[----:B------:R-:W2:Y:S01]  /*2420*/  @!P4 LDC.64 R6, c[0x0][0x288] ;  /* 0x0000a200ff06cb82 */ /* 0x000ea20000000a00 */
[----:B------:R-:W-:Y:S02]  /*2430*/  ISETP.GT.U32.OR P2, PT, R0, 0x29f, P2 ;  /* 0x0000029f0000780c */ /* 0x000fe40001744470 */
[----:B------:R-:W-:-:S05]  /*2440*/  IADD3 R3, R2, 0x160, RZ ;  /* 0x0000016002037810 */ /* 0x000fca0007ffe0ff */
[----:B0-----:R-:W0:Y:S01]  /*2450*/  @!P4 LDC.64 R10, c[0x0][0x230] ;  /* 0x00008c00ff0acb82 */ /* 0x001e220000000a00 */
[----:B------:R-:W-:-:S07]  /*2460*/  ISETP.GE.U32.AND P0, PT, R3, UR16, PT ;  /* 0x0000001003007c0c */ /* 0x000fce000bf06070 */
[----:B-1----:R-:W1:Y:S01]  /*2470*/  @!P4 LDC.64 R4, c[0x0][0x228] ;  /* 0x00008a00ff04cb82 */ /* 0x002e620000000a00 */
[----:B------:R-:W-:-:S07]  /*2480*/  SHF.R.S32.HI R27, RZ, 0x1f, R3 ;  /* 0x0000001fff1b7819 */ /* 0x000fce0000011403 */
[----:B------:R-:W0:Y:S01]  /*2490*/  @!P2 LDC.64 R14, c[0x0][0x288] ;  /* 0x0000a200ff0eab82 */ /* 0x000e220000000a00 */
[----:B------:R-:W-:Y:S01]  /*24a0*/  @!P4 MOV R12, R16 ;  /* 0x00000010000cc202 */ /* 0x000fe20000000f00 */
[-C--:B--2---:R-:W-:Y:S01]  /*24b0*/  @!P4 IMAD R22, R22, R6.reuse, RZ ;  /* 0x000000061616c224 */ /* 0x084fe200078e02ff */
[----:B------:R-:W-:Y:S02]  /*24c0*/  @!P4 MOV R13, R19 ;  /* 0x00000013000dc202 */ /* 0x000fe40000000f00 */
[----:B------:R-:W-:Y:S01]  /*24d0*/  ISETP.GE.AND.EX P0, PT, R27, UR17, PT, P0 ;  /* 0x000000111b007c0c */ /* 0x000fe2000bf06300 */
[C---:B------:R-:W-:Y:S02]  /*24e0*/  @!P4 IMAD R22, R21.reuse, R7, R22 ;  /* 0x000000071516c224 */ /* 0x040fe400078e0216 */
[----:B------:R-:W-:Y:S01]  /*24f0*/  @!P4 IMAD.WIDE.U32 R12, R21, R6, R12 ;  /* 0x00000006150cc225 */ /* 0x000fe200078e000c */
[----:B------:R-:W-:Y:S01]  /*2500*/  ISETP.GT.U32.OR P0, PT, R0, 0x29f, P0 ;  /* 0x0000029f0000780c */ /* 0x000fe20000704470 */
[----:B------:R-:W2:Y:S01]  /*2510*/  @!P2 LDC.64 R6, c[0x0][0x230] ;  /* 0x00008c00ff06ab82 */ /* 0x000ea20000000a00 */
[----:B------:R-:W-:Y:S01]  /*2520*/  IADD3 R23, R2, 0x170, RZ ;  /* 0x0000017002177810 */ /* 0x000fe20007ffe0ff */
[----:B------:R3:W-:Y:S01]  /*2530*/  STL [R1+0x18], R26 ;  /* 0x0000181a01007387 */ /* 0x0007e20000100800 */
[----:B------:R-:W-:-:S02]  /*2540*/  @!P4 IADD3 R21, R13, R22, RZ ;  /* 0x000000160d15c210 */ /* 0x000fc40007ffe0ff */
[----:B------:R-:W-:Y:S02]  /*2550*/  ISETP.GE.U32.AND P5, PT, R23, UR16, PT ;  /* 0x0000001017007c0c */ /* 0x000fe4000bfa6070 */
[----:B------:R-:W-:Y:S02]  /*2560*/  @!P4 SHF.L.U32 R13, R12, 0x1, RZ ;  /* 0x000000010c0dc819 */ /* 0x000fe400000006ff */
[----:B---3--:R-:W-:-:S03]  /*2570*/  SHF.R.S32.HI R26, RZ, 0x1f, R23 ;  /* 0x0000001fff1a7819 */ /* 0x008fc60000011417 */
[----:B------:R-:W3:Y:S01]  /*2580*/  @!P0 LDC.64 R8, c[0x0][0x288] ;  /* 0x0000a200ff088b82 */ /* 0x000ee20000000a00 */
[----:B------:R-:W-:Y:S01]  /*2590*/  @!P4 SHF.L.U64.HI R21, R12, 0x1, R21 ;  /* 0x000000010c15c819 */ /* 0x000fe20000010215 */
[----:B0-----:R-:W-:Y:S01]  /*25a0*/  @!P2 IMAD R22, R24, R14, RZ ;  /* 0x0000000e1816a224 */ /* 0x001fe200078e02ff */
[----:B------:R-:W-:Y:S02]  /*25b0*/  ISETP.GE.AND.EX P5, PT, R26, UR17, PT, P5 ;  /* 0x000000111a007c0c */ /* 0x000fe4000bfa6350 */
[C---:B------:R-:W-:Y:S02]  /*25c0*/  @!P4 IADD3 R10, P3, R13.reuse, R10, RZ ;  /* 0x0000000a0d0ac210 */ /* 0x040fe40007f7e0ff */
[----:B-1----:R-:W-:Y:S02]  /*25d0*/  @!P4 IADD3 R4, P6, R13, R4, RZ ;  /* 0x000000040d04c210 */ /* 0x002fe40007fde0ff */
[----:B------:R-:W-:Y:S02]  /*25e0*/  @!P2 MOV R12, R16 ;  /* 0x00000010000ca202 */ /* 0x000fe40000000f00 */
[----:B------:R-:W-:Y:S01]  /*25f0*/  @!P2 MOV R13, R19 ;  /* 0x00000013000da202 */ /* 0x000fe20000000f00 */
[----:B------:R-:W-:Y:S01]  /*2600*/  @!P2 IMAD R22, R20, R15, R22 ;  /* 0x0000000f1416a224 */ /* 0x000fe200078e0216 */
[----:B------:R-:W-:Y:S01]  /*2610*/  ISETP.GT.U32.OR P5, PT, R0, 0x29f, P5 ;  /* 0x0000029f0000780c */ /* 0x000fe20002fa4470 */
[----:B------:R-:W-:Y:S01]  /*2620*/  @!P2 IMAD.WIDE.U32 R14, R20, R14, R12 ;  /* 0x0000000e140ea225 */ /* 0x000fe200078e000c */
[----:B------:R-:W-:-:S02]  /*2630*/  @!P4 IADD3.X R11, R21, R11, RZ, P3, !PT ;  /* 0x0000000b150bc210 */ /* 0x000fc40001ffe4ff */
[----:B------:R-:W0:Y:S02]  /*2640*/  @!P2 LDC.64 R12, c[0x0][0x228] ;  /* 0x00008a00ff0cab82 */ /* 0x000e240000000a00 */
[----:B------:R-:W-:Y:S01]  /*2650*/  @!P2 IADD3 R22, R15, R22, RZ ;  /* 0x000000160f16a210 */ /* 0x000fe20007ffe0ff */
[----:B------:R1:W5:Y:S01]  /*2660*/  @!P4 LDG.E R35, desc[UR22][R10.64] ;  /* 0x000000160a23c981 */ /* 0x000362000c1e1900 */
[C---:B------:R-:W-:Y:S02]  /*2670*/  @!P2 SHF.L.U32 R15, R14.reuse, 0x1, RZ ;  /* 0x000000010e0fa819 */ /* 0x040fe400000006ff */
[----:B------:R-:W-:Y:S02]  /*2680*/  @!P2 SHF.L.U64.HI R24, R14, 0x1, R22 ;  /* 0x000000010e18a819 */ /* 0x000fe40000010216 */
[----:B--2---:R-:W-:Y:S02]  /*2690*/  @!P2 IADD3 R6, P3, R15, R6, RZ ;  /* 0x000000060f06a210 */ /* 0x004fe40007f7e0ff */
[----:B------:R-:W-:Y:S01]  /*26a0*/  MOV R32, RZ ;  /* 0x000000ff00207202 */ /* 0x000fe20000000f00 */
[----:B-1----:R-:W1:Y:S01]  /*26b0*/  @!P5 LDC.64 R10, c[0x0][0x288] ;  /* 0x0000a200ff0adb82 */ /* 0x002e620000000a00 */
[----:B------:R-:W-:Y:S01]  /*26c0*/  @!P2 IADD3.X R7, R24, R7, RZ, P3, !PT ;  /* 0x000000071807a210 */ /* 0x000fe20001ffe4ff */
[----:B---3--:R-:W-:Y:S01]  /*26d0*/  @!P0 IMAD R14, R27, R8, RZ ;  /* 0x000000081b0e8224 */ /* 0x008fe200078e02ff */
[----:B------:R-:W-:-:S03]  /*26e0*/  @!P4 IADD3.X R5, R21, R5, RZ, P6, !PT ;  /* 0x000000051505c210 */ /* 0x000fc600037fe4ff */
[----:B------:R2:W5:Y:S01]  /*26f0*/  @!P2 LDG.E R32, desc[UR22][R6.64] ;  /* 0x000000160620a981 */ /* 0x000562000c1e1900 */
[----:B------:R-:W-:Y:S01]  /*2700*/  IADD3 R22, R2, 0x180, RZ ;  /* 0x0000018002167810 */ /* 0x000fe20007ffe0ff */
[C---:B------:R-:W-:Y:S01]  /*2710*/  @!P0 IMAD R9, R3.reuse, R9, R14 ;  /* 0x0000000903098224 */ /* 0x040fe200078e020e */
[----:B------:R-:W3:Y:S01]  /*2720*/  @!P0 LDC.64 R20, c[0x0][0x228] ;  /* 0x00008a00ff148b82 */ /* 0x000ee20000000a00 */
[----:B------:R0:W4:Y:S01]  /*2730*/  @!P4 LDG.E R74, desc[UR22][R4.64] ;  /* 0x00000016044ac981 */ /* 0x000122000c1e1900 */
[----:B------:R-:W-:Y:S02]  /*2740*/  ISETP.GE.U32.AND P3, PT, R22, UR16, PT ;  /* 0x0000001016007c0c */ /* 0x000fe4000bf66070 */
[----:B--2---:R-:W-:Y:S02]  /*2750*/  @!P0 MOV R6, R16 ;  /* 0x0000001000068202 */ /* 0x004fe40000000f00 */
[----:B------:R-:W-:Y:S02]  /*2760*/  @!P0 MOV R7, R19 ;  /* 0x0000001300078202 */ /* 0x000fe40000000f00 */
[----:B0-----:R-:W0:Y:S01]  /*2770*/  @!P0 LDC.64 R4, c[0x0][0x230] ;  /* 0x00008c00ff048b82 */ /* 0x001e220000000a00 */
[----:B------:R-:W-:Y:S01]  /*2780*/  @!P0 IMAD.WIDE.U32 R6, R3, R8, R6 ;  /* 0x0000000803068225 */ /* 0x000fe200078e0006 */
[----:B------:R-:W-:-:S04]  /*2790*/  @!P2 IADD3 R12, P4, R15, R12, RZ ;  /* 0x0000000c0f0ca210 */ /* 0x000fc80007f9e0ff */
[----:B------:R-:W-:Y:S02]  /*27a0*/  @!P0 IADD3 R9, R7, R9, RZ ;  /* 0x0000000907098210 */ /* 0x000fe40007ffe0ff */
[----:B------:R-:W2:Y:S01]  /*27b0*/  @!P5 LDC.64 R14, c[0x0][0x230] ;  /* 0x00008c00ff0edb82 */ /* 0x000ea20000000a00 */
[----:B------:R-:W-:Y:S01]  /*27c0*/  @!P2 IADD3.X R13, R24, R13, RZ, P4, !PT ;  /* 0x0000000d180da210 */ /* 0x000fe200027fe4ff */
[----:B-1----:R-:W-:Y:S01]  /*27d0*/  @!P5 IMAD R26, R26, R10, RZ ;  /* 0x0000000a1a1ad224 */ /* 0x002fe200078e02ff */
[C---:B------:R-:W-:Y:S02]  /*27e0*/  @!P0 SHF.L.U32 R25, R6.reuse, 0x1, RZ ;  /* 0x0000000106198819 */ /* 0x040fe400000006ff */
[----:B------:R-:W-:Y:S02]  /*27f0*/  @!P0 SHF.L.U64.HI R24, R6, 0x1, R9 ;  /* 0x0000000106188819 */ /* 0x000fe40000010209 */
[----:B------:R-:W-:Y:S02]  /*2800*/  @!P5 MOV R6, R16 ;  /* 0x000000100006d202 */ /* 0x000fe40000000f00 */
[----:B------:R-:W-:Y:S01]  /*2810*/  @!P5 MOV R7, R19 ;  /* 0x000000130007d202 */ /* 0x000fe20000000f00 */
[----:B------:R-:W-:Y:S01]  /*2820*/  HFMA2.MMA R73, -RZ, RZ, 0, 0 ;  /* 0x00000000ff497435 */ /* 0x000fe200000001ff */
[----:B------:R-:W-:Y:S01]  /*2830*/  IADD3 R3, R2, 0x190, RZ ;  /* 0x0000019002037810 */ /* 0x000fe20007ffe0ff */
[----:B------:R-:W-:-:S02]  /*2840*/  @!P5 IMAD R26, R23, R11, R26 ;  /* 0x0000000b171ad224 */ /* 0x000fc400078e021a */
[----:B------:R-:W-:Y:S01]  /*2850*/  @!P5 IMAD.WIDE.U32 R10, R23, R10, R6 ;  /* 0x0000000a170ad225 */ /* 0x000fe200078e0006 */
[----:B------:R-:W-:Y:S01]  /*2860*/  ISETP.GE.U32.AND P4, PT, R3, UR16, PT ;  /* 0x0000001003007c0c */ /* 0x000fe2000bf86070 */
[----:B------:R-:W1:Y:S01]  /*2870*/  @!P5 LDC.64 R6, c[0x0][0x228] ;  /* 0x00008a00ff06db82 */ /* 0x000e620000000a00 */
[----:B------:R-:W-:-:S03]  /*2880*/  SHF.R.S32.HI R27, RZ, 0x1f, R3 ;  /* 0x0000001fff1b7819 */ /* 0x000fc60000011403 */
[----:B------:R-:W4:Y:S01]  /*2890*/  @!P2 LDG.E R73, desc[UR22][R12.64] ;  /* 0x000000160c49a981 */ /* 0x000f22000c1e1900 */
[----:B------:R-:W-:Y:S02]  /*28a0*/  ISETP.GE.AND.EX P4, PT, R27, UR17, PT, P4 ;  /* 0x000000111b007c0c */ /* 0x000fe4000bf86340 */
[----:B0-----:R-:W-:Y:S02]  /*28b0*/  @!P0 IADD3 R4, P6, R25, R4, RZ ;  /* 0x0000000419048210 */ /* 0x001fe40007fde0ff */
[----:B------:R-:W-:Y:S02]  /*28c0*/  ISETP.GT.U32.OR P2, PT, R0, 0x29f, P4 ;  /* 0x0000029f0000780c */ /* 0x000fe40002744470 */
[----:B------:R-:W-:Y:S02]  /*28d0*/  @!P5 IADD3 R26, R11, R26, RZ ;  /* 0x0000001a0b1ad210 */ /* 0x000fe40007ffe0ff */
[----:B------:R-:W-:Y:S02]  /*28e0*/  @!P5 SHF.L.U32 R23, R10, 0x1, RZ ;  /* 0x000000010a17d819 */ /* 0x000fe400000006ff */
[----:B------:R-:W-:-:S02]  /*28f0*/  CS2R R30, SRZ ;  /* 0x00000000001e7805 */ /* 0x000fc4000001ff00 */
[----:B------:R-:W-:Y:S02]  /*2900*/  @!P0 IADD3.X R5, R24, R5, RZ, P6, !PT ;  /* 0x0000000518058210 */ /* 0x000fe400037fe4ff */
[----:B---3--:R-:W-:Y:S02]  /*2910*/  @!P0 IADD3 R20, P4, R25, R20, RZ ;  /* 0x0000001419148210 */ /* 0x008fe40007f9e0ff */
[----:B------:R-:W-:Y:S01]  /*2920*/  @!P5 SHF.L.U64.HI R26, R10, 0x1, R26 ;  /* 0x000000010a1ad819 */ /* 0x000fe2000001021a */
[----:B------:R0:W5:Y:S01]  /*2930*/  @!P0 LDG.E R30, desc[UR22][R4.64] ;  /* 0x00000016041e8981 */ /* 0x000162000c1e1900 */
[----:B--2---:R-:W-:Y:S02]  /*2940*/  @!P5 IADD3 R14, P6, R23, R14, RZ ;  /* 0x0000000e170ed210 */ /* 0x004fe40007fde0ff */
[----:B------:R-:W-:Y:S02]  /*2950*/  @!P0 IADD3.X R21, R24, R21, RZ, P4, !PT ;  /* 0x0000001518158210 */ /* 0x000fe400027fe4ff */
[----:B------:R-:W-:-:S03]  /*2960*/  @!P5 IADD3.X R15, R26, R15, RZ, P6, !PT ;  /* 0x0000000f1a0fd210 */ /* 0x000fc600037fe4ff */
[----:B------:R2:W5:Y:S01]  /*2970*/  @!P0 LDG.E R68, desc[UR22][R20.64] ;  /* 0x0000001614448981 */ /* 0x000562000c1e1900 */
[----:B0-----:R-:W2:Y:S01]  /*2980*/  @!P2 LDC.64 R4, c[0x0][0x288] ;  /* 0x0000a200ff04ab82 */ /* 0x001ea20000000a00 */
[----:B-1----:R-:W-:Y:S02]  /*2990*/  @!P5 IADD3 R6, P0, R23, R6, RZ ;  /* 0x000000061706d210 */ /* 0x002fe40007f1e0ff */
[----:B------:R0:W5:Y:S01]  /*29a0*/  @!P5 LDG.E R31, desc[UR22][R14.64] ;  /* 0x000000160e1fd981 */ /* 0x000162000c1e1900 */
[----:B------:R-:W-:Y:S02]  /*29b0*/  IADD3 R25, R2, 0x1a0, RZ ;  /* 0x000001a002197810 */ /* 0x000fe40007ffe0ff */
[----:B------:R-:W-:Y:S02]  /*29c0*/  @!P5 IADD3.X R7, R26, R7, RZ, P0, !PT ;  /* 0x000000071a07d210 */ /* 0x000fe400007fe4ff */
[----:B------:R-:W-:-:S03]  /*29d0*/  ISETP.GE.U32.AND P0, PT, R25, UR16, PT ;  /* 0x0000001019007c0c */ /* 0x000fc6000bf06070 */
[----:B------:R1:W5:Y:S01]  /*29e0*/  @!P5 LDG.E R67, desc[UR22][R6.64] ;  /* 0x000000160643d981 */ /* 0x000362000c1e1900 */
[----:B------:R-:W-:-:S04]  /*29f0*/  IADD3 R24, R2, 0x1c0, RZ ;  /* 0x000001c002187810 */ /* 0x000fc80007ffe0ff */
[----:B------:R-:W-:Y:S01]  /*2a00*/  ISETP.GE.U32.AND P4, PT, R24, UR16, PT ;  /* 0x0000001018007c0c */ /* 0x000fe2000bf86070 */
[----:B--2---:R-:W-:Y:S01]  /*2a10*/  @!P2 IMAD R21, R27, R4, RZ ;  /* 0x000000041b15a224 */ /* 0x004fe200078e02ff */
[----:B------:R-:W-:-:S03]  /*2a20*/  SHF.R.S32.HI R27, RZ, 0x1f, R24 ;  /* 0x0000001fff1b7819 */ /* 0x000fc60000011418 */
[----:B------:R-:W-:Y:S01]  /*2a30*/  @!P2 IMAD R21, R3, R5, R21 ;  /* 0x000000050315a224 */ /* 0x000fe200078e0215 */
[----:B------:R-:W-:-:S04]  /*2a40*/  ISETP.GE.AND.EX P4, PT, R27, UR17, PT, P4 ;  /* 0x000000111b007c0c */ /* 0x000fc8000bf86340 */
[----:B------:R-:W-:Y:S01]  /*2a50*/  ISETP.GT.U32.OR P4, PT, R0, 0x29f, P4 ;  /* 0x0000029f0000780c */ /* 0x000fe20002784470 */
[----:B----4-:R2:W-:Y:S02]  /*2a60*/  STL [R1+0x14], R28 ;  /* 0x0000141c01007387 */ /* 0x0105e40000100800 */
[----:B--2---:R-:W-:-:S04]  /*2a70*/  SHF.R.S32.HI R28, RZ, 0x1f, R22 ;  /* 0x0000001fff1c7819 */ /* 0x004fc80000011416 */
[----:B------:R-:W-:-:S04]  /*2a80*/  ISETP.GE.AND.EX P3, PT, R28, UR17, PT, P3 ;  /* 0x000000111c007c0c */ /* 0x000fc8000bf66330 */
[----:B------:R-:W-:-:S13]  /*2a90*/  ISETP.GT.U32.OR P3, PT, R0, 0x29f, P3 ;  /* 0x0000029f0000780c */ /* 0x000fda0001f64470 */
[----:B------:R-:W2:Y:S08]  /*2aa0*/  @!P3 LDC.64 R8, c[0x0][0x288] ;  /* 0x0000a200ff08bb82 */ /* 0x000eb00000000a00 */
[----:B------:R-:W3:Y:S08]  /*2ab0*/  @!P3 LDC.64 R12, c[0x0][0x230] ;  /* 0x00008c00ff0cbb82 */ /* 0x000ef00000000a00 */
[----:B------:R-:W4:Y:S01]  /*2ac0*/  @!P3 LDC.64 R10, c[0x0][0x228] ;  /* 0x00008a00ff0abb82 */ /* 0x000f220000000a00 */
[----:B0-----:R-:W-:-:S02]  /*2ad0*/  @!P3 MOV R14, R16 ;  /* 0x00000010000eb202 */ /* 0x001fc40000000f00 */
[----:B------:R-:W-:Y:S01]  /*2ae0*/  @!P3 MOV R15, R19 ;  /* 0x00000013000fb202 */ /* 0x000fe20000000f00 */
[-C--:B--2---:R-:W-:Y:S01]  /*2af0*/  @!P3 IMAD R20, R28, R8.reuse, RZ ;  /* 0x000000081c14b224 */ /* 0x084fe200078e02ff */
[----:B------:R-:W-:Y:S01]  /*2b00*/  SHF.R.S32.HI R28, RZ, 0x1f, R25 ;  /* 0x0000001fff1c7819 */ /* 0x000fe20000011419 */
[----:B------:R-:W-:-:S03]  /*2b10*/  @!P3 IMAD.WIDE.U32 R14, R22, R8, R14 ;  /* 0x00000008160eb225 */ /* 0x000fc600078e000e */
[----:B------:R-:W-:Y:S01]  /*2b20*/  ISETP.GE.AND.EX P5, PT, R28, UR17, PT, P0 ;  /* 0x000000111c007c0c */ /* 0x000fe2000bfa6300 */
[----:B------:R-:W-:Y:S01]  /*2b30*/  @!P3 IMAD R20, R22, R9, R20 ;  /* 0x000000091614b224 */ /* 0x000fe200078e0214 */
[----:B-1----:R-:W-:Y:S01]  /*2b40*/  @!P3 SHF.L.U32 R6, R14, 0x1, RZ ;  /* 0x000000010e06b819 */ /* 0x002fe200000006ff */
[----:B------:R-:W0:Y:S01]  /*2b50*/  @!P2 LDC.64 R8, c[0x0][0x230] ;  /* 0x00008c00ff08ab82 */ /* 0x000e220000000a00 */
[----:B------:R-:W-:Y:S02]  /*2b60*/  ISETP.GT.U32.OR P5, PT, R0, 0x29f, P5 ;  /* 0x0000029f0000780c */ /* 0x000fe40002fa4470 */
[----:B------:R-:W-:Y:S02]  /*2b70*/  @!P3 IADD3 R20, R15, R20, RZ ;  /* 0x000000140f14b210 */ /* 0x000fe40007ffe0ff */
[C---:B---3--:R-:W-:Y:S02]  /*2b80*/  @!P3 IADD3 R12, P0, R6.reuse, R12, RZ ;  /* 0x0000000c060cb210 */ /* 0x048fe40007f1e0ff */
[----:B----4-:R-:W-:Y:S01]  /*2b90*/  @!P3 IADD3 R10, P6, R6, R10, RZ ;  /* 0x0000000a060ab210 */ /* 0x010fe20007fde0ff */
[----:B------:R-:W1:Y:S01]  /*2ba0*/  @!P4 LDC.64 R22, c[0x0][0x288] ;  /* 0x0000a200ff16cb82 */ /* 0x000e620000000a00 */
[----:B------:R-:W-:-:S02]  /*2bb0*/  @!P3 SHF.L.U64.HI R20, R14, 0x1, R20 ;  /* 0x000000010e14b819 */ /* 0x000fc40000010214 */
[----:B------:R-:W-:-:S05]  /*2bc0*/  @!P2 MOV R14, R16 ;  /* 0x00000010000ea202 */ /* 0x000fca0000000f00 */
[----:B------:R-:W2:Y:S01]  /*2bd0*/  @!P2 LDC.64 R6, c[0x0][0x228] ;  /* 0x00008a00ff06ab82 */ /* 0x000ea20000000a00 */
[----:B------:R-:W-:-:S03]  /*2be0*/  @!P2 MOV R15, R19 ;  /* 0x00000013000fa202 */ /* 0x000fc60000000f00 */
[----:B------:R-:W-:-:S04]  /*2bf0*/  @!P2 IMAD.WIDE.U32 R14, R3, R4, R14 ;  /* 0x00000004030ea225 */ /* 0x000fc800078e000e */
[----:B------:R-:W3:Y:S01]  /*2c00*/  @!P5 LDC.64 R4, c[0x0][0x288] ;  /* 0x0000a200ff04db82 */ /* 0x000ee20000000a00 */
[----:B------:R-:W-:Y:S01]  /*2c10*/  HFMA2.MMA R3, -RZ, RZ, 0, 0 ;  /* 0x00000000ff037435 */ /* 0x000fe200000001ff */
[C---:B------:R-:W-:Y:S02]  /*2c20*/  @!P3 IADD3.X R13, R20.reuse, R13, RZ, P0, !PT ;  /* 0x0000000d140db210 */ /* 0x040fe400007fe4ff */
[----:B------:R-:W-:Y:S02]  /*2c30*/  @!P3 IADD3.X R11, R20, R11, RZ, P6, !PT ;  /* 0x0000000b140bb210 */ /* 0x000fe400037fe4ff */
[----:B------:R-:W-:Y:S02]  /*2c40*/  @!P2 IADD3 R21, R15, R21, RZ ;  /* 0x000000150f15a210 */ /* 0x000fe40007ffe0ff */
[C---:B------:R-:W-:Y:S01]  /*2c50*/  @!P2 SHF.L.U32 R20, R14.reuse, 0x1, RZ ;  /* 0x000000010e14a819 */ /* 0x040fe200000006ff */
[----:B------:R4:W5:Y:S01]  /*2c60*/  @!P3 LDG.E R64, desc[UR22][R10.64] ;  /* 0x000000160a40b981 */ /* 0x000962000c1e1900 */
[----:B------:R-:W-:-:S02]  /*2c70*/  @!P2 SHF.L.U64.HI R26, R14, 0x1, R21 ;  /* 0x000000010e1aa819 */ /* 0x000fc40000010215 */
[----:B0-----:R-:W-:Y:S01]  /*2c80*/  @!P2 IADD3 R8, P0, R20, R8, RZ ;  /* 0x000000081408a210 */ /* 0x001fe20007f1e0ff */
[----:B------:R3:W5:Y:S01]  /*2c90*/  @!P3 LDG.E R3, desc[UR22][R12.64] ;  /* 0x000000160c03b981 */ /* 0x000762000c1e1900 */
[----:B------:R-:W-:Y:S02]  /*2ca0*/  IADD3 R14, R2, 0x1d0, RZ ;  /* 0x000001d0020e7810 */ /* 0x000fe40007ffe0ff */
[----:B------:R-:W-:Y:S02]  /*2cb0*/  @!P2 IADD3.X R9, R26, R9, RZ, P0, !PT ;  /* 0x000000091a09a210 */ /* 0x000fe400007fe4ff */
[----:B--2---:R-:W-:Y:S01]  /*2cc0*/  @!P2 IADD3 R6, P3, R20, R6, RZ ;  /* 0x000000061406a210 */ /* 0x004fe20007f7e0ff */
[----:B----4-:R-:W0:Y:S01]  /*2cd0*/  @!P5 LDC.64 R10, c[0x0][0x228] ;  /* 0x00008a00ff0adb82 */ /* 0x010e220000000a00 */
[----:B------:R-:W-:Y:S02]  /*2ce0*/  ISETP.GE.U32.AND P0, PT, R14, UR16, PT ;  /* 0x000000100e007c0c */ /* 0x000fe4000bf06070 */
[----:B------:R-:W-:-:S02]  /*2cf0*/  SHF.R.S32.HI R48, RZ, 0x1f, R14 ;  /* 0x0000001fff307819 */ /* 0x000fc4000001140e */
[----:B------:R-:W-:-:S03]  /*2d00*/  MOV R15, RZ ;  /* 0x000000ff000f7202 */ /* 0x000fc60000000f00 */
[----:B------:R-:W2:Y:S01]  /*2d10*/  @!P5 LDC.64 R20, c[0x0][0x230] ;  /* 0x00008c00ff14db82 */ /* 0x000ea20000000a00 */
[----:B------:R-:W-:Y:S01]  /*2d20*/  ISETP.GE.AND.EX P0, PT, R48, UR17, PT, P0 ;  /* 0x0000001130007c0c */ /* 0x000fe2000bf06300 */
[----:B---3--:R-:W-:Y:S01]  /*2d30*/  @!P5 IMAD R12, R28, R4, RZ ;  /* 0x000000041c0cd224 */ /* 0x008fe200078e02ff */
[----:B------:R3:W5:Y:S01]  /*2d40*/  @!P2 LDG.E R15, desc[UR22][R8.64] ;  /* 0x00000016080fa981 */ /* 0x000762000c1e1900 */
[----:B------:R-:W-:Y:S02]  /*2d50*/  IADD3 R29, R2, 0x1e0, RZ ;  /* 0x000001e0021d7810 */ /* 0x000fe40007ffe0ff */
[----:B------:R-:W-:Y:S01]  /*2d60*/  ISETP.GT.U32.OR P0, PT, R0, 0x29f, P0 ;  /* 0x0000029f0000780c */ /* 0x000fe20000704470 */
[----:B------:R-:W-:Y:S01]  /*2d70*/  @!P5 IMAD R12, R25, R5, R12 ;  /* 0x00000005190cd224 */ /* 0x000fe200078e020c */
[----:B------:R-:W-:Y:S02]  /*2d80*/  @!P2 IADD3.X R7, R26, R7, RZ, P3, !PT ;  /* 0x000000071a07a210 */ /* 0x000fe40001ffe4ff */
[----:B---3--:R-:W-:-:S03]  /*2d90*/  @!P5 MOV R8, R16 ;  /* 0x000000100008d202 */ /* 0x008fc60000000f00 */
[----:B------:R3:W5:Y:S01]  /*2da0*/  @!P2 LDG.E R63, desc[UR22][R6.64] ;  /* 0x00000016063fa981 */ /* 0x000762000c1e1900 */
[----:B------:R-:W-:Y:S02]  /*2db0*/  @!P5 MOV R9, R19 ;  /* 0x000000130009d202 */ /* 0x000fe40000000f00 */
[----:B------:R-:W-:Y:S02]  /*2dc0*/  ISETP.GE.U32.AND P3, PT, R29, UR16, PT ;  /* 0x000000101d007c0c */ /* 0x000fe4000bf66070 */
[----:B------:R-:W-:Y:S01]  /*2dd0*/  SHF.R.S32.HI R33, RZ, 0x1f, R29 ;  /* 0x0000001fff217819 */ /* 0x000fe2000001141d */
[----:B------:R-:W-:Y:S02]  /*2de0*/  @!P5 IMAD.WIDE.U32 R4, R25, R4, R8 ;  /* 0x000000041904d225 */ /* 0x000fe400078e0008 */
[----:B------:R-:W4:Y:S01]  /*2df0*/  @!P4 LDC.64 R8, c[0x0][0x230] ;  /* 0x00008c00ff08cb82 */ /* 0x000f220000000a00 */
[----:B------:R-:W-:Y:S02]  /*2e00*/  ISETP.GE.AND.EX P3, PT, R33, UR17, PT, P3 ;  /* 0x0000001121007c0c */ /* 0x000fe4000bf66330 */
[----:B------:R-:W-:-:S02]  /*2e10*/  @!P5 IADD3 R26, R5, R12, RZ ;  /* 0x0000000c051ad210 */ /* 0x000fc40007ffe0ff */
[----:B------:R-:W-:Y:S02]  /*2e20*/  @!P5 SHF.L.U32 R5, R4, 0x1, RZ ;  /* 0x000000010405d819 */ /* 0x000fe400000006ff */
[----:B------:R-:W-:Y:S01]  /*2e30*/  ISETP.GT.U32.OR P2, PT, R0, 0x29f, P3 ;  /* 0x0000029f0000780c */ /* 0x000fe20001f44470 */
[----:B------:R-:W4:Y:S01]  /*2e40*/  @!P0 LDC.64 R12, c[0x0][0x288] ;  /* 0x0000a200ff0c8b82 */ /* 0x000f220000000a00 */
[----:B------:R-:W-:Y:S01]  /*2e50*/  @!P5 SHF.L.U64.HI R26, R4, 0x1, R26 ;  /* 0x00000001041ad819 */ /* 0x000fe2000001021a */
[----:B-1----:R-:W-:Y:S01]  /*2e60*/  @!P4 IMAD R25, R27, R22, RZ ;  /* 0x000000161b19c224 */ /* 0x002fe200078e02ff */
[C---:B--2---:R-:W-:Y:S02]  /*2e70*/  @!P5 IADD3 R20, P3, R5.reuse, R20, RZ ;  /* 0x000000140514d210 */ /* 0x044fe40007f7e0ff */
[----:B0-----:R-:W-:Y:S02]  /*2e80*/  @!P5 IADD3 R10, P6, R5, R10, RZ ;  /* 0x0000000a050ad210 */ /* 0x001fe40007fde0ff */
[----:B------:R-:W-:Y:S01]  /*2e90*/  @!P4 MOV R4, R16 ;  /* 0x000000100004c202 */ /* 0x000fe20000000f00 */
[----:B---3--:R-:W0:Y:S01]  /*2ea0*/  @!P4 LDC.64 R6, c[0x0][0x228] ;  /* 0x00008a00ff06cb82 */ /* 0x008e220000000a00 */
[----:B------:R-:W-:Y:S01]  /*2eb0*/  @!P4 MOV R5, R19 ;  /* 0x000000130005c202 */ /* 0x000fe20000000f00 */
[----:B------:R-:W-:Y:S01]  /*2ec0*/  @!P4 IMAD R25, R24, R23, R25 ;  /* 0x000000171819c224 */ /* 0x000fe200078e0219 */
[----:B------:R-:W-:Y:S01]  /*2ed0*/  @!P5 IADD3.X R21, R26, R21, RZ, P3, !PT ;  /* 0x000000151a15d210 */ /* 0x000fe20001ffe4ff */
[----:B------:R-:W-:Y:S01]  /*2ee0*/  @!P4 IMAD.WIDE.U32 R22, R24, R22, R4 ;  /* 0x000000161816c225 */ /* 0x000fe200078e0004 */
[----:B------:R-:W-:Y:S01]  /*2ef0*/  @!P5 IADD3.X R11, R26, R11, RZ, P6, !PT ;  /* 0x0000000b1a0bd210 */ /* 0x000fe200037fe4ff */
[----:B------:R-:W-:-:S02]  /*2f00*/  HFMA2.MMA R4, -RZ, RZ, 0, 0 ;  /* 0x00000000ff047435 */ /* 0x000fc400000001ff */
[----:B------:R-:W1:Y:S01]  /*2f10*/  @!P2 LDC.64 R26, c[0x0][0x288] ;  /* 0x0000a200ff1aab82 */ /* 0x000e620000000a00 */
[----:B------:R-:W-:Y:S01]  /*2f20*/  @!P4 IADD3 R25, R23, R25, RZ ;  /* 0x000000191719c210 */ /* 0x000fe20007ffe0ff */
[----:B------:R2:W5:Y:S01]  /*2f30*/  @!P5 LDG.E R60, desc[UR22][R10.64] ;  /* 0x000000160a3cd981 */ /* 0x000562000c1e1900 */
[C---:B------:R-:W-:Y:S02]  /*2f40*/  @!P4 SHF.L.U32 R5, R22.reuse, 0x1, RZ ;  /* 0x000000011605c819 */ /* 0x040fe400000006ff */
[----:B------:R-:W-:Y:S02]  /*2f50*/  @!P4 SHF.L.U64.HI R22, R22, 0x1, R25 ;  /* 0x000000011616c819 */ /* 0x000fe40000010219 */
[----:B----4-:R-:W-:Y:S01]  /*2f60*/  @!P4 IADD3 R8, P3, R5, R8, RZ ;  /* 0x000000080508c210 */ /* 0x010fe20007f7e0ff */
[----:B------:R3:W5:Y:S01]  /*2f70*/  @!P5 LDG.E R4, desc[UR22][R20.64] ;  /* 0x000000161404d981 */ /* 0x000762000c1e1900 */
[----:B------:R-:W-:Y:S01]  /*2f80*/  IADD3 R28, R2, 0x150, RZ ;  /* 0x00000150021c7810 */ /* 0x000fe20007ffe0ff */
[----:B------:R-:W-:Y:S01]  /*2f90*/  UIMAD.WIDE UR6, UR8, 0x8, UR6 ;  /* 0x00000008080678a5 */ /* 0x000fe2000f8e0206 */
[----:B------:R-:W-:Y:S01]  /*2fa0*/  @!P4 IADD3.X R9, R22, R9, RZ, P3, !PT ;  /* 0x000000091609c210 */ /* 0x000fe20001ffe4ff */
[----:B------:R-:W4:Y:S01]  /*2fb0*/  @!P0 LDC.64 R24, c[0x0][0x228] ;  /* 0x00008a00ff188b82 */ /* 0x000f220000000a00 */
[----:B------:R-:W-:-:S02]  /*2fc0*/  ISETP.GE.U32.AND P3, PT, R28, UR16, PT ;  /* 0x000000101c007c0c */ /* 0x000fc4000bf66070 */
[----:B------:R-:W-:Y:S02]  /*2fd0*/  SHF.R.S32.HI R54, RZ, 0x1f, R28 ;  /* 0x0000001fff367819 */ /* 0x000fe4000001141c */
[----:B--2---:R-:W-:Y:S01]  /*2fe0*/  @!P0 MOV R10, R16 ;  /* 0x00000010000a8202 */ /* 0x004fe20000000f00 */
[-C--:B---3--:R-:W-:Y:S01]  /*2ff0*/  @!P0 IMAD R20, R48, R12.reuse, RZ ;  /* 0x0000000c30148224 */ /* 0x088fe200078e02ff */
[----:B------:R-:W-:Y:S02]  /*3000*/  @!P0 MOV R11, R19 ;  /* 0x00000013000b8202 */ /* 0x000fe40000000f00 */
[----:B------:R-:W-:Y:S01]  /*3010*/  ISETP.GE.AND.EX P3, PT, R54, UR17, PT, P3 ;  /* 0x0000001136007c0c */ /* 0x000fe2000bf66330 */
[C---:B------:R-:W-:Y:S02]  /*3020*/  @!P0 IMAD R20, R14.reuse, R13, R20 ;  /* 0x0000000d0e148224 */ /* 0x040fe400078e0214 */
[----:B------:R-:W-:Y:S01]  /*3030*/  @!P0 IMAD.WIDE.U32 R12, R14, R12, R10 ;  /* 0x0000000c0e0c8225 */ /* 0x000fe200078e000a */
[----:B------:R-:W-:Y:S01]  /*3040*/  ISETP.GT.U32.OR P3, PT, R0, 0x29f, P3 ;  /* 0x0000029f0000780c */ /* 0x000fe20001f64470 */
[----:B------:R-:W2:Y:S03]  /*3050*/  @!P0 LDC.64 R10, c[0x0][0x230] ;  /* 0x00008c00ff0a8b82 */ /* 0x000ea60000000a00 */
[----:B------:R-:W-:Y:S01]  /*3060*/  @!P0 IADD3 R20, R13, R20, RZ ;  /* 0x000000140d148210 */ /* 0x000fe20007ffe0ff */
[----:B-1----:R-:W-:Y:S01]  /*3070*/  @!P2 IMAD R49, R33, R26, RZ ;  /* 0x0000001a2131a224 */ /* 0x002fe200078e02ff */
[----:B0-----:R-:W-:-:S02]  /*3080*/  @!P4 IADD3 R6, P5, R5, R6, RZ ;  /* 0x000000060506c210 */ /* 0x001fc40007fbe0ff */
[C---:B------:R-:W-:Y:S02]  /*3090*/  @!P0 SHF.L.U32 R51, R12.reuse, 0x1, RZ ;  /* 0x000000010c338819 */ /* 0x040fe400000006ff */
[----:B------:R-:W-:Y:S02]  /*30a0*/  @!P0 SHF.L.U64.HI R33, R12, 0x1, R20 ;  /* 0x000000010c218819 */ /* 0x000fe40000010214 */
[----:B------:R-:W-:Y:S02]  /*30b0*/  MOV R12, UR6 ;  /* 0x00000006000c7c02 */ /* 0x000fe40008000f00 */
[----:B------:R-:W-:Y:S01]  /*30c0*/  MOV R13, UR7 ;  /* 0x00000007000d7c02 */ /* 0x000fe20008000f00 */
[----:B------:R-:W-:Y:S01]  /*30d0*/  HFMA2.MMA R5, -RZ, RZ, 0, 0 ;  /* 0x00000000ff057435 */ /* 0x000fe200000001ff */
[----:B------:R-:W-:Y:S02]  /*30e0*/  @!P4 IADD3.X R7, R22, R7, RZ, P5, !PT ;  /* 0x000000071607c210 */ /* 0x000fe40002ffe4ff */
[C---:B------:R-:W-:Y:S01]  /*30f0*/  IADD3 R48, R2.reuse, 0x1b0, RZ ;  /* 0x000001b002307810 */ /* 0x040fe20007ffe0ff */
[----:B------:R-:W0:Y:S01]  /*3100*/  @!P3 LDC.64 R22, c[0x0][0x288] ;  /* 0x0000a200ff16bb82 */ /* 0x000e220000000a00 */
[----:B------:R-:W3:Y:S04]  /*3110*/  LDG.E.64 R12, desc[UR22][R12.64] ;  /* 0x000000160c0c7981 */ /* 0x000ee8000c1e1b00 */
[----:B------:R1:W5:Y:S01]  /*3120*/  @!P4 LDG.E R59, desc[UR22][R6.64] ;  /* 0x00000016063bc981 */ /* 0x000362000c1e1900 */
[----:B------:R-:W-:Y:S01]  /*3130*/  IADD3 R14, R2, 0x1f0, RZ ;  /* 0x000001f0020e7810 */ /* 0x000fe20007ffe0ff */
[----:B------:R-:W-:Y:S01]  /*3140*/  @!P2 IMAD R49, R29, R27, R49 ;  /* 0x0000001b1d31a224 */ /* 0x000fe200078e0231 */
[----:B------:R-:W-:Y:S01]  /*3150*/  SHF.R.S32.HI R71, RZ, 0x1f, R48 ;  /* 0x0000001fff477819 */ /* 0x000fe20000011430 */
[----:B------:R4:W5:Y:S01]  /*3160*/  @!P4 LDG.E R5, desc[UR22][R8.64] ;  /* 0x000000160805c981 */ /* 0x000962000c1e1900 */
[----:B--2---:R-:W-:Y:S01]  /*3170*/  @!P0 IADD3 R10, P6, R51, R10, RZ ;  /* 0x0000000a330a8210 */ /* 0x004fe20007fde0ff */
[----:B------:R-:W2:Y:S01]  /*3180*/  @!P2 LDC.64 R20, c[0x0][0x228] ;  /* 0x00008a00ff14ab82 */ /* 0x000ea20000000a00 */
[----:B-1----:R-:W-:-:S02]  /*3190*/  @!P2 MOV R6, R16 ;  /* 0x000000100006a202 */ /* 0x002fc40000000f00 */
[----:B------:R-:W-:Y:S02]  /*31a0*/  @!P2 MOV R7, R19 ;  /* 0x000000130007a202 */ /* 0x000fe40000000f00 */
[----:B------:R-:W-:-:S03]  /*31b0*/  ISETP.GE.U32.AND P4, PT, R48, UR16, PT ;  /* 0x0000001030007c0c */ /* 0x000fc6000bf86070 */
[----:B----4-:R-:W1:Y:S01]  /*31c0*/  @!P2 LDC.64 R8, c[0x0][0x230] ;  /* 0x00008c00ff08ab82 */ /* 0x010e620000000a00 */
[----:B------:R-:W-:Y:S01]  /*31d0*/  @!P2 IMAD.WIDE.U32 R26, R29, R26, R6 ;  /* 0x0000001a1d1aa225 */ /* 0x000fe200078e0006 */
[----:B------:R-:W-:Y:S01]  /*31e0*/  HFMA2.MMA R6, -RZ, RZ, 0, 0 ;  /* 0x00000000ff067435 */ /* 0x000fe200000001ff */
[----:B------:R-:W-:Y:S02]  /*31f0*/  ISETP.GE.U32.AND P5, PT, R14, UR16, PT ;  /* 0x000000100e007c0c */ /* 0x000fe4000bfa6070 */
[----:B------:R-:W-:Y:S02]  /*3200*/  SHF.R.S32.HI R75, RZ, 0x1f, R14 ;  /* 0x0000001fff4b7819 */ /* 0x000fe4000001140e */
[----:B------:R-:W-:Y:S02]  /*3210*/  ISETP.GE.AND.EX P4, PT, R71, UR17, PT, P4 ;  /* 0x0000001147007c0c */ /* 0x000fe4000bf86340 */
[----:B------:R-:W-:Y:S02]  /*3220*/  ISETP.GE.AND.EX P5, PT, R75, UR17, PT, P5 ;  /* 0x000000114b007c0c */ /* 0x000fe4000bfa6350 */
[----:B------:R-:W-:-:S02]  /*3230*/  @!P0 IADD3.X R11, R33, R11, RZ, P6, !PT ;  /* 0x0000000b210b8210 */ /* 0x000fc400037fe4ff */
[C---:B------:R-:W-:Y:S02]  /*3240*/  ISETP.GT.U32.OR P4, PT, R0.reuse, 0x29f, P4 ;  /* 0x0000029f0000780c */ /* 0x040fe40002784470 */
[----:B------:R-:W-:Y:S01]  /*3250*/  ISETP.GT.U32.OR P5, PT, R0, 0x29f, P5 ;  /* 0x0000029f0000780c */ /* 0x000fe20002fa4470 */
[----:B------:R4:W5:Y:S01]  /*3260*/  @!P0 LDG.E R6, desc[UR22][R10.64] ;  /* 0x000000160a068981 */ /* 0x000962000c1e1900 */
[----:B------:R-:W-:Y:S02]  /*3270*/  @!P0 IADD3 R24, P6, R51, R24, RZ ;  /* 0x0000001833188210 */ /* 0x000fe40007fde0ff */
[----:B------:R-:W-:Y:S02]  /*3280*/  @!P2 IADD3 R7, R27, R49, RZ ;  /* 0x000000311b07a210 */ /* 0x000fe40007ffe0ff */
[----:B------:R-:W-:Y:S01]  /*3290*/  @!P0 IADD3.X R25, R33, R25, RZ, P6, !PT ;  /* 0x0000001921198210 */ /* 0x000fe200037fe4ff */
[----:B0-----:R-:W-:Y:S01]  /*32a0*/  @!P3 IMAD R51, R54, R22, RZ ;  /* 0x000000163633b224 */ /* 0x001fe200078e02ff */
[C---:B------:R-:W-:Y:S01]  /*32b0*/  @!P2 SHF.L.U32 R49, R26.reuse, 0x1, RZ ;  /* 0x000000011a31a819 */ /* 0x040fe200000006ff */
[----:B----4-:R-:W0:Y:S01]  /*32c0*/  @!P3 LDC.64 R10, c[0x0][0x230] ;  /* 0x00008c00ff0abb82 */ /* 0x010e220000000a00 */
[----:B------:R-:W-:Y:S01]  /*32d0*/  @!P2 SHF.L.U64.HI R33, R26, 0x1, R7 ;  /* 0x000000011a21a819 */ /* 0x000fe20000010207 */
[----:B------:R4:W5:Y:S01]  /*32e0*/  @!P0 LDG.E R56, desc[UR22][R24.64] ;  /* 0x0000001618388981 */ /* 0x000962000c1e1900 */
[----:B------:R-:W-:-:S02]  /*32f0*/  @!P3 MOV R26, R16 ;  /* 0x00000010001ab202 */ /* 0x000fc40000000f00 */
[----:B------:R-:W-:Y:S01]  /*3300*/  @!P3 MOV R27, R19 ;  /* 0x00000013001bb202 */ /* 0x000fe20000000f00 */
[C---:B------:R-:W-:Y:S02]  /*3310*/  @!P3 IMAD R51, R28.reuse, R23, R51 ;  /* 0x000000171c33b224 */ /* 0x040fe400078e0233 */
[----:B------:R-:W-:Y:S02]  /*3320*/  @!P3 IMAD.WIDE.U32 R22, R28, R22, R26 ;  /* 0x000000161c16b225 */ /* 0x000fe400078e001a */
[----:B------:R-:W0:Y:S01]  /*3330*/  @!P4 LDC.64 R28, c[0x0][0x288] ;  /* 0x0000a200ff1ccb82 */ /* 0x000e220000000a00 */
[----:B-1----:R-:W-:Y:S01]  /*3340*/  @!P2 IADD3 R8, P6, R49, R8, RZ ;  /* 0x000000083108a210 */ /* 0x002fe20007fde0ff */
[----:B------:R-:W-:-:S06]  /*3350*/  HFMA2.MMA R7, -RZ, RZ, 0, 0 ;  /* 0x00000000ff077435 */ /* 0x000fcc00000001ff */
[----:B------:R-:W1:Y:S01]  /*3360*/  @!P5 LDC.64 R26, c[0x0][0x288] ;  /* 0x0000a200ff1adb82 */ /* 0x000e620000000a00 */
[----:B------:R-:W-:Y:S02]  /*3370*/  @!P2 IADD3.X R9, R33, R9, RZ, P6, !PT ;  /* 0x000000092109a210 */ /* 0x000fe400037fe4ff */
[----:B--2---:R-:W-:Y:S02]  /*3380*/  @!P2 IADD3 R20, P6, R49, R20, RZ ;  /* 0x000000143114a210 */ /* 0x004fe40007fde0ff */
[----:B------:R-:W-:Y:S01]  /*3390*/  @!P3 IADD3 R51, R23, R51, RZ ;  /* 0x000000331733b210 */ /* 0x000fe20007ffe0ff */
[----:B------:R2:W5:Y:S01]  /*33a0*/  @!P2 LDG.E R7, desc[UR22][R8.64] ;  /* 0x000000160807a981 */ /* 0x000562000c1e1900 */
[C---:B------:R-:W-:Y:S01]  /*33b0*/  @!P3 SHF.L.U32 R49, R22.reuse, 0x1, RZ ;  /* 0x000000011631b819 */ /* 0x040fe200000006ff */
[----:B----4-:R-:W4:Y:S01]  /*33c0*/  @!P4 LDC.64 R24, c[0x0][0x230] ;  /* 0x00008c00ff18cb82 */ /* 0x010f220000000a00 */
[----:B------:R-:W-:Y:S01]  /*33d0*/  @!P2 IADD3.X R21, R33, R21, RZ, P6, !PT ;  /* 0x000000152115a210 */ /* 0x000fe200037fe4ff */
[----:B------:R-:W-:Y:S01]  /*33e0*/  HFMA2.MMA R33, -RZ, RZ, 0, 0 ;  /* 0x00000000ff217435 */ /* 0x000fe200000001ff */
[----:B------:R-:W-:-:S02]  /*33f0*/  @!P3 SHF.L.U64.HI R51, R22, 0x1, R51 ;  /* 0x000000011633b819 */ /* 0x000fc40000010233 */
[----:B0-----:R-:W-:-:S03]  /*3400*/  @!P3 IADD3 R10, P0, R49, R10, RZ ;  /* 0x0000000a310ab210 */ /* 0x001fc60007f1e0ff */
[----:B--2---:R-:W0:Y:S01]  /*3410*/  @!P3 LDC.64 R8, c[0x0][0x228] ;  /* 0x00008a00ff08bb82 */ /* 0x004e220000000a00 */
[----:B------:R-:W-:Y:S02]  /*3420*/  MOV R54, RZ ;  /* 0x000000ff00367202 */ /* 0x000fe40000000f00 */
[----:B------:R-:W-:Y:S01]  /*3430*/  @!P3 IADD3.X R11, R51, R11, RZ, P0, !PT ;  /* 0x0000000b330bb210 */ /* 0x000fe200007fe4ff */
[----:B------:R-:W-:-:S03]  /*3440*/  @!P4 IMAD R71, R71, R28, RZ ;  /* 0x0000001c4747c224 */ /* 0x000fc600078e02ff */
[----:B------:R1:W5:Y:S01]  /*3450*/  @!P2 LDG.E R54, desc[UR22][R20.64] ;  /* 0x000000161436a981 */ /* 0x000362000c1e1900 */
[----:B------:R-:W2:Y:S03]  /*3460*/  @!P5 LDC.64 R22, c[0x0][0x230] ;  /* 0x00008c00ff16db82 */ /* 0x000ea60000000a00 */
[----:B------:R1:W5:Y:S01]  /*3470*/  @!P3 LDG.E R33, desc[UR22][R10.64] ;  /* 0x000000160a21b981 */ /* 0x000362000c1e1900 */
[----:B------:R-:W-:Y:S02]  /*3480*/  @!P4 IMAD R71, R48, R29, R71 ;  /* 0x0000001d3047c224 */ /* 0x000fe400078e0247 */
[----:B-1----:R-:W-:Y:S01]  /*3490*/  @!P5 IMAD R20, R75, R26, RZ ;  /* 0x0000001a4b14d224 */ /* 0x002fe200078e02ff */
[----:B------:R-:W-:Y:S02]  /*34a0*/  @!P4 MOV R10, R16 ;  /* 0x00000010000ac202 */ /* 0x000fe40000000f00 */
[----:B------:R-:W-:-:S03]  /*34b0*/  @!P4 MOV R11, R19 ;  /* 0x00000013000bc202 */ /* 0x000fc60000000f00 */
[----:B------:R-:W-:-:S04]  /*34c0*/  @!P4 IMAD.WIDE.U32 R28, R48, R28, R10 ;  /* 0x0000001c301cc225 */ /* 0x000fc800078e000a */
[C---:B------:R-:W-:Y:S02]  /*34d0*/  @!P5 IMAD R48, R14.reuse, R27, R20 ;  /* 0x0000001b0e30d224 */ /* 0x040fe400078e0214 */
[----:B------:R-:W1:Y:S01]  /*34e0*/  @!P4 LDC.64 R20, c[0x0][0x228] ;  /* 0x00008a00ff14cb82 */ /* 0x000e620000000a00 */
[----:B------:R-:W-:Y:S02]  /*34f0*/  @!P5 MOV R10, R16 ;  /* 0x00000010000ad202 */ /* 0x000fe40000000f00 */
[----:B------:R-:W-:Y:S02]  /*3500*/  @!P5 MOV R11, R19 ;  /* 0x00000013000bd202 */ /* 0x000fe40000000f00 */
[----:B0-----:R-:W-:Y:S01]  /*3510*/  @!P3 IADD3 R8, P0, R49, R8, RZ ;  /* 0x000000083108b210 */ /* 0x001fe20007f1e0ff */
[----:B------:R-:W-:Y:S01]  /*3520*/  @!P5 IMAD.WIDE.U32 R26, R14, R26, R10 ;  /* 0x0000001a0e1ad225 */ /* 0x000fe200078e000a */
[----:B------:R-:W-:Y:S02]  /*3530*/  @!P4 IADD3 R14, R29, R71, RZ ;  /* 0x000000471d0ec210 */ /* 0x000fe40007ffe0ff */
[----:B------:R-:W0:Y:S01]  /*3540*/  @!P5 LDC.64 R10, c[0x0][0x228] ;  /* 0x00008a00ff0adb82 */ /* 0x000e220000000a00 */
[----:B------:R-:W-:Y:S01]  /*3550*/  @!P3 IADD3.X R9, R51, R9, RZ, P0, !PT ;  /* 0x000000093309b210 */ /* 0x000fe200007fe4ff */
[----:B------:R-:W-:Y:S01]  /*3560*/  HFMA2.MMA R51, -RZ, RZ, 0, 0 ;  /* 0x00000000ff337435 */ /* 0x000fe200000001ff */
[----:B------:R-:W-:-:S02]  /*3570*/  @!P4 SHF.L.U64.HI R14, R28, 0x1, R14 ;  /* 0x000000011c0ec819 */ /* 0x000fc4000001020e */
[----:B------:R-:W-:-:S04]  /*3580*/  @!P4 SHF.L.U32 R28, R28, 0x1, RZ ;  /* 0x000000011c1cc819 */ /* 0x000fc800000006ff */
[----:B----4-:R-:W-:Y:S02]  /*3590*/  @!P4 IADD3 R24, P0, R28, R24, RZ ;  /* 0x000000181c18c210 */ /* 0x010fe40007f1e0ff */
[----:B------:R-:W-:Y:S01]  /*35a0*/  @!P5 IADD3 R48, R27, R48, RZ ;  /* 0x000000301b30d210 */ /* 0x000fe20007ffe0ff */
[----:B------:R4:W5:Y:S01]  /*35b0*/  @!P3 LDG.E R51, desc[UR22][R8.64] ;  /* 0x000000160833b981 */ /* 0x000962000c1e1900 */
[----:B------:R-:W-:Y:S02]  /*35c0*/  @!P4 IADD3.X R25, R14, R25, RZ, P0, !PT ;  /* 0x000000190e19c210 */ /* 0x000fe400007fe4ff */
[----:B-1----:R-:W-:-:S04]  /*35d0*/  @!P4 IADD3 R20, P0, R28, R20, RZ ;  /* 0x000000141c14c210 */ /* 0x002fc80007f1e0ff */
[----:B------:R-:W-:Y:S02]  /*35e0*/  @!P4 IADD3.X R21, R14, R21, RZ, P0, !PT ;  /* 0x000000150e15c210 */ /* 0x000fe400007fe4ff */
[C---:B----4-:R-:W-:Y:S02]  /*35f0*/  @!P5 SHF.L.U32 R9, R26.reuse, 0x1, RZ ;  /* 0x000000011a09d819 */ /* 0x050fe400000006ff */
[----:B------:R-:W-:Y:S02]  /*3600*/  @!P5 SHF.L.U64.HI R26, R26, 0x1, R48 ;  /* 0x000000011a1ad819 */ /* 0x000fe40000010230 */
[----:B------:R-:W-:Y:S02]  /*3610*/  CS2R R48, SRZ ;  /* 0x0000000000307805 */ /* 0x000fe4000001ff00 */
[----:B------:R-:W-:-:S04]  /*3620*/  MOV R8, RZ ;  /* 0x000000ff00087202 */ /* 0x000fc80000000f00 */
[----:B------:R-:W5:Y:S04]  /*3630*/  @!P4 LDG.E R49, desc[UR22][R20.64] ;  /* 0x000000161431c981 */ /* 0x000f68000c1e1900 */
[----:B------:R-:W5:Y:S01]  /*3640*/  @!P4 LDG.E R8, desc[UR22][R24.64] ;  /* 0x000000161808c981 */ /* 0x000f62000c1e1900 */
[----:B0-----:R-:W-:-:S04]  /*3650*/  @!P5 IADD3 R10, P3, R9, R10, RZ ;  /* 0x0000000a090ad210 */ /* 0x001fc80007f7e0ff */
[----:B------:R-:W-:-:S05]  /*3660*/  @!P5 IADD3.X R11, R26, R11, RZ, P3, !PT ;  /* 0x0000000b1a0bd210 */ /* 0x000fca0001ffe4ff */
[----:B------:R-:W5:Y:S04]  /*3670*/  @!P5 LDG.E R48, desc[UR22][R10.64] ;  /* 0x000000160a30d981 */ /* 0x000f68000c1e1900 */
[----:B------:R0:W-:Y:S04]  /*3680*/  STL [R1+0x8], R74 ;  /* 0x0000084a01007387 */ /* 0x0001e80000100800 */
[----:B------:R0:W-:Y:S01]  /*3690*/  STL [R1+0x4], R73 ;  /* 0x0000044901007387 */ /* 0x0001e20000100800 */
[----:B--2---:R-:W-:Y:S01]  /*36a0*/  @!P5 IADD3 R22, P2, R9, R22, RZ ;  /* 0x000000160916d210 */ /* 0x004fe20007f5e0ff */
[----:B------:R-:W-:Y:S01]  /*36b0*/  HFMA2.MMA R9, -RZ, RZ, 0, 0 ;  /* 0x00000000ff097435 */ /* 0x000fe200000001ff */
[----:B------:R-:W-:-:S02]  /*36c0*/  UMOV UR27, 0x3f800000 ;  /* 0x3f800000001b7882 */ /* 0x000fc40000000000 */
[----:B------:R-:W-:Y:S01]  /*36d0*/  @!P5 IADD3.X R23, R26, R23, RZ, P2, !PT ;  /* 0x000000171a17d210 */ /* 0x000fe200017fe4ff */
[----:B------:R-:W-:Y:S01]  /*36e0*/  BSSY B0, `(.L_x_1568) ;  /* 0x0000024000007945 */ /* 0x000fe20003800000 */
[----:B------:R-:W-:Y:S01]  /*36f0*/  ISETP.NE.AND P3, PT, RZ, UR25, PT ;  /* 0x00000019ff007c0c */ /* 0x000fe2000bf65270 */
[----:B------:R-:W-:-:S04]  /*3700*/  HADD2.F32 R14, -RZ, R52.H0_H0 ;  /* 0x20000034ff0e7230 */ /* 0x000fc80000004100 */
[----:B------:R1:W5:Y:S02]  /*3710*/  @!P5 LDG.E R9, desc[UR22][R22.64] ;  /* 0x000000161609d981 */ /* 0x000364000c1e1900 */
[----:B-1----:R-:W-:Y:S01]  /*3720*/  HADD2.F32 R22, -RZ, R52.H1_H1 ;  /* 0x30000034ff167230 */ /* 0x002fe20000004100 */
        /* <DEDUP_REMOVED lines=8> */
[----:B------:R-:W1:Y:S01]  /*37b0*/  @P0 MUFU.RSQ R10, R10 ;  /* 0x0000000a000a0308 */ /* 0x000e620000001400 */
[----:B------:R-:W-:Y:S02]  /*37c0*/  CS2R R12, SRZ ;  /* 0x00000000000c7805 */ /* 0x000fe4000001ff00 */
[----:B-1----:R-:W-:Y:S02]  /*37d0*/  @P0 R2UR UR5, R10 ;  /* 0x000000000a0502ca */ /* 0x002fe400000e0000 */
[----:B------:R-:W-:Y:S02]  /*37e0*/  ISETP.GT.U32.AND P0, PT, R0, 0x29f, PT ;  /* 0x0000029f0000780c */ /* 0x000fe40003f04070 */
[----:B------:R-:W-:-:S09]  /*37f0*/  CS2R R10, SRZ ;  /* 0x00000000000a7805 */ /* 0x000fd2000001ff00 */
[----:B------:R-:W-:Y:S02]  /*3800*/  @UP0 UMOV UR27, UR5 ;  /* 0x00000005001b0c82 */ /* 0x000fe40008000000 */
[----:B0-----:R-:W-:Y:S05]  /*3810*/  @P0 BRA `(.L_x_1569) ;  /* 0x0000000000400947 */ /* 0x001fea0003800000 */
[----:B------:R-:W-:Y:S02]  /*3820*/  ISETP.NE.AND P0, PT, RZ, UR25, PT ;  /* 0x00000019ff007c0c */ /* 0x000fe4000bf05270 */
[----:B------:R-:W-:-:S04]  /*3830*/  IADD3 R10, R72, UR15, RZ ;  /* 0x0000000f480a7c10 */ /* 0x000fc8000fffe0ff */
[----:B------:R-:W-:-:S07]  /*3840*/  SHF.R.S32.HI R13, RZ, 0x1f, R10 ;  /* 0x0000001fff0d7819 */ /* 0x000fce000001140a */
[----:B------:R-:W0:Y:S02]  /*3850*/  @P0 LDC.64 R20, c[0x0][0x240] ;  /* 0x00009000ff140b82 */ /* 0x000e240000000a00 */
[----:B0-----:R-:W-:-:S04]  /*3860*/  @P0 LEA R20, P2, R10, R20, 0x1 ;  /* 0x000000140a140211 */ /* 0x001fc800078408ff */
        /* <DEDUP_REMOVED lines=11> */
.L_x_1569:
[----:B------:R-:W-:Y:S05]  /*3920*/  BSYNC B0 ;  /* 0x0000000000007941 */ /* 0x000fea0003800000 */
.L_x_1568:
[----:B------:R-:W-:Y:S01]  /*3930*/  FADD.FTZ R14, R14, -UR26 ;  /* 0x8000001a0e0e7e21 */ /* 0x000fe20008010000 */
[----:B------:R-:W-:Y:S01]  /*3940*/  FADD.FTZ R22, R22, -UR26 ;  /* 0x8000001a16167e21 */ /* 0x000fe20008010000 */
[--C-:B-----5:R-:W-:Y:S02]  /*3950*/  HADD2.F32 R26, -RZ, R50.reuse.H0_H0 ;  /* 0x20000032ff1a7230 */ /* 0x120fe40000004100 */
        /* <DEDUP_REMOVED lines=22> */
.L_x_1570:
        /* <DEDUP_REMOVED lines=34> */
.L_x_1571:
        /* <DEDUP_REMOVED lines=40> */
.L_x_1572:
        /* <DEDUP_REMOVED lines=37> */
.L_x_1573:
        /* <DEDUP_REMOVED lines=37> */
.L_x_1574:
        /* <DEDUP_REMOVED lines=37> */
.L_x_1575:
        /* <DEDUP_REMOVED lines=37> */
.L_x_1576:
        /* <DEDUP_REMOVED lines=37> */
.L_x_1577:
        /* <DEDUP_REMOVED lines=37> */
.L_x_1578:
        /* <DEDUP_REMOVED lines=38> */
.L_x_1579:
        /* <DEDUP_REMOVED lines=38> */
.L_x_1580:
        /* <DEDUP_REMOVED lines=38> */
.L_x_1581:
        /* <DEDUP_REMOVED lines=38> */
.L_x_1582:
        /* <DEDUP_REMOVED lines=38> */
.L_x_1583:
        /* <DEDUP_REMOVED lines=39> */
.L_x_1584:
        /* <DEDUP_REMOVED lines=39> */
.L_x_1585:
        /* <DEDUP_REMOVED lines=38> */
.L_x_1586:
        /* <DEDUP_REMOVED lines=39> */
.L_x_1587:
        /* <DEDUP_REMOVED lines=37> */
.L_x_1588:
        /* <DEDUP_REMOVED lines=37> */
.L_x_1589:
        /* <DEDUP_REMOVED lines=37> */
.L_x_1590:
        /* <DEDUP_REMOVED lines=37> */
.L_x_1591:
        /* <DEDUP_REMOVED lines=37> */
.L_x_1592:
        /* <DEDUP_REMOVED lines=37> */
.L_x_1593:
        /* <DEDUP_REMOVED lines=37> */
.L_x_1594:
        /* <DEDUP_REMOVED lines=37> */
.L_x_1595:
        /* <DEDUP_REMOVED lines=37> */
.L_x_1596:
        /* <DEDUP_REMOVED lines=37> */
.L_x_1597:
        /* <DEDUP_REMOVED lines=37> */
.L_x_1598:
        /* <DEDUP_REMOVED lines=37> */
.L_x_1599:
[----:B------:R-:W-:Y:S01]  /*7e90*/  FMUL.FTZ R23, R22, R10 ;  /* 0x0000000a16177220 */ /* 0x000fe20000410000 */
[--C-:B------:R-:W-:Y:S02]  /*7ea0*/  HADD2.F32 R27, -RZ, R7.reuse.H0_H0 ;  /* 0x20000007ff1b7230 */ /* 0x100fe40000004100 */
[C---:B------:R-:W-:Y:S01]  /*7eb0*/  FFMA.FTZ R72, R21.reuse, R22, R72 ;  /* 0x0000001615487223 */ /* 0x040fe20000010048 */
[----:B------:R-:W-:Y:S02]  /*7ec0*/  HADD2.F32 R26, -RZ, R7.H1_H1 ;  /* 0x30000007ff1a7230 */ /* 0x000fe40000004100 */
[----:B------:R-:W-:Y:S01]  /*7ed0*/  FFMA.FTZ R14, R21, R23, R14 ;  /* 0x00000017150e7223 */ /* 0x000fe2000001000e */
[----:B------:R-:W-:Y:S01]  /*7ee0*/  FMUL.FTZ R21, R73, R13 ;  /* 0x0000000d49157220 */ /* 0x000fe20000410000 */
[----:B------:R-:W-:Y:S01]  /*7ef0*/  FADD.FTZ R20, R20, R23 ;  /* 0x0000001714147221 */ /* 0x000fe20000010000 */
[----:B------:R-:W-:Y:S01]  /*7f00*/  FADD.FTZ R27, R27, -UR26 ;  /* 0x8000001a1b1b7e21 */ /* 0x000fe20008010000 */
[----:B------:R-:W-:Y:S01]  /*7f10*/  FADD.FTZ R26, R26, -UR26 ;  /* 0x8000001a1a1a7e21 */ /* 0x000fe20008010000 */
[----:B------:R-:W-:Y:S01]  /*7f20*/  FFMA.FTZ R14, R74, R21, R14 ;  /* 0x000000154a0e7223 */ /* 0x000fe2000001000e */
[----:B------:R-:W-:Y:S01]  /*7f30*/  FADD.FTZ R21, R21, R20 ;  /* 0x0000001415157221 */ /* 0x000fe20000010000 */
        /* <DEDUP_REMOVED lines=24> */
.L_x_1600:
[----:B------:R-:W-:Y:S01]  /*80c0*/  FMUL.FTZ R22, R25, R10 ;  /* 0x0000000a19167220 */ /* 0x000fe20000410000 */
[----:B------:R-:W-:Y:S01]  /*80d0*/  FMUL.FTZ R24, R20, R13 ;  /* 0x0000000d14187220 */ /* 0x000fe20000410000 */
[--C-:B------:R-:W-:Y:S02]  /*80e0*/  HADD2.F32 R77, -RZ, R9.reuse.H0_H0 ;  /* 0x20000009ff4d7230 */ /* 0x100fe40000004100 */
[----:B------:R-:W-:Y:S01]  /*80f0*/  FFMA.FTZ R14, R27, R22, R14 ;  /* 0x000000161b0e7223 */ /* 0x000fe2000001000e */
[----:B------:R-:W-:Y:S01]  /*8100*/  FADD.FTZ R21, R21, R22 ;  /* 0x0000001615157221 */ /* 0x000fe20000010000 */
[----:B------:R-:W-:Y:S02]  /*8110*/  HADD2.F32 R22, -RZ, R48.H0_H0 ;  /* 0x20000030ff167230 */ /* 0x000fe40000004100 */
[----:B------:R-:W-:Y:S01]  /*8120*/  FADD.FTZ R77, R77, -UR26 ;  /* 0x8000001a4d4d7e21 */ /* 0x000fe20008010000 */
[----:B------:R-:W-:Y:S01]  /*8130*/  FFMA.FTZ R14, R26, R24, R14 ;  /* 0x000000181a0e7223 */ /* 0x000fe2000001000e */
[----:B------:R-:W-:Y:S01]  /*8140*/  FADD.FTZ R24, R24, R21 ;  /* 0x0000001518187221 */ /* 0x000fe20000010000 */
[----:B------:R-:W-:-:S02]  /*8150*/  HADD2.F32 R21, -RZ, R9.H1_H1 ;  /* 0x30000009ff157230 */ /* 0x000fc40000004100 */
[----:B------:R-:W-:Y:S01]  /*8160*/  FMUL.FTZ R77, R77, UR27 ;  /* 0x0000001b4d4d7c20 */ /* 0x000fe20008410000 */
[----:B------:R-:W-:Y:S02]  /*8170*/  HADD2.F32 R23, -RZ, R48.H1_H1 ;  /* 0x30000030ff177230 */ /* 0x000fe40000004100 */
        /* <DEDUP_REMOVED lines=21> */
.L_x_1601:
        /* <DEDUP_REMOVED lines=110> */
.L_x_1603:
[----:B------:R-:W-:Y:S05]  /*89b0*/  BSYNC B0 ;  /* 0x0000000000007941 */ /* 0x000fea0003800000 */
.L_x_1602:
        /* <DEDUP_REMOVED lines=78> */
.L_x_1605:
[----:B------:R-:W-:Y:S05]  /*8ea0*/  BSYNC B0 ;  /* 0x0000000000007941 */ /* 0x000fea0003800000 */
.L_x_1604:
        /* <DEDUP_REMOVED lines=20> */
.L_x_1607:
[----:B------:R-:W-:Y:S05]  /*8ff0*/  BSYNC B0 ;  /* 0x0000000000007941 */ /* 0x000fea0003800000 */
.L_x_1606:
        /* <DEDUP_REMOVED lines=40> */
.L_x_1610:
[----:B------:R-:W-:Y:S02]  /*9280*/  MOV R20, UR18 ;  /* 0x0000001200147c02 */ /* 0x000fe40008000f00 */
[----:B------:R-:W-:-:S05]  /*9290*/  MOV R21, UR19 ;  /* 0x0000001300157c02 */ /* 0x000fca0008000f00 */
[----:B------:R-:W2:Y:S04]  /*92a0*/  LDG.E.STRONG.GPU R20, desc[UR22][R20.64] ;  /* 0x0000001614147981 */ /* 0x000ea8000c1ef900 */
[----:B--2---:R-:W-:Y:S01]  /*92b0*/  CCTL.IVALL ;  /* 0x00000000ff00798f */ /* 0x004fe20002000000 */
[----:B------:R-:W-:Y:S05]  /*92c0*/  YIELD ;  /* 0x0000000000007946 */ /* 0x000fea0003800000 */
[----:B------:R-:W-:-:S13]  /*92d0*/  ISETP.NE.AND P0, PT, R20, R14, PT ;  /* 0x0000000e1400720c */ /* 0x000fda0003f05270 */
[----:B------:R-:W-:Y:S05]  /*92e0*/  @P0 BRA `(.L_x_1610) ;  /* 0xfffffffc00e40947 */ /* 0x000fea000383ffff */
.L_x_1609:
        /* <DEDUP_REMOVED lines=19> */
.L_x_1614:
        /* <DEDUP_REMOVED lines=165> */
.L_x_1613:
        /* <DEDUP_REMOVED lines=87> */
.L_x_1615:
[----:B------:R-:W-:-:S13]  /*a3e0*/  ISETP.NE.OR P0, PT, RZ, UR16, P0 ;  /* 0x00000010ff007c0c */ /* 0x000fda0008705670 */
[----:B------:R-:W-:Y:S05]  /*a3f0*/  @!P0 BRA `(.L_x_1611) ;  /* 0x0000000000b08947 */ /* 0x000fea0003800000 */
.L_x_1612:
        /* <DEDUP_REMOVED lines=44> */
.L_x_1611:
        /* <DEDUP_REMOVED lines=14> */
.L_x_1617:
[----:B------:R-:W-:Y:S05]  /*a7a0*/  BSYNC B0 ;  /* 0x0000000000007941 */ /* 0x000fea0003800000 */
.L_x_1616:
        /* <DEDUP_REMOVED lines=25> */
.L_x_1608:
        /* <DEDUP_REMOVED lines=8> */
[----:B0-----:R-:W0:Y:S02]  /*a9c0*/  LDS.64 R20, [UR5+0xc8] ;  /* 0x0000c805ff147984 */ /* 0x001e240008000a00 */
[----:B0-----:R-:W-:Y:S01]  /*a9d0*/  FMUL.FTZ R20, R20, UR6 ;  /* 0x0000000614147c20 */ /* 0x001fe20008410000 */
        /* <DEDUP_REMOVED lines=28> */
.L_x_1618:
[----:B------:R-:W-:Y:S04]  /*aba0*/  BSSY B0, `(.L_x_1619) ;  /* 0x0000017000007945 */ /* 0x000fe80003800000 */
[----:B------:R-:W-:Y:S05]  /*abb0*/  @!P1 BRA `(.L_x_1620) ;  /* 0x0000000000549947 */ /* 0x000fea0003800000 */
[----:B------:R-:W-:Y:S01]  /*abc0*/  MOV R22, UR5 ;  /* 0x0000000500167c02 */ /* 0x000fe20008000f00 */
        /* <DEDUP_REMOVED lines=20> */
.L_x_1620:
[----:B------:R-:W-:Y:S05]  /*ad10*/  BSYNC B0 ;  /* 0x0000000000007941 */ /* 0x000fea0003800000 */
.L_x_1619:
[C---:B-----5:R-:W-:Y:S01]  /*ad20*/  IADD3 R25, R2.reuse, 0x10, RZ ;  /* 0x0000001002197810 */ /* 0x060fe20007ffe0ff */
[----:B------:R-:W-:Y:S01]  /*ad30*/  ULDC.64 UR6, c[0x0][0x290] ;  /* 0x0000a40000067ab9 */ /* 0x000fe20000000a00 */
[----:B------:R-:W-:Y:S01]  /*ad40*/  IADD3 R24, R2, 0x10, RZ ;  /* 0x0000001002187810 */ /* 0x000fe20007ffe0ff */
[--C-:B------:R-:W-:Y:S01]  /*ad50*/  HADD2.F32 R21, -RZ, R47.reuse.H0_H0 ;  /* 0x2000002fff157230 */ /* 0x100fe20000004100 */
[----:B------:R-:W-:Y:S01]  /*ad60*/  SHF.R.S32.HI R25, RZ, 0x1f, R25 ;  /* 0x0000001fff197819 */ /* 0x000fe20000011419 */
[----:B------:R-:W-:Y:S01]  /*ad70*/  HADD2.F32 R20, -RZ, R47.H1_H1 ;  /* 0x3000002fff147230 */ /* 0x000fe20000004100 */
[----:B------:R-:W-:Y:S01]  /*ad80*/  ISETP.GE.U32.AND P0, PT, R24, UR6, PT ;  /* 0x0000000618007c0c */ /* 0x000fe2000bf06070 */
[--C-:B0-----:R-:W-:Y:S02]  /*ad90*/  HADD2.F32 R14, -RZ, R53.reuse.H0_H0 ;  /* 0x20000035ff0e7230 */ /* 0x101fe40000004100 */
        /* <DEDUP_REMOVED lines=26> */
.L_x_1621:
        /* <DEDUP_REMOVED lines=22> */
.L_x_1623:
[----:B------:R-:W-:Y:S05]  /*b0a0*/  BSYNC B0 ;  /* 0x0000000000007941 */ /* 0x000fea0003800000 */
.L_x_1622:
        /* <DEDUP_REMOVED lines=33> */
.L_x_1624:
        /* <DEDUP_REMOVED lines=22> */
.L_x_1626:
[----:B------:R-:W-:Y:S05]  /*b420*/  BSYNC B0 ;  /* 0x0000000000007941 */ /* 0x000fea0003800000 */
.L_x_1625:
        /* <DEDUP_REMOVED lines=33> */
.L_x_1627:
        /* <DEDUP_REMOVED lines=22> */
.L_x_1629:
[----:B------:R-:W-:Y:S05]  /*b7a0*/  BSYNC B0 ;  /* 0x0000000000007941 */ /* 0x000fea0003800000 */
.L_x_1628:
        /* <DEDUP_REMOVED lines=33> */
.L_x_1630:
        /* <DEDUP_REMOVED lines=22> */
.L_x_1632:
[----:B------:R-:W-:Y:S05]  /*bb20*/  BSYNC B0 ;  /* 0x0000000000007941 */ /* 0x000fea0003800000 */
.L_x_1631:
        /* <DEDUP_REMOVED lines=48> */
.L_x_1633:
        /* <DEDUP_REMOVED lines=22> */
.L_x_1635:
[----:B------:R-:W-:Y:S05]  /*bf90*/  BSYNC B0 ;  /* 0x0000000000007941 */ /* 0x000fea0003800000 */
.L_x_1634:
        /* <DEDUP_REMOVED lines=25> */
.L_x_1636:
        /* <DEDUP_REMOVED lines=22> */
.L_x_1638:
[----:B------:R-:W-:Y:S05]  /*c290*/  BSYNC B0 ;  /* 0x0000000000007941 */ /* 0x000fea0003800000 */
.L_x_1637:
        /* <DEDUP_REMOVED lines=32> */
.L_x_1639:
        /* <DEDUP_REMOVED lines=22> */
.L_x_1641:
[----:B------:R-:W-:Y:S05]  /*c600*/  BSYNC B0 ;  /* 0x0000000000007941 */ /* 0x000fea0003800000 */
.L_x_1640:
        /* <DEDUP_REMOVED lines=29> */
.L_x_1642:
        /* <DEDUP_REMOVED lines=22> */
.L_x_1644:
[----:B------:R-:W-:Y:S05]  /*c940*/  BSYNC B0 ;  /* 0x0000000000007941 */ /* 0x000fea0003800000 */
.L_x_1643:
[----:B------:R-:W2:Y:S01]  /*c950*/  LDL.LU R21, [R1] ;  /* 0x0000000001157983 */ /* 0x000ea20000300800 */
[----:B------:R-:W-:Y:S01]  /*c960*/  IADD3 R42, R2, 0x90, RZ ;  /* 0x00000090022a7810 */ /* 0x000fe20007ffe0ff */
[----:B0-----:R-:W-:Y:S01]  /*c970*/  FADD.FTZ R23, R14, -UR26 ;  /* 0x8000001a0e177e21 */ /* 0x001fe20008010000 */
[C---:B------:R-:W-:Y:S01]  /*c980*/  IADD3 R27, R2.reuse, 0xa0, RZ ;  /* 0x000000a0021b7810 */ /* 0x040fe20007ffe0ff */
[----:B------:R-:W-:Y:S01]  /*c990*/  FADD.FTZ R22, R41, -UR26 ;  /* 0x8000001a29167e21 */ /* 0x000fe20008010000 */
[C---:B------:R-:W-:Y:S01]  /*c9a0*/  IADD3 R40, R2.reuse, 0xa0, RZ ;  /* 0x000000a002287810 */ /* 0x040fe20007ffe0ff */
[--C-:B------:R-:W-:Y:S01]  /*c9b0*/  HADD2.F32 R14, -RZ, R39.reuse.H0_H0 ;  /* 0x20000027ff0e7230 */ /* 0x100fe20000004100 */
[----:B------:R-:W-:Y:S01]  /*c9c0*/  IADD3 R43, R2, 0x90, RZ ;  /* 0x00000090022b7810 */ /* 0x000fe20007ffe0ff */
        /* <DEDUP_REMOVED lines=39> */
.L_x_1645:
        /* <DEDUP_REMOVED lines=22> */
.L_x_1647:
[----:B------:R-:W-:Y:S05]  /*cda0*/  BSYNC B0 ;  /* 0x0000000000007941 */ /* 0x000fea0003800000 */
.L_x_1646:
        /* <DEDUP_REMOVED lines=26> */
.L_x_1648:
        /* <DEDUP_REMOVED lines=22> */
.L_x_1650:
[----:B------:R-:W-:Y:S05]  /*d0b0*/  BSYNC B0 ;  /* 0x0000000000007941 */ /* 0x000fea0003800000 */
.L_x_1649:
        /* <DEDUP_REMOVED lines=33> */
.L_x_1651:
        /* <DEDUP_REMOVED lines=22> */
.L_x_1653:
[----:B------:R-:W-:Y:S05]  /*d430*/  BSYNC B0 ;  /* 0x0000000000007941 */ /* 0x000fea0003800000 */
.L_x_1652:
[----:B0-----:R-:W2:Y:S01]  /*d440*/  LDL.LU R23, [R1+0x18] ;  /* 0x0000180001177983 */ /* 0x001ea20000300800 */
[----:B------:R-:W-:Y:S01]  /*d450*/  HADD2.F32 R21, -RZ, R37.H1_H1 ;  /* 0x30000025ff157230 */ /* 0x000fe20000004100 */
[----:B------:R-:W-:Y:S01]  /*d460*/  IADD3 R28, R2, 0xd0, RZ ;  /* 0x000000d0021c7810 */ /* 0x000fe20007ffe0ff */
[----:B------:R-:W-:Y:S01]  /*d470*/  FADD.FTZ R22, R14, -UR26 ;  /* 0x8000001a0e167e21 */ /* 0x000fe20008010000 */
[----:B------:R-:W-:Y:S01]  /*d480*/  ISETP.GT.U32.OR P0, PT, R0, 0x29f, P0 ;  /* 0x0000029f0000780c */ /* 0x000fe20000704470 */
[----:B------:R-:W-:Y:S02]  /*d490*/  HADD2.F32 R14, -RZ, R38.H0_H0 ;  /* 0x20000026ff0e7230 */ /* 0x000fe40000004100 */
[----:B------:R-:W-:Y:S01]  /*d4a0*/  FADD.FTZ R21, R21, -UR26 ;  /* 0x8000001a15157e21 */ /* 0x000fe20008010000 */
[----:B------:R-:W-:Y:S01]  /*d4b0*/  ISETP.GE.U32.AND P2, PT, R28, UR6, PT ;  /* 0x000000061c007c0c */ /* 0x000fe2000bf46070 */
[----:B------:R-:W-:Y:S02]  /*d4c0*/  FMUL.FTZ R22, R22, UR27 ;  /* 0x0000001b16167c20 */ /* 0x000fe40008410000 */
[----:B------:R-:W-:Y:S01]  /*d4d0*/  FMUL.FTZ R21, R21, UR27 ;  /* 0x0000001b15157c20 */ /* 0x000fe20008410000 */
[----:B--2---:R-:W-:-:S02]  /*d4e0*/  HADD2.F32 R20, -RZ, R23.H0_H0 ;  /* 0x20000017ff147230 */ /* 0x004fc40000004100 */
        /* <DEDUP_REMOVED lines=20> */
.L_x_1654:
        /* <DEDUP_REMOVED lines=22> */
.L_x_1656:
[----:B------:R-:W-:Y:S05]  /*d790*/  BSYNC B0 ;  /* 0x0000000000007941 */ /* 0x000fea0003800000 */
.L_x_1655:
        /* <DEDUP_REMOVED lines=35> */
.L_x_1657:
        /* <DEDUP_REMOVED lines=22> */
.L_x_1659:
[----:B------:R-:W-:Y:S05]  /*db30*/  BSYNC B0 ;  /* 0x0000000000007941 */ /* 0x000fea0003800000 */
.L_x_1658:
[----:B------:R-:W2:Y:S04]  /*db40*/  LDL.LU R20, [R1+0xc] ;  /* 0x00000c0001147983 */ /* 0x000ea80000300800 */
[----:B0-----:R-:W3:Y:S04]  /*db50*/  LDL.LU R23, [R1+0x28] ;  /* 0x0000280001177983 */ /* 0x001ee80000300800 */
[----:B------:R-:W4:Y:S01]  /*db60*/  LDL R37, [R1+0x10] ;  /* 0x0000100001257983 */ /* 0x000f220000100800 */
[----:B------:R-:W-:Y:S02]  /*db70*/  ISETP.GE.U32.AND P2, PT, R14, UR6, PT ;  /* 0x000000060e007c0c */ /* 0x000fe4000bf46070 */
[----:B------:R-:W-:-:S02]  /*db80*/  SHF.R.S32.HI R26, RZ, 0x1f, R14 ;  /* 0x0000001fff1a7819 */ /* 0x000fc4000001140e */
[----:B------:R-:W-:Y:S02]  /*db90*/  ISETP.GE.AND.EX P0, PT, R25, UR7, PT, P0 ;  /* 0x0000000719007c0c */ /* 0x000fe4000bf06300 */
[----:B------:R-:W-:Y:S02]  /*dba0*/  ISETP.GE.AND.EX P2, PT, R26, UR7, PT, P2 ;  /* 0x000000071a007c0c */ /* 0x000fe4000bf46320 */
[----:B------:R-:W-:Y:S01]  /*dbb0*/  ISETP.GT.U32.OR P0, PT, R0, 0x29f, P0 ;  /* 0x0000029f0000780c */ /* 0x000fe20000704470 */
[--C-:B--2---:R-:W-:Y:S02]  /*dbc0*/  HADD2.F32 R22, -RZ, R20.reuse.H0_H0 ;  /* 0x20000014ff167230 */ /* 0x104fe40000004100 */
[----:B------:R-:W-:Y:S02]  /*dbd0*/  HADD2.F32 R21, -RZ, R20.H1_H1 ;  /* 0x30000014ff157230 */ /* 0x000fe40000004100 */
[--C-:B---3--:R-:W-:Y:S02]  /*dbe0*/  HADD2.F32 R20, -RZ, R23.reuse.H0_H0 ;  /* 0x20000017ff147230 */ /* 0x108fe40000004100 */
[----:B------:R-:W-:Y:S01]  /*dbf0*/  FADD.FTZ R22, R22, -UR26 ;  /* 0x8000001a16167e21 */ /* 0x000fe20008010000 */
[----:B------:R-:W-:-:S02]  /*dc00*/  HADD2.F32 R23, -RZ, R23.H1_H1 ;  /* 0x30000017ff177230 */ /* 0x000fc40000004100 */
[----:B------:R-:W-:Y:S01]  /*dc10*/  FADD.FTZ R21, R21, -UR26 ;  /* 0x8000001a15157e21 */ /* 0x000fe20008010000 */
[----:B----4-:R-:W-:Y:S02]  /*dc20*/  HADD2.F32 R27, -RZ, R37.H0_H0 ;  /* 0x20000025ff1b7230 */ /* 0x010fe40000004100 */
        /* <DEDUP_REMOVED lines=21> */
.L_x_1660:
        /* <DEDUP_REMOVED lines=22> */
.L_x_1662:
[----:B------:R-:W-:Y:S05]  /*dee0*/  BSYNC B0 ;  /* 0x0000000000007941 */ /* 0x000fea0003800000 */
.L_x_1661:
        /* <DEDUP_REMOVED lines=30> */
.L_x_1663:
        /* <DEDUP_REMOVED lines=22> */
.L_x_1665:
[----:B------:R-:W-:Y:S05]  /*e230*/  BSYNC B0 ;  /* 0x0000000000007941 */ /* 0x000fea0003800000 */
.L_x_1664:
[----:B0-----:R-:W2:Y:S04]  /*e240*/  LDL.LU R22, [R1+0x34] ;  /* 0x0000340001167983 */ /* 0x001ea80000300800 */
[----:B------:R-:W3:Y:S01]  /*e250*/  LDL.LU R29, [R1+0x1c] ;  /* 0x00001c00011d7983 */ /* 0x000ee20000300800 */
[----:B------:R-:W-:Y:S01]  /*e260*/  IADD3 R26, R2, 0x110, RZ ;  /* 0x00000110021a7810 */ /* 0x000fe20007ffe0ff */
[----:B------:R-:W-:Y:S01]  /*e270*/  HADD2.F32 R23, -RZ, R36.H1_H1 ;  /* 0x30000024ff177230 */ /* 0x000fe20000004100 */
[----:B------:R-:W-:Y:S01]  /*e280*/  ISETP.GE.U32.AND P0, PT, R25, UR6, PT ;  /* 0x0000000619007c0c */ /* 0x000fe2000bf06070 */
[----:B------:R-:W-:Y:S01]  /*e290*/  FADD.FTZ R36, R27, -UR26 ;  /* 0x8000001a1b247e21 */ /* 0x000fe20008010000 */
[----:B------:R-:W-:Y:S02]  /*e2a0*/  ISETP.GE.U32.AND P2, PT, R26, UR6, PT ;  /* 0x000000061a007c0c */ /* 0x000fe4000bf46070 */
[----:B------:R-:W-:Y:S01]  /*e2b0*/  SHF.R.S32.HI R20, RZ, 0x1f, R25 ;  /* 0x0000001fff147819 */ /* 0x000fe20000011419 */
[----:B------:R-:W-:Y:S01]  /*e2c0*/  FADD.FTZ R23, R23, -UR26 ;  /* 0x8000001a17177e21 */ /* 0x000fe20008010000 */
[----:B------:R-:W-:Y:S01]  /*e2d0*/  SHF.R.S32.HI R28, RZ, 0x1f, R26 ;  /* 0x0000001fff1c7819 */ /* 0x000fe2000001141a */
[----:B------:R-:W-:Y:S01]  /*e2e0*/  FMUL.FTZ R36, R36, UR27 ;  /* 0x0000001b24247c20 */ /* 0x000fe20008410000 */
[C---:B------:R-:W-:Y:S01]  /*e2f0*/  IADD3 R24, R2.reuse, 0x120, RZ ;  /* 0x0000012002187810 */ /* 0x040fe20007ffe0ff */
[----:B------:R-:W-:Y:S01]  /*e300*/  FMUL.FTZ R23, R23, UR27 ;  /* 0x0000001b17177c20 */ /* 0x000fe20008410000 */
[----:B------:R-:W-:-:S02]  /*e310*/  IADD3 R14, R2, 0x130, RZ ;  /* 0x00000130020e7810 */ /* 0x000fc40007ffe0ff */
[----:B------:R-:W-:Y:S02]  /*e320*/  ISETP.GE.AND.EX P4, PT, R20, UR7, PT, P0 ;  /* 0x0000000714007c0c */ /* 0x000fe4000bf86300 */
[----:B------:R-:W-:Y:S02]  /*e330*/  ISETP.GE.AND.EX P5, PT, R28, UR7, PT, P2 ;  /* 0x000000071c007c0c */ /* 0x000fe4000bfa6320 */
[----:B------:R-:W-:Y:S02]  /*e340*/  ISETP.GE.U32.AND P2, PT, R24, UR6, PT ;  /* 0x0000000618007c0c */ /* 0x000fe4000bf46070 */
[----:B------:R-:W-:Y:S02]  /*e350*/  ISETP.GE.U32.AND P0, PT, R14, UR6, PT ;  /* 0x000000060e007c0c */ /* 0x000fe4000bf06070 */
[C---:B------:R-:W-:Y:S02]  /*e360*/  ISETP.GT.U32.OR P4, PT, R0.reuse, 0x29f, P4 ;  /* 0x0000029f0000780c */ /* 0x040fe40002784470 */
[----:B------:R-:W-:Y:S01]  /*e370*/  ISETP.GT.U32.OR P5, PT, R0, 0x29f, P5 ;  /* 0x0000029f0000780c */ /* 0x000fe20002fa4470 */
[----:B--2---:R-:W-:-:S02]  /*e380*/  HADD2.F32 R21, -RZ, R22.H0_H0 ;  /* 0x20000016ff157230 */ /* 0x004fc40000004100 */
[----:B------:R-:W-:Y:S02]  /*e390*/  HADD2.F32 R22, -RZ, R22.H1_H1 ;  /* 0x30000016ff167230 */ /* 0x000fe40000004100 */
[--C-:B---3--:R-:W-:Y:S02]  /*e3a0*/  HADD2.F32 R27, -RZ, R29.reuse.H0_H0 ;  /* 0x2000001dff1b7230 */ /* 0x108fe40000004100 */
        /* <DEDUP_REMOVED lines=20> */
.L_x_1666:
        /* <DEDUP_REMOVED lines=22> */
.L_x_1668:
[----:B------:R-:W-:Y:S05]  /*e650*/  BSYNC B0 ;  /* 0x0000000000007941 */ /* 0x000fea0003800000 */
.L_x_1667:
        /* <DEDUP_REMOVED lines=26> */
.L_x_1669:
[----:B------:R-:W-:Y:S04]  /*e800*/  BSSY B0, `(.L_x_1670) ;  /* 0x0000016000007945 */ /* 0x000fe80003800000 */
[----:B------:R-:W-:Y:S05]  /*e810*/  @P5 BRA `(.L_x_1671) ;  /* 0x0000000000505947 */ /* 0x000fea0003800000 */
[----:B------:R-:W-:Y:S01]  /*e820*/  MOV R27, UR5 ;  /* 0x00000005001b7c02 */ /* 0x000fe20008000f00 */
[----:B------:R-:W-:Y:S01]  /*e830*/  ULDC.64 UR14, c[0x0][0x288] ;  /* 0x0000a200000e7ab9 */ /* 0x000fe20000000a00 */
[----:B------:R-:W-:-:S03]  /*e840*/  MOV R22, UR5 ;  /* 0x0000000500167c02 */ /* 0x000fc60008000f00 */
[----:B------:R-:W-:Y:S01]  /*e850*/  FFMA.FTZ R20, R20, R27, UR13 ;  /* 0x0000000d14147e23 */ /* 0x000fe2000801001b */
[----:B------:R-:W-:Y:S02]  /*e860*/  IMAD R27, R28, UR14, RZ ;  /* 0x0000000e1c1b7c24 */ /* 0x000fe4000f8e02ff */
[----:B------:R-:W-:Y:S01]  /*e870*/  FFMA.FTZ R22, R21, R22, UR13 ;  /* 0x0000000d15167e23 */ /* 0x000fe20008010016 */
[----:B------:R-:W-:Y:S01]  /*e880*/  MOV R21, R19 ;  /* 0x0000001300157202 */ /* 0x000fe20000000f00 */
[----:B------:R-:W-:Y:S01]  /*e890*/  FFMA.FTZ R25, R25, R10, -R20 ;  /* 0x0000000a19197223 */ /* 0x000fe20000010814 */
[----:B------:R-:W-:Y:S01]  /*e8a0*/  MOV R20, R16 ;  /* 0x0000001000147202 */ /* 0x000fe20000000f00 */
[----:B------:R-:W-:-:S04]  /*e8b0*/  IMAD R27, R26, UR15, R27 ;  /* 0x0000000f1a1b7c24 */ /* 0x000fc8000f8e021b */
        /* <DEDUP_REMOVED lines=10> */
.L_x_1671:
[----:B------:R-:W-:Y:S05]  /*e960*/  BSYNC B0 ;  /* 0x0000000000007941 */ /* 0x000fea0003800000 */
.L_x_1670:
        /* <DEDUP_REMOVED lines=10> */
[----:B------:R-:W-:Y:S01]  /*ea10*/  ISETP.GE.AND.EX P2, PT, R38, UR7, PT, P2 ;  /* 0x0000000726007c0c */ /* 0x000fe2000bf46320 */
[----:B------:R-:W-:-:S02]  /*ea20*/  FMUL.FTZ R28, R20, UR27 ;  /* 0x0000001b141c7c20 */ /* 0x000fc40008410000 */
[----:B------:R-:W-:Y:S01]  /*ea30*/  FMUL.FTZ R21, R21, UR27 ;  /* 0x0000001b15157c20 */ /* 0x000fe20008410000 */
        /* <DEDUP_REMOVED lines=22> */
.L_x_1672:
        /* <DEDUP_REMOVED lines=9> */
[----:B------:R-:W-:Y:S01]  /*ec30*/  IMAD R27, R24, UR15, R27 ;  /* 0x0000000f181b7c24 */ /* 0x000fe2000f8e021b */
[----:B------:R-:W-:Y:S01]  /*ec40*/  MOV R21, R19 ;  /* 0x0000001300157202 */ /* 0x000fe20000000f00 */
        /* <DEDUP_REMOVED lines=11> */
.L_x_1674:
[----:B------:R-:W-:Y:S05]  /*ed00*/  BSYNC B0 ;  /* 0x0000000000007941 */ /* 0x000fea0003800000 */
.L_x_1673:
[----:B------:R-:W2:Y:S01]  /*ed10*/  LDL.LU R20, [R1+0x8] ;  /* 0x0000080001147983 */ /* 0x000ea20000300800 */
[----:B------:R-:W-:Y:S01]  /*ed20*/  HADD2.F32 R35, -RZ, R35.H1_H1 ;  /* 0x30000023ff237230 */ /* 0x000fe20000004100 */
[----:B------:R-:W-:-:S04]  /*ed30*/  ISETP.GT.U32.OR P0, PT, R0, 0x29f, P0 ;  /* 0x0000029f0000780c */ /* 0x000fc80000704470 */
[----:B0-----:R-:W-:-:S04]  /*ed40*/  FADD.FTZ R23, R35, -UR26 ;  /* 0x8000001a23177e21 */ /* 0x001fc80008010000 */
[----:B------:R-:W-:Y:S01]  /*ed50*/  FMUL.FTZ R23, R23, UR27 ;  /* 0x0000001b17177c20 */ /* 0x000fe20008410000 */
[--C-:B--2---:R-:W-:Y:S02]  /*ed60*/  HADD2.F32 R21, -RZ, R20.reuse.H0_H0 ;  /* 0x20000014ff157230 */ /* 0x104fe40000004100 */
[----:B------:R-:W-:Y:S02]  /*ed70*/  HADD2.F32 R22, -RZ, R20.H1_H1 ;  /* 0x30000014ff167230 */ /* 0x000fe40000004100 */
[----:B------:R-:W-:Y:S01]  /*ed80*/  FADD.FTZ R20, R26, -UR26 ;  /* 0x8000001a1a147e21 */ /* 0x000fe20008010000 */
[--C-:B------:R-:W-:Y:S02]  /*ed90*/  HADD2.F32 R26, -RZ, R32.reuse.H0_H0 ;  /* 0x20000020ff1a7230 */ /* 0x100fe40000004100 */
        /* <DEDUP_REMOVED lines=21> */
.L_x_1675:
        /* <DEDUP_REMOVED lines=22> */
.L_x_1677:
[----:B------:R-:W-:Y:S05]  /*f050*/  BSYNC B0 ;  /* 0x0000000000007941 */ /* 0x000fea0003800000 */
.L_x_1676:
        /* <DEDUP_REMOVED lines=46> */
.L_x_1678:
        /* <DEDUP_REMOVED lines=22> */
.L_x_1680:
[----:B------:R-:W-:Y:S05]  /*f4a0*/  BSYNC B0 ;  /* 0x0000000000007941 */ /* 0x000fea0003800000 */
.L_x_1679:
        /* <DEDUP_REMOVED lines=25> */
.L_x_1681:
[----:B------:R-:W-:Y:S04]  /*f640*/  BSSY B0, `(.L_x_1682) ;  /* 0x0000016000007945 */ /* 0x000fe80003800000 */
[----:B------:R-:W-:Y:S05]  /*f650*/  @P2 BRA `(.L_x_1683) ;  /* 0x0000000000502947 */ /* 0x000fea0003800000 */
[----:B------:R-:W-:Y:S01]  /*f660*/  MOV R23, UR5 ;  /* 0x0000000500177c02 */ /* 0x000fe20008000f00 */
[----:B------:R-:W-:Y:S01]  /*f670*/  ULDC.64 UR14, c[0x0][0x288] ;  /* 0x0000a200000e7ab9 */ /* 0x000fe20000000a00 */
[----:B------:R-:W-:-:S03]  /*f680*/  MOV R26, UR5 ;  /* 0x00000005001a7c02 */ /* 0x000fc60008000f00 */
[----:B------:R-:W-:Y:S02]  /*f690*/  FFMA.FTZ R20, R20, R23, UR13 ;  /* 0x0000000d14147e23 */ /* 0x000fe40008010017 */
[----:B------:R-:W-:Y:S01]  /*f6a0*/  FFMA.FTZ R23, R21, R26, UR13 ;  /* 0x0000000d15177e23 */ /* 0x000fe2000801001a */
        /* <DEDUP_REMOVED lines=12> */
[----:B------:R-:W-:Y:S02]  /*f770*/  F2FP.F16.F32.PACK_AB R25, R25, R26 ;  /* 0x0000001a1919723e */ /* 0x000fe400000000ff */
[----:B------:R-:W-:-:S05]  /*f780*/  LEA.HI.X R23, R20, UR15, R29, 0x1, P2 ;  /* 0x0000000f14177c11 */ /* 0x000fca00090f0c1d */
[----:B------:R0:W-:Y:S02]  /*f790*/  STG.E desc[UR22][R22.64], R25 ;  /* 0x0000001916007986 */ /* 0x0001e4000c101916 */
.L_x_1683:
[----:B------:R-:W-:Y:S05]  /*f7a0*/  BSYNC B0 ;  /* 0x0000000000007941 */ /* 0x000fea0003800000 */
.L_x_1682:
        /* <DEDUP_REMOVED lines=32> */
.L_x_1684:
        /* <DEDUP_REMOVED lines=22> */
.L_x_1686:
[----:B------:R-:W-:Y:S05]  /*fb10*/  BSYNC B0 ;  /* 0x0000000000007941 */ /* 0x000fea0003800000 */
.L_x_1685:
[----:B------:R-:W-:Y:S02]  /*fb20*/  HADD2.F32 R31, -RZ, R31.H1_H1 ;  /* 0x3000001fff1f7230 */ /* 0x000fe40000004100 */
[----:B------:R-:W-:Y:S01]  /*fb30*/  FADD.FTZ R20, R25, -UR26 ;  /* 0x8000001a19147e21 */ /* 0x000fe20008010000 */
[--C-:B0-----:R-:W-:Y:S01]  /*fb40*/  HADD2.F32 R21, -RZ, R67.reuse.H0_H0 ;  /* 0x20000043ff157230 */ /* 0x101fe20000004100 */
[----:B------:R-:W-:Y:S01]  /*fb50*/  ISETP.GT.U32.OR P0, PT, R0, 0x29f, P0 ;  /* 0x0000029f0000780c */ /* 0x000fe20000704470 */
[----:B------:R-:W-:Y:S02]  /*fb60*/  HADD2.F32 R22, -RZ, R67.H1_H1 ;  /* 0x30000043ff167230 */ /* 0x000fe40000004100 */
[----:B------:R-:W-:Y:S01]  /*fb70*/  FADD.FTZ R31, R31, -UR26 ;  /* 0x8000001a1f1f7e21 */ /* 0x000fe20008010000 */
        /* <DEDUP_REMOVED lines=23> */
.L_x_1687:
        /* <DEDUP_REMOVED lines=22> */
.L_x_1689:
[----:B------:R-:W-:Y:S05]  /*fe50*/  BSYNC B0 ;  /* 0x0000000000007941 */ /* 0x000fea0003800000 */
.L_x_1688:
[----:B------:R-:W-:Y:S01]  /*fe60*/  IADD3 R21, R2, 0x180, RZ ;  /* 0x0000018002157810 */ /* 0x000fe20007ffe0ff */
[----:B------:R-:W-:Y:S01]  /*fe70*/  FADD.FTZ R14, R24, -UR26 ;  /* 0x8000001a180e7e21 */ /* 0x000fe20008010000 */
[C---:B------:R-:W-:Y:S01]  /*fe80*/  IADD3 R27, R2.reuse, 0x190, RZ ;  /* 0x00000190021b7810 */ /* 0x040fe20007ffe0ff */
        /* <DEDUP_REMOVED lines=43> */
.L_x_1690:
[----:B------:R-:W-:Y:S04]  /*10140*/  BSSY B0, `(.L_x_1691) ;  /* 0x0000016000007945 */ /* 0x000fe80003800000 */
[----:B------:R-:W-:Y:S05]  /*10150*/  @P5 BRA `(.L_x_1692) ;  /* 0x0000000000505947 */ /* 0x000fea0003800000 */
[----:B------:R-:W-:Y:S01]  /*10160*/  MOV R15, UR5 ;  /* 0x00000005000f7c02 */ /* 0x000fe20008000f00 */
[----:B------:R-:W-:Y:S01]  /*10170*/  ULDC.64 UR14, c[0x0][0x288] ;  /* 0x0000a200000e7ab9 */ /* 0x000fe20000000a00 */
[----:B------:R-:W-:-:S03]  /*10180*/  MOV R20, UR5 ;  /* 0x0000000500147c02 */ /* 0x000fc60008000f00 */
[----:B------:R-:W-:Y:S01]  /*10190*/  FFMA.FTZ R14, R34, R15, UR13 ;  /* 0x0000000d220e7e23 */ /* 0x000fe2000801000f */
[----:B------:R-:W-:Y:S01]  /*101a0*/  MOV R15, R19 ;  /* 0x00000013000f7202 */ /* 0x000fe20000000f00 */
[----:B------:R-:W-:Y:S01]  /*101b0*/  FFMA.FTZ R25, R35, R20, UR13 ;  /* 0x0000000d23197e23 */ /* 0x000fe20008010014 */
[----:B------:R-:W-:Y:S02]  /*101c0*/  IMAD R20, R38, UR14, RZ ;  /* 0x0000000e26147c24 */ /* 0x000fe4000f8e02ff */
[----:B------:R-:W-:Y:S01]  /*101d0*/  FFMA.FTZ R29, R29, R10, -R14 ;  /* 0x0000000a1d1d7223 */ /* 0x000fe2000001080e */
[----:B------:R-:W-:Y:S01]  /*101e0*/  MOV R14, R16 ;  /* 0x00000010000e7202 */ /* 0x000fe20000000f00 */
[----:B------:R-:W-:Y:S02]  /*101f0*/  FFMA.FTZ R25, R64, R13, -R25 ;  /* 0x0000000d40197223 */ /* 0x000fe40000010819 */
[----:B------:R-:W-:Y:S02]  /*10200*/  FMUL.FTZ R26, R29, UR27 ;  /* 0x0000001b1d1a7c20 */ /* 0x000fe40008410000 */
        /* <DEDUP_REMOVED lines=9> */
.L_x_1692:
[----:B------:R-:W-:Y:S05]  /*102a0*/  BSYNC B0 ;  /* 0x0000000000007941 */ /* 0x000fea0003800000 */
.L_x_1691:
        /* <DEDUP_REMOVED lines=25> */
.L_x_1693:
        /* <DEDUP_REMOVED lines=12> */
[----:B------:R-:W-:-:S02]  /*10500*/  FMUL.FTZ R25, R21, UR27 ;  /* 0x0000001b15197c20 */ /* 0x000fc40008410000 */
        /* <DEDUP_REMOVED lines=9> */
.L_x_1695:
[----:B------:R-:W-:Y:S05]  /*105a0*/  BSYNC B0 ;  /* 0x0000000000007941 */ /* 0x000fea0003800000 */
.L_x_1694:
        /* <DEDUP_REMOVED lines=32> */
.L_x_1696:
        /* <DEDUP_REMOVED lines=22> */
.L_x_1698:
[----:B------:R-:W-:Y:S05]  /*10910*/  BSYNC B0 ;  /* 0x0000000000007941 */ /* 0x000fea0003800000 */
.L_x_1697:
        /* <DEDUP_REMOVED lines=29> */
.L_x_1699:
        /* <DEDUP_REMOVED lines=22> */
.L_x_1701:
[----:B------:R-:W-:Y:S05]  /*10c50*/  BSYNC B0 ;  /* 0x0000000000007941 */ /* 0x000fea0003800000 */
.L_x_1700:
        /* <DEDUP_REMOVED lines=49> */
.L_x_1702:
        /* <DEDUP_REMOVED lines=22> */
.L_x_1704:
[----:B------:R-:W-:Y:S05]  /*110d0*/  BSYNC B0 ;  /* 0x0000000000007941 */ /* 0x000fea0003800000 */
.L_x_1703:
        /* <DEDUP_REMOVED lines=25> */
.L_x_1705:
        /* <DEDUP_REMOVED lines=22> */
.L_x_1707:
[----:B------:R-:W-:Y:S05]  /*113d0*/  BSYNC B0 ;  /* 0x0000000000007941 */ /* 0x000fea0003800000 */
.L_x_1706:
        /* <DEDUP_REMOVED lines=31> */
.L_x_1708:
        /* <DEDUP_REMOVED lines=22> */
.L_x_1710:
[----:B------:R-:W-:Y:S05]  /*11730*/  BSYNC B0 ;  /* 0x0000000000007941 */ /* 0x000fea0003800000 */
.L_x_1709:
        /* <DEDUP_REMOVED lines=25> */
.L_x_1711:
[----:B------:R-:W-:Y:S04]  /*118d0*/  BSSY B0, `(.L_x_1712) ;  /* 0x0000015000007945 */ /* 0x000fe80003800000 */
[----:B------:R-:W-:Y:S05]  /*118e0*/  @P4 BRA `(.L_x_1713) ;  /* 0x00000000004c4947 */ /* 0x000fea0003800000 */
[----:B------:R-:W-:Y:S01]  /*118f0*/  MOV R7, UR5 ;  /* 0x0000000500077c02 */ /* 0x000fe20008000f00 */
[----:B------:R-:W-:Y:S01]  /*11900*/  ULDC.64 UR6, c[0x0][0x288] ;  /* 0x0000a20000067ab9 */ /* 0x000fe20000000a00 */
[----:B------:R-:W-:Y:S02]  /*11910*/  MOV R6, UR5 ;  /* 0x0000000500067c02 */ /* 0x000fe40008000f00 */
[----:B------:R-:W-:Y:S01]  /*11920*/  MOV R17, R19 ;  /* 0x0000001300117202 */ /* 0x000fe20000000f00 */
[----:B------:R-:W-:Y:S02]  /*11930*/  FFMA.FTZ R4, R24, R7, UR13 ;  /* 0x0000000d18047e23 */ /* 0x000fe40008010007 */
[----:B------:R-:W-:Y:S01]  /*11940*/  FFMA.FTZ R7, R21, R6, UR13 ;  /* 0x0000000d15077e23 */ /* 0x000fe20008010006 */
[----:B------:R-:W-:Y:S02]  /*11950*/  IMAD R6, R32, UR6, RZ ;  /* 0x0000000620067c24 */ /* 0x000fe4000f8e02ff */
        /* <DEDUP_REMOVED lines=12> */
.L_x_1713:
[----:B------:R-:W-:Y:S05]  /*11a20*/  BSYNC B0 ;  /* 0x0000000000007941 */ /* 0x000fea0003800000 */
.L_x_1712:
        /* <DEDUP_REMOVED lines=9> */
.L_x_1567:
        /* <DEDUP_REMOVED lines=19> */
.L_x_1716:
[----:B------:R-:W-:Y:S05]  /*11bf0*/  BSYNC B0 ;  /* 0x0000000000007941 */ /* 0x000fea0003800000 */
.L_x_1715:
        /* <DEDUP_REMOVED lines=11> */
.L_x_1718:
[----:B------:R-:W2:Y:S04]  /*11cb0*/  LDG.E.STRONG.GPU R5, desc[UR22][R2.64] ;  /* 0x0000001602057981 */ /* 0x000ea8000c1ef900 */
[----:B--2---:R-:W-:Y:S01]  /*11cc0*/  CCTL.IVALL ;  /* 0x00000000ff00798f */ /* 0x004fe20002000000 */
[----:B------:R-:W-:Y:S05]  /*11cd0*/  YIELD ;  /* 0x0000000000007946 */ /* 0x000fea0003800000 */
[----:B------:R-:W-:-:S13]  /*11ce0*/  ISETP.NE.AND P0, PT, R5, R4, PT ;  /* 0x000000040500720c */ /* 0x000fda0003f05270 */
[----:B------:R-:W-:Y:S05]  /*11cf0*/  @P0 BRA `(.L_x_1718) ;  /* 0xfffffffc00ec0947 */ /* 0x000fea000383ffff */
.L_x_1717:
        /* <DEDUP_REMOVED lines=25> */
.L_x_1719:
        /* <DEDUP_REMOVED lines=25> */
.L_x_1720:
        /* <DEDUP_REMOVED lines=14> */
.L_x_5133:


//--------------------- .text._Z35group_norm_nhwc_bwd_one_pass_kernelI11Fp16IOFp16WLi64ELi84ELi672EEv26Group_norm_nhwc_bwd_params --------------------------
	.section	.text._Z35group_norm_nhwc_bwd_one_pass_kernelI11Fp16IOFp16WLi64ELi84ELi672EEv26Group_norm_nhwc_bwd_params,"ax",@progbits
	.align	128
        .global         _Z35group_norm_nhwc_bwd_one_pass_kernelI11Fp16IOFp16WLi64ELi84ELi672EEv26Group_norm_nhwc_bwd_params
        .type           _Z35group_norm_nhwc_bwd_one_pass_kernelI11Fp16IOFp16WLi64ELi84ELi672EEv26Group_norm_nhwc_bwd_params,@function
        .size           _Z35group_norm_nhwc_bwd_one_pass_kernelI11Fp16IOFp16WLi64ELi84ELi672EEv26Group_norm_nhwc_bwd_params,(.L_x_5134 - _Z35group_norm_nhwc_bwd_one_pass_kernelI11Fp16IOFp16WLi64ELi84ELi672EEv26Group_norm_nhwc_bwd_params)
        .other          _Z35group_norm_nhwc_bwd_one_pass_kernelI11Fp16IOFp16WLi64ELi84ELi672EEv26Group_norm_nhwc_bwd_params,@"STO_CUDA_ENTRY STV_DEFAULT"
_Z35group_norm_nhwc_bwd_one_pass_kernelI11Fp16IOFp16WLi64ELi84ELi672EEv26Group_norm_nhwc_bwd_params:
.text._Z35group_norm_nhwc_bwd_one_pass_kernelI11Fp16IOFp16WLi64ELi84ELi672EEv26Group_norm_nhwc_bwd_params:
        /* <DEDUP_REMOVED lines=51> */
.L_x_1756:
        /* <DEDUP_REMOVED lines=168> */
[----:B--2---:R-:W-:-:S02]  /*0db0*/  @P0 HADD2.F32 R24, -RZ, R14.H0_H0 ;  /* 0x2000000eff180230 */ /* 0x004fc40000004100 */
[----:B---3--:R-:W-:Y:S02]  /*0dc0*/  @P0 HADD2.F32 R23, -RZ, R13.H0_H0 ;  /* 0x2000000dff170230 */ /* 0x008fe40000004100 */
[----:B----4-:R-:W-:Y:S02]  /*0dd0*/  HADD2.F32 R0, -RZ, R0.H0_H0 ;  /* 0x20000000ff007230 */ /* 0x010fe40000004100 */
[----:B------:R-:W-:-:S07]  /*0de0*/  HADD2.F32 R2, -RZ, R12.H0_H0 ;  /* 0x2000000cff027230 */ /* 0x000fce0000004100 */
.L_x_1723:
[----:B------:R-:W-:Y:S05]  /*0df0*/  BSYNC B0 ;  /* 0x0000000000007941 */ /* 0x000fea0003800000 */
.L_x_1722:
        /* <DEDUP_REMOVED lines=25> */
.L_x_1724:
        /* <DEDUP_REMOVED lines=34> */
.L_x_1725:
        /* <DEDUP_REMOVED lines=40> */
.L_x_1726:
        /* <DEDUP_REMOVED lines=35> */
.L_x_1727:
        /* <DEDUP_REMOVED lines=106> */
.L_x_1729:
[----:B------:R-:W-:Y:S05]  /*1d00*/  BSYNC B0 ;  /* 0x0000000000007941 */ /* 0x000fea0003800000 */
.L_x_1728:
        /* <DEDUP_REMOVED lines=78> */
.L_x_1731:
[----:B------:R-:W-:Y:S05]  /*21f0*/  BSYNC B0 ;  /* 0x0000000000007941 */ /* 0x000fea0003800000 */
.L_x_1730:
        /* <DEDUP_REMOVED lines=20> */
.L_x_1733:
[----:B------:R-:W-:Y:S05]  /*2340*/  BSYNC B0 ;  /* 0x0000000000007941 */ /* 0x000fea0003800000 */
.L_x_1732:
        /* <DEDUP_REMOVED lines=34> */
.L_x_1736:
[----:B------:R-:W2:Y:S04]  /*2570*/  LDG.E.STRONG.GPU R15, desc[UR14][R10.64] ;  /* 0x0000000e0a0f7981 */ /* 0x000ea8000c1ef900 */
[----:B--2---:R-:W-:Y:S01]  /*2580*/  CCTL.IVALL ;  /* 0x00000000ff00798f */ /* 0x004fe20002000000 */
[----:B------:R-:W-:Y:S05]  /*2590*/  YIELD ;  /* 0x0000000000007946 */ /* 0x000fea0003800000 */
[----:B------:R-:W-:-:S13]  /*25a0*/  ISETP.NE.AND P0, PT, R15, R14, PT ;  /* 0x0000000e0f00720c */ /* 0x000fda0003f05270 */
[----:B------:R-:W-:Y:S05]  /*25b0*/  @P0 BRA `(.L_x_1736) ;  /* 0xfffffffc00ec0947 */ /* 0x000fea000383ffff */
.L_x_1735:
        /* <DEDUP_REMOVED lines=17> */
.L_x_1740:
        /* <DEDUP_REMOVED lines=115> */
.L_x_1739:
        /* <DEDUP_REMOVED lines=61> */
.L_x_1741:
[----:B------:R-:W-:-:S13]  /*31d0*/  ISETP.NE.OR P0, PT, R10, RZ, P0 ;  /* 0x000000ff0a00720c */ /* 0x000fda0000705670 */
[----:B------:R-:W-:Y:S05]  /*31e0*/  @!P0 BRA `(.L_x_1737) ;  /* 0x00000000007c8947 */ /* 0x000fea0003800000 */
.L_x_1738:
        /* <DEDUP_REMOVED lines=31> */
.L_x_1737:
        /* <DEDUP_REMOVED lines=11> */
.L_x_1743:
[----:B------:R-:W-:Y:S05]  /*3490*/  BSYNC B0 ;  /* 0x0000000000007941 */ /* 0x000fea0003800000 */
.L_x_1742:
        /* <DEDUP_REMOVED lines=16> */
.L_x_1734:
        /* <DEDUP_REMOVED lines=51> */
.L_x_1744:
        /* <DEDUP_REMOVED lines=21> */
.L_x_1746:
[----:B------:R-:W-:Y:S05]  /*3a20*/  BSYNC B0 ;  /* 0x0000000000007941 */ /* 0x000fea0003800000 */
.L_x_1745:
        /* <DEDUP_REMOVED lines=25> */
.L_x_1747:
        /* <DEDUP_REMOVED lines=20> */
.L_x_1749:
[----:B------:R-:W-:Y:S05]  /*3d00*/  BSYNC B0 ;  /* 0x0000000000007941 */ /* 0x000fea0003800000 */
.L_x_1748:
        /* <DEDUP_REMOVED lines=31> */
.L_x_1750:
        /* <DEDUP_REMOVED lines=21> */
.L_x_1752:
[----:B------:R-:W-:Y:S05]  /*4050*/  BSYNC B0 ;  /* 0x0000000000007941 */ /* 0x000fea0003800000 */
.L_x_1751:
        /* <DEDUP_REMOVED lines=25> */
.L_x_1753:
        /* <DEDUP_REMOVED lines=21> */
.L_x_1755:
[----:B------:R-:W-:Y:S05]  /*4340*/  BSYNC B0 ;  /* 0x0000000000007941 */ /* 0x000fea0003800000 */
.L_x_1754:
[----:B------:R-:W-:Y:S01]  /*4350*/  ULDC UR11, c[0x0][0x10] ;  /* 0x00000400000b7ab9 */ /* 0x000fe20000000800 */
[----:B------:R-:W-:Y:S02]  /*4360*/  UIADD3 UR4, UR4, 0x1, URZ ;  /* 0x0000000104047890 */ /* 0x000fe4000fffe03f */
[----:B------:R-:W-:-:S04]  /*4370*/  UIADD3 UR6, UR11, UR6, URZ ;  /* 0x000000060b067290 */ /* 0x000fc8000fffe03f */
[----:B------:R-:W-:-:S06]  /*4380*/  UISETP.GE.AND UP0, UPT, UR6, UR5, UPT ;  /* 0x000000050600728c */ /* 0x000fcc000bf06270 */
[----:B------:R-:W-:-:S13]  /*4390*/  PLOP3.LUT P0, PT, PT, PT, UP0, 0x80, 0x0 ;  /* 0x000000000000781c */ /* 0x000fda0003f0f008 */
[----:B------:R-:W-:Y:S05]  /*43a0*/  @!P0 BRA `(.L_x_1756) ;  /* 0xffffffbc00e08947 */ /* 0x000fea000383ffff */
.L_x_1721:
        /* <DEDUP_REMOVED lines=19> */
.L_x_1758:
[----:B------:R-:W-:Y:S05]  /*44e0*/  BSYNC B0 ;  /* 0x0000000000007941 */ /* 0x000fea0003800000 */
.L_x_1757:
        /* <DEDUP_REMOVED lines=11> */
.L_x_1760:
[----:B------:R-:W2:Y:S04]  /*45a0*/  LDG.E.STRONG.GPU R5, desc[UR14][R2.64] ;  /* 0x0000000e02057981 */ /* 0x000ea8000c1ef900 */
[----:B--2---:R-:W-:Y:S01]  /*45b0*/  CCTL.IVALL ;  /* 0x00000000ff00798f */ /* 0x004fe20002000000 */
[----:B------:R-:W-:Y:S05]  /*45c0*/  YIELD ;  /* 0x0000000000007946 */ /* 0x000fea0003800000 */
[----:B------:R-:W-:-:S13]  /*45d0*/  ISETP.NE.AND P0, PT, R5, R0, PT ;  /* 0x000000000500720c */ /* 0x000fda0003f05270 */
[----:B------:R-:W-:Y:S05]  /*45e0*/  @P0 BRA `(.L_x_1760) ;  /* 0xfffffffc00ec0947 */ /* 0x000fea000383ffff */
.L_x_1759:
        /* <DEDUP_REMOVED lines=25> */
.L_x_1761:
        /* <DEDUP_REMOVED lines=19> */
[----:B---3--:R-:W-:Y:S02]  /*48b0*/  F2FP.F16.F32.PACK_AB R3, R16, R3 ;  /* 0x000000031003723e */ /* 0x008fe400000000ff */
[----:B----4-:R-:W-:-:S03]  /*48c0*/  F2FP.F16.F32.PACK_AB R23, R21, R18 ;  /* 0x000000121517723e */ /* 0x010fc600000000ff */
[----:B------:R2:W-:Y:S04]  /*48d0*/  STG.E desc[UR14][R10.64], R3 ;  /* 0x000000030a007986 */ /* 0x0005e8000c10190e */
[----:B------:R2:W-:Y:S02]  /*48e0*/  STG.E desc[UR14][R12.64], R23 ;  /* 0x000000170c007986 */ /* 0x0005e4000c10190e */
[----:B------:R-:W-:Y:S05]  /*48f0*/  @P0 BRA `(.L_x_1761) ;  /* 0xfffffffc00a00947 */ /* 0x000fea000383ffff */
[----:B------:R-:W-:Y:S05]  /*4900*/  EXIT ;  /* 0x000000000000794d */ /* 0x000fea0003800000 */
.L_x_1762:
        /* <DEDUP_REMOVED lines=15> */
.L_x_5134:


//--------------------- .text._Z35group_norm_nhwc_bwd_one_pass_kernelI11Fp16IOFp16WLi128ELi84ELi672EEv26Group_norm_nhwc_bwd_params --------------------------
	.section	.text._Z35group_norm_nhwc_bwd_one_pass_kernelI11Fp16IOFp16WLi128ELi84ELi672EEv26Group_norm_nhwc_bwd_params,"ax",@progbits
	.align	128
        .global         _Z35group_norm_nhwc_bwd_one_pass_kernelI11Fp16IOFp16WLi128ELi84ELi672EEv26Group_norm_nhwc_bwd_params
        .type           _Z35group_norm_nhwc_bwd_one_pass_kernelI11Fp16IOFp16WLi128ELi84ELi672EEv26Group_norm_nhwc_bwd_params,@function
        .size           _Z35group_norm_nhwc_bwd_one_pass_kernelI11Fp16IOFp16WLi128ELi84ELi672EEv26Group_norm_nhwc_bwd_params,(.L_x_5135 - _Z35group_norm_nhwc_bwd_one_pass_kernelI11Fp16IOFp16WLi128ELi84ELi672EEv26Group_norm_nhwc_bwd_params)
        .other          _Z35group_norm_nhwc_bwd_one_pass_kernelI11Fp16IOFp16WLi128ELi84ELi672EEv26Group_norm_nhwc_bwd_params,@"STO_CUDA_ENTRY STV_DEFAULT"
_Z35group_norm_nhwc_bwd_one_pass_kernelI11Fp16IOFp16WLi128ELi84ELi672EEv26Group_norm_nhwc_bwd_params:
.text._Z35group_norm_nhwc_bwd_one_pass_kernelI11Fp16IOFp16WLi128ELi84ELi672EEv26Group_norm_nhwc_bwd_params:
        /* <DEDUP_REMOVED lines=53> */
.L_x_1814:
        /* <DEDUP_REMOVED lines=250> */
[----:B---3--:R-:W-:Y:S02]  /*12f0*/  HADD2.F32 R64, -RZ, R64.H0_H0 ;  /* 0x20000040ff407230 */ /* 0x008fe40000004100 */
[----:B----4-:R-:W-:Y:S02]  /*1300*/  HADD2.F32 R62, -RZ, R62.H0_H0 ;  /* 0x2000003eff3e7230 */ /* 0x010fe40000004100 */
[----:B--2---:R-:W-:Y:S02]  /*1310*/  @P0 HADD2.F32 R59, -RZ, R30.H0_H0 ;  /* 0x2000001eff3b0230 */ /* 0x004fe40000004100 */
[----:B------:R-:W-:-:S07]  /*1320*/  @P0 HADD2.F32 R23, -RZ, R28.H0_H0 ;  /* 0x2000001cff170230 */ /* 0x000fce0000004100 */
.L_x_1765:
[----:B------:R-:W-:Y:S05]  /*1330*/  BSYNC B0 ;  /* 0x0000000000007941 */ /* 0x000fea0003800000 */
.L_x_1764:
        /* <DEDUP_REMOVED lines=25> */
.L_x_1766:
        /* <DEDUP_REMOVED lines=34> */
.L_x_1767:
        /* <DEDUP_REMOVED lines=40> */
.L_x_1768:
        /* <DEDUP_REMOVED lines=37> */
.L_x_1769:
        /* <DEDUP_REMOVED lines=37> */
.L_x_1770:
        /* <DEDUP_REMOVED lines=37> */
.L_x_1771:
        /* <DEDUP_REMOVED lines=37> */
.L_x_1772:
        /* <DEDUP_REMOVED lines=36> */
.L_x_1773:
        /* <DEDUP_REMOVED lines=100> */
.L_x_1775:
[----:B------:R-:W-:Y:S05]  /*2b30*/  BSYNC B0 ;  /* 0x0000000000007941 */ /* 0x000fea0003800000 */
.L_x_1774:
        /* <DEDUP_REMOVED lines=78> */
.L_x_1777:
[----:B------:R-:W-:Y:S05]  /*3020*/  BSYNC B0 ;  /* 0x0000000000007941 */ /* 0x000fea0003800000 */
.L_x_1776:
        /* <DEDUP_REMOVED lines=18> */
.L_x_1779:
[----:B------:R-:W-:Y:S05]  /*3150*/  BSYNC B0 ;  /* 0x0000000000007941 */ /* 0x000fea0003800000 */
.L_x_1778:
        /* <DEDUP_REMOVED lines=32> */
.L_x_1782:
[----:B-1----:R-:W2:Y:S04]  /*3360*/  LDG.E.STRONG.GPU R26, desc[UR8][R24.64] ;  /* 0x00000008181a7981 */ /* 0x002ea8000c1ef900 */
[----:B--2---:R-:W-:Y:S01]  /*3370*/  CCTL.IVALL ;  /* 0x00000000ff00798f */ /* 0x004fe20002000000 */
[----:B------:R-:W-:Y:S05]  /*3380*/  YIELD ;  /* 0x0000000000007946 */ /* 0x000fea0003800000 */
[----:B------:R-:W-:-:S13]  /*3390*/  ISETP.NE.AND P0, PT, R26, R33, PT ;  /* 0x000000211a00720c */ /* 0x000fda0003f05270 */
[----:B------:R-:W-:Y:S05]  /*33a0*/  @P0 BRA `(.L_x_1782) ;  /* 0xfffffffc00ec0947 */ /* 0x000fea000383ffff */
.L_x_1781:
        /* <DEDUP_REMOVED lines=17> */
.L_x_1786:
        /* <DEDUP_REMOVED lines=115> */
.L_x_1785:
        /* <DEDUP_REMOVED lines=61> */
.L_x_1787:
[----:B------:R-:W-:-:S13]  /*3fc0*/  ISETP.NE.OR P0, PT, R33, RZ, P0 ;  /* 0x000000ff2100720c */ /* 0x000fda0000705670 */
[----:B------:R-:W-:Y:S05]  /*3fd0*/  @!P0 BRA `(.L_x_1783) ;  /* 0x00000000007c8947 */ /* 0x000fea0003800000 */
.L_x_1784:
        /* <DEDUP_REMOVED lines=31> */
.L_x_1783:
        /* <DEDUP_REMOVED lines=11> */
.L_x_1789:
[----:B------:R-:W-:Y:S05]  /*4280*/  BSYNC B0 ;  /* 0x0000000000007941 */ /* 0x000fea0003800000 */
.L_x_1788:
        /* <DEDUP_REMOVED lines=16> */
.L_x_1780:
        /* <DEDUP_REMOVED lines=39> */
.L_x_1790:
        /* <DEDUP_REMOVED lines=20> */
.L_x_1792:
[----:B------:R-:W-:Y:S05]  /*4740*/  BSYNC B0 ;  /* 0x0000000000007941 */ /* 0x000fea0003800000 */
.L_x_1791:
        /* <DEDUP_REMOVED lines=35> */
.L_x_1793:
        /* <DEDUP_REMOVED lines=20> */
.L_x_1795:
[----:B------:R-:W-:Y:S05]  /*4ac0*/  BSYNC B0 ;  /* 0x0000000000007941 */ /* 0x000fea0003800000 */
.L_x_1794:
        /* <DEDUP_REMOVED lines=25> */
.L_x_1796:
        /* <DEDUP_REMOVED lines=20> */
.L_x_1798:
[----:B------:R-:W-:Y:S05]  /*4da0*/  BSYNC B0 ;  /* 0x0000000000007941 */ /* 0x000fea0003800000 */
.L_x_1797:
        /* <DEDUP_REMOVED lines=56> */
.L_x_1799:
        /* <DEDUP_REMOVED lines=20> */
.L_x_1801:
[----:B------:R-:W-:Y:S05]  /*5270*/  BSYNC B0 ;  /* 0x0000000000007941 */ /* 0x000fea0003800000 */
.L_x_1800:
        /* <DEDUP_REMOVED lines=23> */
.L_x_1802:
        /* <DEDUP_REMOVED lines=20> */
.L_x_1804:
[----:B------:R-:W-:Y:S05]  /*5530*/  BSYNC B0 ;  /* 0x0000000000007941 */ /* 0x000fea0003800000 */
.L_x_1803:
        /* <DEDUP_REMOVED lines=23> */
.L_x_1805:
        /* <DEDUP_REMOVED lines=20> */
.L_x_1807:
[----:B------:R-:W-:Y:S05]  /*57f0*/  BSYNC B0 ;  /* 0x0000000000007941 */ /* 0x000fea0003800000 */
.L_x_1806:
        /* <DEDUP_REMOVED lines=23> */
.L_x_1808:
        /* <DEDUP_REMOVED lines=20> */
.L_x_1810:
[----:B------:R-:W-:Y:S05]  /*5ab0*/  BSYNC B0 ;  /* 0x0000000000007941 */ /* 0x000fea0003800000 */
.L_x_1809:
        /* <DEDUP_REMOVED lines=23> */
.L_x_1811:
        /* <DEDUP_REMOVED lines=19> */
.L_x_1813:
[----:B------:R-:W-:Y:S05]  /*5d60*/  BSYNC B0 ;  /* 0x0000000000007941 */ /* 0x000fea0003800000 */
.L_x_1812:
[----:B0-----:R-:W0:Y:S01]  /*5d70*/  LDC R9, c[0x0][0x10] ;  /* 0x00000400ff097b82 */ /* 0x001e220000000800 */
[----:B------:R-:W-:Y:S02]  /*5d80*/  IADD3 R39, R39, 0x1, RZ ;  /* 0x0000000127277810 */ /* 0x000fe40007ffe0ff */
[----:B0-----:R-:W-:-:S04]  /*5d90*/  IADD3 R48, R9, R48, RZ ;  /* 0x0000003009307210 */ /* 0x001fc80007ffe0ff */
[----:B------:R-:W-:-:S13]  /*5da0*/  ISETP.GE.AND P0, PT, R48, UR4, PT ;  /* 0x0000000430007c0c */ /* 0x000fda000bf06270 */
[----:B------:R-:W-:Y:S05]  /*5db0*/  @!P0 BRA `(.L_x_1814) ;  /* 0xffffffa400648947 */ /* 0x000fea000383ffff */
.L_x_1763:
        /* <DEDUP_REMOVED lines=19> */
.L_x_1816:
[----:B------:R-:W-:Y:S05]  /*5ef0*/  BSYNC B0 ;  /* 0x0000000000007941 */ /* 0x000fea0003800000 */
.L_x_1815:
        /* <DEDUP_REMOVED lines=11> */
.L_x_1818:
[----:B------:R-:W2:Y:S04]  /*5fb0*/  LDG.E.STRONG.GPU R5, desc[UR8][R2.64] ;  /* 0x0000000802057981 */ /* 0x000ea8000c1ef900 */
[----:B--2---:R-:W-:Y:S01]  /*5fc0*/  CCTL.IVALL ;  /* 0x00000000ff00798f */ /* 0x004fe20002000000 */
[----:B------:R-:W-:Y:S05]  /*5fd0*/  YIELD ;  /* 0x0000000000007946 */ /* 0x000fea0003800000 */
[----:B------:R-:W-:-:S13]  /*5fe0*/  ISETP.NE.AND P0, PT, R5, R0, PT ;  /* 0x000000000500720c */ /* 0x000fda0003f05270 */
[----:B------:R-:W-:Y:S05]  /*5ff0*/  @P0 BRA `(.L_x_1818) ;  /* 0xfffffffc00ec0947 */ /* 0x000fea000383ffff */
.L_x_1817:
        /* <DEDUP_REMOVED lines=24> */
.L_x_1819:
        /* <DEDUP_REMOVED lines=25> */
.L_x_1820:
        /* <DEDUP_REMOVED lines=15> */
.L_x_5135:


//--------------------- .text._Z35group_norm_nhwc_bwd_one_pass_kernelI11Fp16IOFp16WLi256ELi84ELi672EEv26Group_norm_nhwc_bwd_params --------------------------
	.section	.text._Z35group_norm_nhwc_bwd_one_pass_kernelI11Fp16IOFp16WLi256ELi84ELi672EEv26Group_norm_nhwc_bwd_params,"ax",@progbits
	.align	128
        .global         _Z35group_norm_nhwc_bwd_one_pass_kernelI11Fp16IOFp16WLi256ELi84ELi672EEv26Group_norm_nhwc_bwd_params
        .type           _Z35group_norm_nhwc_bwd_one_pass_kernelI11Fp16IOFp16WLi256ELi84ELi672EEv26Group_norm_nhwc_bwd_params,@function
        .size           _Z35group_norm_nhwc_bwd_one_pass_kernelI11Fp16IOFp16WLi256ELi84ELi672EEv26Group_norm_nhwc_bwd_params,(.L_x_5136 - _Z35group_norm_nhwc_bwd_one_pass_kernelI11Fp16IOFp16WLi256ELi84ELi672EEv26Group_norm_nhwc_bwd_params)
        .other          _Z35group_norm_nhwc_bwd_one_pass_kernelI11Fp16IOFp16WLi256ELi84ELi672EEv26Group_norm_nhwc_bwd_params,@"STO_CUDA_ENTRY STV_DEFAULT"
_Z35group_norm_nhwc_bwd_one_pass_kernelI11Fp16IOFp16WLi256ELi84ELi672EEv26Group_norm_nhwc_bwd_params:
.text._Z35group_norm_nhwc_bwd_one_pass_kernelI11Fp16IOFp16WLi256ELi84ELi672EEv26Group_norm_nhwc_bwd_params:
        /* <DEDUP_REMOVED lines=51> */
.L_x_1904:
        /* <DEDUP_REMOVED lines=445> */
.L_x_1823:
[----:B------:R-:W-:Y:S05]  /*1f00*/  BSYNC B0 ;  /* 0x0000000000007941 */ /* 0x000fea0003800000 */
.L_x_1822:
        /* <DEDUP_REMOVED lines=34> */
.L_x_1824:
        /* <DEDUP_REMOVED lines=26> */
.L_x_1825:
        /* <DEDUP_REMOVED lines=41> */
.L_x_1826:
        /* <DEDUP_REMOVED lines=37> */
.L_x_1827:
        /* <DEDUP_REMOVED lines=37> */
.L_x_1828:
        /* <DEDUP_REMOVED lines=37> */
.L_x_1829:
        /* <DEDUP_REMOVED lines=37> */
.L_x_1830:
        /* <DEDUP_REMOVED lines=37> */
.L_x_1831:
        /* <DEDUP_REMOVED lines=37> */
.L_x_1832:
        /* <DEDUP_REMOVED lines=37> */
.L_x_1833:
        /* <DEDUP_REMOVED lines=37> */
.L_x_1834:
        /* <DEDUP_REMOVED lines=37> */
.L_x_1835:
        /* <DEDUP_REMOVED lines=37> */
.L_x_1836:
        /* <DEDUP_REMOVED lines=37> */
.L_x_1837:
        /* <DEDUP_REMOVED lines=36> */
.L_x_1838:
        /* <DEDUP_REMOVED lines=34> */
.L_x_1839:
        /* <DEDUP_REMOVED lines=105> */
.L_x_1841:
[----:B------:R-:W-:Y:S05]  /*49c0*/  BSYNC B0 ;  /* 0x0000000000007941 */ /* 0x000fea0003800000 */
.L_x_1840:
        /* <DEDUP_REMOVED lines=78> */
.L_x_1843:
[----:B------:R-:W-:Y:S05]  /*4eb0*/  BSYNC B0 ;  /* 0x0000000000007941 */ /* 0x000fea0003800000 */
.L_x_1842:
        /* <DEDUP_REMOVED lines=20> */
.L_x_1845:
[----:B------:R-:W-:Y:S05]  /*5000*/  BSYNC B0 ;  /* 0x0000000000007941 */ /* 0x000fea0003800000 */
.L_x_1844:
        /* <DEDUP_REMOVED lines=34> */
.L_x_1848:
[----:B------:R-:W2:Y:S04]  /*5230*/  LDG.E.STRONG.GPU R22, desc[UR12][R20.64] ;  /* 0x0000000c14167981 */ /* 0x000ea8000c1ef900 */
[----:B--2---:R-:W-:Y:S01]  /*5240*/  CCTL.IVALL ;  /* 0x00000000ff00798f */ /* 0x004fe20002000000 */
[----:B------:R-:W-:Y:S05]  /*5250*/  YIELD ;  /* 0x0000000000007946 */ /* 0x000fea0003800000 */
[----:B------:R-:W-:-:S13]  /*5260*/  ISETP.NE.AND P0, PT, R22, R25, PT ;  /* 0x000000191600720c */ /* 0x000fda0003f05270 */
[----:B------:R-:W-:Y:S05]  /*5270*/  @P0 BRA `(.L_x_1848) ;  /* 0xfffffffc00ec0947 */ /* 0x000fea000383ffff */
.L_x_1847:
        /* <DEDUP_REMOVED lines=17> */
.L_x_1852:
        /* <DEDUP_REMOVED lines=115> */
.L_x_1851:
        /* <DEDUP_REMOVED lines=61> */
.L_x_1853:
[----:B------:R-:W-:-:S13]  /*5e90*/  ISETP.NE.OR P0, PT, R31, RZ, P0 ;  /* 0x000000ff1f00720c */ /* 0x000fda0000705670 */
[----:B------:R-:W-:Y:S05]  /*5ea0*/  @!P0 BRA `(.L_x_1849) ;  /* 0x00000000007c8947 */ /* 0x000fea0003800000 */
.L_x_1850:
        /* <DEDUP_REMOVED lines=31> */
.L_x_1849:
        /* <DEDUP_REMOVED lines=11> */
.L_x_1855:
[----:B------:R-:W-:Y:S05]  /*6150*/  BSYNC B0 ;  /* 0x0000000000007941 */ /* 0x000fea0003800000 */
.L_x_1854:
        /* <DEDUP_REMOVED lines=16> */
.L_x_1846:
        /* <DEDUP_REMOVED lines=41> */
.L_x_1856:
        /* <DEDUP_REMOVED lines=20> */
.L_x_1858:
[----:B------:R-:W-:Y:S05]  /*6630*/  BSYNC B0 ;  /* 0x0000000000007941 */ /* 0x000fea0003800000 */
.L_x_1857:
        /* <DEDUP_REMOVED lines=29> */
.L_x_1859:
        /* <DEDUP_REMOVED lines=20> */
.L_x_1861:
[----:B------:R-:W-:Y:S05]  /*6950*/  BSYNC B0 ;  /* 0x0000000000007941 */ /* 0x000fea0003800000 */
.L_x_1860:
        /* <DEDUP_REMOVED lines=36> */
.L_x_1862:
        /* <DEDUP_REMOVED lines=20> */
.L_x_1864:
[----:B------:R-:W-:Y:S05]  /*6ce0*/  BSYNC B0 ;  /* 0x0000000000007941 */ /* 0x000fea0003800000 */
.L_x_1863:
        /* <DEDUP_REMOVED lines=25> */
.L_x_1865:
        /* <DEDUP_REMOVED lines=20> */
.L_x_1867:
[----:B------:R-:W-:Y:S05]  /*6fc0*/  BSYNC B0 ;  /* 0x0000000000007941 */ /* 0x000fea0003800000 */
.L_x_1866:
        /* <DEDUP_REMOVED lines=32> */
.L_x_1868:
        /* <DEDUP_REMOVED lines=20> */
.L_x_1870:
[----:B------:R-:W-:Y:S05]  /*7310*/  BSYNC B0 ;  /* 0x0000000000007941 */ /* 0x000fea0003800000 */
.L_x_1869:
        /* <DEDUP_REMOVED lines=30> */
.L_x_1871:
        /* <DEDUP_REMOVED lines=20> */
.L_x_1873:
[----:B------:R-:W-:Y:S05]  /*7640*/  BSYNC B0 ;  /* 0x0000000000007941 */ /* 0x000fea0003800000 */
.L_x_1872:
        /* <DEDUP_REMOVED lines=33> */
.L_x_1874:
        /* <DEDUP_REMOVED lines=20> */
.L_x_1876:
[----:B------:R-:W-:Y:S05]  /*79a0*/  BSYNC B0 ;  /* 0x0000000000007941 */ /* 0x000fea0003800000 */
.L_x_1875:
        /* <DEDUP_REMOVED lines=33> */
.L_x_1877:
        /* <DEDUP_REMOVED lines=20> */
.L_x_1879:
[----:B------:R-:W-:Y:S05]  /*7d00*/  BSYNC B0 ;  /* 0x0000000000007941 */ /* 0x000fea0003800000 */
.L_x_1878:
        /* <DEDUP_REMOVED lines=30> */
.L_x_1880:
        /* <DEDUP_REMOVED lines=20> */
.L_x_1882:
[----:B------:R-:W-:Y:S05]  /*8030*/  BSYNC B0 ;  /* 0x0000000000007941 */ /* 0x000fea0003800000 */
.L_x_1881:
        /* <DEDUP_REMOVED lines=33> */
.L_x_1883:
        /* <DEDUP_REMOVED lines=20> */
.L_x_1885:
[----:B------:R-:W-:Y:S05]  /*8390*/  BSYNC B0 ;  /* 0x0000000000007941 */ /* 0x000fea0003800000 */
.L_x_1884:
        /* <DEDUP_REMOVED lines=33> */
.L_x_1886:
        /* <DEDUP_REMOVED lines=20> */
.L_x_1888:
[----:B------:R-:W-:Y:S05]  /*86f0*/  BSYNC B0 ;  /* 0x0000000000007941 */ /* 0x000fea0003800000 */
.L_x_1887:
        /* <DEDUP_REMOVED lines=29> */
.L_x_1889:
        /* <DEDUP_REMOVED lines=20> */
.L_x_1891:
[----:B------:R-:W-:Y:S05]  /*8a10*/  BSYNC B0 ;  /* 0x0000000000007941 */ /* 0x000fea0003800000 */
.L_x_1890:
        /* <DEDUP_REMOVED lines=43> */
.L_x_1892:
        /* <DEDUP_REMOVED lines=20> */
.L_x_1894:
[----:B------:R-:W-:Y:S05]  /*8e10*/  BSYNC B0 ;  /* 0x0000000000007941 */ /* 0x000fea0003800000 */
.L_x_1893:
        /* <DEDUP_REMOVED lines=25> */
.L_x_1895:
        /* <DEDUP_REMOVED lines=20> */
.L_x_1897:
[----:B------:R-:W-:Y:S05]  /*90f0*/  BSYNC B0 ;  /* 0x0000000000007941 */ /* 0x000fea0003800000 */
.L_x_1896:
        /* <DEDUP_REMOVED lines=31> */
.L_x_1898:
        /* <DEDUP_REMOVED lines=20> */
.L_x_1900:
[----:B------:R-:W-:Y:S05]  /*9430*/  BSYNC B0 ;  /* 0x0000000000007941 */ /* 0x000fea0003800000 */
.L_x_1899:
        /* <DEDUP_REMOVED lines=25> */
.L_x_1901:
        /* <DEDUP_REMOVED lines=19> */
.L_x_1903:
[----:B------:R-:W-:Y:S05]  /*9700*/  BSYNC B0 ;  /* 0x0000000000007941 */ /* 0x000fea0003800000 */
.L_x_1902:
        /* <DEDUP_REMOVED lines=9> */
.L_x_1821:
        /* <DEDUP_REMOVED lines=19> */
.L_x_1906:
[----:B------:R-:W-:Y:S05]  /*98d0*/  BSYNC B0 ;  /* 0x0000000000007941 */ /* 0x000fea0003800000 */
.L_x_1905:
        /* <DEDUP_REMOVED lines=11> */
.L_x_1908:
[----:B------:R-:W2:Y:S04]  /*9990*/  LDG.E.STRONG.GPU R5, desc[UR12][R2.64] ;  /* 0x0000000c02057981 */ /* 0x000ea8000c1ef900 */
[----:B--2---:R-:W-:Y:S01]  /*99a0*/  CCTL.IVALL ;  /* 0x00000000ff00798f */ /* 0x004fe20002000000 */
[----:B------:R-:W-:Y:S05]  /*99b0*/  YIELD ;  /* 0x0000000000007946 */ /* 0x000fea0003800000 */
[----:B------:R-:W-:-:S13]  /*99c0*/  ISETP.NE.AND P0, PT, R5, R0, PT ;  /* 0x000000000500720c */ /* 0x000fda0003f05270 */
[----:B------:R-:W-:Y:S05]  /*99d0*/  @P0 BRA `(.L_x_1908) ;  /* 0xfffffffc00ec0947 */ /* 0x000fea000383ffff */
.L_x_1907:
        /* <DEDUP_REMOVED lines=24> */
.L_x_1909:
        /* <DEDUP_REMOVED lines=25> */
.L_x_1910:
        /* <DEDUP_REMOVED lines=9> */
.L_x_5136:


//--------------------- .text._Z35group_norm_nhwc_bwd_one_pass_kernelI11Fp16IOFp16WLi512ELi84ELi672EEv26Group_norm_nhwc_bwd_params --------------------------
	.section	.text._Z35group_norm_nhwc_bwd_one_pass_kernelI11Fp16IOFp16WLi512ELi84ELi672EEv26Group_norm_nhwc_bwd_params,"ax",@progbits
	.align	128
        .global         _Z35group_norm_nhwc_bwd_one_pass_kernelI11Fp16IOFp16WLi512ELi84ELi672EEv26Group_norm_nhwc_bwd_params
        .type           _Z35group_norm_nhwc_bwd_one_pass_kernelI11Fp16IOFp16WLi512ELi84ELi672EEv26Group_norm_nhwc_bwd_params,@function
        .size           _Z35group_norm_nhwc_bwd_one_pass_kernelI11Fp16IOFp16WLi512ELi84ELi672EEv26Group_norm_nhwc_bwd_params,(.L_x_5137 - _Z35group_norm_nhwc_bwd_one_pass_kernelI11Fp16IOFp16WLi512ELi84ELi672EEv26Group_norm_nhwc_bwd_params)
        .other          _Z35group_norm_nhwc_bwd_one_pass_kernelI11Fp16IOFp16WLi512ELi84ELi672EEv26Group_norm_nhwc_bwd_params,@"STO_CUDA_ENTRY STV_DEFAULT"
_Z35group_norm_nhwc_bwd_one_pass_kernelI11Fp16IOFp16WLi512ELi84ELi672EEv26Group_norm_nhwc_bwd_params:
.text._Z35group_norm_nhwc_bwd_one_pass_kernelI11Fp16IOFp16WLi512ELi84ELi672EEv26Group_norm_nhwc_bwd_params:
        /* <DEDUP_REMOVED lines=62> */
.L_x_2058:
        /* <DEDUP_REMOVED lines=852> */
.L_x_1913:
[----:B------:R-:W-:Y:S05]  /*3920*/  BSYNC B0 ;  /* 0x0000000000007941 */ /* 0x000fea0003800000 */
.L_x_1912:
        /* <DEDUP_REMOVED lines=25> */
.L_x_1914:
        /* <DEDUP_REMOVED lines=34> */
.L_x_1915:
        /* <DEDUP_REMOVED lines=40> */
.L_x_1916:
        /* <DEDUP_REMOVED lines=37> */
.L_x_1917:
        /* <DEDUP_REMOVED lines=37> */
.L_x_1918:
        /* <DEDUP_REMOVED lines=37> */
.L_x_1919:
        /* <DEDUP_REMOVED lines=37> */
.L_x_1920:
        /* <DEDUP_REMOVED lines=37> */
.L_x_1921:
        /* <DEDUP_REMOVED lines=37> */
.L_x_1922:
        /* <DEDUP_REMOVED lines=38> */
.L_x_1923:
        /* <DEDUP_REMOVED lines=38> */
.L_x_1924:
        /* <DEDUP_REMOVED lines=38> */
.L_x_1925:
        /* <DEDUP_REMOVED lines=38> */
.L_x_1926:
        /* <DEDUP_REMOVED lines=38> */
.L_x_1927:
        /* <DEDUP_REMOVED lines=39> */
.L_x_1928:
        /* <DEDUP_REMOVED lines=39> */
.L_x_1929:
        /* <DEDUP_REMOVED lines=38> */
.L_x_1930:
        /* <DEDUP_REMOVED lines=39> */
.L_x_1931:
        /* <DEDUP_REMOVED lines=37> */
.L_x_1932:
        /* <DEDUP_REMOVED lines=37> */
.L_x_1933:
        /* <DEDUP_REMOVED lines=37> */
.L_x_1934:
        /* <DEDUP_REMOVED lines=37> */
.L_x_1935:
        /* <DEDUP_REMOVED lines=37> */
.L_x_1936:
        /* <DEDUP_REMOVED lines=37> */
.L_x_1937:
        /* <DEDUP_REMOVED lines=37> */
.L_x_1938:
        /* <DEDUP_REMOVED lines=37> */
.L_x_1939:
        /* <DEDUP_REMOVED lines=37> */
.L_x_1940:
        /* <DEDUP_REMOVED lines=37> */
.L_x_1941:
        /* <DEDUP_REMOVED lines=37> */
.L_x_1942:
        /* <DEDUP_REMOVED lines=37> */
.L_x_1943:
        /* <DEDUP_REMOVED lines=35> */
.L_x_1944:
        /* <DEDUP_REMOVED lines=33> */
.L_x_1945:
        /* <DEDUP_REMOVED lines=110> */
.L_x_1947:
[----:B------:R-:W-:Y:S05]  /*89b0*/  BSYNC B0 ;  /* 0x0000000000007941 */ /* 0x000fea0003800000 */
.L_x_1946:
        /* <DEDUP_REMOVED lines=78> */
.L_x_1949:
[----:B------:R-:W-:Y:S05]  /*8ea0*/  BSYNC B0 ;  /* 0x0000000000007941 */ /* 0x000fea0003800000 */
.L_x_1948:
        /* <DEDUP_REMOVED lines=20> */
.L_x_1951:
[----:B------:R-:W-:Y:S05]  /*8ff0*/  BSYNC B0 ;  /* 0x0000000000007941 */ /* 0x000fea0003800000 */
.L_x_1950:
        /* <DEDUP_REMOVED lines=40> */
.L_x_1954:
[----:B------:R-:W-:Y:S02]  /*9280*/  MOV R20, UR18 ;  /* 0x0000001200147c02 */ /* 0x000fe40008000f00 */
[----:B------:R-:W-:-:S05]  /*9290*/  MOV R21, UR19 ;  /* 0x0000001300157c02 */ /* 0x000fca0008000f00 */
[----:B------:R-:W2:Y:S04]  /*92a0*/  LDG.E.STRONG.GPU R20, desc[UR22][R20.64] ;  /* 0x0000001614147981 */ /* 0x000ea8000c1ef900 */
[----:B--2---:R-:W-:Y:S01]  /*92b0*/  CCTL.IVALL ;  /* 0x00000000ff00798f */ /* 0x004fe20002000000 */
[----:B------:R-:W-:Y:S05]  /*92c0*/  YIELD ;  /* 0x0000000000007946 */ /* 0x000fea0003800000 */
[----:B------:R-:W-:-:S13]  /*92d0*/  ISETP.NE.AND P0, PT, R20, R14, PT ;  /* 0x0000000e1400720c */ /* 0x000fda0003f05270 */
[----:B------:R-:W-:Y:S05]  /*92e0*/  @P0 BRA `(.L_x_1954) ;  /* 0xfffffffc00e40947 */ /* 0x000fea000383ffff */
.L_x_1953:
        /* <DEDUP_REMOVED lines=19> */
.L_x_1958:
        /* <DEDUP_REMOVED lines=165> */
.L_x_1957:
        /* <DEDUP_REMOVED lines=87> */
.L_x_1959:
[----:B------:R-:W-:-:S13]  /*a3e0*/  ISETP.NE.OR P0, PT, RZ, UR16, P0 ;  /* 0x00000010ff007c0c */ /* 0x000fda0008705670 */
[----:B------:R-:W-:Y:S05]  /*a3f0*/  @!P0 BRA `(.L_x_1955) ;  /* 0x0000000000b08947 */ /* 0x000fea0003800000 */
.L_x_1956:
        /* <DEDUP_REMOVED lines=44> */
.L_x_1955:
        /* <DEDUP_REMOVED lines=14> */
.L_x_1961:
[----:B------:R-:W-:Y:S05]  /*a7a0*/  BSYNC B0 ;  /* 0x0000000000007941 */ /* 0x000fea0003800000 */
.L_x_1960:
        /* <DEDUP_REMOVED lines=25> */
.L_x_1952:
        /* <DEDUP_REMOVED lines=38> */
.L_x_1962:
        /* <DEDUP_REMOVED lines=23> */
.L_x_1964:
[----:B------:R-:W-:Y:S05]  /*ad10*/  BSYNC B0 ;  /* 0x0000000000007941 */ /* 0x000fea0003800000 */
.L_x_1963:
        /* <DEDUP_REMOVED lines=34> */
.L_x_1965:
        /* <DEDUP_REMOVED lines=22> */
.L_x_1967:
[----:B------:R-:W-:Y:S05]  /*b0a0*/  BSYNC B0 ;  /* 0x0000000000007941 */ /* 0x000fea0003800000 */
.L_x_1966:
        /* <DEDUP_REMOVED lines=33> */
.L_x_1968:
        /* <DEDUP_REMOVED lines=22> */
.L_x_1970:
[----:B------:R-:W-:Y:S05]  /*b420*/  BSYNC B0 ;  /* 0x0000000000007941 */ /* 0x000fea0003800000 */
.L_x_1969:
        /* <DEDUP_REMOVED lines=33> */
.L_x_1971:
        /* <DEDUP_REMOVED lines=22> */
.L_x_1973:
[----:B------:R-:W-:Y:S05]  /*b7a0*/  BSYNC B0 ;  /* 0x0000000000007941 */ /* 0x000fea0003800000 */
.L_x_1972:
        /* <DEDUP_REMOVED lines=33> */
.L_x_1974:
        /* <DEDUP_REMOVED lines=22> */
.L_x_1976:
[----:B------:R-:W-:Y:S05]  /*bb20*/  BSYNC B0 ;  /* 0x0000000000007941 */ /* 0x000fea0003800000 */
.L_x_1975:
        /* <DEDUP_REMOVED lines=48> */
.L_x_1977:
        /* <DEDUP_REMOVED lines=22> */
.L_x_1979:
[----:B------:R-:W-:Y:S05]  /*bf90*/  BSYNC B0 ;  /* 0x0000000000007941 */ /* 0x000fea0003800000 */
.L_x_1978:
        /* <DEDUP_REMOVED lines=25> */
.L_x_1980:
        /* <DEDUP_REMOVED lines=22> */
.L_x_1982:
[----:B------:R-:W-:Y:S05]  /*c290*/  BSYNC B0 ;  /* 0x0000000000007941 */ /* 0x000fea0003800000 */
.L_x_1981:
        /* <DEDUP_REMOVED lines=32> */
.L_x_1983:
        /* <DEDUP_REMOVED lines=22> */
.L_x_1985:
[----:B------:R-:W-:Y:S05]  /*c600*/  BSYNC B0 ;  /* 0x0000000000007941 */ /* 0x000fea0003800000 */
.L_x_1984:
        /* <DEDUP_REMOVED lines=29> */
.L_x_1986:
        /* <DEDUP_REMOVED lines=22> */
.L_x_1988:
[----:B------:R-:W-:Y:S05]  /*c940*/  BSYNC B0 ;  /* 0x0000000000007941 */ /* 0x000fea0003800000 */
.L_x_1987:
        /* <DEDUP_REMOVED lines=47> */
.L_x_1989:
        /* <DEDUP_REMOVED lines=22> */
.L_x_1991:
[----:B------:R-:W-:Y:S05]  /*cda0*/  BSYNC B0 ;  /* 0x0000000000007941 */ /* 0x000fea0003800000 */
.L_x_1990:
        /* <DEDUP_REMOVED lines=26> */
.L_x_1992:
        /* <DEDUP_REMOVED lines=22> */
.L_x_1994:
[----:B------:R-:W-:Y:S05]  /*d0b0*/  BSYNC B0 ;  /* 0x0000000000007941 */ /* 0x000fea0003800000 */
.L_x_1993:
        /* <DEDUP_REMOVED lines=33> */
.L_x_1995:
        /* <DEDUP_REMOVED lines=22> */
.L_x_1997:
[----:B------:R-:W-:Y:S05]  /*d430*/  BSYNC B0 ;  /* 0x0000000000007941 */ /* 0x000fea0003800000 */
.L_x_1996:
        /* <DEDUP_REMOVED lines=31> */
.L_x_1998:
        /* <DEDUP_REMOVED lines=22> */
.L_x_2000:
[----:B------:R-:W-:Y:S05]  /*d790*/  BSYNC B0 ;  /* 0x0000000000007941 */ /* 0x000fea0003800000 */
.L_x_1999:
        /* <DEDUP_REMOVED lines=35> */
.L_x_2001:
        /* <DEDUP_REMOVED lines=22> */
.L_x_2003:
[----:B------:R-:W-:Y:S05]  /*db30*/  BSYNC B0 ;  /* 0x0000000000007941 */ /* 0x000fea0003800000 */
.L_x_2002:
        /* <DEDUP_REMOVED lines=36> */
.L_x_2004:
        /* <DEDUP_REMOVED lines=22> */
.L_x_2006:
[----:B------:R-:W-:Y:S05]  /*dee0*/  BSYNC B0 ;  /* 0x0000000000007941 */ /* 0x000fea0003800000 */
.L_x_2005:
        /* <DEDUP_REMOVED lines=30> */
.L_x_2007:
        /* <DEDUP_REMOVED lines=22> */
.L_x_2009:
[----:B------:R-:W-:Y:S05]  /*e230*/  BSYNC B0 ;  /* 0x0000000000007941 */ /* 0x000fea0003800000 */
.L_x_2008:
        /* <DEDUP_REMOVED lines=43> */
.L_x_2010:
        /* <DEDUP_REMOVED lines=22> */
.L_x_2012:
[----:B------:R-:W-:Y:S05]  /*e650*/  BSYNC B0 ;  /* 0x0000000000007941 */ /* 0x000fea0003800000 */
.L_x_2011:
        /* <DEDUP_REMOVED lines=26> */
.L_x_2013:
        /* <DEDUP_REMOVED lines=22> */
.L_x_2015:
[----:B------:R-:W-:Y:S05]  /*e960*/  BSYNC B0 ;  /* 0x0000000000007941 */ /* 0x000fea0003800000 */
.L_x_2014:
        /* <DEDUP_REMOVED lines=35> */
.L_x_2016:
        /* <DEDUP_REMOVED lines=22> */
.L_x_2018:
[----:B------:R-:W-:Y:S05]  /*ed00*/  BSYNC B0 ;  /* 0x0000000000007941 */ /* 0x000fea0003800000 */
.L_x_2017:
        /* <DEDUP_REMOVED lines=30> */
.L_x_2019:
        /* <DEDUP_REMOVED lines=22> */
.L_x_2021:
[----:B------:R-:W-:Y:S05]  /*f050*/  BSYNC B0 ;  /* 0x0000000000007941 */ /* 0x000fea0003800000 */
.L_x_2020:
        /* <DEDUP_REMOVED lines=46> */
.L_x_2022:
        /* <DEDUP_REMOVED lines=22> */
.L_x_2024:
[----:B------:R-:W-:Y:S05]  /*f4a0*/  BSYNC B0 ;  /* 0x0000000000007941 */ /* 0x000fea0003800000 */
.L_x_2023:
        /* <DEDUP_REMOVED lines=25> */
.L_x_2025:
        /* <DEDUP_REMOVED lines=22> */
.L_x_2027:
[----:B------:R-:W-:Y:S05]  /*f7a0*/  BSYNC B0 ;  /* 0x0000000000007941 */ /* 0x000fea0003800000 */
.L_x_2026:
        /* <DEDUP_REMOVED lines=32> */
.L_x_2028:
        /* <DEDUP_REMOVED lines=22> */
.L_x_2030:
[----:B------:R-:W-:Y:S05]  /*fb10*/  BSYNC B0 ;  /* 0x0000000000007941 */ /* 0x000fea0003800000 */
.L_x_2029:
        /* <DEDUP_REMOVED lines=29> */
.L_x_2031:
        /* <DEDUP_REMOVED lines=22> */
.L_x_2033:
[----:B------:R-:W-:Y:S05]  /*fe50*/  BSYNC B0 ;  /* 0x0000000000007941 */ /* 0x000fea0003800000 */
.L_x_2032:
        /* <DEDUP_REMOVED lines=46> */
.L_x_2034:
        /* <DEDUP_REMOVED lines=22> */
.L_x_2036:
[----:B------:R-:W-:Y:S05]  /*102a0*/  BSYNC B0 ;  /* 0x0000000000007941 */ /* 0x000fea0003800000 */
.L_x_2035:
        /* <DEDUP_REMOVED lines=25> */
.L_x_2037:
        /* <DEDUP_REMOVED lines=22> */
.L_x_2039:
[----:B------:R-:W-:Y:S05]  /*105a0*/  BSYNC B0 ;  /* 0x0000000000007941 */ /* 0x000fea0003800000 */
.L_x_2038:
        /* <DEDUP_REMOVED lines=32> */
.L_x_2040:
        /* <DEDUP_REMOVED lines=22> */
.L_x_2042:
[----:B------:R-:W-:Y:S05]  /*10910*/  BSYNC B0 ;  /* 0x0000000000007941 */ /* 0x000fea0003800000 */
.L_x_2041:
        /* <DEDUP_REMOVED lines=29> */
.L_x_2043:
        /* <DEDUP_REMOVED lines=22> */
.L_x_2045:
[----:B------:R-:W-:Y:S05]  /*10c50*/  BSYNC B0 ;  /* 0x0000000000007941 */ /* 0x000fea0003800000 */
.L_x_2044:
        /* <DEDUP_REMOVED lines=49> */
.L_x_2046:
        /* <DEDUP_REMOVED lines=22> */
.L_x_2048:
[----:B------:R-:W-:Y:S05]  /*110d0*/  BSYNC B0 ;  /* 0x0000000000007941 */ /* 0x000fea0003800000 */
.L_x_2047:
        /* <DEDUP_REMOVED lines=25> */
.L_x_2049:
        /* <DEDUP_REMOVED lines=22> */
.L_x_2051:
[----:B------:R-:W-:Y:S05]  /*113d0*/  BSYNC B0 ;  /* 0x0000000000007941 */ /* 0x000fea0003800000 */
.L_x_2050:
        /* <DEDUP_REMOVED lines=31> */
.L_x_2052:
        /* <DEDUP_REMOVED lines=22> */
.L_x_2054:
[----:B------:R-:W-:Y:S05]  /*11730*/  BSYNC B0 ;  /* 0x0000000000007941 */ /* 0x000fea0003800000 */
.L_x_2053:
        /* <DEDUP_REMOVED lines=25> */
.L_x_2055:
        /* <DEDUP_REMOVED lines=21> */
.L_x_2057:
[----:B------:R-:W-:Y:S05]  /*11a20*/  BSYNC B0 ;  /* 0x0000000000007941 */ /* 0x000fea0003800000 */
.L_x_2056:
        /* <DEDUP_REMOVED lines=9> */
.L_x_1911:
        /* <DEDUP_REMOVED lines=19> */
.L_x_2060:
[----:B------:R-:W-:Y:S05]  /*11bf0*/  BSYNC B0 ;  /* 0x0000000000007941 */ /* 0x000fea0003800000 */
.L_x_2059:
        /* <DEDUP_REMOVED lines=11> */
.L_x_2062:
[----:B------:R-:W2:Y:S04]  /*11cb0*/  LDG.E.STRONG.GPU R5, desc[UR22][R2.64] ;  /* 0x0000001602057981 */ /* 0x000ea8000c1ef900 */
[----:B--2---:R-:W-:Y:S01]  /*11cc0*/  CCTL.IVALL ;  /* 0x00000000ff00798f */ /* 0x004fe20002000000 */
[----:B------:R-:W-:Y:S05]  /*11cd0*/  YIELD ;  /* 0x0000000000007946 */ /* 0x000fea0003800000 */
[----:B------:R-:W-:-:S13]  /*11ce0*/  ISETP.NE.AND P0, PT, R5, R4, PT ;  /* 0x000000040500720c */ /* 0x000fda0003f05270 */
[----:B------:R-:W-:Y:S05]  /*11cf0*/  @P0 BRA `(.L_x_2062) ;  /* 0xfffffffc00ec0947 */ /* 0x000fea000383ffff */
.L_x_2061:
        /* <DEDUP_REMOVED lines=25> */
.L_x_2063:
        /* <DEDUP_REMOVED lines=25> */
.L_x_2064:
        /* <DEDUP_REMOVED lines=14> */
.L_x_5137:


//--------------------- .text._Z35group_norm_nhwc_bwd_one_pass_kernelI11Fp32IOFp32WLi64ELi84ELi672EEv26Group_norm_nhwc_bwd_params --------------------------
	.section	.text._Z35group_norm_nhwc_bwd_one_pass_kernelI11Fp32IOFp32WLi64ELi84ELi672EEv26Group_norm_nhwc_bwd_params,"ax",@progbits
	.align	128
        .global         _Z35group_norm_nhwc_bwd_one_pass_kernelI11Fp32IOFp32WLi64ELi84ELi672EEv26Group_norm_nhwc_bwd_params
        .type           _Z35group_norm_nhwc_bwd_one_pass_kernelI11Fp32IOFp32WLi64ELi84ELi672EEv26Group_norm_nhwc_bwd_params,@function
        .size           _Z35group_norm_nhwc_bwd_one_pass_kernelI11Fp32IOFp32WLi64ELi84ELi672EEv26Group_norm_nhwc_bwd_params,(.L_x_5138 - _Z35group_norm_nhwc_bwd_one_pass_kernelI11Fp32IOFp32WLi64ELi84ELi672EEv26Group_norm_nhwc_bwd_params)
        .other          _Z35group_norm_nhwc_bwd_one_pass_kernelI11Fp32IOFp32WLi64ELi84ELi672EEv26Group_norm_nhwc_bwd_params,@"STO_CUDA_ENTRY STV_DEFAULT"
_Z35group_norm_nhwc_bwd_one_pass_kernelI11Fp32IOFp32WLi64ELi84ELi672EEv26Group_norm_nhwc_bwd_params:
.text._Z35group_norm_nhwc_bwd_one_pass_kernelI11Fp32IOFp32WLi64ELi84ELi672EEv26Group_norm_nhwc_bwd_params:
        /* <DEDUP_REMOVED lines=19> */
[----:B------:R-:W-:-:S02]  /*0130*/  SHF.R.U32.HI R2, RZ, 0x2, R3 ;  /* 0x00000002ff027819 */ /* 0x000fc40000011603 */
[----:B------:R-:W-:-:S03]  /*0140*/  SHF.R.S32.HI R0, RZ, 0x5, R0 ;  /* 0x00000005ff007819 */ /* 0x000fc60000011400 */
[----:B------:R-:W2:Y:S01]  /*0150*/  LDC R51, c[0x0][0x2ac] ;  /* 0x0000ab00ff337b82 */ /* 0x000ea20000000800 */
[----:B------:R-:W-:-:S05]  /*0160*/  IMAD R54, R2, -0x2a, R53 ;  /* 0xffffffd602367824 */ /* 0x000fca00078e0235 */
[----:B------:R-:W-:Y:S02]  /*0170*/  SHF.L.U32 R54, R54, 0x1, RZ ;  /* 0x0000000136367819 */ /* 0x000fe400000006ff */
[----:B------:R-:W3:Y:S01]  /*0180*/  S2UR UR6, SR_CgaCtaId ;  /* 0x00000000000679c3 */ /* 0x000ee20000008800 */
[----:B0-----:R-:W-:Y:S01]  /*0190*/  IMAD.WIDE.U32 R4, R8, 0x3, RZ ;  /* 0x0000000308047825 */ /* 0x001fe200078e00ff */
[C---:B------:R-:W-:Y:S02]  /*01a0*/  LEA R7, R9.reuse, R9, 0x1 ;  /* 0x0000000909077211 */ /* 0x040fe400078e08ff */
[----:B------:R-:W-:Y:S02]  /*01b0*/  LEA.HI R37, P0, R9, R8, RZ, 0x1 ;  /* 0x0000000809257211 */ /* 0x000fe400078108ff */
[----:B------:R-:W-:-:S04]  /*01c0*/  IADD3 R3, R5, R7, RZ ;  /* 0x0000000705037210 */ /* 0x000fc80007ffe0ff */
[----:B------:R-:W-:-:S04]  /*01d0*/  LEA.HI R38, P2, R3, R4, RZ, 0x1 ;  /* 0x0000000403267211 */ /* 0x000fc800078508ff */
[----:B------:R-:W-:Y:S01]  /*01e0*/  IADD3.X R3, RZ, R3, RZ, P2, !PT ;  /* 0x00000003ff037210 */ /* 0x000fe200017fe4ff */
[----:B--2---:R-:W-:Y:S01]  /*01f0*/  IMAD R51, R51, UR7, R2 ;  /* 0x0000000733337c24 */ /* 0x004fe2000f8e0202 */
[----:B------:R-:W-:Y:S02]  /*0200*/  IADD3.X R2, RZ, R9, RZ, P0, !PT ;  /* 0x00000009ff027210 */ /* 0x000fe400007fe4ff */
        /* <DEDUP_REMOVED lines=16> */
.L_x_2100:
[----:B0-----:R-:W0:Y:S01]  /*0310*/  LDC R9, c[0x0][0x2a0] ;  /* 0x0000a800ff097b82 */ /* 0x001e220000000800 */
[----:B------:R-:W-:Y:S01]  /*0320*/  ISETP.GE.AND P4, PT, R52, RZ, PT ;  /* 0x000000ff3400720c */ /* 0x000fe20003f86270 */
[----:B------:R-:W-:Y:S01]  /*0330*/  ULDC.64 UR14, c[0x0][0x290] ;  /* 0x0000a400000e7ab9 */ /* 0x000fe20000000a00 */
[----:B------:R-:W-:Y:S01]  /*0340*/  SHF.R.S32.HI R45, RZ, 0x1f, R50 ;  /* 0x0000001fff2d7819 */ /* 0x000fe20000011432 */
[----:B------:R-:W-:Y:S01]  /*0350*/  ULDC.64 UR12, c[0x0][0x298] ;  /* 0x0000a600000c7ab9 */ /* 0x000fe20000000a00 */
[----:B------:R-:W-:Y:S02]  /*0360*/  SHF.R.S32.HI R43, RZ, 0x1f, R49 ;  /* 0x0000001fff2b7819 */ /* 0x000fe40000011431 */
[----:B------:R-:W-:Y:S01]  /*0370*/  SHF.R.S32.HI R41, RZ, 0x1f, R48 ;  /* 0x0000001fff297819 */ /* 0x000fe20000011430 */
[----:B-1----:R-:W1:Y:S08]  /*0380*/  @P1 LDC.64 R18, c[0x0][0x288] ;  /* 0x0000a200ff121b82 */ /* 0x002e700000000a00 */
        /* <DEDUP_REMOVED lines=15> */
[----:B------:R-:W-:Y:S01]  /*0480*/  IMAD.HI.U32 R3, R3, R4, RZ ;  /* 0x0000000403037227 */ /* 0x000fe200078e00ff */
[----:B------:R-:W-:-:S04]  /*0490*/  SHF.R.S32.HI R2, RZ, 0x1f, R54 ;  /* 0x0000001fff027819 */ /* 0x000fc80000011436 */
        /* <DEDUP_REMOVED lines=20> */
[----:B------:R-:W-:Y:S02]  /*05e0*/  IADD3 R56, P2, R54, R9, RZ ;  /* 0x0000000936387210 */ /* 0x000fe40007f5e0ff */
[----:B------:R-:W-:-:S02]  /*05f0*/  SHF.R.S32.HI R0, RZ, 0x1f, R3 ;  /* 0x0000001fff007819 */ /* 0x000fc40000011403 */
[----:B------:R-:W-:Y:S02]  /*0600*/  LEA.HI.X.SX32 R57, R9, R2, 0x1, P2 ;  /* 0x0000000209397211 */ /* 0x000fe400010f0eff */
[----:B------:R-:W-:Y:S01]  /*0610*/  ISETP.GE.U32.AND P2, PT, R49, UR14, PT ;  /* 0x0000000e31007c0c */ /* 0x000fe2000bf46070 */
[----:B------:R-:W-:Y:S01]  /*0620*/  IMAD R0, R0, UR12, RZ ;  /* 0x0000000c00007c24 */ /* 0x000fe2000f8e02ff */
[----:B------:R-:W-:Y:S01]  /*0630*/  ISETP.GE.U32.AND P3, PT, R48, UR14, PT ;  /* 0x0000000e30007c0c */ /* 0x000fe2000bf66070 */
[----:B------:R-:W1:Y:S01]  /*0640*/  @!P0 LDC.64 R6, c[0x0][0x288] ;  /* 0x0000a200ff068b82 */ /* 0x000e620000000a00 */
[----:B------:R-:W-:Y:S01]  /*0650*/  IMAD.WIDE.U32 R56, R3, UR12, R56 ;  /* 0x0000000c03387c25 */ /* 0x000fe2000f8e0038 */
[----:B------:R-:W-:Y:S02]  /*0660*/  ISETP.GE.AND.EX P2, PT, R43, UR15, PT, P2 ;  /* 0x0000000f2b007c0c */ /* 0x000fe4000bf46320 */
[----:B------:R-:W-:Y:S01]  /*0670*/  ISETP.GE.AND.EX P3, PT, R41, UR15, PT, P3 ;  /* 0x0000000f29007c0c */ /* 0x000fe2000bf66330 */
[----:B------:R-:W-:Y:S01]  /*0680*/  IMAD R59, R3, UR13, R0 ;  /* 0x0000000d033b7c24 */ /* 0x000fe2000f8e0200 */
[----:B------:R-:W-:Y:S01]  /*0690*/  @P1 MOV R58, R56 ;  /* 0x00000038003a1202 */ /* 0x000fe20000000f00 */
[-C--:B------:R-:W-:Y:S01]  /*06a0*/  @P1 IMAD R0, R47, R18.reuse, RZ ;  /* 0x000000122f001224 */ /* 0x080fe200078e02ff */
[----:B------:R-:W-:Y:S01]  /*06b0*/  ISETP.GT.U32.OR P2, PT, R53, 0x29f, P2 ;  /* 0x0000029f3500780c */ /* 0x000fe20001744470 */
[----:B------:R-:W3:Y:S01]  /*06c0*/  @!P0 LDC.64 R32, c[0x0][0x228] ;  /* 0x00008a00ff208b82 */ /* 0x000ee20000000a00 */
[----:B------:R-:W-:Y:S01]  /*06d0*/  IADD3 R59, R57, R59, RZ ;  /* 0x0000003b393b7210 */ /* 0x000fe20007ffe0ff */
[----:B------:R-:W-:Y:S01]  /*06e0*/  @P1 IMAD R19, R51, R19, R0 ;  /* 0x0000001333131224 */ /* 0x000fe200078e0200 */
[----:B------:R-:W-:Y:S01]  /*06f0*/  ISETP.GT.U32.OR P3, PT, R53, 0x29f, P3 ;  /* 0x0000029f3500780c */ /* 0x000fe20001f64470 */
[----:B------:R-:W-:-:S04]  /*0700*/  @P1 IMAD.WIDE.U32 R12, R51, R18, R58 ;  /* 0x00000012330c1225 */ /* 0x000fc800078e003a */
[----:B------:R-:W3:Y:S01]  /*0710*/  @!P0 LDC.64 R30, c[0x0][0x230] ;  /* 0x00008c00ff1e8b82 */ /* 0x000ee20000000a00 */
[----:B------:R-:W-:Y:S02]  /*0720*/  @P1 IADD3 R19, R13, R19, RZ ;  /* 0x000000130d131210 */ /* 0x000fe40007ffe0ff */
[C---:B------:R-:W-:Y:S02]  /*0730*/  @P1 SHF.L.U32 R13, R12.reuse, 0x2, RZ ;  /* 0x000000020c0d1819 */ /* 0x040fe400000006ff */
[----:B------:R-:W-:Y:S01]  /*0740*/  @P1 SHF.L.U64.HI R0, R12, 0x2, R19 ;  /* 0x000000020c001819 */ /* 0x000fe20000010213 */
[----:B-1----:R-:W-:Y:S01]  /*0750*/  @!P0 IMAD R18, R45, R6, RZ ;  /* 0x000000062d128224 */ /* 0x002fe200078e02ff */
[C---:B--2---:R-:W-:Y:S01]  /*0760*/  @P1 IADD3 R14, P4, R13.reuse, R14, RZ ;  /* 0x0000000e0d0e1210 */ /* 0x044fe20007f9e0ff */
[----:B------:R-:W1:Y:S01]  /*0770*/  @!P2 LDC.64 R4, c[0x0][0x288] ;  /* 0x0000a200ff04ab82 */ /* 0x000e620000000a00 */
[----:B0-----:R-:W-:Y:S01]  /*0780*/  @P1 IADD3 R16, P5, R13, R16, RZ ;  /* 0x000000100d101210 */ /* 0x001fe20007fbe0ff */
[----:B----4-:R-:W-:Y:S01]  /*0790*/  IMAD.WIDE R12, R52, 0x8, R10 ;  /* 0x00000008340c7825 */ /* 0x010fe200078e020a */
[----:B------:R-:W-:-:S02]  /*07a0*/  @!P0 MOV R10, R56 ;  /* 0x00000038000a8202 */ /* 0x000fc40000000f00 */
[----:B------:R-:W-:Y:S01]  /*07b0*/  @!P0 MOV R11, R59 ;  /* 0x0000003b000b8202 */ /* 0x000fe20000000f00 */
[----:B------:R-:W-:Y:S01]  /*07c0*/  @!P0 IMAD R23, R50, R7, R18 ;  /* 0x0000000732178224 */ /* 0x000fe200078e0212 */
[C---:B------:R-:W-:Y:S01]  /*07d0*/  @P1 IADD3.X R15, R0.reuse, R15, RZ, P4, !PT ;  /* 0x0000000f000f1210 */ /* 0x040fe200027fe4ff */
[----:B------:R-:W0:Y:S01]  /*07e0*/  @!P3 LDC.64 R2, c[0x0][0x288] ;  /* 0x0000a200ff02bb82 */ /* 0x000e220000000a00 */
[----:B------:R-:W-:Y:S01]  /*07f0*/  @P1 IADD3.X R17, R0, R17, RZ, P5, !PT ;  /* 0x0000001100111210 */ /* 0x000fe20002ffe4ff */
[----:B------:R-:W-:Y:S02]  /*0800*/  @!P0 IMAD.WIDE.U32 R10, R50, R6, R10 ;  /* 0x00000006320a8225 */ /* 0x000fe400078e000a */
[----:B------:R2:W4:Y:S03]  /*0810*/  LDG.E.64 R6, desc[UR8][R12.64] ;  /* 0x000000080c067981 */ /* 0x000526000c1e1b00 */
[----:B------:R-:W-:Y:S01]  /*0820*/  @!P0 IADD3 R11, R11, R23, RZ ;  /* 0x000000170b0b8210 */ /* 0x000fe20007ffe0ff */
[----:B------:R-:W2:Y:S01]  /*0830*/  @!P2 LDC.64 R18, c[0x0][0x230] ;  /* 0x00008c00ff12ab82 */ /* 0x000ea20000000a00 */
[----:B------:R-:W-:-:S02]  /*0840*/  @!P0 SHF.L.U32 R23, R10, 0x2, RZ ;  /* 0x000000020a178819 */ /* 0x000fc400000006ff */
[----:B------:R-:W-:Y:S02]  /*0850*/  @!P0 SHF.L.U64.HI R0, R10, 0x2, R11 ;  /* 0x000000020a008819 */ /* 0x000fe4000001020b */
[----:B------:R-:W-:Y:S02]  /*0860*/  @!P2 MOV R10, R56 ;  /* 0x00000038000aa202 */ /* 0x000fe40000000f00 */
[----:B------:R-:W-:Y:S01]  /*0870*/  @!P2 MOV R11, R59 ;  /* 0x0000003b000ba202 */ /* 0x000fe20000000f00 */
[----:B------:R-:W2:Y:S01]  /*0880*/  @!P2 LDC.64 R20, c[0x0][0x228] ;  /* 0x00008a00ff14ab82 */ /* 0x000ea20000000a00 */
[----:B-1----:R-:W-:Y:S01]  /*0890*/  @!P2 IMAD R22, R43, R4, RZ ;  /* 0x000000042b16a224 */ /* 0x002fe200078e02ff */
[C---:B---3--:R-:W-:Y:S02]  /*08a0*/  @!P0 IADD3 R32, P5, R23.reuse, R32, RZ ;  /* 0x0000002017208210 */ /* 0x048fe40007fbe0ff */
[----:B------:R-:W-:Y:S01]  /*08b0*/  @!P0 IADD3 R30, P4, R23, R30, RZ ;  /* 0x0000001e171e8210 */ /* 0x000fe20007f9e0ff */
[C---:B------:R-:W-:Y:S01]  /*08c0*/  @!P2 IMAD R25, R49.reuse, R5, R22 ;  /* 0x000000053119a224 */ /* 0x040fe200078e0216 */
[----:B------:R-:W-:Y:S01]  /*08d0*/  @!P0 IADD3.X R33, R0, R33, RZ, P5, !PT ;  /* 0x0000002100218210 */ /* 0x000fe20002ffe4ff */
[----:B------:R-:W-:Y:S01]  /*08e0*/  @!P2 IMAD.WIDE.U32 R4, R49, R4, R10 ;  /* 0x000000043104a225 */ /* 0x000fe200078e000a */
[----:B------:R-:W1:Y:S01]  /*08f0*/  @!P3 LDC.64 R28, c[0x0][0x230] ;  /* 0x00008c00ff1cbb82 */ /* 0x000e620000000a00 */
[----:B------:R-:W-:-:S02]  /*0900*/  @!P3 MOV R10, R56 ;  /* 0x00000038000ab202 */ /* 0x000fc40000000f00 */
[-C--:B0-----:R-:W-:Y:S01]  /*0910*/  @!P3 IMAD R22, R41, R2.reuse, RZ ;  /* 0x000000022916b224 */ /* 0x081fe200078e02ff */
[----:B------:R-:W-:Y:S02]  /*0920*/  @!P3 MOV R11, R59 ;  /* 0x0000003b000bb202 */ /* 0x000fe40000000f00 */
[----:B------:R-:W-:Y:S01]  /*0930*/  @!P2 IADD3 R5, R5, R25, RZ ;  /* 0x000000190505a210 */ /* 0x000fe20007ffe0ff */
[C---:B--2---:R-:W-:Y:S01]  /*0940*/  @!P3 IMAD R13, R48.reuse, R3, R22 ;  /* 0x00000003300db224 */ /* 0x044fe200078e0216 */
[----:B------:R-:W0:Y:S01]  /*0950*/  @!P3 LDC.64 R26, c[0x0][0x228] ;  /* 0x00008a00ff1abb82 */ /* 0x000e220000000a00 */
[----:B------:R-:W-:Y:S01]  /*0960*/  @!P3 IMAD.WIDE.U32 R2, R48, R2, R10 ;  /* 0x000000023002b225 */ /* 0x000fe200078e000a */
[C---:B------:R-:W-:Y:S02]  /*0970*/  @!P2 SHF.L.U32 R11, R4.reuse, 0x2, RZ ;  /* 0x00000002040ba819 */ /* 0x040fe400000006ff */
[----:B------:R-:W-:Y:S02]  /*0980*/  @!P2 SHF.L.U64.HI R4, R4, 0x2, R5 ;  /* 0x000000020404a819 */ /* 0x000fe40000010205 */
[----:B------:R-:W-:-:S02]  /*0990*/  @!P3 IADD3 R5, R3, R13, RZ ;  /* 0x0000000d0305b210 */ /* 0x000fc40007ffe0ff */
[C---:B------:R-:W-:Y:S02]  /*09a0*/  @!P2 IADD3 R18, P5, R11.reuse, R18, RZ ;  /* 0x000000120b12a210 */ /* 0x040fe40007fbe0ff */
[----:B------:R-:W-:Y:S02]  /*09b0*/  @!P2 IADD3 R20, P6, R11, R20, RZ ;  /* 0x000000140b14a210 */ /* 0x000fe40007fde0ff */
[----:B------:R-:W-:Y:S02]  /*09c0*/  CS2R R10, SRZ ;  /* 0x00000000000a7805 */ /* 0x000fe4000001ff00 */
[----:B------:R-:W-:Y:S02]  /*09d0*/  @!P3 SHF.L.U32 R3, R2, 0x2, RZ ;  /* 0x000000020203b819 */ /* 0x000fe400000006ff */
[----:B------:R-:W-:Y:S02]  /*09e0*/  @!P0 IADD3.X R31, R0, R31, RZ, P4, !PT ;  /* 0x0000001f001f8210 */ /* 0x000fe400027fe4ff */
[----:B------:R-:W-:Y:S01]  /*09f0*/  @!P2 IADD3.X R19, R4, R19, RZ, P5, !PT ;  /* 0x000000130413a210 */ /* 0x000fe20002ffe4ff */
[----:B------:R2:W5:Y:S01]  /*0a00*/  @P1 LDG.E.64 R10, desc[UR8][R16.64] ;  /* 0x00000008100a1981 */ /* 0x000562000c1e1b00 */
[----:B------:R-:W-:-:S02]  /*0a10*/  @!P3 SHF.L.U64.HI R2, R2, 0x2, R5 ;  /* 0x000000020202b819 */ /* 0x000fc40000010205 */
[C---:B-1----:R-:W-:Y:S02]  /*0a20*/  @!P3 IADD3 R28, P4, R3.reuse, R28, RZ ;  /* 0x0000001c031cb210 */ /* 0x042fe40007f9e0ff */
[----:B------:R-:W-:Y:S02]  /*0a30*/  CS2R R22, SRZ ;  /* 0x0000000000167805 */ /* 0x000fe4000001ff00 */
[----:B------:R-:W-:Y:S02]  /*0a40*/  CS2R R12, SRZ ;  /* 0x00000000000c7805 */ /* 0x000fe4000001ff00 */
[----:B------:R-:W-:Y:S02]  /*0a50*/  MOV R44, 0x3f800000 ;  /* 0x3f800000002c7802 */ /* 0x000fe40000000f00 */
[----:B0-----:R-:W-:Y:S02]  /*0a60*/  @!P3 IADD3 R26, P5, R3, R26, RZ ;  /* 0x0000001a031ab210 */ /* 0x001fe40007fbe0ff */
[----:B--2---:R-:W-:-:S02]  /*0a70*/  CS2R R16, SRZ ;  /* 0x0000000000107805 */ /* 0x004fc4000001ff00 */
[C---:B------:R-:W-:Y:S01]  /*0a80*/  @!P3 IADD3.X R29, R2.reuse, R29, RZ, P4, !PT ;  /* 0x0000001d021db210 */ /* 0x040fe200027fe4ff */
[----:B------:R-:W5:Y:S01]  /*0a90*/  @!P0 LDG.E.64 R12, desc[UR8][R32.64] ;  /* 0x00000008200c8981 */ /* 0x000f62000c1e1b00 */
[----:B------:R-:W-:Y:S02]  /*0aa0*/  @!P3 IADD3.X R27, R2, R27, RZ, P5, !PT ;  /* 0x0000001b021bb210 */ /* 0x000fe40002ffe4ff */
[----:B------:R-:W-:Y:S01]  /*0ab0*/  @!P2 IADD3.X R21, R4, R21, RZ, P6, !PT ;  /* 0x000000150415a210 */ /* 0x000fe200037fe4ff */
[----:B------:R-:W5:Y:S01]  /*0ac0*/  @!P3 LDG.E.64 R22, desc[UR8][R28.64] ;  /* 0x000000081c16b981 */ /* 0x000f62000c1e1b00 */
[----:B------:R-:W-:Y:S02]  /*0ad0*/  MOV R3, RZ ;  /* 0x000000ff00037202 */ /* 0x000fe40000000f00 */
[----:B------:R-:W-:Y:S01]  /*0ae0*/  CS2R R4, SRZ ;  /* 0x0000000000047805 */ /* 0x000fe2000001ff00 */
[----:B------:R-:W5:Y:S01]  /*0af0*/  @!P3 LDG.E.64 R16, desc[UR8][R26.64] ;  /* 0x000000081a10b981 */ /* 0x000f62000c1e1b00 */
[----:B------:R-:W-:-:S02]  /*0b00*/  MOV R2, RZ ;  /* 0x000000ff00027202 */ /* 0x000fc40000000f00 */
[----:B------:R-:W-:Y:S02]  /*0b10*/  CS2R R24, SRZ ;  /* 0x0000000000187805 */ /* 0x000fe4000001ff00 */
[----:B------:R0:W5:Y:S04]  /*0b20*/  @P1 LDG.E.64 R4, desc[UR8][R14.64] ;  /* 0x000000080e041981 */ /* 0x000168000c1e1b00 */
[----:B------:R-:W5:Y:S01]  /*0b30*/  @!P0 LDG.E.64 R2, desc[UR8][R30.64] ;  /* 0x000000081e028981 */ /* 0x000f62000c1e1b00 */
[----:B------:R-:W-:Y:S03]  /*0b40*/  BSSY B0, `(.L_x_2066) ;  /* 0x0000017000007945 */ /* 0x000fe60003800000 */
[----:B------:R1:W5:Y:S01]  /*0b50*/  @!P2 LDG.E.64 R24, desc[UR8][R18.64] ;  /* 0x000000081218a981 */ /* 0x000362000c1e1b00 */
[----:B0-----:R-:W-:-:S06]  /*0b60*/  CS2R R14, SRZ ;  /* 0x00000000000e7805 */ /* 0x001fcc000001ff00 */
[----:B------:R0:W5:Y:S01]  /*0b70*/  @!P2 LDG.E.64 R14, desc[UR8][R20.64] ;  /* 0x00000008140ea981 */ /* 0x000162000c1e1b00 */
[----:B-1----:R-:W-:Y:S02]  /*0b80*/  CS2R R18, SRZ ;  /* 0x0000000000127805 */ /* 0x002fe4000001ff00 */
[----:B0-----:R-:W-:Y:S01]  /*0b90*/  CS2R R20, SRZ ;  /* 0x0000000000147805 */ /* 0x001fe2000001ff00 */
[----:B----4-:R-:W-:-:S05]  /*0ba0*/  FFMA.FTZ R7, -R6, R6, R7 ;  /* 0x0000000606077223 */ /* 0x010fca0000010107 */
[----:B------:R-:W-:-:S13]  /*0bb0*/  FSETP.GTU.FTZ.AND P0, PT, R7, RZ, PT ;  /* 0x000000ff0700720b */ /* 0x000fda0003f1c000 */
[----:B------:R-:W0:Y:S02]  /*0bc0*/  @P0 LDC R0, c[0x0][0x250] ;  /* 0x00009400ff000b82 */ /* 0x000e240000000800 */
[----:B0-----:R-:W-:-:S04]  /*0bd0*/  @P0 FADD.FTZ R0, R7, R0 ;  /* 0x0000000007000221 */ /* 0x001fc80000010000 */
        /* <DEDUP_REMOVED lines=13> */
.L_x_2067:
[----:B------:R-:W-:Y:S05]  /*0cb0*/  BSYNC B0 ;  /* 0x0000000000007941 */ /* 0x000fea0003800000 */
.L_x_2066:
[----:B------:R-:W-:Y:S01]  /*0cc0*/  ISETP.NE.AND P4, PT, RZ, UR10, PT ;  /* 0x0000000aff007c0c */ /* 0x000fe2000bf85270 */
[C---:B-----5:R-:W-:Y:S01]  /*0cd0*/  FADD.FTZ R7, -R6.reuse, R4 ;  /* 0x0000000406077221 */ /* 0x060fe20000010100 */
[C---:B------:R-:W-:Y:S01]  /*0ce0*/  FADD.FTZ R5, -R6.reuse, R5 ;  /* 0x0000000506057221 */ /* 0x040fe20000010100 */
[C---:B------:R-:W-:Y:S01]  /*0cf0*/  FADD.FTZ R55, -R6.reuse, R3 ;  /* 0x0000000306377221 */ /* 0x040fe20000010100 */
[----:B------:R-:W-:Y:S01]  /*0d00*/  FADD.FTZ R35, -R6, R2 ;  /* 0x0000000206237221 */ /* 0x000fe20000010100 */
[----:B0-----:R-:W-:Y:S01]  /*0d10*/  MOV R27, R10 ;  /* 0x0000000a001b7202 */ /* 0x001fe20000000f00 */
[-C--:B-1----:R-:W-:Y:S01]  /*0d20*/  FMUL.FTZ R3, R7, R44.reuse ;  /* 0x0000002c07037220 */ /* 0x082fe20000410000 */
[----:B------:R-:W-:Y:S01]  /*0d30*/  MOV R28, R11 ;  /* 0x0000000b001c7202 */ /* 0x000fe20000000f00 */
[----:B------:R-:W-:Y:S01]  /*0d40*/  FMUL.FTZ R0, R5, R44 ;  /* 0x0000002c05007220 */ /* 0x000fe20000410000 */
[----:B------:R-:W-:-:S04]  /*0d50*/  MOV R26, R12 ;  /* 0x0000000c001a7202 */ /* 0x000fc80000000f00 */
[----:B------:R-:W-:Y:S05]  /*0d60*/  @!P4 BRA `(.L_x_2068) ;  /* 0x000000000048c947 */ /* 0x000fea0003800000 */
        /* <DEDUP_REMOVED lines=18> */
.L_x_2068:
[----:B------:R-:W-:Y:S01]  /*0e90*/  FMUL.FTZ R2, R27, R18 ;  /* 0x000000121b027220 */ /* 0x000fe20000410000 */
[----:B------:R-:W-:Y:S01]  /*0ea0*/  MOV R29, R13 ;  /* 0x0000000d001d7202 */ /* 0x000fe20000000f00 */
        /* <DEDUP_REMOVED lines=16> */
[----:B0-----:R-:W-:-:S04]  /*0fb0*/  FADD.FTZ R35, -R31, 1 ;  /* 0x3f8000001f237421 */ /* 0x001fc80000010100 */
[----:B------:R-:W-:Y:S01]  /*0fc0*/  FFMA.FTZ R35, R26, R35, 1 ;  /* 0x3f8000001a237423 */ /* 0x000fe20000010023 */
[----:B------:R-:W-:Y:S01]  /*0fd0*/  FMUL.FTZ R26, R12, R31 ;  /* 0x0000001f0c1a7220 */ /* 0x000fe20000410000 */
[----:B-1----:R-:W-:-:S03]  /*0fe0*/  FADD.FTZ R60, -R34, 1 ;  /* 0x3f800000223c7421 */ /* 0x002fc60000010100 */
[----:B------:R-:W-:Y:S01]  /*0ff0*/  FMUL.FTZ R26, R26, R35 ;  /* 0x000000231a1a7220 */ /* 0x000fe20000410000 */
[----:B------:R-:W-:Y:S01]  /*1000*/  FFMA.FTZ R60, R29, R60, 1 ;  /* 0x3f8000001d3c7423 */ /* 0x000fe2000001003c */
[----:B------:R-:W-:-:S04]  /*1010*/  FMUL.FTZ R29, R13, R34 ;  /* 0x000000220d1d7220 */ /* 0x000fc80000410000 */
[----:B------:R-:W-:-:S07]  /*1020*/  FMUL.FTZ R29, R29, R60 ;  /* 0x0000003c1d1d7220 */ /* 0x000fce0000410000 */
.L_x_2069:
[----:B------:R-:W-:Y:S01]  /*1030*/  FFMA.FTZ R32, R0, R4, R7 ;  /* 0x0000000400207223 */ /* 0x000fe20000010007 */
[----:B------:R-:W-:Y:S01]  /*1040*/  FMUL.FTZ R30, R26, R18 ;  /* 0x000000121a1e7220 */ /* 0x000fe20000410000 */
[----:B------:R-:W-:Y:S01]  /*1050*/  FADD.FTZ R31, R4, R9 ;  /* 0x00000009041f7221 */ /* 0x000fe20000010000 */
[C---:B------:R-:W-:Y:S01]  /*1060*/  FADD.FTZ R7, -R6.reuse, R24 ;  /* 0x0000001806077221 */ /* 0x040fe20000010100 */
[----:B------:R-:W-:Y:S01]  /*1070*/  FADD.FTZ R33, -R6, R25 ;  /* 0x0000001906217221 */ /* 0x000fe20000010100 */
[----:B------:R-:W-:Y:S01]  /*1080*/  FFMA.FTZ R9, R5, R30, R32 ;  /* 0x0000001e05097223 */ /* 0x000fe20000010020 */
[----:B------:R-:W-:Y:S01]  /*1090*/  FADD.FTZ R31, R31, R30 ;  /* 0x0000001e1f1f7221 */ /* 0x000fe20000010000 */
[----:B------:R-:W-:Y:S01]  /*10a0*/  MOV R24, R14 ;  /* 0x0000000e00187202 */ /* 0x000fe20000000f00 */
[-C--:B------:R-:W-:Y:S01]  /*10b0*/  FMUL.FTZ R7, R7, R44.reuse ;  /* 0x0000002c07077220 */ /* 0x080fe20000410000 */
[----:B------:R-:W-:Y:S01]  /*10c0*/  MOV R25, R15 ;  /* 0x0000000f00197202 */ /* 0x000fe20000000f00 */
        /* <DEDUP_REMOVED lines=15> */
[----:B-1----:R-:W-:-:S04]  /*11c0*/  FADD.FTZ R24, -R60, 1 ;  /* 0x3f8000003c187421 */ /* 0x002fc80000010100 */
[----:B------:R-:W-:Y:S01]  /*11d0*/  FFMA.FTZ R62, R25, R24, 1 ;  /* 0x3f800000193e7423 */ /* 0x000fe20000010018 */
[----:B------:R-:W-:Y:S01]  /*11e0*/  FMUL.FTZ R24, R14, R33 ;  /* 0x000000210e187220 */ /* 0x000fe20000410000 */
[----:B------:R-:W-:-:S03]  /*11f0*/  FMUL.FTZ R25, R15, R60 ;  /* 0x0000003c0f197220 */ /* 0x000fc60000410000 */
[----:B------:R-:W-:Y:S01]  /*1200*/  FMUL.FTZ R24, R24, R55 ;  /* 0x0000003718187220 */ /* 0x000fe20000410000 */
[----:B------:R-:W-:-:S07]  /*1210*/  FMUL.FTZ R25, R25, R62 ;  /* 0x0000003e19197220 */ /* 0x000fce0000410000 */
.L_x_2070:
        /* <DEDUP_REMOVED lines=31> */
.L_x_2071:
[----:B------:R-:W-:Y:S01]  /*1410*/  FFMA.FTZ R34, R4, R30, R31 ;  /* 0x0000001e04227223 */ /* 0x000fe2000001001f */
[----:B------:R-:W-:Y:S01]  /*1420*/  FMUL.FTZ R32, R22, R18 ;  /* 0x0000001216207220 */ /* 0x000fe20000410000 */
[----:B------:R-:W-:Y:S01]  /*1430*/  FADD.FTZ R35, R30, R33 ;  /* 0x000000211e237221 */ /* 0x000fe20000010000 */
[----:B------:R-:W-:Y:S01]  /*1440*/  FMUL.FTZ R33, R23, R19 ;  /* 0x0000001317217220 */ /* 0x000fe20000410000 */
[----:B------:R-:W-:Y:S01]  /*1450*/  ISETP.GT.AND P0, PT, R42, 0x1e, PT ;  /* 0x0000001e2a00780c */ /* 0x000fe20003f04270 */
[----:B------:R-:W-:Y:S01]  /*1460*/  FFMA.FTZ R31, R9, R32, R34 ;  /* 0x00000020091f7223 */ /* 0x000fe20000010022 */
[----:B------:R-:W-:Y:S01]  /*1470*/  FADD.FTZ R32, R35, R32 ;  /* 0x0000002023207221 */ /* 0x000fe20000010000 */
[----:B------:R-:W0:Y:S01]  /*1480*/  S2UR UR11, SR_CgaCtaId ;  /* 0x00000000000b79c3 */ /* 0x000e220000008800 */
[----:B------:R-:W-:Y:S01]  /*1490*/  FFMA.FTZ R34, R3, R27, RZ ;  /* 0x0000001b03227223 */ /* 0x000fe200000100ff */
[----:B------:R-:W-:Y:S01]  /*14a0*/  FFMA.FTZ R30, R6, R33, R31 ;  /* 0x00000021061e7223 */ /* 0x000fe2000001001f */
[----:B------:R-:W-:Y:S01]  /*14b0*/  FADD.FTZ R31, R33, R32 ;  /* 0x00000020211f7221 */ /* 0x000fe20000010000 */
[----:B------:R-:W-:Y:S01]  /*14c0*/  FADD.FTZ R27, RZ, R27 ;  /* 0x0000001bff1b7221 */ /* 0x000fe20000010000 */
[----:B------:R-:W-:Y:S01]  /*14d0*/  FFMA.FTZ R34, R5, R26, R34 ;  /* 0x0000001a05227223 */ /* 0x000fe20000010022 */
[----:B------:R-:W-:Y:S01]  /*14e0*/  UMOV UR6, 0x400 ;  /* 0x0000040000067882 */ /* 0x000fe20000000000 */
[----:B------:R-:W1:Y:S01]  /*14f0*/  SHFL.DOWN PT, R33, R30, 0x1, 0x1f ;  /* 0x08201f001e217f89 */ /* 0x000e6200000e0000 */
[----:B------:R-:W-:Y:S01]  /*1500*/  FADD.FTZ R35, R27, R26 ;  /* 0x0000001a1b237221 */ /* 0x000fe20000010000 */
[----:B------:R-:W-:Y:S01]  /*1510*/  FFMA.FTZ R27, R0, R28, RZ ;  /* 0x0000001c001b7223 */ /* 0x000fe200000100ff */
[----:B------:R-:W-:Y:S01]  /*1520*/  FADD.FTZ R26, RZ, R28 ;  /* 0x0000001cff1a7221 */ /* 0x000fe20000010000 */
[----:B------:R-:W2:Y:S01]  /*1530*/  SHFL.DOWN PT, R32, R31, 0x1, 0x1f ;  /* 0x08201f001f207f89 */ /* 0x000ea200000e0000 */
[----:B------:R-:W-:Y:S01]  /*1540*/  UIADD3 UR5, UR6, 0xd0, URZ ;  /* 0x000000d006057890 */ /* 0x000fe2000fffe03f */
[----:B------:R-:W-:Y:S01]  /*1550*/  FFMA.FTZ R27, R2, R29, R27 ;  /* 0x0000001d021b7223 */ /* 0x000fe2000001001b */
[----:B------:R-:W-:Y:S01]  /*1560*/  FADD.FTZ R26, R26, R29 ;  /* 0x0000001d1a1a7221 */ /* 0x000fe20000010000 */
[----:B------:R-:W-:Y:S01]  /*1570*/  ISETP.NE.AND P2, PT, R53, RZ, PT ;  /* 0x000000ff3500720c */ /* 0x000fe20003f45270 */
[----:B------:R-:W-:Y:S01]  /*1580*/  FADD.FTZ R35, R35, R24 ;  /* 0x0000001823237221 */ /* 0x000fe20000010000 */
[----:B------:R-:W-:Y:S01]  /*1590*/  FFMA.FTZ R27, R4, R25, R27 ;  /* 0x00000019041b7223 */ /* 0x000fe2000001001b */
[----:B------:R-:W-:Y:S01]  /*15a0*/  FFMA.FTZ R34, R7, R24, R34 ;  /* 0x0000001807227223 */ /* 0x000fe20000010022 */
[----:B------:R-:W-:Y:S01]  /*15b0*/  FADD.FTZ R28, R26, R25 ;  /* 0x000000191a1c7221 */ /* 0x000fe20000010000 */
[----:B------:R-:W-:Y:S01]  /*15c0*/  FADD.FTZ R26, R35, R22 ;  /* 0x00000016231a7221 */ /* 0x000fe20000010000 */
[----:B------:R-:W-:Y:S01]  /*15d0*/  FFMA.FTZ R25, R6, R23, R27 ;  /* 0x0000001706197223 */ /* 0x000fe2000001001b */
[----:B------:R-:W-:Y:S01]  /*15e0*/  FFMA.FTZ R24, R9, R22, R34 ;  /* 0x0000001609187223 */ /* 0x000fe20000010022 */
[----:B------:R-:W-:Y:S01]  /*15f0*/  FADD.FTZ R27, R28, R23 ;  /* 0x000000171c1b7221 */ /* 0x000fe20000010000 */
[----:B0-----:R-:W-:Y:S01]  /*1600*/  ULEA UR5, UR11, UR5, 0x18 ;  /* 0x000000050b057291 */ /* 0x001fe2000f8ec03f */
[----:B------:R-:W-:Y:S01]  /*1610*/  BSSY B0, `(.L_x_2072) ;  /* 0x0000053000007945 */ /* 0x000fe20003800000 */
[----:B------:R-:W-:-:S04]  /*1620*/  ISETP.GT.U32.AND P3, PT, R53, 0x29, PT ;  /* 0x000000293500780c */ /* 0x000fc80003f64070 */
[----:B------:R-:W-:Y:S01]  /*1630*/  LEA R55, R53, UR5, 0x4 ;  /* 0x0000000535377c11 */ /* 0x000fe2000f8e20ff */
[----:B-1----:R-:W-:Y:S01]  /*1640*/  @!P0 FADD.FTZ R30, R30, R33 ;  /* 0x000000211e1e8221 */ /* 0x002fe20000010000 */
[----:B--2---:R-:W-:-:S04]  /*1650*/  @!P0 FADD.FTZ R31, R31, R32 ;  /* 0x000000201f1f8221 */ /* 0x004fc80000010000 */
[----:B------:R-:W0:Y:S01]  /*1660*/  SHFL.DOWN PT, R33, R30, 0x2, 0x1f ;  /* 0x08401f001e217f89 */ /* 0x000e2200000e0000 */
[----:B------:R-:W-:-:S03]  /*1670*/  ISETP.GT.AND P0, PT, R42, 0x1d, PT ;  /* 0x0000001d2a00780c */ /* 0x000fc60003f04270 */
[----:B------:R-:W1:Y:S04]  /*1680*/  SHFL.DOWN PT, R32, R31, 0x2, 0x1f ;  /* 0x08401f001f207f89 */ /* 0x000e6800000e0000 */
[----:B------:R-:W-:Y:S06]  /*1690*/  STS.128 [R55], R24 ;  /* 0x0000001837007388 */ /* 0x000fec0000000c00 */
        /* <DEDUP_REMOVED lines=18> */
[----:B------:R-:W-:Y:S02]  /*17c0*/  MOV R22, R30 ;  /* 0x0000001e00167202 */ /* 0x000fe40000000f00 */
[----:B------:R-:W-:-:S08]  /*17d0*/  MOV R23, R31 ;  /* 0x0000001f00177202 */ /* 0x000fd00000000f00 */
        /* <DEDUP_REMOVED lines=54> */
.L_x_2073:
[----:B------:R-:W-:Y:S05]  /*1b40*/  BSYNC B0 ;  /* 0x0000000000007941 */ /* 0x000fea0003800000 */
.L_x_2072:
[----:B------:R-:W-:Y:S06]  /*1b50*/  BAR.SYNC.DEFER_BLOCKING 0x0 ;  /* 0x0000000000007b1d */ /* 0x000fec0000010000 */
[----:B------:R-:W-:Y:S04]  /*1b60*/  BSSY B0, `(.L_x_2074) ;  /* 0x000004d000007945 */ /* 0x000fe80003800000 */
[----:B------:R-:W-:Y:S05]  /*1b70*/  @P3 BRA `(.L_x_2075) ;  /* 0x00000004002c3947 */ /* 0x000fea0003800000 */
[----:B------:R-:W1:Y:S04]  /*1b80*/  LDS.128 R32, [R55+0x2a0] ;  /* 0x0002a00037207984 */ /* 0x000e680000000c00 */
        /* <DEDUP_REMOVED lines=64> */
[----:B------:R-:W-:Y:S01]  /*1f90*/  FADD.FTZ R60, R60, R27 ;  /* 0x0000001b3c3c7221 */ /* 0x000fe20000010000 */
[----:B------:R-:W1:Y:S01]  /*1fa0*/  LDS.128 R32, [R55+0x2760] ;  /* 0x0027600037207984 */ /* 0x000e620000000c00 */
[----:B--2---:R-:W-:Y:S01]  /*1fb0*/  FADD.FTZ R26, R24, R29 ;  /* 0x0000001d181a7221 */ /* 0x004fe20000010000 */
[----:B------:R-:W-:Y:S01]  /*1fc0*/  FADD.FTZ R27, R25, R30 ;  /* 0x0000001e191b7221 */ /* 0x000fe20000010000 */
[----:B------:R-:W-:Y:S01]  /*1fd0*/  FADD.FTZ R61, R61, R28 ;  /* 0x0000001c3d3d7221 */ /* 0x000fe20000010000 */
[----:B------:R-:W-:Y:S01]  /*1fe0*/  FADD.FTZ R60, R60, R31 ;  /* 0x0000001f3c3c7221 */ /* 0x000fe20000010000 */
[----:B-1----:R-:W-:Y:S01]  /*1ff0*/  FADD.FTZ R25, R26, R33 ;  /* 0x000000211a197221 */ /* 0x002fe20000010000 */
[----:B------:R-:W-:Y:S01]  /*2000*/  FADD.FTZ R26, R27, R34 ;  /* 0x000000221b1a7221 */ /* 0x000fe20000010000 */
[----:B------:R-:W-:Y:S01]  /*2010*/  FADD.FTZ R24, R61, R32 ;  /* 0x000000203d187221 */ /* 0x000fe20000010000 */
[----:B------:R-:W-:-:S07]  /*2020*/  FADD.FTZ R27, R60, R35 ;  /* 0x000000233c1b7221 */ /* 0x000fce0000010000 */
.L_x_2075:
[----:B------:R-:W-:Y:S05]  /*2030*/  BSYNC B0 ;  /* 0x0000000000007941 */ /* 0x000fea0003800000 */
.L_x_2074:
        /* <DEDUP_REMOVED lines=18> */
.L_x_2077:
[----:B------:R-:W-:Y:S05]  /*2160*/  BSYNC B0 ;  /* 0x0000000000007941 */ /* 0x000fea0003800000 */
.L_x_2076:
[----:B------:R-:W-:Y:S05]  /*2170*/  @!P0 BRA `(.L_x_2078) ;  /* 0x0000001000888947 */ /* 0x000fea0003800000 */
[----:B------:R-:W1:Y:S01]  /*2180*/  LDC R33, c[0x0][0x10] ;  /* 0x00000400ff217b82 */ /* 0x000e620000000800 */
[----:B------:R-:W3:Y:S01]  /*2190*/  S2R R8, SR_CTAID.Y ;  /* 0x0000000000087919 */ /* 0x000ee20000002600 */
[----:B--2---:R-:W-:-:S06]  /*21a0*/  LOP3.LUT R26, R46, 0x1, RZ, 0xc0, !PT ;  /* 0x000000012e1a7812 */ /* 0x004fcc00078ec0ff */
[----:B------:R-:W2:Y:S08]  /*21b0*/  LDC.64 R24, c[0x0][0x258] ;  /* 0x00009600ff187b82 */ /* 0x000eb00000000a00 */
[----:B------:R-:W4:Y:S01]  /*21c0*/  LDC.64 R60, c[0x0][0x260] ;  /* 0x00009800ff3c7b82 */ /* 0x000f220000000a00 */
[----:B-1----:R-:W-:-:S04]  /*21d0*/  IMAD R27, R26, R33, RZ ;  /* 0x000000211a1b7224 */ /* 0x002fc800078e02ff */
[C---:B------:R-:W-:Y:S01]  /*21e0*/  IMAD R26, R27.reuse, R32, RZ ;  /* 0x000000201b1a7224 */ /* 0x040fe200078e02ff */
[----:B---3--:R-:W-:-:S04]  /*21f0*/  IADD3 R27, R27, R8, RZ ;  /* 0x000000081b1b7210 */ /* 0x008fc80007ffe0ff */
[----:B------:R-:W-:Y:S01]  /*2200*/  SHF.L.U32 R29, R26, 0x1, RZ ;  /* 0x000000011a1d7819 */ /* 0x000fe200000006ff */
[----:B--2---:R-:W-:-:S04]  /*2210*/  IMAD.WIDE.U32 R24, R27, 0x4, R24 ;  /* 0x000000041b187825 */ /* 0x004fc800078e0018 */
[----:B----4-:R-:W-:Y:S01]  /*2220*/  IMAD.WIDE R60, R29, 0x4, R60 ;  /* 0x000000041d3c7825 */ /* 0x010fe200078e023c */
[----:B------:R-:W-:Y:S06]  /*2230*/  @P2 BRA `(.L_x_2079) ;  /* 0x0000000000602947 */ /* 0x000fec0003800000 */
[----:B------:R-:W1:Y:S01]  /*2240*/  S2R R42, SR_LANEID ;  /* 0x00000000002a7919 */ /* 0x000e620000000000 */
        /* <DEDUP_REMOVED lines=12> */
[----:B-1----:R-:W-:-:S13]  /*2310*/  ISETP.EQ.U32.AND P3, PT, R42, UR6, PT ;  /* 0x000000062a007c0c */ /* 0x002fda000bf62070 */
[----:B------:R-:W-:Y:S06]  /*2320*/  @P3 MEMBAR.ALL.GPU ;  /* 0x0000000000003992 */ /* 0x000fec000000a000 */
[----:B------:R-:W-:-:S00]  /*2330*/  @P3 ERRBAR ;  /* 0x00000000000039ab */ /* 0x000fc00000000000 */
[----:B------:R-:W-:Y:S06]  /*2340*/  @P3 CGAERRBAR ;  /* 0x00000000000035ab */ /* 0x000fec0000000000 */
[----:B------:R2:W-:Y:S01]  /*2350*/  @P3 REDG.E.ADD.S32.STRONG.GPU desc[UR8][R24.64], R29 ;  /* 0x0000001d1800398e */ /* 0x0005e2000c10e388 */
[----:B------:R-:W-:Y:S05]  /*2360*/  @!P0 BRA `(.L_x_2079) ;  /* 0x0000000000148947 */ /* 0x000fea0003800000 */
.L_x_2080:
[----:B--2---:R-:W2:Y:S04]  /*2370*/  LDG.E.STRONG.GPU R26, desc[UR8][R24.64] ;  /* 0x00000008181a7981 */ /* 0x004ea8000c1ef900 */
[----:B--2---:R-:W-:Y:S01]  /*2380*/  CCTL.IVALL ;  /* 0x00000000ff00798f */ /* 0x004fe20002000000 */
[----:B------:R-:W-:Y:S05]  /*2390*/  YIELD ;  /* 0x0000000000007946 */ /* 0x000fea0003800000 */
[----:B------:R-:W-:-:S13]  /*23a0*/  ISETP.NE.AND P0, PT, R26, R31, PT ;  /* 0x0000001f1a00720c */ /* 0x000fda0003f05270 */
[----:B------:R-:W-:Y:S05]  /*23b0*/  @P0 BRA `(.L_x_2080) ;  /* 0xfffffffc00ec0947 */ /* 0x000fea000383ffff */
.L_x_2079:
[----:B------:R-:W-:Y:S01]  /*23c0*/  ISETP.NE.AND P0, PT, R32, RZ, PT ;  /* 0x000000ff2000720c */ /* 0x000fe20003f05270 */
[----:B------:R-:W-:Y:S05]  /*23d0*/  WARPSYNC.ALL ;  /* 0x0000000000007948 */ /* 0x000fea0003800000 */
[----:B------:R-:W-:Y:S07]  /*23e0*/  BAR.SYNC.DEFER_BLOCKING 0x0 ;  /* 0x0000000000007b1d */ /* 0x000fee0000010000 */
[----:B------:R-:W-:Y:S05]  /*23f0*/  @!P0 BRA `(.L_x_2078) ;  /* 0x0000000c00e88947 */ /* 0x000fea0003800000 */
[----:B--2---:R-:W-:Y:S02]  /*2400*/  IADD3 R24, R32, -0x1, RZ ;  /* 0xffffffff20187810 */ /* 0x004fe40007ffe0ff */
        /* <DEDUP_REMOVED lines=12> */
.L_x_2084:
[----:B------:R-:W-:-:S13]  /*24d0*/  ISETP.EQ.OR P6, PT, R35, UR7, P2 ;  /* 0x0000000723007c0c */ /* 0x000fda00097c2670 */
[----:B------:R-:W-:-:S04]  /*24e0*/  @!P6 IMAD R27, R33, R35, R8 ;  /* 0x00000023211be224 */ /* 0x000fc800078e0208 */
[----:B------:R-:W-:-:S05]  /*24f0*/  @!P6 IMAD.WIDE.U32 R26, R27, 0x8, R60 ;  /* 0x000000081b1ae825 */ /* 0x000fca00078e003c */
[----:B------:R-:W0:Y:S01]  /*2500*/  @!P6 LDG.E.64 R24, desc[UR8][R26.64] ;  /* 0x000000081a18e981 */ /* 0x000e22000c1e1b00 */
[C---:B------:R-:W-:Y:S02]  /*2510*/  IADD3 R29, R35.reuse, 0x1, RZ ;  /* 0x00000001231d7810 */ /* 0x040fe40007ffe0ff */
[----:B------:R-:W-:Y:S02]  /*2520*/  IADD3 R28, R35, 0x2, RZ ;  /* 0x00000002231c7810 */ /* 0x000fe40007ffe0ff */
[----:B------:R-:W-:Y:S02]  /*2530*/  ISETP.EQ.OR P3, PT, R29, UR7, P2 ;  /* 0x000000071d007c0c */ /* 0x000fe40009762670 */
[----:B------:R-:W-:Y:S02]  /*2540*/  ISETP.EQ.OR P5, PT, R28, UR7, P2 ;  /* 0x000000071c007c0c */ /* 0x000fe400097a2670 */
[----:B------:R-:W-:-:S09]  /*2550*/  IADD3 R30, R35, 0x3, RZ ;  /* 0x00000003231e7810 */ /* 0x000fd20007ffe0ff */
[----:B------:R-:W-:Y:S02]  /*2560*/  @!P3 IMAD R29, R33, R29, R8 ;  /* 0x0000001d211db224 */ /* 0x000fe400078e0208 */
[----:B0-----:R-:W-:Y:S01]  /*2570*/  @!P6 FADD.FTZ R22, R22, R24 ;  /* 0x000000181616e221 */ /* 0x001fe20000010000 */
        /* <DEDUP_REMOVED lines=20> */
[----:B------:R-:W-:Y:S01]  /*26c0*/  IADD3 R29, R35, 0x6, RZ ;  /* 0x00000006231d7810 */ /* 0x000fe20007ffe0ff */
[----:B------:R-:W-:Y:S01]  /*26d0*/  @!P6 FADD.FTZ R22, R22, R28 ;  /* 0x0000001c1616e221 */ /* 0x000fe20000010000 */
[----:B------:R-:W-:Y:S02]  /*26e0*/  @!P3 IMAD.WIDE.U32 R24, R25, 0x8, R60 ;  /* 0x000000081918b825 */ /* 0x000fe400078e003c */
[----:B------:R-:W-:Y:S02]  /*26f0*/  ISETP.EQ.OR P6, PT, R29, UR7, P2 ;  /* 0x000000071d007c0c */ /* 0x000fe400097c2670 */
[----:B------:R-:W-:Y:S02]  /*2700*/  @!P5 IMAD R27, R33, R31, R8 ;  /* 0x0000001f211bd224 */ /* 0x000fe400078e0208 */
[----:B------:R-:W2:Y:S02]  /*2710*/  @!P3 LDG.E.64 R24, desc[UR8][R24.64] ;  /* 0x000000081818b981 */ /* 0x000ea4000c1e1b00 */
[----:B------:R-:W-:-:S06]  /*2720*/  @!P5 IMAD.WIDE.U32 R26, R27, 0x8, R60 ;  /* 0x000000081b1ad825 */ /* 0x000fcc00078e003c */
[----:B------:R-:W3:Y:S01]  /*2730*/  @!P5 LDG.E.64 R26, desc[UR8][R26.64] ;  /* 0x000000081a1ad981 */ /* 0x000ee2000c1e1b00 */
[----:B------:R-:W-:-:S04]  /*2740*/  @!P6 IMAD R29, R33, R29, R8 ;  /* 0x0000001d211de224 */ /* 0x000fc800078e0208 */
        /* <DEDUP_REMOVED lines=13> */
[----:B------:R-:W-:-:S04]  /*2820*/  @!P3 IMAD.WIDE.U32 R24, R25, 0x8, R60 ;  /* 0x000000081918b825 */ /* 0x000fc800078e003c */
[----:B------:R-:W-:Y:S01]  /*2830*/  @!P6 FADD.FTZ R22, R22, R28 ;  /* 0x0000001c1616e221 */ /* 0x000fe20000010000 */
[----:B------:R-:W-:Y:S01]  /*2840*/  ISETP.EQ.OR P6, PT, R29, UR7, P2 ;  /* 0x000000071d007c0c */ /* 0x000fe200097c2670 */
[----:B------:R-:W-:Y:S01]  /*2850*/  @!P5 IMAD R27, R33, R31, R8 ;  /* 0x0000001f211bd224 */ /* 0x000fe200078e0208 */
[----:B------:R-:W2:Y:S03]  /*2860*/  @!P3 LDG.E.64 R24, desc[UR8][R24.64] ;  /* 0x000000081818b981 */ /* 0x000ea6000c1e1b00 */
[----:B------:R-:W-:-:S06]  /*2870*/  @!P5 IMAD.WIDE.U32 R26, R27, 0x8, R60 ;  /* 0x000000081b1ad825 */ /* 0x000fcc00078e003c */
        /* <DEDUP_REMOVED lines=17> */
[----:B------:R-:W-:-:S04]  /*2990*/  @!P5 IMAD R25, R33, R30, R8 ;  /* 0x0000001e2119d224 */ /* 0x000fc800078e0208 */
[----:B------:R-:W-:-:S06]  /*29a0*/  @!P5 IMAD.WIDE.U32 R24, R25, 0x8, R60 ;  /* 0x000000081918d825 */ /* 0x000fcc00078e003c */
[----:B------:R-:W2:Y:S01]  /*29b0*/  @!P5 LDG.E.64 R24, desc[UR8][R24.64] ;  /* 0x000000081818d981 */ /* 0x000ea2000c1e1b00 */
        /* <DEDUP_REMOVED lines=36> */
.L_x_2083:
[----:B------:R-:W-:-:S13]  /*2c00*/  ISETP.GT.AND P3, PT, R34, 0x4, PT ;  /* 0x000000042200780c */ /* 0x000fda0003f64270 */
[----:B------:R-:W-:Y:S05]  /*2c10*/  @!P3 BRA `(.L_x_2085) ;  /* 0x0000000000ecb947 */ /* 0x000fea0003800000 */
[C---:B------:R-:W-:Y:S02]  /*2c20*/  ISETP.EQ.OR P0, PT, R35.reuse, UR7, P2 ;  /* 0x0000000723007c0c */ /* 0x040fe40009702670 */
[C---:B------:R-:W-:Y:S02]  /*2c30*/  IADD3 R27, R35.reuse, 0x1, RZ ;  /* 0x00000001231b7810 */ /* 0x040fe40007ffe0ff */
[----:B------:R-:W-:Y:S02]  /*2c40*/  IADD3 R29, R35, 0x2, RZ ;  /* 0x00000002231d7810 */ /* 0x000fe40007ffe0ff */
        /* <DEDUP_REMOVED lines=11> */
[----:B------:R-:W2:Y:S01]  /*2d00*/  @!P3 LDG.E.64 R26, desc[UR8][R26.64] ;  /* 0x000000081a1ab981 */ /* 0x000ea2000c1e1b00 */
[----:B------:R-:W-:Y:S01]  /*2d10*/  IADD3 R35, R35, 0x4, RZ ;  /* 0x0000000423237810 */ /* 0x000fe20007ffe0ff */
[----:B------:R-:W-:Y:S02]  /*2d20*/  @!P6 IMAD R31, R33, R31, R8 ;  /* 0x0000001f211fe224 */ /* 0x000fe400078e0208 */
[----:B------:R-:W3:Y:S02]  /*2d30*/  @!P5 LDG.E.64 R28, desc[UR8][R28.64] ;  /* 0x000000081c1cd981 */ /* 0x000ee4000c1e1b00 */
[----:B------:R-:W-:-:S06]  /*2d40*/  @!P6 IMAD.WIDE.U32 R30, R31, 0x8, R60 ;  /* 0x000000081f1ee825 */ /* 0x000fcc00078e003c */
[----:B------:R-:W4:Y:S01]  /*2d50*/  @!P6 LDG.E.64 R30, desc[UR8][R30.64] ;  /* 0x000000081e1ee981 */ /* 0x000f22000c1e1b00 */
[----:B0-----:R-:W-:Y:S01]  /*2d60*/  @!P0 FADD.FTZ R22, R22, R24 ;  /* 0x0000001816168221 */ /* 0x001fe20000010000 */
[----:B------:R-:W-:Y:S01]  /*2d70*/  @!P0 FADD.FTZ R23, R23, R25 ;  /* 0x0000001917178221 */ /* 0x000fe20000010000 */
[----:B------:R-:W-:Y:S02]  /*2d80*/  ISETP.EQ.OR P0, PT, R35, UR7, P2 ;  /* 0x0000000723007c0c */ /* 0x000fe40009702670 */
[----:B--2---:R-:W-:Y:S01]  /*2d90*/  @!P3 FADD.FTZ R22, R22, R26 ;  /* 0x0000001a1616b221 */ /* 0x004fe20000010000 */
[----:B------:R-:W-:Y:S01]  /*2da0*/  @!P3 FADD.FTZ R23, R23, R27 ;  /* 0x0000001b1717b221 */ /* 0x000fe20000010000 */
[----:B------:R-:W-:Y:S02]  /*2db0*/  IADD3 R27, R35, 0x1, RZ ;  /* 0x00000001231b7810 */ /* 0x000fe40007ffe0ff */
[----:B---3--:R-:W-:Y:S01]  /*2dc0*/  @!P5 FADD.FTZ R22, R22, R28 ;  /* 0x0000001c1616d221 */ /* 0x008fe20000010000 */
[----:B------:R-:W-:Y:S01]  /*2dd0*/  @!P5 FADD.FTZ R23, R23, R29 ;  /* 0x0000001d1717d221 */ /* 0x000fe20000010000 */
[----:B------:R-:W-:-:S02]  /*2de0*/  IADD3 R29, R35, 0x2, RZ ;  /* 0x00000002231d7810 */ /* 0x000fc40007ffe0ff */
[----:B------:R-:W-:Y:S01]  /*2df0*/  ISETP.EQ.OR P5, PT, R27, UR7, P2 ;  /* 0x000000071b007c0c */ /* 0x000fe200097a2670 */
[----:B----4-:R-:W-:Y:S01]  /*2e00*/  @!P6 FADD.FTZ R22, R22, R30 ;  /* 0x0000001e1616e221 */ /* 0x010fe20000010000 */
[----:B------:R-:W-:Y:S01]  /*2e10*/  @!P6 FADD.FTZ R23, R23, R31 ;  /* 0x0000001f1717e221 */ /* 0x000fe20000010000 */
[----:B------:R-:W-:Y:S02]  /*2e20*/  ISETP.EQ.OR P6, PT, R29, UR7, P2 ;  /* 0x000000071d007c0c */ /* 0x000fe400097c2670 */
[----:B------:R-:W-:Y:S01]  /*2e30*/  IADD3 R31, R35, 0x3, RZ ;  /* 0x00000003231f7810 */ /* 0x000fe20007ffe0ff */
[----:B------:R-:W-:-:S03]  /*2e40*/  @!P0 IMAD R25, R33, R35, R8 ;  /* 0x0000002321198224 */ /* 0x000fc600078e0208 */
[----:B------:R-:W-:Y:S01]  /*2e50*/  ISETP.EQ.OR P3, PT, R31, UR7, P2 ;  /* 0x000000071f007c0c */ /* 0x000fe20009762670 */
[----:B------:R-:W-:-:S04]  /*2e60*/  @!P0 IMAD.WIDE.U32 R24, R25, 0x8, R60 ;  /* 0x0000000819188825 */ /* 0x000fc800078e003c */
[C-C-:B------:R-:W-:Y:S02]  /*2e70*/  @!P5 IMAD R27, R33.reuse, R27, R8.reuse ;  /* 0x0000001b211bd224 */ /* 0x140fe400078e0208 */
[----:B------:R-:W-:Y:S01]  /*2e80*/  @!P6 IMAD R29, R33, R29, R8 ;  /* 0x0000001d211de224 */ /* 0x000fe200078e0208 */
[----:B------:R-:W2:Y:S01]  /*2e90*/  @!P0 LDG.E.64 R24, desc[UR8][R24.64] ;  /* 0x0000000818188981 */ /* 0x000ea2000c1e1b00 */
        /* <DEDUP_REMOVED lines=11> */
[----:B------:R-:W-:-:S03]  /*2f50*/  @!P0 FADD.FTZ R23, R23, R25 ;  /* 0x0000001917178221 */ /* 0x000fc60000010000 */
[----:B---3--:R-:W-:Y:S01]  /*2f60*/  @!P5 FADD.FTZ R22, R22, R26 ;  /* 0x0000001a1616d221 */ /* 0x008fe20000010000 */
[----:B------:R-:W-:-:S03]  /*2f70*/  @!P5 FADD.FTZ R23, R23, R27 ;  /* 0x0000001b1717d221 */ /* 0x000fc60000010000 */
[----:B----4-:R-:W-:Y:S01]  /*2f80*/  @!P6 FADD.FTZ R22, R22, R28 ;  /* 0x0000001c1616e221 */ /* 0x010fe20000010000 */
[----:B------:R-:W-:Y:S01]  /*2f90*/  @!P6 FADD.FTZ R23, R23, R29 ;  /* 0x0000001d1717e221 */ /* 0x000fe20000010000 */
[----:B------:R-:W-:Y:S02]  /*2fa0*/  PLOP3.LUT P0, PT, PT, PT, PT, 0x8, 0x0 ;  /* 0x000000000000781c */ /* 0x000fe40003f0e170 */
[----:B-----5:R-:W-:Y:S01]  /*2fb0*/  @!P3 FADD.FTZ R22, R22, R30 ;  /* 0x0000001e1616b221 */ /* 0x020fe20000010000 */
[----:B------:R-:W-:-:S10]  /*2fc0*/  @!P3 FADD.FTZ R23, R23, R31 ;  /* 0x0000001f1717b221 */ /* 0x000fd40000010000 */
.L_x_2085:
[----:B------:R-:W-:-:S13]  /*2fd0*/  ISETP.NE.OR P0, PT, R34, RZ, P0 ;  /* 0x000000ff2200720c */ /* 0x000fda0000705670 */
[----:B------:R-:W-:Y:S05]  /*2fe0*/  @!P0 BRA `(.L_x_2081) ;  /* 0x00000000007c8947 */ /* 0x000fea0003800000 */
.L_x_2082:
        /* <DEDUP_REMOVED lines=31> */
.L_x_2081:
        /* <DEDUP_REMOVED lines=11> */
.L_x_2087:
[----:B------:R-:W-:Y:S05]  /*3290*/  BSYNC B0 ;  /* 0x0000000000007941 */ /* 0x000fea0003800000 */
.L_x_2086:
        /* <DEDUP_REMOVED lines=16> */
.L_x_2078:
[----:B------:R-:W1:Y:S01]  /*33a0*/  S2UR UR6, SR_CgaCtaId ;  /* 0x00000000000679c3 */ /* 0x000e620000008800 */
[----:B------:R-:W-:Y:S01]  /*33b0*/  UMOV UR5, 0x400 ;  /* 0x0000040000057882 */ /* 0x000fe20000000000 */
[----:B------:R-:W-:Y:S02]  /*33c0*/  ULDC.64 UR12, c[0x0][0x290] ;  /* 0x0000a400000c7ab9 */ /* 0x000fe40000000a00 */
[----:B------:R-:W-:Y:S02]  /*33d0*/  ISETP.GE.U32.AND P0, PT, R50, UR12, PT ;  /* 0x0000000c32007c0c */ /* 0x000fe4000bf06070 */
[----:B------:R-:W-:Y:S02]  /*33e0*/  ISETP.GE.U32.AND P3, PT, R48, UR12, PT ;  /* 0x0000000c30007c0c */ /* 0x000fe4000bf66070 */
[----:B------:R-:W-:Y:S02]  /*33f0*/  ISETP.GE.AND.EX P0, PT, R45, UR13, PT, P0 ;  /* 0x0000000d2d007c0c */ /* 0x000fe4000bf06300 */
[----:B------:R-:W-:-:S02]  /*3400*/  ISETP.GE.AND.EX P3, PT, R41, UR13, PT, P3 ;  /* 0x0000000d29007c0c */ /* 0x000fc4000bf66330 */
[C---:B------:R-:W-:Y:S02]  /*3410*/  ISETP.GT.U32.OR P0, PT, R53.reuse, 0x29f, P0 ;  /* 0x0000029f3500780c */ /* 0x040fe40000704470 */
[----:B------:R-:W-:Y:S01]  /*3420*/  ISETP.GT.U32.OR P3, PT, R53, 0x29f, P3 ;  /* 0x0000029f3500780c */ /* 0x000fe20001f64470 */
[----:B-1----:R-:W-:-:S09]  /*3430*/  ULEA UR5, UR6, UR5, 0x18 ;  /* 0x0000000506057291 */ /* 0x002fd2000f8ec03f */
[----:B------:R-:W-:Y:S01]  /*3440*/  @!P2 STS.64 [UR5+0xc8], R22 ;  /* 0x0000c816ff00a988 */ /* 0x000fe20008000a05 */
[----:B------:R-:W-:Y:S01]  /*3450*/  BAR.SYNC.DEFER_BLOCKING 0x0 ;  /* 0x0000000000007b1d */ /* 0x000fe20000010000 */
[----:B------:R-:W-:-:S04]  /*3460*/  ISETP.GE.U32.AND P2, PT, R49, UR12, PT ;  /* 0x0000000c31007c0c */ /* 0x000fc8000bf46070 */
[----:B------:R-:W-:-:S04]  /*3470*/  ISETP.GE.AND.EX P2, PT, R43, UR13, PT, P2 ;  /* 0x0000000d2b007c0c */ /* 0x000fc8000bf46320 */
[----:B------:R-:W-:Y:S01]  /*3480*/  ISETP.GT.U32.OR P2, PT, R53, 0x29f, P2 ;  /* 0x0000029f3500780c */ /* 0x000fe20001744470 */
[----:B--2---:R-:W1:Y:S01]  /*3490*/  LDS.64 R24, [UR5+0xc8] ;  /* 0x0000c805ff187984 */ /* 0x004e620008000a00 */
[----:B------:R-:W-:Y:S02]  /*34a0*/  ULDC UR5, c[0x0][0x2bc] ;  /* 0x0000af0000057ab9 */ /* 0x000fe40000000800 */
[----:B-1----:R-:W-:Y:S01]  /*34b0*/  FMUL.FTZ R8, R24, UR5 ;  /* 0x0000000518087c20 */ /* 0x002fe20008410000 */
[----:B------:R-:W-:Y:S01]  /*34c0*/  FMUL.FTZ R25, R25, UR5 ;  /* 0x0000000519197c20 */ /* 0x000fe20008410000 */
[----:B------:R-:W-:Y:S07]  /*34d0*/  @!P4 BRA `(.L_x_2088) ;  /* 0x000000000048c947 */ /* 0x000fee0003800000 */
        /* <DEDUP_REMOVED lines=18> */
.L_x_2088:
[----:B------:R-:W-:Y:S04]  /*3600*/  BSSY B0, `(.L_x_2089) ;  /* 0x0000013000007945 */ /* 0x000fe80003800000 */
[----:B------:R-:W-:Y:S05]  /*3610*/  @!P1 BRA `(.L_x_2090) ;  /* 0x0000000000449947 */ /* 0x000fea0003800000 */
[----:B------:R-:W-:Y:S01]  /*3620*/  ULDC.64 UR12, c[0x0][0x288] ;  /* 0x0000a200000c7ab9 */ /* 0x000fe20000000a00 */
[----:B0-----:R-:W-:Y:S01]  /*3630*/  MOV R22, R56 ;  /* 0x0000003800167202 */ /* 0x001fe20000000f00 */
[----:B------:R-:W-:Y:S01]  /*3640*/  IMAD R24, R47, UR12, RZ ;  /* 0x0000000c2f187c24 */ /* 0x000fe2000f8e02ff */
[----:B------:R-:W-:Y:S01]  /*3650*/  MOV R23, R59 ;  /* 0x0000003b00177202 */ /* 0x000fe20000000f00 */
[-CC-:B------:R-:W-:Y:S01]  /*3660*/  FFMA.FTZ R3, R3, R8.reuse, R25.reuse ;  /* 0x0000000803037223 */ /* 0x180fe20000010019 */
[----:B------:R-:W-:Y:S01]  /*3670*/  FFMA.FTZ R0, R0, R8, R25 ;  /* 0x0000000800007223 */ /* 0x000fe20000010019 */
[C---:B------:R-:W-:Y:S02]  /*3680*/  IMAD R27, R51.reuse, UR13, R24 ;  /* 0x0000000d331b7c24 */ /* 0x040fe4000f8e0218 */
[----:B------:R-:W-:Y:S01]  /*3690*/  IMAD.WIDE.U32 R22, R51, UR12, R22 ;  /* 0x0000000c33167c25 */ /* 0x000fe2000f8e0016 */
[----:B------:R-:W-:-:S03]  /*36a0*/  ULDC.64 UR12, c[0x0][0x210] ;  /* 0x00008400000c7ab9 */ /* 0x000fc60000000a00 */
[----:B------:R-:W-:Y:S01]  /*36b0*/  FFMA.FTZ R3, R18, R10, -R3 ;  /* 0x0000000a12037223 */ /* 0x000fe20000010803 */
[----:B------:R-:W-:Y:S01]  /*36c0*/  IADD3 R23, R23, R27, RZ ;  /* 0x0000001b17177210 */ /* 0x000fe20007ffe0ff */
[----:B------:R-:W-:Y:S01]  /*36d0*/  FFMA.FTZ R27, R19, R11, -R0 ;  /* 0x0000000b131b7223 */ /* 0x000fe20000010800 */
[C---:B------:R-:W-:Y:S01]  /*36e0*/  LEA R10, P5, R22.reuse, UR12, 0x2 ;  /* 0x0000000c160a7c11 */ /* 0x040fe2000f8a10ff */
[-C--:B------:R-:W-:Y:S02]  /*36f0*/  FMUL.FTZ R26, R3, R44.reuse ;  /* 0x0000002c031a7220 */ /* 0x080fe40000410000 */
[----:B------:R-:W-:Y:S01]  /*3700*/  FMUL.FTZ R27, R27, R44 ;  /* 0x0000002c1b1b7220 */ /* 0x000fe20000410000 */
[----:B------:R-:W-:-:S05]  /*3710*/  LEA.HI.X R11, R22, UR13, R23, 0x2, P5 ;  /* 0x0000000d160b7c11 */ /* 0x000fca000a8f1417 */
[----:B------:R1:W-:Y:S04]  /*3720*/  STG.E.64 desc[UR8][R10.64], R26 ;  /* 0x0000001a0a007986 */ /* 0x0003e8000c101b08 */
.L_x_2090:
[----:B------:R-:W-:Y:S05]  /*3730*/  BSYNC B0 ;  /* 0x0000000000007941 */ /* 0x000fea0003800000 */
.L_x_2089:
[----:B------:R-:W-:Y:S05]  /*3740*/  @!P4 BRA `(.L_x_2091) ;  /* 0x000000000048c947 */ /* 0x000fea0003800000 */
[----:B------:R-:W-:Y:S01]  /*3750*/  FFMA.FTZ R0, R5, R18, R20 ;  /* 0x0000001205007223 */ /* 0x000fe20000010014 */
[----:B------:R-:W-:-:S03]  /*3760*/  FFMA.FTZ R3, R2, R19, R21 ;  /* 0x0000001302037223 */ /* 0x000fc60000010015 */
[----:B-1----:R-:W-:Y:S01]  /*3770*/  FMUL.FTZ R10, R0, -1.4426950216293334961 ;  /* 0xbfb8aa3b000a7820 */ /* 0x002fe20000410000 */
        /* <DEDUP_REMOVED lines=15> */
.L_x_2091:
[----:B------:R-:W-:Y:S04]  /*3870*/  BSSY B0, `(.L_x_2092) ;  /* 0x0000013000007945 */ /* 0x000fe80003800000 */
[----:B------:R-:W-:Y:S05]  /*3880*/  @P0 BRA `(.L_x_2093) ;  /* 0x0000000000440947 */ /* 0x000fea0003800000 */
[----:B------:R-:W-:Y:S01]  /*3890*/  ULDC.64 UR12, c[0x0][0x288] ;  /* 0x0000a200000c7ab9 */ /* 0x000fe20000000a00 */
[----:B-1----:R-:W-:Y:S01]  /*38a0*/  MOV R10, R56 ;  /* 0x00000038000a7202 */ /* 0x002fe20000000f00 */
        /* <DEDUP_REMOVED lines=8> */
[----:B------:R-:W-:Y:S01]  /*3930*/  FFMA.FTZ R13, R19, R13, -R0 ;  /* 0x0000000d130d7223 */ /* 0x000fe20000010800 */
[----:B------:R-:W-:Y:S02]  /*3940*/  LEA R2, P0, R10, UR12, 0x2 ;  /* 0x0000000c0a027c11 */ /* 0x000fe4000f8010ff */
[-C--:B------:R-:W-:Y:S01]  /*3950*/  FMUL.FTZ R12, R5, R44.reuse ;  /* 0x0000002c050c7220 */ /* 0x080fe20000410000 */
[----:B------:R-:W-:Y:S01]  /*3960*/  IADD3 R45, R11, R45, RZ ;  /* 0x0000002d0b2d7210 */ /* 0x000fe20007ffe0ff */
[----:B------:R-:W-:-:S03]  /*3970*/  FMUL.FTZ R13, R13, R44 ;  /* 0x0000002c0d0d7220 */ /* 0x000fc60000410000 */
[----:B------:R-:W-:-:S05]  /*3980*/  LEA.HI.X R3, R10, UR13, R45, 0x2, P0 ;  /* 0x0000000d0a037c11 */ /* 0x000fca00080f142d */
[----:B------:R2:W-:Y:S02]  /*3990*/  STG.E.64 desc[UR8][R2.64], R12 ;  /* 0x0000000c02007986 */ /* 0x0005e4000c101b08 */
.L_x_2093:
[----:B------:R-:W-:Y:S05]  /*39a0*/  BSYNC B0 ;  /* 0x0000000000007941 */ /* 0x000fea0003800000 */
.L_x_2092:
[----:B------:R-:W-:Y:S05]  /*39b0*/  @!P4 BRA `(.L_x_2094) ;  /* 0x000000000048c947 */ /* 0x000fea0003800000 */
[----:B------:R-:W-:Y:S01]  /*39c0*/  FFMA.FTZ R0, R7, R18, R20 ;  /* 0x0000001207007223 */ /* 0x000fe20000010014 */
[----:B--2---:R-:W-:-:S03]  /*39d0*/  FFMA.FTZ R2, R4, R19, R21 ;  /* 0x0000001304027223 */ /* 0x004fc60000010015 */
[----:B------:R-:W-:Y:S01]  /*39e0*/  FMUL.FTZ R3, R0, -1.4426950216293334961 ;  /* 0xbfb8aa3b00037820 */ /* 0x000fe20000410000 */
[----:B-1----:R-:W-:-:S05]  /*39f0*/  FMUL.FTZ R10, R2, -1.4426950216293334961 ;  /* 0xbfb8aa3b020a7820 */ /* 0x002fca0000410000 */
[----:B------:R-:W1:Y:S08]  /*3a00*/  MUFU.EX2 R3, R3 ;  /* 0x0000000300037308 */ /* 0x000e700000000800 */
[----:B------:R-:W2:Y:S01]  /*3a10*/  MUFU.EX2 R10, R10 ;  /* 0x0000000a000a7308 */ /* 0x000ea20000000800 */
[----:B-1----:R-:W-:-:S07]  /*3a20*/  FADD.FTZ R5, R3, 1 ;  /* 0x3f80000003057421 */ /* 0x002fce0000010000 */
[----:B------:R-:W1:Y:S01]  /*3a30*/  MUFU.RCP R5, R5 ;  /* 0x0000000500057308 */ /* 0x000e620000001000 */
[----:B--2---:R-:W-:-:S07]  /*3a40*/  FADD.FTZ R11, R10, 1 ;  /* 0x3f8000000a0b7421 */ /* 0x004fce0000010000 */
        /* <DEDUP_REMOVED lines=9> */
.L_x_2094:
[----:B------:R-:W-:Y:S04]  /*3ae0*/  BSSY B0, `(.L_x_2095) ;  /* 0x0000013000007945 */ /* 0x000fe80003800000 */
[----:B------:R-:W-:Y:S05]  /*3af0*/  @P2 BRA `(.L_x_2096) ;  /* 0x0000000000442947 */ /* 0x000fea0003800000 */
[----:B------:R-:W-:Y:S01]  /*3b00*/  ULDC.64 UR12, c[0x0][0x288] ;  /* 0x0000a200000c7ab9 */ /* 0x000fe20000000a00 */
[----:B--2---:R-:W-:Y:S01]  /*3b10*/  MOV R2, R56 ;  /* 0x0000003800027202 */ /* 0x004fe20000000f00 */
[----:B------:R-:W-:Y:S01]  /*3b20*/  IMAD R0, R43, UR12, RZ ;  /* 0x0000000c2b007c24 */ /* 0x000fe2000f8e02ff */
[----:B------:R-:W-:Y:S01]  /*3b30*/  MOV R3, R59 ;  /* 0x0000003b00037202 */ /* 0x000fe20000000f00 */
[-CC-:B------:R-:W-:Y:S01]  /*3b40*/  FFMA.FTZ R7, R7, R8.reuse, R25.reuse ;  /* 0x0000000807077223 */ /* 0x180fe20000010019 */
[----:B------:R-:W-:Y:S01]  /*3b50*/  FFMA.FTZ R4, R4, R8, R25 ;  /* 0x0000000804047223 */ /* 0x000fe20000010019 */
[----:B-1----:R-:W-:-:S04]  /*3b60*/  IMAD.WIDE.U32 R10, R49, UR12, R2 ;  /* 0x0000000c310a7c25 */ /* 0x002fc8000f8e0002 */
[----:B------:R-:W-:Y:S01]  /*3b70*/  FFMA.FTZ R7, R18, R14, -R7 ;  /* 0x0000000e12077223 */ /* 0x000fe20000010807 */
[----:B------:R-:W-:Y:S01]  /*3b80*/  FFMA.FTZ R5, R19, R15, -R4 ;  /* 0x0000000f13057223 */ /* 0x000fe20000010804 */
[----:B------:R-:W-:Y:S01]  /*3b90*/  IMAD R3, R49, UR13, R0 ;  /* 0x0000000d31037c24 */ /* 0x000fe2000f8e0200 */
[----:B------:R-:W-:Y:S01]  /*3ba0*/  ULDC.64 UR12, c[0x0][0x210] ;  /* 0x00008400000c7ab9 */ /* 0x000fe20000000a00 */
[-C--:B------:R-:W-:Y:S01]  /*3bb0*/  FMUL.FTZ R4, R7, R44.reuse ;  /* 0x0000002c07047220 */ /* 0x080fe20000410000 */
[----:B------:R-:W-:Y:S01]  /*3bc0*/  LEA R2, P0, R10, UR12, 0x2 ;  /* 0x0000000c0a027c11 */ /* 0x000fe2000f8010ff */
[----:B------:R-:W-:Y:S01]  /*3bd0*/  FMUL.FTZ R5, R5, R44 ;  /* 0x0000002c05057220 */ /* 0x000fe20000410000 */
[----:B------:R-:W-:-:S04]  /*3be0*/  IADD3 R3, R11, R3, RZ ;  /* 0x000000030b037210 */ /* 0x000fc80007ffe0ff */
[----:B------:R-:W-:-:S05]  /*3bf0*/  LEA.HI.X R3, R10, UR13, R3, 0x2, P0 ;  /* 0x0000000d0a037c11 */ /* 0x000fca00080f1403 */
[----:B------:R3:W-:Y:S02]  /*3c00*/  STG.E.64 desc[UR8][R2.64], R4 ;  /* 0x0000000402007986 */ /* 0x0007e4000c101b08 */
.L_x_2096:
[----:B------:R-:W-:Y:S05]  /*3c10*/  BSYNC B0 ;  /* 0x0000000000007941 */ /* 0x000fea0003800000 */
.L_x_2095:
[----:B------:R-:W-:Y:S05]  /*3c20*/  @!P4 BRA `(.L_x_2097) ;  /* 0x000000000048c947 */ /* 0x000fea0003800000 */
[----:B------:R-:W-:Y:S01]  /*3c30*/  FFMA.FTZ R20, R9, R18, R20 ;  /* 0x0000001209147223 */ /* 0x000fe20000010014 */
[----:B------:R-:W-:-:S03]  /*3c40*/  FFMA.FTZ R21, R6, R19, R21 ;  /* 0x0000001306157223 */ /* 0x000fc60000010015 */
[----:B------:R-:W-:Y:S01]  /*3c50*/  FMUL.FTZ R0, R20, -1.4426950216293334961 ;  /* 0xbfb8aa3b14007820 */ /* 0x000fe20000410000 */
[----:B---3--:R-:W-:-:S05]  /*3c60*/  FMUL.FTZ R4, R21, -1.4426950216293334961 ;  /* 0xbfb8aa3b15047820 */ /* 0x008fca0000410000 */
[----:B------:R-:W2:Y:S08]  /*3c70*/  MUFU.EX2 R0, R0 ;  /* 0x0000000000007308 */ /* 0x000eb00000000800 */
[----:B------:R-:W3:Y:S01]  /*3c80*/  MUFU.EX2 R4, R4 ;  /* 0x0000000400047308 */ /* 0x000ee20000000800 */
[----:B--2---:R-:W-:-:S07]  /*3c90*/  FADD.FTZ R2, R0, 1 ;  /* 0x3f80000000027421 */ /* 0x004fce0000010000 */
[----:B------:R-:W2:Y:S01]  /*3ca0*/  MUFU.RCP R3, R2 ;  /* 0x0000000200037308 */ /* 0x000ea20000001000 */
[----:B---3--:R-:W-:-:S07]  /*3cb0*/  FADD.FTZ R5, R4, 1 ;  /* 0x3f80000004057421 */ /* 0x008fce0000010000 */
[----:B-1----:R-:W1:Y:S01]  /*3cc0*/  MUFU.RCP R10, R5 ;  /* 0x00000005000a7308 */ /* 0x002e620000001000 */
[----:B--2---:R-:W-:Y:S01]  /*3cd0*/  FADD.FTZ R7, -R3, 1 ;  /* 0x3f80000003077421 */ /* 0x004fe20000010100 */
[----:B------:R-:W-:-:S03]  /*3ce0*/  FMUL.FTZ R16, R16, R3 ;  /* 0x0000000310107220 */ /* 0x000fc60000410000 */
[----:B------:R-:W-:Y:S01]  /*3cf0*/  FFMA.FTZ R7, R20, R7, 1 ;  /* 0x3f80000014077423 */ /* 0x000fe20000010007 */
[----:B-1----:R-:W-:Y:S01]  /*3d00*/  FADD.FTZ R12, -R10, 1 ;  /* 0x3f8000000a0c7421 */ /* 0x002fe20000010100 */
[----:B------:R-:W-:Y:S02]  /*3d10*/  FMUL.FTZ R17, R17, R10 ;  /* 0x0000000a11117220 */ /* 0x000fe40000410000 */
[----:B------:R-:W-:Y:S01]  /*3d20*/  FMUL.FTZ R16, R16, R7 ;  /* 0x0000000710107220 */ /* 0x000fe20000410000 */
[----:B------:R-:W-:-:S04]  /*3d30*/  FFMA.FTZ R12, R21, R12, 1 ;  /* 0x3f800000150c7423 */ /* 0x000fc8000001000c */
[----:B------:R-:W-:-:S07]  /*3d40*/  FMUL.FTZ R17, R17, R12 ;  /* 0x0000000c11117220 */ /* 0x000fce0000410000 */
.L_x_2097:
[----:B------:R-:W-:Y:S04]  /*3d50*/  BSSY B0, `(.L_x_2098) ;  /* 0x0000012000007945 */ /* 0x000fe80003800000 */
[----:B------:R-:W-:Y:S05]  /*3d60*/  @P3 BRA `(.L_x_2099) ;  /* 0x0000000000403947 */ /* 0x000fea0003800000 */
[----:B------:R-:W-:Y:S01]  /*3d70*/  ULDC.64 UR12, c[0x0][0x288] ;  /* 0x0000a200000c7ab9 */ /* 0x000fe20000000a00 */
[----:B------:R-:W-:Y:S01]  /*3d80*/  MOV R57, R59 ;  /* 0x0000003b00397202 */ /* 0x000fe20000000f00 */
[----:B------:R-:W-:Y:S02]  /*3d90*/  IMAD R41, R41, UR12, RZ ;  /* 0x0000000c29297c24 */ /* 0x000fe4000f8e02ff */
[-CC-:B------:R-:W-:Y:S01]  /*3da0*/  FFMA.FTZ R9, R9, R8.reuse, R25.reuse ;  /* 0x0000000809097223 */ /* 0x180fe20000010019 */
[----:B------:R-:W-:Y:S01]  /*3db0*/  FFMA.FTZ R6, R6, R8, R25 ;  /* 0x0000000806067223 */ /* 0x000fe20000010019 */
[----:B------:R-:W-:-:S04]  /*3dc0*/  IMAD.WIDE.U32 R56, R48, UR12, R56 ;  /* 0x0000000c30387c25 */ /* 0x000fc8000f8e0038 */
[----:B------:R-:W-:Y:S01]  /*3dd0*/  FFMA.FTZ R9, R18, R16, -R9 ;  /* 0x0000001012097223 */ /* 0x000fe20000010809 */
[----:B------:R-:W-:Y:S01]  /*3de0*/  FFMA.FTZ R17, R19, R17, -R6 ;  /* 0x0000001113117223 */ /* 0x000fe20000010806 */
[----:B------:R-:W-:Y:S01]  /*3df0*/  IMAD R41, R48, UR13, R41 ;  /* 0x0000000d30297c24 */ /* 0x000fe2000f8e0229 */
[----:B------:R-:W-:Y:S01]  /*3e00*/  ULDC.64 UR12, c[0x0][0x210] ;  /* 0x00008400000c7ab9 */ /* 0x000fe20000000a00 */
[-C--:B------:R-:W-:Y:S01]  /*3e10*/  FMUL.FTZ R16, R9, R44.reuse ;  /* 0x0000002c09107220 */ /* 0x080fe20000410000 */
[----:B--23--:R-:W-:Y:S01]  /*3e20*/  LEA R2, P0, R56, UR12, 0x2 ;  /* 0x0000000c38027c11 */ /* 0x00cfe2000f8010ff */
[----:B------:R-:W-:Y:S01]  /*3e30*/  FMUL.FTZ R17, R17, R44 ;  /* 0x0000002c11117220 */ /* 0x000fe20000410000 */
[----:B------:R-:W-:-:S04]  /*3e40*/  IADD3 R41, R57, R41, RZ ;  /* 0x0000002939297210 */ /* 0x000fc80007ffe0ff */
[----:B------:R-:W-:-:S05]  /*3e50*/  LEA.HI.X R3, R56, UR13, R41, 0x2, P0 ;  /* 0x0000000d38037c11 */ /* 0x000fca00080f1429 */
[----:B------:R4:W-:Y:S02]  /*3e60*/  STG.E.64 desc[UR8][R2.64], R16 ;  /* 0x0000001002007986 */ /* 0x0009e4000c101b08 */
.L_x_2099:
[----:B------:R-:W-:Y:S05]  /*3e70*/  BSYNC B0 ;  /* 0x0000000000007941 */ /* 0x000fea0003800000 */
.L_x_2098:
[----:B--234-:R-:W2:Y:S01]  /*3e80*/  LDC R3, c[0x0][0x10] ;  /* 0x00000400ff037b82 */ /* 0x01cea20000000800 */
[----:B------:R-:W-:Y:S02]  /*3e90*/  IADD3 R46, R46, 0x1, RZ ;  /* 0x000000012e2e7810 */ /* 0x000fe40007ffe0ff */
[----:B--2---:R-:W-:-:S04]  /*3ea0*/  IADD3 R52, R3, R52, RZ ;  /* 0x0000003403347210 */ /* 0x004fc80007ffe0ff */
[----:B------:R-:W-:-:S13]  /*3eb0*/  ISETP.GE.AND P0, PT, R52, UR4, PT ;  /* 0x0000000434007c0c */ /* 0x000fda000bf06270 */
[----:B------:R-:W-:Y:S05]  /*3ec0*/  @!P0 BRA `(.L_x_2100) ;  /* 0xffffffc400108947 */ /* 0x000fea000383ffff */
.L_x_2065:
[----:B------:R-:W2:Y:S01]  /*3ed0*/  LDC R4, c[0x0][0xc] ;  /* 0x00000300ff047b82 */ /* 0x000ea20000000800 */
[----:B------:R-:W-:Y:S01]  /*3ee0*/  ISETP.NE.AND P1, PT, R53, RZ, PT ;  /* 0x000000ff3500720c */ /* 0x000fe20003f25270 */
[----:B------:R-:W-:Y:S06]  /*3ef0*/  BSSY B0, `(.L_x_2101) ;  /* 0x0000011000007945 */ /* 0x000fec0003800000 */
[----:B------:R-:W3:Y:S08]  /*3f00*/  LDC R7, c[0x0][0x10] ;  /* 0x00000400ff077b82 */ /* 0x000ef00000000800 */
[----:B------:R-:W4:Y:S01]  /*3f10*/  LDC.64 R2, c[0x0][0x258] ;  /* 0x00009600ff027b82 */ /* 0x000f220000000a00 */
[----:B--2---:R-:W-:-:S02]  /*3f20*/  ISETP.NE.AND P0, PT, R4, 0x1, PT ;  /* 0x000000010400780c */ /* 0x004fc40003f05270 */
[----:B---3--:R-:W-:-:S04]  /*3f30*/  SHF.L.U32 R0, R7, 0x1, RZ ;  /* 0x0000000107007819 */ /* 0x008fc800000006ff */
[----:B------:R-:W-:-:S05]  /*3f40*/  SEL R5, R0, RZ, P0 ;  /* 0x000000ff00057207 */ /* 0x000fca0000000000 */
[----:B----4-:R-:W-:Y:S01]  /*3f50*/  IMAD.WIDE.U32 R2, R5, 0x4, R2 ;  /* 0x0000000405027825 */ /* 0x010fe200078e0002 */
[----:B------:R-:W-:Y:S06]  /*3f60*/  @P1 BRA `(.L_x_2102) ;  /* 0x0000000000241947 */ /* 0x000fec0003800000 */
[----:B------:R-:W2:Y:S01]  /*3f70*/  S2R R0, SR_LANEID ;  /* 0x0000000000007919 */ /* 0x000ea20000000000 */
[----:B------:R-:W-:Y:S02]  /*3f80*/  VOTEU.ANY UR4, UPT, PT ;  /* 0x0000000000047886 */ /* 0x000fe400038e0100 */
[----:B------:R-:W-:Y:S02]  /*3f90*/  UFLO.U32 UR5, UR4 ;  /* 0x00000004000572bd */ /* 0x000fe400080e0000 */
[----:B------:R-:W3:Y:S04]  /*3fa0*/  POPC R5, UR4 ;  /* 0x0000000400057d09 */ /* 0x000ee80008000000 */
[----:B--2---:R-:W-:-:S13]  /*3fb0*/  ISETP.EQ.U32.AND P0, PT, R0, UR5, PT ;  /* 0x0000000500007c0c */ /* 0x004fda000bf02070 */
[----:B------:R-:W-:Y:S06]  /*3fc0*/  @P0 MEMBAR.ALL.GPU ;  /* 0x0000000000000992 */ /* 0x000fec000000a000 */
[----:B------:R-:W-:-:S00]  /*3fd0*/  @P0 ERRBAR ;  /* 0x00000000000009ab */ /* 0x000fc00000000000 */
[----:B------:R-:W-:Y:S06]  /*3fe0*/  @P0 CGAERRBAR ;  /* 0x00000000000005ab */ /* 0x000fec0000000000 */
[----:B---3--:R2:W-:Y:S02]  /*3ff0*/  @P0 REDG.E.ADD.S32.STRONG.GPU desc[UR8][R2.64], R5 ;  /* 0x000000050200098e */ /* 0x0085e4000c10e388 */
.L_x_2102:
[----:B------:R-:W-:Y:S05]  /*4000*/  BSYNC B0 ;  /* 0x0000000000007941 */ /* 0x000fea0003800000 */
.L_x_2101:
[----:B------:R-:W3:Y:S01]  /*4010*/  S2UR UR4, SR_CTAID.X ;  /* 0x00000000000479c3 */ /* 0x000ee20000002500 */
[----:B------:R-:W-:Y:S02]  /*4020*/  IADD3 R0, R4, -0x1, RZ ;  /* 0xffffffff04007810 */ /* 0x000fe40007ffe0ff */
[----:B--2---:R-:W-:-:S05]  /*4030*/  IADD3 R5, R7, -0x1, RZ ;  /* 0xffffffff07057810 */ /* 0x004fca0007ffe0ff */
[----:B------:R-:W2:Y:S01]  /*4040*/  S2UR UR5, SR_CTAID.Y ;  /* 0x00000000000579c3 */ /* 0x000ea20000002600 */
[----:B---3--:R-:W-:-:S04]  /*4050*/  ISETP.NE.AND P0, PT, R0, UR4, PT ;  /* 0x0000000400007c0c */ /* 0x008fc8000bf05270 */
[----:B--2---:R-:W-:-:S13]  /*4060*/  ISETP.NE.OR P0, PT, R5, UR5, P0 ;  /* 0x0000000505007c0c */ /* 0x004fda0008705670 */
[----:B------:R-:W-:Y:S05]  /*4070*/  @P0 EXIT ;  /* 0x000000000000094d */ /* 0x000fea0003800000 */
[----:B------:R-:W-:Y:S05]  /*4080*/  @P1 BRA `(.L_x_2103) ;  /* 0x0000000000201947 */ /* 0x000fea0003800000 */
[----:B------:R-:W-:-:S05]  /*4090*/  IMAD R0, R4, R7, RZ ;  /* 0x0000000704007224 */ /* 0x000fca00078e02ff */
[----:B------:R-:W-:-:S13]  /*40a0*/  ISETP.NE.AND P0, PT, R0, -0x1, PT ;  /* 0xffffffff0000780c */ /* 0x000fda0003f05270 */
[----:B------:R-:W-:Y:S05]  /*40b0*/  @!P0 BRA `(.L_x_2103) ;  /* 0x0000000000148947 */ /* 0x000fea0003800000 */
.L_x_2104:
[----:B------:R-:W2:Y:S04]  /*40c0*/  LDG.E.STRONG.GPU R5, desc[UR8][R2.64] ;  /* 0x0000000802057981 */ /* 0x000ea8000c1ef900 */
[----:B--2---:R-:W-:Y:S01]  /*40d0*/  CCTL.IVALL ;  /* 0x00000000ff00798f */ /* 0x004fe20002000000 */
[----:B------:R-:W-:Y:S05]  /*40e0*/  YIELD ;  /* 0x0000000000007946 */ /* 0x000fea0003800000 */
[----:B------:R-:W-:-:S13]  /*40f0*/  ISETP.NE.AND P0, PT, R5, R0, PT ;  /* 0x000000000500720c */ /* 0x000fda0003f05270 */
[----:B------:R-:W-:Y:S05]  /*4100*/  @P0 BRA `(.L_x_2104) ;  /* 0xfffffffc00ec0947 */ /* 0x000fea000383ffff */
.L_x_2103:
[----:B------:R-:W-:Y:S05]  /*4110*/  WARPSYNC.ALL ;  /* 0x0000000000007948 */ /* 0x000fea0003800000 */
[----:B0-----:R-:W0:Y:S08]  /*4120*/  LDC.64 R22, c[0x0][0x288] ;  /* 0x0000a200ff167b82 */ /* 0x001e300000000a00 */
        /* <DEDUP_REMOVED lines=17> */
[----:B------:R-:W2:Y:S03]  /*4240*/  LDC.64 R16, c[0x0][0x220] ;  /* 0x00008800ff107b82 */ /* 0x000ea60000000a00 */
[----:B------:R-:W-:-:S04]  /*4250*/  IADD3.X R5, RZ, R5, RZ, P0, !PT ;  /* 0x00000005ff057210 */ /* 0x000fc800007fe4ff */
[--C-:B-1----:R-:W-:Y:S02]  /*4260*/  SHF.R.S64 R27, R2, 0x1, R5.reuse ;  /* 0x00000001021b7819 */ /* 0x102fe40000001005 */
[----:B------:R-:W-:-:S04]  /*4270*/  SHF.R.S32.HI R2, RZ, 0x1, R5 ;  /* 0x00000001ff027819 */ /* 0x000fc80000011405 */
[----:B------:R-:W-:-:S07]  /*4280*/  SHF.L.U64.HI R29, R27, 0x2, R2 ;  /* 0x000000021b1d7819 */ /* 0x000fce0000010202 */
.L_x_2105:
[----:B------:R-:W-:-:S04]  /*4290*/  LEA R6, P0, R53, UR4, 0x2 ;  /* 0x0000000435067c11 */ /* 0x000fc8000f8010ff */
[----:B------:R-:W-:Y:S02]  /*42a0*/  LEA.HI.X R7, R53, UR5, R0, 0x2, P0 ;  /* 0x0000000535077c11 */ /* 0x000fe400080f1400 */
[-C--:B------:R-:W-:Y:S02]  /*42b0*/  LEA R8, P0, R24, R6.reuse, 0x2 ;  /* 0x0000000618087211 */ /* 0x080fe400078010ff */
[-C--:B------:R-:W-:Y:S01]  /*42c0*/  LEA R12, P1, R22, R6.reuse, 0x2 ;  /* 0x00000006160c7211 */ /* 0x080fe200078210ff */
[----:B-1----:R-:W3:Y:S01]  /*42d0*/  LDG.E R18, desc[UR8][R6.64] ;  /* 0x0000000806127981 */ /* 0x002ee2000c1e1900 */
        /* <DEDUP_REMOVED lines=10> */
[----:B--2---:R-:W-:Y:S01]  /*4380*/  IMAD.WIDE R4, R5, 0x4, R16 ;  /* 0x0000000405047825 */ /* 0x004fe200078e0210 */
[----:B------:R-:W-:Y:S02]  /*4390*/  ISETP.GT.U32.AND P0, PT, R24, R53, PT ;  /* 0x000000351800720c */ /* 0x000fe40003f04070 */
[----:B------:R-:W-:-:S04]  /*43a0*/  SHF.R.S32.HI R0, RZ, 0x1f, R53 ;  /* 0x0000001fff007819 */ /* 0x000fc80000011435 */
[----:B------:R-:W-:Y:S01]  /*43b0*/  ISETP.GT.AND.EX P0, PT, R25, R0, PT, P0 ;  /* 0x000000001900720c */ /* 0x000fe20003f04300 */
[----:B---3--:R1:W-:Y:S04]  /*43c0*/  STG.E.64 desc[UR8][R2.64], R18 ;  /* 0x0000001202007986 */ /* 0x0083e8000c101b08 */
[----:B----4-:R1:W-:Y:S08]  /*43d0*/  STG.E.64 desc[UR8][R4.64], R20 ;  /* 0x0000001404007986 */ /* 0x0103f0000c101b08 */
[----:B------:R-:W-:Y:S05]  /*43e0*/  @P0 BRA `(.L_x_2105) ;  /* 0xfffffffc00a80947 */ /* 0x000fea000383ffff */
[----:B------:R-:W-:Y:S05]  /*43f0*/  EXIT ;  /* 0x000000000000794d */ /* 0x000fea0003800000 */
.L_x_2106:
        /* <DEDUP_REMOVED lines=16> */
.L_x_5138:


//--------------------- .text._Z35group_norm_nhwc_bwd_one_pass_kernelI11Fp32IOFp32WLi128ELi84ELi672EEv26Group_norm_nhwc_bwd_params --------------------------
	.section	.text._Z35group_norm_nhwc_bwd_one_pass_kernelI11Fp32IOFp32WLi128ELi84ELi672EEv26Group_norm_nhwc_bwd_params,"ax",@progbits
	.align	128
        .global         _Z35group_norm_nhwc_bwd_one_pass_kernelI11Fp32IOFp32WLi128ELi84ELi672EEv26Group_norm_nhwc_bwd_params
        .type           _Z35group_norm_nhwc_bwd_one_pass_kernelI11Fp32IOFp32WLi128ELi84ELi672EEv26Group_norm_nhwc_bwd_params,@function
        .size           _Z35group_norm_nhwc_bwd_one_pass_kernelI11Fp32IOFp32WLi128ELi84ELi672EEv26Group_norm_nhwc_bwd_params,(.L_x_5139 - _Z35group_norm_nhwc_bwd_one_pass_kernelI11Fp32IOFp32WLi128ELi84ELi672EEv26Group_norm_nhwc_bwd_params)
        .other          _Z35group_norm_nhwc_bwd_one_pass_kernelI11Fp32IOFp32WLi128ELi84ELi672EEv26Group_norm_nhwc_bwd_params,@"STO_CUDA_ENTRY STV_DEFAULT"
_Z35group_norm_nhwc_bwd_one_pass_kernelI11Fp32IOFp32WLi128ELi84ELi672EEv26Group_norm_nhwc_bwd_params:
.text._Z35group_norm_nhwc_bwd_one_pass_kernelI11Fp32IOFp32WLi128ELi84ELi672EEv26Group_norm_nhwc_bwd_params:
        /* <DEDUP_REMOVED lines=28> */
[----:B------:R-:W-:Y:S02]  /*01c0*/  USHF.R.S32.HI UR8, URZ, 0x1, UR12 ;  /* 0x000000013f087899 */ /* 0x000fe4000801140c */
[----:B------:R-:W-:Y:S01]  /*01d0*/  UIADD3.X UR10, URZ, UR10, URZ, UP0, !UPT ;  /* 0x0000000a3f0a7290 */ /* 0x000fe200087fe43f */
[----:B------:R-:W-:Y:S01]  /*01e0*/  SHF.R.S32.HI R3, RZ, 0x5, R3 ;  /* 0x00000005ff037819 */ /* 0x000fe20000011403 */
[----:B------:R-:W-:Y:S02]  /*01f0*/  ULDC.U8 UR17, c[0x0][0x2a4] ;  /* 0x0000a90000117ab9 */ /* 0x000fe40000000000 */
[----:B------:R-:W-:-:S02]  /*0200*/  USHF.R.S64 UR9, UR9, 0x1, UR10 ;  /* 0x0000000109097899 */ /* 0x000fc4000800100a */
        /* <DEDUP_REMOVED lines=21> */
.L_x_2158:
[----:B012---:R-:W0:Y:S01]  /*0360*/  LDC R6, c[0x0][0x2a0] ;  /* 0x0000a800ff067b82 */ /* 0x007e220000000800 */
[----:B------:R-:W-:Y:S01]  /*0370*/  ISETP.LE.AND P5, PT, RZ, UR6, PT ;  /* 0x00000006ff007c0c */ /* 0x000fe2000bfa3270 */
[----:B------:R-:W-:Y:S01]  /*0380*/  ULDC.64 UR18, c[0x0][0x290] ;  /* 0x0000a40000127ab9 */ /* 0x000fe20000000a00 */
[----:B---3--:R-:W-:Y:S01]  /*0390*/  SHF.R.S32.HI R11, RZ, 0x1f, R66 ;  /* 0x0000001fff0b7819 */ /* 0x008fe20000011442 */
[----:B------:R-:W-:Y:S01]  /*03a0*/  ULDC.64 UR12, c[0x0][0x298] ;  /* 0x0000a600000c7ab9 */ /* 0x000fe20000000a00 */
[----:B------:R-:W-:Y:S02]  /*03b0*/  SHF.R.S32.HI R19, RZ, 0x1f, R65 ;  /* 0x0000001fff137819 */ /* 0x000fe40000011441 */
[----:B------:R-:W-:Y:S02]  /*03c0*/  CS2R R36, SRZ ;  /* 0x0000000000247805 */ /* 0x000fe4000001ff00 */
[----:B------:R-:W-:Y:S01]  /*03d0*/  ISETP.GE.U32.AND P6, PT, R65, UR18, PT ;  /* 0x0000001241007c0c */ /* 0x000fe2000bfc6070 */
[----:B------:R-:W1:Y:S01]  /*03e0*/  @P1 LDC.64 R12, c[0x0][0x288] ;  /* 0x0000a200ff0c1b82 */ /* 0x000e620000000a00 */
[----:B------:R-:W-:-:S02]  /*03f0*/  SHF.R.S32.HI R21, RZ, 0x1f, R64 ;  /* 0x0000001fff157819 */ /* 0x000fc40000011440 */
[----:B------:R-:W-:Y:S02]  /*0400*/  ISETP.GE.AND.EX P6, PT, R19, UR19, PT, P6 ;  /* 0x0000001313007c0c */ /* 0x000fe4000bfc6360 */
[----:B------:R-:W-:Y:S02]  /*0410*/  SHF.R.S32.HI R17, RZ, 0x1f, R63 ;  /* 0x0000001fff117819 */ /* 0x000fe4000001143f */
[----:B------:R-:W-:Y:S01]  /*0420*/  ISETP.GT.U32.OR P6, PT, R68, 0x29f, P6 ;  /* 0x0000029f4400780c */ /* 0x000fe200037c4470 */
[----:B------:R-:W2:Y:S01]  /*0430*/  @P1 LDC.64 R26, c[0x0][0x230] ;  /* 0x00008c00ff1a1b82 */ /* 0x000ea20000000a00 */
[----:B------:R-:W-:Y:S02]  /*0440*/  SHF.R.S32.HI R31, RZ, 0x1f, R62 ;  /* 0x0000001fff1f7819 */ /* 0x000fe4000001143e */
[----:B0---4-:R-:W-:-:S05]  /*0450*/  IABS R5, R6 ;  /* 0x0000000600057213 */ /* 0x011fca0000000000 */
[----:B------:R-:W0:Y:S01]  /*0460*/  @P1 LDC.64 R24, c[0x0][0x228] ;  /* 0x00008a00ff181b82 */ /* 0x000e220000000a00 */
[----:B------:R-:W3:Y:S08]  /*0470*/  I2F.RP R0, R5 ;  /* 0x0000000500007306 */ /* 0x000ef00000209400 */
[----:B---3--:R-:W3:Y:S02]  /*0480*/  MUFU.RCP R0, R0 ;  /* 0x0000000000007308 */ /* 0x008ee40000001000 */
[----:B---3--:R-:W-:-:S06]  /*0490*/  IADD3 R2, R0, 0xffffffe, RZ ;  /* 0x0ffffffe00027810 */ /* 0x008fcc0007ffe0ff */
[----:B------:R3:W4:Y:S02]  /*04a0*/  F2I.FTZ.U32.TRUNC.NTZ R3, R2 ;  /* 0x0000000200037305 */ /* 0x000724000021f000 */
[----:B---3--:R-:W-:Y:S01]  /*04b0*/  HFMA2.MMA R2, -RZ, RZ, 0, 0 ;  /* 0x00000000ff027435 */ /* 0x008fe200000001ff */
[----:B----4-:R-:W-:-:S05]  /*04c0*/  IADD3 R4, RZ, -R3, RZ ;  /* 0x80000003ff047210 */ /* 0x010fca0007ffe0ff */
        /* <DEDUP_REMOVED lines=14> */
[----:B------:R-:W-:-:S02]  /*05b0*/  ISETP.GE.U32.AND P0, PT, R66, UR18, PT ;  /* 0x0000001242007c0c */ /* 0x000fc4000bf06070 */
[----:B------:R-:W-:Y:S02]  /*05c0*/  SEL R0, R5, R0, !P2 ;  /* 0x0000000005007207 */ /* 0x000fe40005000000 */
[----:B------:R-:W-:Y:S02]  /*05d0*/  ISETP.NE.AND P2, PT, R6, RZ, PT ;  /* 0x000000ff0600720c */ /* 0x000fe40003f45270 */
[----:B------:R-:W-:Y:S02]  /*05e0*/  LOP3.LUT R5, RZ, R6, RZ, 0x33, !PT ;  /* 0x00000006ff057212 */ /* 0x000fe400078e33ff */
[----:B------:R-:W-:Y:S01]  /*05f0*/  @!P5 IADD3 R0, -R0, RZ, RZ ;  /* 0x000000ff0000d210 */ /* 0x000fe20007ffe1ff */
[----:B------:R-:W3:Y:S01]  /*0600*/  @!P6 LDC.64 R6, c[0x0][0x288] ;  /* 0x0000a200ff06eb82 */ /* 0x000ee20000000a00 */
[----:B------:R-:W-:Y:S02]  /*0610*/  ISETP.GE.AND.EX P0, PT, R11, UR19, PT, P0 ;  /* 0x000000130b007c0c */ /* 0x000fe4000bf06300 */
[----:B------:R-:W-:-:S02]  /*0620*/  @P4 IADD3 R3, R3, 0x1, RZ ;  /* 0x0000000103034810 */ /* 0x000fc40007ffe0ff */
[----:B------:R-:W-:Y:S02]  /*0630*/  SEL R71, R5, R0, !P2 ;  /* 0x0000000005477207 */ /* 0x000fe40005000000 */
[----:B------:R-:W-:Y:S02]  /*0640*/  ISETP.GT.U32.OR P0, PT, R68, 0x29f, P0 ;  /* 0x0000029f4400780c */ /* 0x000fe40000704470 */
[----:B------:R-:W-:Y:S01]  /*0650*/  @!P3 IADD3 R3, -R3, RZ, RZ ;  /* 0x000000ff0303b210 */ /* 0x000fe20007ffe1ff */
[----:B------:R-:W-:Y:S01]  /*0660*/  IMAD R0, R71, 0x54, RZ ;  /* 0x0000005447007824 */ /* 0x000fe200078e02ff */
[----:B------:R-:W-:Y:S02]  /*0670*/  ISETP.GE.U32.AND P4, PT, R64, UR18, PT ;  /* 0x0000001240007c0c */ /* 0x000fe4000bf86070 */
[----:B------:R-:W-:Y:S02]  /*0680*/  SEL R3, R5, R3, !P2 ;  /* 0x0000000305037207 */ /* 0x000fe40005000000 */
[----:B------:R-:W-:-:S02]  /*0690*/  SHF.R.S32.HI R5, RZ, 0x1f, R69 ;  /* 0x0000001fff057819 */ /* 0x000fc40000011445 */
[----:B------:R-:W-:Y:S02]  /*06a0*/  IADD3 R72, P2, R69, R0, RZ ;  /* 0x0000000045487210 */ /* 0x000fe40007f5e0ff */
[----:B------:R-:W-:Y:S02]  /*06b0*/  SHF.R.S32.HI R2, RZ, 0x1f, R3 ;  /* 0x0000001fff027819 */ /* 0x000fe40000011403 */
[----:B------:R-:W-:Y:S02]  /*06c0*/  LEA.HI.X.SX32 R73, R0, R5, 0x1, P2 ;  /* 0x0000000500497211 */ /* 0x000fe400010f0eff */
[----:B------:R-:W4:Y:S01]  /*06d0*/  @!P0 LDC.64 R4, c[0x0][0x288] ;  /* 0x0000a200ff048b82 */ /* 0x000f220000000a00 */
[----:B------:R-:W-:Y:S01]  /*06e0*/  IMAD R2, R2, UR12, RZ ;  /* 0x0000000c02027c24 */ /* 0x000fe2000f8e02ff */
[----:B------:R-:W-:Y:S01]  /*06f0*/  ISETP.GE.AND.EX P4, PT, R21, UR19, PT, P4 ;  /* 0x0000001315007c0c */ /* 0x000fe2000bf86340 */
[----:B------:R-:W-:Y:S01]  /*0700*/  IMAD.WIDE.U32 R72, R3, UR12, R72 ;  /* 0x0000000c03487c25 */ /* 0x000fe2000f8e0048 */
[----:B------:R-:W-:-:S02]  /*0710*/  ISETP.GE.U32.AND P3, PT, R63, UR18, PT ;  /* 0x000000123f007c0c */ /* 0x000fc4000bf66070 */
[C---:B------:R-:W-:Y:S01]  /*0720*/  ISETP.GT.U32.OR P4, PT, R68.reuse, 0x29f, P4 ;  /* 0x0000029f4400780c */ /* 0x040fe20002784470 */
[----:B------:R-:W-:Y:S01]  /*0730*/  IMAD R75, R3, UR13, R2 ;  /* 0x0000000d034b7c24 */ /* 0x000fe2000f8e0202 */
[----:B------:R-:W-:Y:S01]  /*0740*/  @P1 MOV R74, R72 ;  /* 0x00000048004a1202 */ /* 0x000fe20000000f00 */
[----:B-1----:R-:W-:Y:S01]  /*0750*/  @P1 IMAD R2, R59, R12, RZ ;  /* 0x0000000c3b021224 */ /* 0x002fe200078e02ff */
[----:B------:R-:W-:Y:S01]  /*0760*/  @!P0 MOV R14, R72 ;  /* 0x00000048000e8202 */ /* 0x000fe20000000f00 */
[----:B---3--:R-:W-:Y:S01]  /*0770*/  @!P6 IMAD R20, R19, R6, RZ ;  /* 0x000000061314e224 */ /* 0x008fe200078e02ff */
[----:B------:R-:W-:Y:S01]  /*0780*/  IADD3 R75, R73, R75, RZ ;  /* 0x0000004b494b7210 */ /* 0x000fe20007ffe0ff */
[----:B------:R-:W-:Y:S01]  /*0790*/  @P1 IMAD R13, R67, R13, R2 ;  /* 0x0000000d430d1224 */ /* 0x000fe200078e0202 */
[----:B------:R-:W-:Y:S01]  /*07a0*/  ISETP.GE.AND.EX P3, PT, R17, UR19, PT, P3 ;  /* 0x0000001311007c0c */ /* 0x000fe2000bf66330 */
[----:B------:R-:W1:Y:S01]  /*07b0*/  @!P0 LDC.64 R2, c[0x0][0x230] ;  /* 0x00008c00ff028b82 */ /* 0x000e620000000a00 */
[----:B------:R-:W-:Y:S01]  /*07c0*/  @!P0 MOV R15, R75 ;  /* 0x0000004b000f8202 */ /* 0x000fe20000000f00 */
[----:B------:R-:W-:Y:S01]  /*07d0*/  @P1 IMAD.WIDE.U32 R8, R67, R12, R74 ;  /* 0x0000000c43081225 */ /* 0x000fe200078e004a */
[----:B------:R-:W-:-:S02]  /*07e0*/  ISETP.GT.U32.OR P3, PT, R68, 0x29f, P3 ;  /* 0x0000029f4400780c */ /* 0x000fc40001f64470 */
[----:B------:R-:W-:Y:S01]  /*07f0*/  CS2R R32, SRZ ;  /* 0x0000000000207805 */ /* 0x000fe2000001ff00 */
[----:B------:R-:W-:Y:S01]  /*0800*/  ULDC.64 UR12, c[0x0][0x248] ;  /* 0x00009200000c7ab9 */ /* 0x000fe20000000a00 */
[----:B------:R-:W-:Y:S01]  /*0810*/  @P1 IADD3 R13, R9, R13, RZ ;  /* 0x0000000d090d1210 */ /* 0x000fe20007ffe0ff */
[-C--:B----4-:R-:W-:Y:S01]  /*0820*/  @!P0 IMAD R12, R11, R4.reuse, RZ ;  /* 0x000000040b0c8224 */ /* 0x090fe200078e02ff */
[----:B------:R-:W-:Y:S01]  /*0830*/  @P1 SHF.L.U32 R9, R8, 0x2, RZ ;  /* 0x0000000208091819 */ /* 0x000fe200000006ff */
[----:B------:R-:W3:Y:S01]  /*0840*/  @!P0 LDC.64 R10, c[0x0][0x228] ;  /* 0x00008a00ff0a8b82 */ /* 0x000ee20000000a00 */
[----:B------:R-:W-:Y:S01]  /*0850*/  @!P0 IMAD.WIDE.U32 R14, R66, R4, R14 ;  /* 0x00000004420e8225 */ /* 0x000fe200078e000e */
[----:B------:R-:W-:Y:S02]  /*0860*/  @P1 SHF.L.U64.HI R18, R8, 0x2, R13 ;  /* 0x0000000208121819 */ /* 0x000fe4000001020d */
[----:B--2---:R-:W-:Y:S01]  /*0870*/  @P1 IADD3 R26, P5, R9, R26, RZ ;  /* 0x0000001a091a1210 */ /* 0x004fe20007fbe0ff */
[----:B------:R-:W-:Y:S01]  /*0880*/  @!P0 IMAD R23, R66, R5, R12 ;  /* 0x0000000542178224 */ /* 0x000fe200078e020c */
[----:B------:R-:W-:-:S02]  /*0890*/  @!P0 SHF.L.U32 R19, R14, 0x2, RZ ;  /* 0x000000020e138819 */ /* 0x000fc400000006ff */
[----:B------:R-:W2:Y:S01]  /*08a0*/  @!P6 LDC.64 R4, c[0x0][0x230] ;  /* 0x00008c00ff04eb82 */ /* 0x000ea20000000a00 */
[----:B0-----:R-:W-:Y:S02]  /*08b0*/  @P1 IADD3 R24, P2, R9, R24, RZ ;  /* 0x0000001809181210 */ /* 0x001fe40007f5e0ff */
[----:B------:R-:W-:Y:S01]  /*08c0*/  @!P0 IADD3 R15, R15, R23, RZ ;  /* 0x000000170f0f8210 */ /* 0x000fe20007ffe0ff */
[----:B------:R-:W-:Y:S01]  /*08d0*/  @!P6 IMAD R23, R65, R7, R20 ;  /* 0x000000074117e224 */ /* 0x000fe200078e0214 */
[----:B------:R-:W-:Y:S02]  /*08e0*/  @P1 IADD3.X R27, R18, R27, RZ, P5, !PT ;  /* 0x0000001b121b1210 */ /* 0x000fe40002ffe4ff */
[----:B------:R-:W-:Y:S01]  /*08f0*/  @!P0 SHF.L.U64.HI R16, R14, 0x2, R15 ;  /* 0x000000020e108819 */ /* 0x000fe2000001020f */
[----:B------:R-:W0:Y:S01]  /*0900*/  @!P4 LDC.64 R12, c[0x0][0x288] ;  /* 0x0000a200ff0ccb82 */ /* 0x000e220000000a00 */
[----:B------:R-:W-:Y:S02]  /*0910*/  @!P6 MOV R14, R72 ;  /* 0x00000048000ee202 */ /* 0x000fe40000000f00 */
[----:B------:R-:W-:-:S02]  /*0920*/  @!P6 MOV R15, R75 ;  /* 0x0000004b000fe202 */ /* 0x000fc40000000f00 */
[----:B------:R-:W-:Y:S01]  /*0930*/  @P1 IADD3.X R25, R18, R25, RZ, P2, !PT ;  /* 0x0000001912191210 */ /* 0x000fe200017fe4ff */
[----:B------:R-:W-:Y:S02]  /*0940*/  @!P6 IMAD.WIDE.U32 R14, R65, R6, R14 ;  /* 0x00000006410ee225 */ /* 0x000fe400078e000e */
[----:B------:R-:W4:Y:S01]  /*0950*/  @!P6 LDC.64 R8, c[0x0][0x228] ;  /* 0x00008a00ff08eb82 */ /* 0x000f220000000a00 */
[C---:B-1----:R-:W-:Y:S02]  /*0960*/  @!P0 IADD3 R6, P5, R19.reuse, R2, RZ ;  /* 0x0000000213068210 */ /* 0x042fe40007fbe0ff */
[----:B---3--:R-:W-:Y:S02]  /*0970*/  @!P0 IADD3 R10, P2, R19, R10, RZ ;  /* 0x0000000a130a8210 */ /* 0x008fe40007f5e0ff */
[----:B------:R-:W-:Y:S02]  /*0980*/  @!P0 IADD3.X R7, R16, R3, RZ, P5, !PT ;  /* 0x0000000310078210 */ /* 0x000fe40002ffe4ff */
[----:B------:R-:W-:Y:S01]  /*0990*/  @!P6 IADD3 R3, R15, R23, RZ ;  /* 0x000000170f03e210 */ /* 0x000fe20007ffe0ff */
[----:B------:R-:W-:Y:S01]  /*09a0*/  UIMAD.WIDE UR12, UR6, 0x8, UR12 ;  /* 0x00000008060c78a5 */ /* 0x000fe2000f8e020c */
[----:B------:R-:W-:Y:S01]  /*09b0*/  @!P6 SHF.L.U32 R15, R14, 0x2, RZ ;  /* 0x000000020e0fe819 */ /* 0x000fe200000006ff */
[----:B------:R-:W1:Y:S01]  /*09c0*/  @!P4 LDC.64 R22, c[0x0][0x228] ;  /* 0x00008a00ff16cb82 */ /* 0x000e620000000a00 */
[----:B------:R-:W-:Y:S01]  /*09d0*/  @!P0 IADD3.X R11, R16, R11, RZ, P2, !PT ;  /* 0x0000000b100b8210 */ /* 0x000fe200017fe4ff */
[----:B------:R3:W5:Y:S01]  /*09e0*/  @!P0 LDG.E.64 R36, desc[UR14][R6.64] ;  /* 0x0000000e06248981 */ /* 0x000762000c1e1b00 */
[----:B------:R-:W-:-:S02]  /*09f0*/  @!P6 SHF.L.U64.HI R14, R14, 0x2, R3 ;  /* 0x000000020e0ee819 */ /* 0x000fc40000010203 */
[----:B--2---:R-:W-:Y:S01]  /*0a00*/  @!P6 IADD3 R28, P2, R15, R4, RZ ;  /* 0x000000040f1ce210 */ /* 0x004fe20007f5e0ff */
[----:B0-----:R-:W-:Y:S01]  /*0a10*/  @!P4 IMAD R21, R21, R12, RZ ;  /* 0x0000000c1515c224 */ /* 0x001fe200078e02ff */
[----:B------:R-:W-:Y:S01]  /*0a20*/  @!P4 MOV R2, R72 ;  /* 0x000000480002c202 */ /* 0x000fe20000000f00 */
[----:B------:R-:W0:Y:S01]  /*0a30*/  @!P3 LDC.64 R18, c[0x0][0x228] ;  /* 0x00008a00ff12bb82 */ /* 0x000e220000000a00 */
[----:B------:R-:W-:Y:S01]  /*0a40*/  @!P6 IADD3.X R29, R14, R5, RZ, P2, !PT ;  /* 0x000000050e1de210 */ /* 0x000fe200017fe4ff */
[----:B------:R-:W-:Y:S01]  /*0a50*/  @!P4 IMAD R21, R64, R13, R21 ;  /* 0x0000000d4015c224 */ /* 0x000fe200078e0215 */
[----:B------:R-:W-:Y:S02]  /*0a60*/  ISETP.GE.U32.AND P2, PT, R62, UR18, PT ;  /* 0x000000123e007c0c */ /* 0x000fe4000bf46070 */
[----:B----4-:R-:W-:Y:S02]  /*0a70*/  @!P6 IADD3 R8, P5, R15, R8, RZ ;  /* 0x000000080f08e210 */ /* 0x010fe40007fbe0ff */
[----:B---3--:R-:W-:-:S02]  /*0a80*/  CS2R R6, SRZ ;  /* 0x0000000000067805 */ /* 0x008fc4000001ff00 */
[----:B------:R-:W-:Y:S01]  /*0a90*/  ISETP.GE.AND.EX P2, PT, R31, UR19, PT, P2 ;  /* 0x000000131f007c0c */ /* 0x000fe2000bf46320 */
[----:B------:R2:W5:Y:S01]  /*0aa0*/  @!P6 LDG.E.64 R32, desc[UR14][R28.64] ;  /* 0x0000000e1c20e981 */ /* 0x000562000c1e1b00 */
[----:B------:R-:W-:Y:S02]  /*0ab0*/  @!P4 MOV R3, R75 ;  /* 0x0000004b0003c202 */ /* 0x000fe40000000f00 */
[----:B------:R-:W-:Y:S02]  /*0ac0*/  CS2R R4, SRZ ;  /* 0x0000000000047805 */ /* 0x000fe4000001ff00 */
[----:B------:R-:W-:Y:S02]  /*0ad0*/  ISETP.GT.U32.OR P2, PT, R68, 0x29f, P2 ;  /* 0x0000029f4400780c */ /* 0x000fe40001744470 */
[----:B------:R-:W-:Y:S01]  /*0ae0*/  @!P6 IADD3.X R9, R14, R9, RZ, P5, !PT ;  /* 0x000000090e09e210 */ /* 0x000fe20002ffe4ff */
[----:B------:R-:W-:Y:S01]  /*0af0*/  @!P4 IMAD.WIDE.U32 R12, R64, R12, R2 ;  /* 0x0000000c400cc225 */ /* 0x000fe200078e0002 */
[----:B------:R-:W3:Y:S01]  /*0b00*/  @!P4 LDC.64 R14, c[0x0][0x230] ;  /* 0x00008c00ff0ecb82 */ /* 0x000ee20000000a00 */
[----:B------:R-:W-:Y:S01]  /*0b10*/  MOV R30, UR12 ;  /* 0x0000000c001e7c02 */ /* 0x000fe20008000f00 */
[----:B------:R-:W5:Y:S02]  /*0b20*/  @!P0 LDG.E.64 R4, desc[UR14][R10.64] ;  /* 0x0000000e0a048981 */ /* 0x000f64000c1e1b00 */
[----:B------:R-:W-:-:S02]  /*0b30*/  @!P4 IADD3 R13, R13, R21, RZ ;  /* 0x000000150d0dc210 */ /* 0x000fc40007ffe0ff */
[C---:B------:R-:W-:Y:S01]  /*0b40*/  @!P4 SHF.L.U32 R39, R12.reuse, 0x2, RZ ;  /* 0x000000020c27c819 */ /* 0x040fe200000006ff */
[----:B------:R4:W5:Y:S01]  /*0b50*/  @!P6 LDG.E.64 R6, desc[UR14][R8.64] ;  /* 0x0000000e0806e981 */ /* 0x000962000c1e1b00 */
[----:B------:R-:W1:Y:S01]  /*0b60*/  @!P3 LDC.64 R2, c[0x0][0x288] ;  /* 0x0000a200ff02bb82 */ /* 0x000e620000000a00 */
[----:B--2---:R-:W-:Y:S02]  /*0b70*/  @!P3 MOV R28, R72 ;  /* 0x00000048001cb202 */ /* 0x004fe40000000f00 */
[----:B------:R-:W-:Y:S02]  /*0b80*/  @!P3 MOV R29, R75 ;  /* 0x0000004b001db202 */ /* 0x000fe40000000f00 */
[----:B------:R-:W-:-:S03]  /*0b90*/  @!P4 SHF.L.U64.HI R12, R12, 0x2, R13 ;  /* 0x000000020c0cc819 */ /* 0x000fc6000001020d */
[----:B------:R-:W2:Y:S01]  /*0ba0*/  @!P2 LDC.64 R20, c[0x0][0x288] ;  /* 0x0000a200ff14ab82 */ /* 0x000ea20000000a00 */
[----:B---3--:R-:W-:-:S07]  /*0bb0*/  @!P4 IADD3 R14, P6, R39, R14, RZ ;  /* 0x0000000e270ec210 */ /* 0x008fce0007fde0ff */
[----:B------:R-:W3:Y:S01]  /*0bc0*/  @!P2 LDC.64 R42, c[0x0][0x230] ;  /* 0x00008c00ff2aab82 */ /* 0x000ee20000000a00 */
[-C--:B-1----:R-:W-:Y:S01]  /*0bd0*/  @!P3 IMAD R16, R17, R2.reuse, RZ ;  /* 0x000000021110b224 */ /* 0x082fe200078e02ff */
[----:B------:R-:W-:Y:S01]  /*0be0*/  SHF.R.S32.HI R35, RZ, 0x1f, R61 ;  /* 0x0000001fff237819 */ /* 0x000fe2000001143d */
[----:B------:R-:W-:Y:S01]  /*0bf0*/  @!P3 IMAD.WIDE.U32 R28, R63, R2, R28 ;  /* 0x000000023f1cb225 */ /* 0x000fe200078e001c */
[----:B------:R-:W-:-:S04]  /*0c00*/  @!P4 IADD3.X R15, R12, R15, RZ, P6, !PT ;  /* 0x0000000f0c0fc210 */ /* 0x000fc800037fe4ff */
[----:B------:R-:W1:Y:S01]  /*0c10*/  @!P2 LDC.64 R44, c[0x0][0x228] ;  /* 0x00008a00ff2cab82 */ /* 0x000e620000000a00 */
[----:B------:R-:W-:Y:S01]  /*0c20*/  @!P3 IMAD R3, R63, R3, R16 ;  /* 0x000000033f03b224 */ /* 0x000fe200078e0210 */
[----:B------:R-:W-:Y:S01]  /*0c30*/  @!P4 IADD3 R2, P6, R39, R22, RZ ;  /* 0x000000162702c210 */ /* 0x000fe20007fde0ff */
[----:B--2---:R-:W-:-:S03]  /*0c40*/  @!P2 IMAD R31, R31, R20, RZ ;  /* 0x000000141f1fa224 */ /* 0x004fc600078e02ff */
[----:B------:R-:W-:Y:S02]  /*0c50*/  @!P3 IADD3 R29, R29, R3, RZ ;  /* 0x000000031d1db210 */ /* 0x000fe40007ffe0ff */
[----:B------:R-:W2:Y:S01]  /*0c60*/  @!P3 LDC.64 R16, c[0x0][0x230] ;  /* 0x00008c00ff10bb82 */ /* 0x000ea20000000a00 */
[----:B------:R-:W-:Y:S01]  /*0c70*/  @!P4 IADD3.X R3, R12, R23, RZ, P6, !PT ;  /* 0x000000170c03c210 */ /* 0x000fe200037fe4ff */
[----:B------:R-:W-:Y:S01]  /*0c80*/  @!P2 IMAD R23, R62, R21, R31 ;  /* 0x000000153e17a224 */ /* 0x000fe200078e021f */
[C---:B----4-:R-:W-:Y:S02]  /*0c90*/  @!P3 SHF.L.U32 R9, R28.reuse, 0x2, RZ ;  /* 0x000000021c09b819 */ /* 0x050fe400000006ff */
[----:B------:R-:W-:Y:S02]  /*0ca0*/  @!P3 SHF.L.U64.HI R12, R28, 0x2, R29 ;  /* 0x000000021c0cb819 */ /* 0x000fe4000001021d */
[----:B------:R-:W-:Y:S02]  /*0cb0*/  @!P2 MOV R28, R72 ;  /* 0x00000048001ca202 */ /* 0x000fe40000000f00 */
[----:B------:R-:W-:-:S02]  /*0cc0*/  @!P2 MOV R29, R75 ;  /* 0x0000004b001da202 */ /* 0x000fc40000000f00 */
[----:B------:R-:W-:Y:S02]  /*0cd0*/  MOV R31, UR13 ;  /* 0x0000000d001f7c02 */ /* 0x000fe40008000f00 */
[----:B------:R-:W-:Y:S01]  /*0ce0*/  ISETP.GE.U32.AND P0, PT, R61, UR18, PT ;  /* 0x000000123d007c0c */ /* 0x000fe2000bf06070 */
[----:B------:R-:W-:Y:S02]  /*0cf0*/  @!P2 IMAD.WIDE.U32 R28, R62, R20, R28 ;  /* 0x000000143e1ca225 */ /* 0x000fe400078e001c */
[----:B------:R4:W4:Y:S01]  /*0d00*/  LDG.E.64 R20, desc[UR14][R30.64] ;  /* 0x0000000e1e147981 */ /* 0x000922000c1e1b00 */
[----:B------:R-:W-:-:S04]  /*0d10*/  ISETP.GE.AND.EX P0, PT, R35, UR19, PT, P0 ;  /* 0x0000001323007c0c */ /* 0x000fc8000bf06300 */
[----:B------:R-:W-:Y:S02]  /*0d20*/  ISETP.GT.U32.OR P0, PT, R68, 0x29f, P0 ;  /* 0x0000029f4400780c */ /* 0x000fe40000704470 */
[----:B------:R-:W-:Y:S02]  /*0d30*/  SHF.R.S32.HI R13, RZ, 0x1f, R60 ;  /* 0x0000001fff0d7819 */ /* 0x000fe4000001143c */
[----:B------:R-:W-:-:S04]  /*0d40*/  ISETP.GE.U32.AND P5, PT, R60, UR18, PT ;  /* 0x000000123c007c0c */ /* 0x000fc8000bfa6070 */
[----:B------:R-:W-:-:S05]  /*0d50*/  ISETP.GE.AND.EX P5, PT, R13, UR19, PT, P5 ;  /* 0x000000130d007c0c */ /* 0x000fca000bfa6350 */
[----:B------:R-:W3:Y:S01]  /*0d60*/  @!P0 LDC.64 R10, c[0x0][0x288] ;  /* 0x0000a200ff0a8b82 */ /* 0x000ee20000000a00 */
[----:B------:R-:W-:Y:S02]  /*0d70*/  ISETP.GT.U32.OR P5, PT, R68, 0x29f, P5 ;  /* 0x0000029f4400780c */ /* 0x000fe40002fa4470 */
[----:B--2---:R-:W-:-:S04]  /*0d80*/  @!P3 IADD3 R16, P6, R9, R16, RZ ;  /* 0x000000100910b210 */ /* 0x004fc80007fde0ff */
[----:B------:R-:W-:Y:S01]  /*0d90*/  @!P3 IADD3.X R17, R12, R17, RZ, P6, !PT ;  /* 0x000000110c11b210 */ /* 0x000fe200037fe4ff */
[----:B------:R-:W2:Y:S01]  /*0da0*/  @!P0 LDC.64 R46, c[0x0][0x230] ;  /* 0x00008c00ff2e8b82 */ /* 0x000ea20000000a00 */
[----:B0-----:R-:W-:-:S07]  /*0db0*/  @!P3 IADD3 R18, P6, R9, R18, RZ ;  /* 0x000000120912b210 */ /* 0x001fce0007fde0ff */
[----:B------:R-:W0:Y:S01]  /*0dc0*/  @!P5 LDC.64 R8, c[0x0][0x288] ;  /* 0x0000a200ff08db82 */ /* 0x000e220000000a00 */
[----:B------:R-:W-:Y:S02]  /*0dd0*/  @!P2 IADD3 R29, R29, R23, RZ ;  /* 0x000000171d1da210 */ /* 0x000fe40007ffe0ff */
[----:B------:R-:W-:Y:S02]  /*0de0*/  @!P3 IADD3.X R19, R12, R19, RZ, P6, !PT ;  /* 0x000000130c13b210 */ /* 0x000fe400037fe4ff */
[C---:B------:R-:W-:Y:S01]  /*0df0*/  @!P2 SHF.L.U64.HI R12, R28.reuse, 0x2, R29 ;  /* 0x000000021c0ca819 */ /* 0x040fe2000001021d */
[----:B---3--:R-:W-:Y:S01]  /*0e00*/  @!P0 IMAD R34, R35, R10, RZ ;  /* 0x0000000a23228224 */ /* 0x008fe200078e02ff */
[----:B------:R-:W-:Y:S01]  /*0e10*/  @!P2 SHF.L.U32 R35, R28, 0x2, RZ ;  /* 0x000000021c23a819 */ /* 0x000fe200000006ff */
[----:B------:R-:W3:Y:S01]  /*0e20*/  @!P0 LDC.64 R22, c[0x0][0x228] ;  /* 0x00008a00ff168b82 */ /* 0x000ee20000000a00 */
[----:B------:R-:W-:Y:S02]  /*0e30*/  @!P0 MOV R28, R72 ;  /* 0x00000048001c8202 */ /* 0x000fe40000000f00 */
[----:B------:R-:W-:Y:S01]  /*0e40*/  @!P0 MOV R29, R75 ;  /* 0x0000004b001d8202 */ /* 0x000fe20000000f00 */
[----:B------:R-:W-:Y:S01]  /*0e50*/  @!P0 IMAD R49, R61, R11, R34 ;  /* 0x0000000b3d318224 */ /* 0x000fe200078e0222 */
[----:B------:R-:W-:Y:S01]  /*0e60*/  @!P2 IADD3 R42, P6, R35, R42, RZ ;  /* 0x0000002a232aa210 */ /* 0x000fe20007fde0ff */
[----:B------:R-:W-:-:S03]  /*0e70*/  @!P0 IMAD.WIDE.U32 R10, R61, R10, R28 ;  /* 0x0000000a3d0a8225 */ /* 0x000fc600078e001c */
[C---:B------:R-:W-:Y:S01]  /*0e80*/  @!P2 IADD3.X R43, R12.reuse, R43, RZ, P6, !PT ;  /* 0x0000002b0c2ba210 */ /* 0x040fe200037fe4ff */
[----:B------:R-:W4:Y:S01]  /*0e90*/  @!P5 LDC.64 R38, c[0x0][0x230] ;  /* 0x00008c00ff26db82 */ /* 0x000f220000000a00 */
[----:B-1----:R-:W-:Y:S02]  /*0ea0*/  @!P2 IADD3 R44, P6, R35, R44, RZ ;  /* 0x0000002c232ca210 */ /* 0x002fe40007fde0ff */
[----:B------:R-:W-:Y:S01]  /*0eb0*/  @!P0 IADD3 R11, R11, R49, RZ ;  /* 0x000000310b0b8210 */ /* 0x000fe20007ffe0ff */
[----:B0-----:R-:W-:Y:S01]  /*0ec0*/  @!P5 IMAD R28, R13, R8, RZ ;  /* 0x000000080d1cd224 */ /* 0x001fe200078e02ff */
[----:B------:R-:W-:Y:S02]  /*0ed0*/  @!P2 IADD3.X R45, R12, R45, RZ, P6, !PT ;  /* 0x0000002d0c2da210 */ /* 0x000fe400037fe4ff */
[C---:B------:R-:W-:Y:S01]  /*0ee0*/  @!P0 SHF.L.U32 R13, R10.reuse, 0x2, RZ ;  /* 0x000000020a0d8819 */ /* 0x040fe200000006ff */
[----:B------:R-:W0:Y:S01]  /*0ef0*/  @!P5 LDC.64 R40, c[0x0][0x228] ;  /* 0x00008a00ff28db82 */ /* 0x000e220000000a00 */
[----:B------:R-:W-:-:S02]  /*0f00*/  @!P0 SHF.L.U64.HI R12, R10, 0x2, R11 ;  /* 0x000000020a0c8819 */ /* 0x000fc4000001020b */
[----:B------:R-:W-:Y:S02]  /*0f10*/  @!P5 MOV R10, R72 ;  /* 0x00000048000ad202 */ /* 0x000fe40000000f00 */
[----:B------:R-:W-:Y:S01]  /*0f20*/  @!P5 MOV R11, R75 ;  /* 0x0000004b000bd202 */ /* 0x000fe20000000f00 */
[C---:B------:R-:W-:Y:S01]  /*0f30*/  @!P5 IMAD R29, R60.reuse, R9, R28 ;  /* 0x000000093c1dd224 */ /* 0x040fe200078e021c */
[----:B--2---:R-:W-:Y:S01]  /*0f40*/  @!P0 IADD3 R46, P6, R13, R46, RZ ;  /* 0x0000002e0d2e8210 */ /* 0x004fe20007fde0ff */
[----:B------:R-:W-:-:S03]  /*0f50*/  @!P5 IMAD.WIDE.U32 R8, R60, R8, R10 ;  /* 0x000000083c08d225 */ /* 0x000fc600078e000a */
[----:B------:R-:W-:Y:S02]  /*0f60*/  @!P0 IADD3.X R47, R12, R47, RZ, P6, !PT ;  /* 0x0000002f0c2f8210 */ /* 0x000fe400037fe4ff */
[----:B------:R-:W-:Y:S02]  /*0f70*/  @!P5 IADD3 R11, R9, R29, RZ ;  /* 0x0000001d090bd210 */ /* 0x000fe40007ffe0ff */
[----:B---3--:R-:W-:Y:S02]  /*0f80*/  @!P0 IADD3 R22, P6, R13, R22, RZ ;  /* 0x000000160d168210 */ /* 0x008fe40007fde0ff */
[C---:B------:R-:W-:Y:S02]  /*0f90*/  @!P5 SHF.L.U32 R9, R8.reuse, 0x2, RZ ;  /* 0x000000020809d819 */ /* 0x040fe400000006ff */
[----:B------:R-:W-:Y:S02]  /*0fa0*/  @!P5 SHF.L.U64.HI R8, R8, 0x2, R11 ;  /* 0x000000020808d819 */ /* 0x000fe4000001020b */
[----:B------:R-:W-:-:S02]  /*0fb0*/  CS2R R10, SRZ ;  /* 0x00000000000a7805 */ /* 0x000fc4000001ff00 */
[----:B------:R-:W-:Y:S02]  /*0fc0*/  @!P0 IADD3.X R23, R12, R23, RZ, P6, !PT ;  /* 0x000000170c178210 */ /* 0x000fe400037fe4ff */
[----:B----4-:R-:W-:Y:S02]  /*0fd0*/  CS2R R30, SRZ ;  /* 0x00000000001e7805 */ /* 0x010fe4000001ff00 */
[C---:B------:R-:W-:Y:S02]  /*0fe0*/  @!P5 IADD3 R38, P6, R9.reuse, R38, RZ ;  /* 0x000000260926d210 */ /* 0x040fe40007fde0ff */
[----:B------:R-:W-:Y:S01]  /*0ff0*/  CS2R R12, SRZ ;  /* 0x00000000000c7805 */ /* 0x000fe2000001ff00 */
[----:B------:R1:W5:Y:S01]  /*1000*/  @!P4 LDG.E.64 R10, desc[UR14][R2.64] ;  /* 0x0000000e020ac981 */ /* 0x000362000c1e1b00 */
[----:B------:R-:W-:Y:S02]  /*1010*/  @!P5 IADD3.X R39, R8, R39, RZ, P6, !PT ;  /* 0x000000270827d210 */ /* 0x000fe400037fe4ff */
[----:B0-----:R-:W-:Y:S01]  /*1020*/  @!P5 IADD3 R40, P6, R9, R40, RZ ;  /* 0x000000280928d210 */ /* 0x001fe20007fde0ff */
[----:B------:R0:W5:Y:S04]  /*1030*/  @!P4 LDG.E.64 R30, desc[UR14][R14.64] ;  /* 0x0000000e0e1ec981 */ /* 0x000168000c1e1b00 */
[----:B------:R2:W5:Y:S01]  /*1040*/  @!P3 LDG.E.64 R12, desc[UR14][R18.64] ;  /* 0x0000000e120cb981 */ /* 0x000562000c1e1b00 */
[----:B-1----:R-:W-:Y:S01]  /*1050*/  HFMA2.MMA R3, -RZ, RZ, 0, 0 ;  /* 0x00000000ff037435 */ /* 0x002fe200000001ff */
[----:B------:R-:W-:-:S02]  /*1060*/  MOV R2, RZ ;  /* 0x000000ff00027202 */ /* 0x000fc40000000f00 */
[----:B------:R-:W-:Y:S02]  /*1070*/  @!P5 IADD3.X R41, R8, R41, RZ, P6, !PT ;  /* 0x000000290829d210 */ /* 0x000fe400037fe4ff */
[----:B0-----:R-:W-:Y:S02]  /*1080*/  CS2R R14, SRZ ;  /* 0x00000000000e7805 */ /* 0x001fe4000001ff00 */
[----:B--2---:R-:W-:-:S04]  /*1090*/  CS2R R18, SRZ ;  /* 0x0000000000127805 */ /* 0x004fc8000001ff00 */
[----:B------:R-:W5:Y:S04]  /*10a0*/  @!P2 LDG.E.64 R14, desc[UR14][R44.64] ;  /* 0x0000000e2c0ea981 */ /* 0x000f68000c1e1b00 */
[----:B------:R-:W5:Y:S04]  /*10b0*/  @!P5 LDG.E.64 R2, desc[UR14][R38.64] ;  /* 0x0000000e2602d981 */ /* 0x000f68000c1e1b00 */
[----:B------:R-:W5:Y:S01]  /*10c0*/  @!P5 LDG.E.64 R18, desc[UR14][R40.64] ;  /* 0x0000000e2812d981 */ /* 0x000f62000c1e1b00 */
[----:B------:R-:W-:Y:S02]  /*10d0*/  CS2R R8, SRZ ;  /* 0x0000000000087805 */ /* 0x000fe4000001ff00 */
[----:B------:R-:W-:-:S04]  /*10e0*/  CS2R R28, SRZ ;  /* 0x00000000001c7805 */ /* 0x000fc8000001ff00 */
[----:B------:R0:W5:Y:S04]  /*10f0*/  @P1 LDG.E.64 R8, desc[UR14][R24.64] ;  /* 0x0000000e18081981 */ /* 0x000168000c1e1b00 */
[----:B------:R1:W5:Y:S01]  /*1100*/  @!P3 LDG.E.64 R28, desc[UR14][R16.64] ;  /* 0x0000000e101cb981 */ /* 0x000362000c1e1b00 */
[----:B0-----:R-:W-:Y:S02]  /*1110*/  CS2R R24, SRZ ;  /* 0x0000000000187805 */ /* 0x001fe4000001ff00 */
[----:B-1----:R-:W-:-:S04]  /*1120*/  CS2R R16, SRZ ;  /* 0x0000000000107805 */ /* 0x002fc8000001ff00 */
[----:B------:R-:W5:Y:S04]  /*1130*/  @!P0 LDG.E.64 R24, desc[UR14][R46.64] ;  /* 0x0000000e2e188981 */ /* 0x000f68000c1e1b00 */
[----:B------:R-:W5:Y:S01]  /*1140*/  @!P0 LDG.E.64 R16, desc[UR14][R22.64] ;  /* 0x0000000e16108981 */ /* 0x000f62000c1e1b00 */
[----:B------:R-:W-:-:S06]  /*1150*/  CS2R R34, SRZ ;  /* 0x0000000000227805 */ /* 0x000fcc000001ff00 */
[----:B------:R0:W5:Y:S02]  /*1160*/  @P1 LDG.E.64 R34, desc[UR14][R26.64] ;  /* 0x0000000e1a221981 */ /* 0x000164000c1e1b00 */
[----:B0-----:R-:W-:-:S06]  /*1170*/  CS2R R26, SRZ ;  /* 0x00000000001a7805 */ /* 0x001fcc000001ff00 */
[----:B------:R0:W5:Y:S01]  /*1180*/  @!P2 LDG.E.64 R26, desc[UR14][R42.64] ;  /* 0x0000000e2a1aa981 */ /* 0x000162000c1e1b00 */
[----:B------:R-:W-:Y:S01]  /*1190*/  UMOV UR13, 0x3f800000 ;  /* 0x3f800000000d7882 */ /* 0x000fe20000000000 */
[----:B------:R-:W-:Y:S01]  /*11a0*/  BSSY B0, `(.L_x_2108) ;  /* 0x000001a000007945 */ /* 0x000fe20003800000 */
[----:B------:R-:W-:Y:S02]  /*11b0*/  CS2R R22, SRZ ;  /* 0x0000000000167805 */ /* 0x000fe4000001ff00 */
[----:B------:R-:W-:-:S13]  /*11c0*/  R2UR UR12, R20 ;  /* 0x00000000140c72ca */ /* 0x000fda00000e0000 */
[----:B------:R-:W-:-:S05]  /*11d0*/  MOV R20, UR12 ;  /* 0x0000000c00147c02 */ /* 0x000fca0008000f00 */
[----:B------:R-:W-:-:S05]  /*11e0*/  FFMA.FTZ R21, -R20, UR12, R21 ;  /* 0x0000000c14157c23 */ /* 0x000fca0008010115 */
[----:B------:R-:W-:-:S13]  /*11f0*/  FSETP.GTU.FTZ.AND P0, PT, R21, RZ, PT ;  /* 0x000000ff1500720b */ /* 0x000fda0003f1c000 */
[----:B------:R-:W-:Y:S01]  /*1200*/  VOTEU.ANY UP0, P0 ;  /* 0x00000000003f7886 */ /* 0x000fe20000000100 */
[----:B------:R-:W-:-:S04]  /*1210*/  PLOP3.LUT P0, PT, PT, PT, UP0, 0x80, 0x0 ;  /* 0x000000000000781c */ /* 0x000fc80003f0f008 */
[----:B------:R-:W-:-:S09]  /*1220*/  @UP0 ULDC UR11, c[0x0][0x250] ;  /* 0x00009400000b0ab9 */ /* 0x000fd20000000800 */
[----:B0-----:R-:W-:-:S06]  /*1230*/  @P0 FADD.FTZ R42, R21, UR11 ;  /* 0x0000000b152a0e21 */ /* 0x001fcc0008010000 */
[----:B------:R-:W0:Y:S01]  /*1240*/  @P0 MUFU.RSQ R42, R42 ;  /* 0x0000002a002a0308 */ /* 0x000e220000001400 */
[----:B------:R-:W-:Y:S02]  /*1250*/  CS2R R20, SRZ ;  /* 0x0000000000147805 */ /* 0x000fe4000001ff00 */
        /* <DEDUP_REMOVED lines=14> */
.L_x_2109:
[----:B------:R-:W-:Y:S05]  /*1340*/  BSYNC B0 ;  /* 0x0000000000007941 */ /* 0x000fea0003800000 */
.L_x_2108:
[----:B------:R-:W-:Y:S01]  /*1350*/  ISETP.NE.AND P5, PT, RZ, UR17, PT ;  /* 0x00000011ff007c0c */ /* 0x000fe2000bfa5270 */
[----:B-----5:R-:W-:Y:S01]  /*1360*/  FADD.FTZ R57, R34, -UR12 ;  /* 0x8000000c22397e21 */ /* 0x020fe20008010000 */
[----:B------:R-:W-:Y:S01]  /*1370*/  FADD.FTZ R54, R35, -UR12 ;  /* 0x8000000c23367e21 */ /* 0x000fe20008010000 */
[----:B------:R-:W-:Y:S01]  /*1380*/  FADD.FTZ R55, R36, -UR12 ;  /* 0x8000000c24377e21 */ /* 0x000fe20008010000 */
[----:B------:R-:W-:Y:S01]  /*1390*/  FADD.FTZ R37, R37, -UR12 ;  /* 0x8000000c25257e21 */ /* 0x000fe20008010000 */
[----:B------:R-:W-:Y:S01]  /*13a0*/  MOV R34, R8 ;  /* 0x0000000800227202 */ /* 0x000fe20000000f00 */
[----:B------:R-:W-:Y:S01]  /*13b0*/  FMUL.FTZ R57, R57, UR13 ;  /* 0x0000000d39397c20 */ /* 0x000fe20008410000 */
[----:B------:R-:W-:Y:S01]  /*13c0*/  MOV R36, R9 ;  /* 0x0000000900247202 */ /* 0x000fe20000000f00 */
[----:B------:R-:W-:Y:S01]  /*13d0*/  FMUL.FTZ R54, R54, UR13 ;  /* 0x0000000d36367c20 */ /* 0x000fe20008410000 */
[----:B------:R-:W-:-:S04]  /*13e0*/  MOV R35, R4 ;  /* 0x0000000400237202 */ /* 0x000fc80000000f00 */
[----:B------:R-:W-:Y:S05]  /*13f0*/  @!P5 BRA `(.L_x_2110) ;  /* 0x000000000048d947 */ /* 0x000fea0003800000 */
        /* <DEDUP_REMOVED lines=14> */
[----:B------:R-:W-:-:S03]  /*14e0*/  FMUL.FTZ R36, R9, R42 ;  /* 0x0000002a09247220 */ /* 0x000fc60000410000 */
[----:B------:R-:W-:Y:S01]  /*14f0*/  FFMA.FTZ R45, R34, R45, 1 ;  /* 0x3f800000222d7423 */ /* 0x000fe2000001002d */
[----:B------:R-:W-:-:S03]  /*1500*/  FMUL.FTZ R34, R39, R0 ;  /* 0x0000000027227220 */ /* 0x000fc60000410000 */
[----:B------:R-:W-:-:S07]  /*1510*/  FMUL.FTZ R36, R36, R45 ;  /* 0x0000002d24247220 */ /* 0x000fce0000410000 */
.L_x_2110:
[----:B0-----:R-:W-:Y:S01]  /*1520*/  FMUL.FTZ R38, R34, R20 ;  /* 0x0000001422267220 */ /* 0x001fe20000410000 */
[----:B------:R-:W-:Y:S01]  /*1530*/  MOV R0, R5 ;  /* 0x0000000500007202 */ /* 0x000fe20000000f00 */
        /* <DEDUP_REMOVED lines=21> */
[----:B------:R-:W-:-:S04]  /*1690*/  FFMA.FTZ R0, R0, R45, 1 ;  /* 0x3f80000000007423 */ /* 0x000fc8000001002d */
[----:B------:R-:W-:Y:S01]  /*16a0*/  FMUL.FTZ R35, R43, R0 ;  /* 0x000000002b237220 */ /* 0x000fe20000410000 */
[----:B------:R-:W-:-:S07]  /*16b0*/  FMUL.FTZ R0, R37, R46 ;  /* 0x0000002e25007220 */ /* 0x000fce0000410000 */
.L_x_2111:
[----:B------:R-:W-:Y:S01]  /*16c0*/  FFMA.FTZ R42, R54, R39, R41 ;  /* 0x00000027362a7223 */ /* 0x000fe20000010029 */
[----:B------:R-:W-:Y:S01]  /*16d0*/  FMUL.FTZ R40, R35, R20 ;  /* 0x0000001423287220 */ /* 0x000fe20000410000 */
[----:B------:R-:W-:Y:S01]  /*16e0*/  FADD.FTZ R39, R39, R38 ;  /* 0x0000002627277221 */ /* 0x000fe20000010000 */
[----:B------:R-:W-:Y:S01]  /*16f0*/  FADD.FTZ R53, R32, -UR12 ;  /* 0x8000000c20357e21 */ /* 0x000fe20008010000 */
[----:B------:R-:W-:Y:S01]  /*1700*/  FADD.FTZ R50, R33, -UR12 ;  /* 0x8000000c21327e21 */ /* 0x000fe20008010000 */
[----:B------:R-:W-:Y:S01]  /*1710*/  FFMA.FTZ R37, R55, R40, R42 ;  /* 0x0000002837257223 */ /* 0x000fe2000001002a */
[----:B------:R-:W-:Y:S01]  /*1720*/  FADD.FTZ R38, R39, R40 ;  /* 0x0000002827267221 */ /* 0x000fe20000010000 */
[----:B------:R-:W-:Y:S01]  /*1730*/  MOV R32, R6 ;  /* 0x0000000600207202 */ /* 0x000fe20000000f00 */
[----:B------:R-:W-:Y:S01]  /*1740*/  FMUL.FTZ R53, R53, UR13 ;  /* 0x0000000d35357c20 */ /* 0x000fe20008410000 */
[----:B------:R-:W-:Y:S01]  /*1750*/  MOV R33, R7 ;  /* 0x0000000700217202 */ /* 0x000fe20000000f00 */
        /* <DEDUP_REMOVED lines=16> */
[----:B-1----:R-:W-:-:S03]  /*1860*/  FADD.FTZ R46, -R44, 1 ;  /* 0x3f8000002c2e7421 */ /* 0x002fc60000010100 */
[----:B------:R-:W-:Y:S01]  /*1870*/  FMUL.FTZ R32, R45, R32 ;  /* 0x000000202d207220 */ /* 0x000fe20000410000 */
[----:B------:R-:W-:Y:S01]  /*1880*/  FFMA.FTZ R46, R33, R46, 1 ;  /* 0x3f800000212e7423 */ /* 0x000fe2000001002e */
[----:B------:R-:W-:-:S04]  /*1890*/  FMUL.FTZ R33, R7, R44 ;  /* 0x0000002c07217220 */ /* 0x000fc80000410000 */
[----:B------:R-:W-:-:S07]  /*18a0*/  FMUL.FTZ R33, R33, R46 ;  /* 0x0000002e21217220 */ /* 0x000fce0000410000 */
.L_x_2112:
        /* <DEDUP_REMOVED lines=31> */
.L_x_2113:
[----:B------:R-:W-:Y:S01]  /*1aa0*/  FFMA.FTZ R42, R50, R39, R37 ;  /* 0x00000027322a7223 */ /* 0x000fe20000010025 */
[----:B------:R-:W-:Y:S01]  /*1ab0*/  FMUL.FTZ R40, R30, R20 ;  /* 0x000000141e287220 */ /* 0x000fe20000410000 */
[----:B------:R-:W-:Y:S01]  /*1ac0*/  FADD.FTZ R41, R39, R38 ;  /* 0x0000002627297221 */ /* 0x000fe20000010000 */
[----:B------:R-:W-:Y:S01]  /*1ad0*/  FMUL.FTZ R39, R31, R21 ;  /* 0x000000151f277220 */ /* 0x000fe20000410000 */
[----:B------:R-:W-:Y:S01]  /*1ae0*/  FADD.FTZ R49, R28, -UR12 ;  /* 0x8000000c1c317e21 */ /* 0x000fe20008010000 */
[----:B------:R-:W-:Y:S01]  /*1af0*/  FFMA.FTZ R37, R51, R40, R42 ;  /* 0x0000002833257223 */ /* 0x000fe2000001002a */
[----:B------:R-:W-:Y:S01]  /*1b00*/  FADD.FTZ R40, R41, R40 ;  /* 0x0000002829287221 */ /* 0x000fe20000010000 */
[----:B------:R-:W-:Y:S01]  /*1b10*/  FADD.FTZ R46, R29, -UR12 ;  /* 0x8000000c1d2e7e21 */ /* 0x000fe20008010000 */
[----:B------:R-:W-:Y:S01]  /*1b20*/  MOV R29, R12 ;  /* 0x0000000c001d7202 */ /* 0x000fe20000000f00 */
[----:B------:R-:W-:Y:S01]  /*1b30*/  FFMA.FTZ R38, R48, R39, R37 ;  /* 0x0000002730267223 */ /* 0x000fe20000010025 */
[----:B------:R-:W-:Y:S01]  /*1b40*/  FADD.FTZ R37, R39, R40 ;  /* 0x0000002827257221 */ /* 0x000fe20000010000 */
[----:B------:R-:W-:Y:S01]  /*1b50*/  MOV R28, R13 ;  /* 0x0000000d001c7202 */ /* 0x000fe20000000f00 */
        /* <DEDUP_REMOVED lines=21> */
.L_x_2114:
[----:B------:R-:W-:Y:S01]  /*1cb0*/  FMUL.FTZ R42, R29, R20 ;  /* 0x000000141d2a7220 */ /* 0x000fe20000410000 */
[----:B------:R-:W-:Y:S01]  /*1cc0*/  FFMA.FTZ R44, R57, R34, RZ ;  /* 0x00000022392c7223 */ /* 0x000fe200000100ff */
[----:B------:R-:W-:Y:S01]  /*1cd0*/  FADD.FTZ R40, RZ, R34 ;  /* 0x00000022ff287221 */ /* 0x000fe20000010000 */
[----:B------:R-:W-:Y:S01]  /*1ce0*/  FMUL.FTZ R41, R28, R21 ;  /* 0x000000151c297220 */ /* 0x000fe20000410000 */
[----:B------:R-:W-:Y:S01]  /*1cf0*/  FFMA.FTZ R39, R49, R42, R38 ;  /* 0x0000002a31277223 */ /* 0x000fe20000010026 */
[----:B------:R-:W-:Y:S01]  /*1d00*/  FADD.FTZ R42, R37, R42 ;  /* 0x0000002a252a7221 */ /* 0x000fe20000010000 */
[----:B------:R-:W-:Y:S01]  /*1d10*/  FFMA.FTZ R34, R55, R35, R44 ;  /* 0x0000002337227223 */ /* 0x000fe2000001002c */
[----:B------:R-:W-:Y:S01]  /*1d20*/  FADD.FTZ R47, R26, -UR12 ;  /* 0x8000000c1a2f7e21 */ /* 0x000fe20008010000 */
[----:B------:R-:W-:Y:S01]  /*1d30*/  FADD.FTZ R44, R27, -UR12 ;  /* 0x8000000c1b2c7e21 */ /* 0x000fe20008010000 */
[----:B------:R-:W-:Y:S01]  /*1d40*/  FFMA.FTZ R38, R46, R41, R39 ;  /* 0x000000292e267223 */ /* 0x000fe20000010027 */
[----:B------:R-:W-:Y:S01]  /*1d50*/  FADD.FTZ R39, R41, R42 ;  /* 0x0000002a29277221 */ /* 0x000fe20000010000 */
[----:B------:R-:W-:Y:S01]  /*1d60*/  FADD.FTZ R35, R40, R35 ;  /* 0x0000002328237221 */ /* 0x000fe20000010000 */
[----:B------:R-:W-:Y:S01]  /*1d70*/  MOV R27, R14 ;  /* 0x0000000e001b7202 */ /* 0x000fe20000000f00 */
[----:B------:R-:W-:Y:S01]  /*1d80*/  FMUL.FTZ R47, R47, UR13 ;  /* 0x0000000d2f2f7c20 */ /* 0x000fe20008410000 */
[----:B------:R-:W-:Y:S01]  /*1d90*/  MOV R26, R15 ;  /* 0x0000000f001a7202 */ /* 0x000fe20000000f00 */
        /* <DEDUP_REMOVED lines=16> */
[----:B-1----:R-:W-:Y:S01]  /*1ea0*/  FADD.FTZ R76, -R70, 1 ;  /* 0x3f800000464c7421 */ /* 0x002fe20000010100 */
[----:B------:R-:W-:-:S03]  /*1eb0*/  FMUL.FTZ R70, R15, R70 ;  /* 0x000000460f467220 */ /* 0x000fc60000410000 */
[----:B------:R-:W-:Y:S01]  /*1ec0*/  FFMA.FTZ R77, R27, R76, 1 ;  /* 0x3f8000001b4d7423 */ /* 0x000fe2000001004c */
[----:B------:R-:W-:-:S04]  /*1ed0*/  FMUL.FTZ R27, R14, R43 ;  /* 0x0000002b0e1b7220 */ /* 0x000fc80000410000 */
[----:B------:R-:W-:Y:S01]  /*1ee0*/  FMUL.FTZ R27, R27, R26 ;  /* 0x0000001a1b1b7220 */ /* 0x000fe20000410000 */
[----:B------:R-:W-:-:S07]  /*1ef0*/  FMUL.FTZ R26, R70, R77 ;  /* 0x0000004d461a7220 */ /* 0x000fce0000410000 */
.L_x_2115:
[----:B------:R-:W-:Y:S01]  /*1f00*/  FMUL.FTZ R40, R27, R20 ;  /* 0x000000141b287220 */ /* 0x000fe20000410000 */
[----:B------:R-:W-:Y:S01]  /*1f10*/  FFMA.FTZ R37, R52, R0, R37 ;  /* 0x0000000034257223 */ /* 0x000fe20000010025 */
[----:B------:R-:W-:Y:S01]  /*1f20*/  FADD.FTZ R36, R41, R0 ;  /* 0x0000000029247221 */ /* 0x000fe20000010000 */
[----:B------:R-:W-:Y:S01]  /*1f30*/  FMUL.FTZ R0, R26, R21 ;  /* 0x000000151a007220 */ /* 0x000fe20000410000 */
[----:B------:R-:W-:Y:S01]  /*1f40*/  FFMA.FTZ R41, R47, R40, R38 ;  /* 0x000000282f297223 */ /* 0x000fe20000010026 */
[----:B------:R-:W-:Y:S01]  /*1f50*/  FADD.FTZ R39, R39, R40 ;  /* 0x0000002827277221 */ /* 0x000fe20000010000 */
[----:B------:R-:W-:Y:S01]  /*1f60*/  FADD.FTZ R38, R25, -UR12 ;  /* 0x8000000c19267e21 */ /* 0x000fe20008010000 */
[----:B------:R-:W-:Y:S01]  /*1f70*/  FADD.FTZ R45, R24, -UR12 ;  /* 0x8000000c182d7e21 */ /* 0x000fe20008010000 */
[----:B------:R-:W-:Y:S01]  /*1f80*/  FFMA.FTZ R40, R44, R0, R41 ;  /* 0x000000002c287223 */ /* 0x000fe20000010029 */
[----:B------:R-:W-:Y:S01]  /*1f90*/  FADD.FTZ R25, R0, R39 ;  /* 0x0000002700197221 */ /* 0x000fe20000010000 */
[----:B------:R-:W-:Y:S01]  /*1fa0*/  FMUL.FTZ R0, R38, UR13 ;  /* 0x0000000d26007c20 */ /* 0x000fe20008410000 */
[----:B------:R-:W-:Y:S01]  /*1fb0*/  MOV R24, R16 ;  /* 0x0000001000187202 */ /* 0x000fe20000000f00 */
[----:B------:R-:W-:Y:S01]  /*1fc0*/  FMUL.FTZ R45, R45, UR13 ;  /* 0x0000000d2d2d7c20 */ /* 0x000fe20008410000 */
[----:B------:R-:W-:Y:S01]  /*1fd0*/  MOV R38, R17 ;  /* 0x0000001100267202 */ /* 0x000fe20000000f00 */
        /* <DEDUP_REMOVED lines=19> */
.L_x_2116:
[----:B------:R-:W-:Y:S01]  /*2110*/  FMUL.FTZ R42, R24, R20 ;  /* 0x00000014182a7220 */ /* 0x000fe20000410000 */
[----:B------:R-:W-:Y:S01]  /*2120*/  FADD.FTZ R2, R2, -UR12 ;  /* 0x8000000c02027e21 */ /* 0x000fe20008010000 */
[----:B------:R-:W-:Y:S02]  /*2130*/  MOV R41, R18 ;  /* 0x0000001200297202 */ /* 0x000fe40000000f00 */
[----:B------:R-:W-:Y:S01]  /*2140*/  FFMA.FTZ R39, R45, R42, R40 ;  /* 0x0000002a2d277223 */ /* 0x000fe20000010028 */
[----:B------:R-:W-:Y:S01]  /*2150*/  FADD.FTZ R42, R25, R42 ;  /* 0x0000002a192a7221 */ /* 0x000fe20000010000 */
[----:B------:R-:W-:-:S04]  /*2160*/  FMUL.FTZ R25, R38, R21 ;  /* 0x0000001526197220 */ /* 0x000fc80000410000 */
[----:B------:R-:W-:Y:S01]  /*2170*/  FFMA.FTZ R40, R0, R25, R39 ;  /* 0x0000001900287223 */ /* 0x000fe20000010027 */
[----:B------:R-:W-:Y:S01]  /*2180*/  FADD.FTZ R39, R3, -UR12 ;  /* 0x8000000c03277e21 */ /* 0x000fe20008010000 */
[----:B------:R-:W-:Y:S01]  /*2190*/  FADD.FTZ R25, R25, R42 ;  /* 0x0000002a19197221 */ /* 0x000fe20000010000 */
[----:B------:R-:W-:Y:S01]  /*21a0*/  FMUL.FTZ R3, R2, UR13 ;  /* 0x0000000d02037c20 */ /* 0x000fe20008410000 */
[----:B------:R-:W-:Y:S01]  /*21b0*/  MOV R42, R19 ;  /* 0x00000013002a7202 */ /* 0x000fe20000000f00 */
        /* <DEDUP_REMOVED lines=16> */
[----:B0-----:R-:W-:-:S04]  /*22c0*/  FADD.FTZ R42, -R70, 1 ;  /* 0x3f800000462a7421 */ /* 0x001fc80000010100 */
[----:B------:R-:W-:Y:S01]  /*22d0*/  FFMA.FTZ R39, R39, R42, 1 ;  /* 0x3f80000027277423 */ /* 0x000fe2000001002a */
[----:B------:R-:W-:-:S04]  /*22e0*/  FMUL.FTZ R42, R19, R70 ;  /* 0x00000046132a7220 */ /* 0x000fc80000410000 */
[----:B------:R-:W-:-:S07]  /*22f0*/  FMUL.FTZ R42, R42, R39 ;  /* 0x000000272a2a7220 */ /* 0x000fce0000410000 */
.L_x_2117:
[----:B------:R-:W-:Y:S01]  /*2300*/  FMUL.FTZ R70, R41, R20 ;  /* 0x0000001429467220 */ /* 0x000fe20000410000 */
[----:B------:R-:W-:Y:S01]  /*2310*/  ISETP.GT.AND P0, PT, R58, 0x1e, PT ;  /* 0x0000001e3a00780c */ /* 0x000fe20003f04270 */
[----:B------:R-:W-:Y:S01]  /*2320*/  FADD.FTZ R35, R35, R32 ;  /* 0x0000002023237221 */ /* 0x000fe20000010000 */
[----:B------:R-:W-:Y:S01]  /*2330*/  FFMA.FTZ R34, R53, R32, R34 ;  /* 0x0000002035227223 */ /* 0x000fe20000010022 */
[----:B------:R-:W-:Y:S01]  /*2340*/  FFMA.FTZ R39, R3, R70, R40 ;  /* 0x0000004603277223 */ /* 0x000fe20000010028 */
[----:B------:R-:W-:Y:S01]  /*2350*/  FADD.FTZ R70, R25, R70 ;  /* 0x0000004619467221 */ /* 0x000fe20000010000 */
[----:B------:R-:W-:Y:S01]  /*2360*/  FMUL.FTZ R25, R42, R21 ;  /* 0x000000152a197220 */ /* 0x000fe20000410000 */
[----:B------:R-:W-:Y:S01]  /*2370*/  FFMA.FTZ R34, R51, R30, R34 ;  /* 0x0000001e33227223 */ /* 0x000fe20000010022 */
[----:B------:R-:W0:Y:S01]  /*2380*/  S2UR UR18, SR_CgaCtaId ;  /* 0x00000000001279c3 */ /* 0x000e220000008800 */
[----:B------:R-:W-:Y:S01]  /*2390*/  FADD.FTZ R36, R36, R33 ;  /* 0x0000002124247221 */ /* 0x000fe20000010000 */
[----:B------:R-:W-:Y:S01]  /*23a0*/  FFMA.FTZ R39, R2, R25, R39 ;  /* 0x0000001902277223 */ /* 0x000fe20000010027 */
[----:B------:R-:W-:Y:S01]  /*23b0*/  FADD.FTZ R25, R25, R70 ;  /* 0x0000004619197221 */ /* 0x000fe20000010000 */
[----:B------:R-:W-:Y:S01]  /*23c0*/  FFMA.FTZ R37, R50, R33, R37 ;  /* 0x0000002132257223 */ /* 0x000fe20000010025 */
[----:B------:R-:W-:Y:S01]  /*23d0*/  FADD.FTZ R33, R36, R31 ;  /* 0x0000001f24217221 */ /* 0x000fe20000010000 */
[----:B------:R-:W-:Y:S01]  /*23e0*/  FFMA.FTZ R34, R49, R29, R34 ;  /* 0x0000001d31227223 */ /* 0x000fe20000010022 */
[----:B------:R-:W1:Y:S01]  /*23f0*/  SHFL.DOWN PT, R40, R39, 0x1, 0x1f ;  /* 0x08201f0027287f89 */ /* 0x000e6200000e0000 */
[----:B------:R-:W-:Y:S01]  /*2400*/  FFMA.FTZ R37, R48, R31, R37 ;  /* 0x0000001f30257223 */ /* 0x000fe20000010025 */
[----:B------:R-:W-:Y:S01]  /*2410*/  FADD.FTZ R33, R33, R28 ;  /* 0x0000001c21217221 */ /* 0x000fe20000010000 */
[----:B------:R-:W-:Y:S01]  /*2420*/  UMOV UR12, 0x400 ;  /* 0x00000400000c7882 */ /* 0x000fe20000000000 */
[----:B------:R-:W2:Y:S01]  /*2430*/  SHFL.DOWN PT, R70, R25, 0x1, 0x1f ;  /* 0x08201f0019467f89 */ /* 0x000ea200000e0000 */
[----:B------:R-:W-:Y:S01]  /*2440*/  FFMA.FTZ R37, R46, R28, R37 ;  /* 0x0000001c2e257223 */ /* 0x000fe20000010025 */
[----:B------:R-:W-:Y:S01]  /*2450*/  UIADD3 UR11, UR12, 0xd0, URZ ;  /* 0x000000d00c0b7890 */ /* 0x000fe2000fffe03f */
[----:B------:R-:W-:Y:S01]  /*2460*/  FFMA.FTZ R34, R47, R27, R34 ;  /* 0x0000001b2f227223 */ /* 0x000fe20000010022 */
[----:B------:R-:W-:Y:S01]  /*2470*/  FADD.FTZ R33, R33, R26 ;  /* 0x0000001a21217221 */ /* 0x000fe20000010000 */
[----:B------:R-:W-:Y:S01]  /*2480*/  FFMA.FTZ R37, R44, R26, R37 ;  /* 0x0000001a2c257223 */ /* 0x000fe20000010025 */
[----:B------:R-:W-:Y:S01]  /*2490*/  ISETP.NE.AND P2, PT, R68, RZ, PT ;  /* 0x000000ff4400720c */ /* 0x000fe20003f45270 */
[----:B------:R-:W-:Y:S01]  /*24a0*/  FFMA.FTZ R34, R45, R24, R34 ;  /* 0x000000182d227223 */ /* 0x000fe20000010022 */
[----:B------:R-:W-:Y:S01]  /*24b0*/  BSSY B0, `(.L_x_2118) ;  /* 0x000005d000007945 */ /* 0x000fe20003800000 */
[----:B------:R-:W-:Y:S01]  /*24c0*/  FFMA.FTZ R37, R0, R38, R37 ;  /* 0x0000002600257223 */ /* 0x000fe20000010025 */
[----:B------:R-:W-:Y:S01]  /*24d0*/  ISETP.GT.U32.AND P3, PT, R68, 0x29, PT ;  /* 0x000000294400780c */ /* 0x000fe20003f64070 */
        /* <DEDUP_REMOVED lines=13> */
[----:B------:R-:W-:-:S03]  /*25b0*/  ISETP.GT.AND P0, PT, R58, 0x17, PT ;  /* 0x000000173a00780c */ /* 0x000fc60003f04270 */
[----:B------:R-:W0:Y:S04]  /*25c0*/  SHFL.DOWN PT, R70, R39, 0x8, 0x1f ;  /* 0x09001f0027467f89 */ /* 0x000e2800000e0000 */
[----:B------:R-:W1:Y:S06]  /*25d0*/  SHFL.DOWN PT, R40, R25, 0x8, 0x1f ;  /* 0x09001f0019287f89 */ /* 0x000e6c00000e0000 */
[----:B0-----:R-:W-:Y:S01]  /*25e0*/  @!P0 FADD.FTZ R39, R39, R70 ;  /* 0x0000004627278221 */ /* 0x001fe20000010000 */
[----:B------:R-:W-:Y:S01]  /*25f0*/  LEA R70, R68, UR11, 0x4 ;  /* 0x0000000b44467c11 */ /* 0x000fe2000f8e20ff */
[----:B-1----:R-:W-:Y:S01]  /*2600*/  @!P0 FADD.FTZ R25, R25, R40 ;  /* 0x0000002819198221 */ /* 0x002fe20000010000 */
[----:B------:R-:W-:Y:S01]  /*2610*/  FADD.FTZ R40, R35, R30 ;  /* 0x0000001e23287221 */ /* 0x000fe20000010000 */
[----:B------:R-:W-:Y:S01]  /*2620*/  ISETP.GT.AND P0, PT, R58, 0xf, PT ;  /* 0x0000000f3a00780c */ /* 0x000fe20003f04270 */
[----:B------:R-:W0:Y:S01]  /*2630*/  SHFL.DOWN PT, R30, R39, 0x10, 0x1f ;  /* 0x0a001f00271e7f89 */ /* 0x000e2200000e0000 */
[----:B------:R-:W-:Y:S01]  /*2640*/  FADD.FTZ R35, R33, R38 ;  /* 0x0000002621237221 */ /* 0x000fe20000010000 */
[----:B------:R-:W-:Y:S01]  /*2650*/  FADD.FTZ R40, R40, R29 ;  /* 0x0000001d28287221 */ /* 0x000fe20000010000 */
[----:B------:R-:W-:Y:S01]  /*2660*/  FFMA.FTZ R33, R2, R42, R37 ;  /* 0x0000002a02217223 */ /* 0x000fe20000010025 */
[----:B------:R-:W1:Y:S01]  /*2670*/  SHFL.DOWN PT, R32, R25, 0x10, 0x1f ;  /* 0x0a001f0019207f89 */ /* 0x000e6200000e0000 */
[----:B------:R-:W-:Y:S01]  /*2680*/  FADD.FTZ R35, R35, R42 ;  /* 0x0000002a23237221 */ /* 0x000fe20000010000 */
[----:B------:R-:W-:-:S04]  /*2690*/  FADD.FTZ R29, R40, R27 ;  /* 0x0000001b281d7221 */ /* 0x000fc80000010000 */
[----:B------:R-:W-:Y:S02]  /*26a0*/  FADD.FTZ R26, R29, R24 ;  /* 0x000000181d1a7221 */ /* 0x000fe40000010000 */
[----:B0-----:R-:W-:Y:S01]  /*26b0*/  @!P0 FADD.FTZ R39, R39, R30 ;  /* 0x0000001e27278221 */ /* 0x001fe20000010000 */
[----:B-1----:R-:W-:Y:S01]  /*26c0*/  @!P0 FADD.FTZ R25, R25, R32 ;  /* 0x0000002019198221 */ /* 0x002fe20000010000 */
[----:B------:R-:W-:Y:S01]  /*26d0*/  ISETP.NE.AND P0, PT, R58, RZ, PT ;  /* 0x000000ff3a00720c */ /* 0x000fe20003f05270 */
[----:B------:R-:W-:Y:S01]  /*26e0*/  FFMA.FTZ R32, R3, R41, R34 ;  /* 0x0000002903207223 */ /* 0x000fe20000010022 */
[----:B------:R-:W-:Y:S01]  /*26f0*/  FADD.FTZ R34, R26, R41 ;  /* 0x000000291a227221 */ /* 0x000fe20000010000 */
[----:B------:R-:W-:-:S04]  /*2700*/  MOV R24, R39 ;  /* 0x0000002700187202 */ /* 0x000fc80000000f00 */
[----:B------:R0:W-:Y:S06]  /*2710*/  STS.128 [R70], R32 ;  /* 0x0000002046007388 */ /* 0x0001ec0000000c00 */
        /* <DEDUP_REMOVED lines=10> */
[----:B------:R-:W-:Y:S01]  /*27c0*/  FADD.FTZ R28, R28, R31 ;  /* 0x0000001f1c1c7221 */ /* 0x000fe20000010000 */
[----:B0-----:R-:W0:Y:S02]  /*27d0*/  LDS.128 R24, [UR11+0x50] ;  /* 0x0000500bff187984 */ /* 0x001e240008000c00 */
[----:B--2---:R-:W-:Y:S01]  /*27e0*/  FADD.FTZ R29, R29, R40 ;  /* 0x000000281d1d7221 */ /* 0x004fe20000010000 */
[----:B------:R-:W-:-:S03]  /*27f0*/  FADD.FTZ R28, R28, R41 ;  /* 0x000000291c1c7221 */ /* 0x000fc60000010000 */
[----:B------:R-:W-:Y:S01]  /*2800*/  FADD.FTZ R29, R29, R42 ;  /* 0x0000002a1d1d7221 */ /* 0x000fe20000010000 */
[----:B------:R-:W-:-:S03]  /*2810*/  FADD.FTZ R28, R28, R43 ;  /* 0x0000002b1c1c7221 */ /* 0x000fc60000010000 */
[----:B---3--:R-:W-:Y:S01]  /*2820*/  FADD.FTZ R41, R29, R36 ;  /* 0x000000241d297221 */ /* 0x008fe20000010000 */
[----:B------:R-:W-:Y:S02]  /*2830*/  FADD.FTZ R36, R28, R37 ;  /* 0x000000251c247221 */ /* 0x000fe40000010000 */
[----:B------:R-:W1:Y:S01]  /*2840*/  LDS.128 R28, [UR11+0x60] ;  /* 0x0000600bff1c7984 */ /* 0x000e620008000c00 */
[----:B------:R-:W-:Y:S01]  /*2850*/  FADD.FTZ R41, R41, R38 ;  /* 0x0000002629297221 */ /* 0x000fe20000010000 */
[----:B------:R-:W-:Y:S02]  /*2860*/  FADD.FTZ R40, R36, R39 ;  /* 0x0000002724287221 */ /* 0x000fe40000010000 */
[----:B------:R-:W2:Y:S01]  /*2870*/  LDS.128 R36, [UR11+0x70] ;  /* 0x0000700bff247984 */ /* 0x000ea20008000c00 */
[----:B0-----:R-:W-:Y:S01]  /*2880*/  FADD.FTZ R41, R41, R24 ;  /* 0x0000001829297221 */ /* 0x001fe20000010000 */
[----:B------:R-:W-:-:S03]  /*2890*/  FADD.FTZ R24, R40, R25 ;  /* 0x0000001928187221 */ /* 0x000fc60000010000 */
[----:B------:R-:W-:Y:S01]  /*28a0*/  FADD.FTZ R25, R41, R26 ;  /* 0x0000001a29197221 */ /* 0x000fe20000010000 */
[----:B------:R-:W-:Y:S01]  /*28b0*/  FADD.FTZ R24, R24, R27 ;  /* 0x0000001b18187221 */ /* 0x000fe20000010000 */
[----:B------:R-:W0:Y:S02]  /*28c0*/  LDS.128 R40, [UR11+0x80] ;  /* 0x0000800bff287984 */ /* 0x000e240008000c00 */
[----:B-1----:R-:W-:Y:S01]  /*28d0*/  FADD.FTZ R25, R25, R28 ;  /* 0x0000001c19197221 */ /* 0x002fe20000010000 */
[----:B------:R-:W-:-:S03]  /*28e0*/  FADD.FTZ R24, R24, R29 ;  /* 0x0000001d18187221 */ /* 0x000fc60000010000 */
[----:B------:R-:W-:Y:S01]  /*28f0*/  FADD.FTZ R25, R25, R30 ;  /* 0x0000001e19197221 */ /* 0x000fe20000010000 */
[----:B------:R-:W-:-:S03]  /*2900*/  FADD.FTZ R24, R24, R31 ;  /* 0x0000001f18187221 */ /* 0x000fc60000010000 */
[----:B--2---:R-:W-:Y:S01]  /*2910*/  FADD.FTZ R25, R25, R36 ;  /* 0x0000002419197221 */ /* 0x004fe20000010000 */
[----:B------:R-:W-:-:S03]  /*2920*/  FADD.FTZ R28, R24, R37 ;  /* 0x00000025181c7221 */ /* 0x000fc60000010000 */
[----:B------:R-:W-:Y:S01]  /*2930*/  FADD.FTZ R29, R25, R38 ;  /* 0x00000026191d7221 */ /* 0x000fe20000010000 */
[----:B------:R-:W-:Y:S01]  /*2940*/  FADD.FTZ R36, R28, R39 ;  /* 0x000000271c247221 */ /* 0x000fe20000010000 */
[----:B------:R-:W1:Y:S02]  /*2950*/  LDS.128 R24, [UR11+0x90] ;  /* 0x0000900bff187984 */ /* 0x000e640008000c00 */
[----:B0-----:R-:W-:Y:S01]  /*2960*/  FADD.FTZ R37, R29, R40 ;  /* 0x000000281d257221 */ /* 0x001fe20000010000 */
[----:B------:R-:W-:Y:S01]  /*2970*/  FADD.FTZ R40, R36, R41 ;  /* 0x0000002924287221 */ /* 0x000fe20000010000 */
[----:B------:R-:W0:Y:S02]  /*2980*/  LDS.128 R28, [UR11+0xa0] ;  /* 0x0000a00bff1c7984 */ /* 0x000e240008000c00 */
[----:B------:R-:W-:Y:S01]  /*2990*/  FADD.FTZ R41, R37, R42 ;  /* 0x0000002a25297221 */ /* 0x000fe20000010000 */
[----:B------:R-:W-:Y:S01]  /*29a0*/  FADD.FTZ R40, R40, R43 ;  /* 0x0000002b28287221 */ /* 0x000fe20000010000 */
[----:B------:R-:W2:Y:S02]  /*29b0*/  LDS.128 R36, [UR11+0xb0] ;  /* 0x0000b00bff247984 */ /* 0x000ea40008000c00 */
[----:B-1----:R-:W-:Y:S01]  /*29c0*/  FADD.FTZ R41, R41, R24 ;  /* 0x0000001829297221 */ /* 0x002fe20000010000 */
[----:B------:R-:W-:-:S03]  /*29d0*/  FADD.FTZ R40, R40, R25 ;  /* 0x0000001928287221 */ /* 0x000fc60000010000 */
[----:B------:R-:W-:Y:S01]  /*29e0*/  FADD.FTZ R41, R41, R26 ;  /* 0x0000001a29297221 */ /* 0x000fe20000010000 */
[----:B------:R-:W-:-:S03]  /*29f0*/  FADD.FTZ R40, R40, R27 ;  /* 0x0000001b28287221 */ /* 0x000fc60000010000 */
[----:B0-----:R-:W-:Y:S01]  /*2a00*/  FADD.FTZ R41, R41, R28 ;  /* 0x0000001c29297221 */ /* 0x001fe20000010000 */
[----:B------:R-:W-:-:S03]  /*2a10*/  FADD.FTZ R40, R40, R29 ;  /* 0x0000001d28287221 */ /* 0x000fc60000010000 */
[----:B------:R-:W-:Y:S01]  /*2a20*/  FADD.FTZ R41, R41, R30 ;  /* 0x0000001e29297221 */ /* 0x000fe20000010000 */
[----:B------:R-:W-:-:S03]  /*2a30*/  FADD.FTZ R40, R40, R31 ;  /* 0x0000001f28287221 */ /* 0x000fc60000010000 */
[----:B--2---:R-:W-:Y:S01]  /*2a40*/  FADD.FTZ R41, R41, R36 ;  /* 0x0000002429297221 */ /* 0x004fe20000010000 */
[----:B------:R-:W-:-:S03]  /*2a50*/  FADD.FTZ R40, R40, R37 ;  /* 0x0000002528287221 */ /* 0x000fc60000010000 */
[----:B------:R-:W-:Y:S01]  /*2a60*/  FADD.FTZ R24, R41, R38 ;  /* 0x0000002629187221 */ /* 0x000fe20000010000 */
[----:B------:R-:W-:-:S07]  /*2a70*/  FADD.FTZ R25, R40, R39 ;  /* 0x0000002728197221 */ /* 0x000fce0000010000 */
.L_x_2119:
[----:B------:R-:W-:Y:S05]  /*2a80*/  BSYNC B0 ;  /* 0x0000000000007941 */ /* 0x000fea0003800000 */
.L_x_2118:
        /* <DEDUP_REMOVED lines=8> */
[----:B0-----:R-:W-:Y:S01]  /*2b10*/  FADD.FTZ R33, R34, R38 ;  /* 0x0000002622217221 */ /* 0x001fe20000010000 */
[----:B------:R-:W-:Y:S01]  /*2b20*/  FADD.FTZ R32, R35, R39 ;  /* 0x0000002723207221 */ /* 0x000fe20000010000 */
[----:B--2---:R-:W-:Y:S01]  /*2b30*/  FADD.FTZ R27, R27, R40 ;  /* 0x000000281b1b7221 */ /* 0x004fe20000010000 */
[----:B------:R-:W0:Y:S01]  /*2b40*/  LDS.128 R36, [R70+0xa80] ;  /* 0x000a800046247984 */ /* 0x000e220000000c00 */
[----:B------:R-:W-:Y:S01]  /*2b50*/  FADD.FTZ R34, R26, R41 ;  /* 0x000000291a227221 */ /* 0x000fe20000010000 */
[----:B------:R-:W-:Y:S01]  /*2b60*/  FADD.FTZ R33, R33, R42 ;  /* 0x0000002a21217221 */ /* 0x000fe20000010000 */
[----:B------:R-:W-:Y:S01]  /*2b70*/  FADD.FTZ R26, R32, R43 ;  /* 0x0000002b201a7221 */ /* 0x000fe20000010000 */
[----:B---3--:R-:W-:Y:S01]  /*2b80*/  FADD.FTZ R27, R27, R28 ;  /* 0x0000001c1b1b7221 */ /* 0x008fe20000010000 */
[----:B------:R-:W1:Y:S01]  /*2b90*/  LDS.128 R40, [R70+0xd20] ;  /* 0x000d200046287984 */ /* 0x000e620000000c00 */
[----:B------:R-:W-:Y:S01]  /*2ba0*/  FADD.FTZ R28, R34, R29 ;  /* 0x0000001d221c7221 */ /* 0x000fe20000010000 */
[----:B------:R-:W-:Y:S01]  /*2bb0*/  FADD.FTZ R29, R33, R30 ;  /* 0x0000001e211d7221 */ /* 0x000fe20000010000 */
[----:B------:R-:W-:Y:S01]  /*2bc0*/  FADD.FTZ R26, R26, R31 ;  /* 0x0000001f1a1a7221 */ /* 0x000fe20000010000 */
        /* <DEDUP_REMOVED lines=39> */
[----:B------:R-:W0:Y:S01]  /*2e40*/  LDS.128 R28, [R70+0x2220] ;  /* 0x00222000461c7984 */ /* 0x000e220000000c00 */
[----:B--2---:R-:W-:Y:S01]  /*2e50*/  FADD.FTZ R77, R77, R32 ;  /* 0x000000204d4d7221 */ /* 0x004fe20000010000 */
        /* <DEDUP_REMOVED lines=17> */
.L_x_2121:
[----:B------:R-:W-:Y:S05]  /*2f70*/  BSYNC B0 ;  /* 0x0000000000007941 */ /* 0x000fea0003800000 */
.L_x_2120:
        /* <DEDUP_REMOVED lines=20> */
.L_x_2123:
[----:B------:R-:W-:Y:S05]  /*30c0*/  BSYNC B0 ;  /* 0x0000000000007941 */ /* 0x000fea0003800000 */
.L_x_2122:
[----:B------:R-:W-:Y:S05]  /*30d0*/  @!P0 BRA `(.L_x_2124) ;  /* 0x0000001000908947 */ /* 0x000fea0003800000 */
[----:B0-2---:R-:W0:Y:S01]  /*30e0*/  LDC R35, c[0x0][0x10] ;  /* 0x00000400ff237b82 */ /* 0x005e220000000800 */
[----:B------:R-:W1:Y:S01]  /*30f0*/  S2R R34, SR_CTAID.Y ;  /* 0x0000000000227919 */ /* 0x000e620000002600 */
        /* <DEDUP_REMOVED lines=31> */
.L_x_2126:
[----:B------:R-:W2:Y:S04]  /*32f0*/  LDG.E.STRONG.GPU R28, desc[UR14][R26.64] ;  /* 0x0000000e1a1c7981 */ /* 0x000ea8000c1ef900 */
[----:B--2---:R-:W-:Y:S01]  /*3300*/  CCTL.IVALL ;  /* 0x00000000ff00798f */ /* 0x004fe20002000000 */
[----:B------:R-:W-:Y:S05]  /*3310*/  YIELD ;  /* 0x0000000000007946 */ /* 0x000fea0003800000 */
[----:B------:R-:W-:-:S13]  /*3320*/  ISETP.NE.AND P0, PT, R28, R31, PT ;  /* 0x0000001f1c00720c */ /* 0x000fda0003f05270 */
[----:B------:R-:W-:Y:S05]  /*3330*/  @P0 BRA `(.L_x_2126) ;  /* 0xfffffffc00ec0947 */ /* 0x000fea000383ffff */
.L_x_2125:
        /* <DEDUP_REMOVED lines=17> */
.L_x_2130:
        /* <DEDUP_REMOVED lines=8> */
[----:B------:R-:W-:-:S09]  /*34d0*/  IADD3 R30, R38, 0x3, RZ ;  /* 0x00000003261e7810 */ /* 0x000fd20007ffe0ff */
[C-C-:B------:R-:W-:Y:S02]  /*34e0*/  @!P3 IMAD R29, R35.reuse, R29, R34.reuse ;  /* 0x0000001d231db224 */ /* 0x140fe400078e0222 */
[----:B------:R-:W-:Y:S02]  /*34f0*/  @!P4 IMAD R31, R35, R31, R34 ;  /* 0x0000001f231fc224 */ /* 0x000fe400078e0222 */
[----:B--2---:R-:W-:Y:S01]  /*3500*/  @!P6 FADD.FTZ R24, R24, R26 ;  /* 0x0000001a1818e221 */ /* 0x004fe20000010000 */
        /* <DEDUP_REMOVED lines=103> */
.L_x_2129:
[----:B------:R-:W-:-:S13]  /*3b80*/  ISETP.GT.AND P3, PT, R37, 0x4, PT ;  /* 0x000000042500780c */ /* 0x000fda0003f64270 */
[----:B------:R-:W-:Y:S05]  /*3b90*/  @!P3 BRA `(.L_x_2131) ;  /* 0x0000000000ecb947 */ /* 0x000fea0003800000 */
[C---:B------:R-:W-:Y:S02]  /*3ba0*/  IADD3 R29, R38.reuse, 0x1, RZ ;  /* 0x00000001261d7810 */ /* 0x040fe40007ffe0ff */
[C---:B------:R-:W-:Y:S02]  /*3bb0*/  ISETP.EQ.OR P0, PT, R38.reuse, UR16, P2 ;  /* 0x0000001026007c0c */ /* 0x040fe40009702670 */
[----:B------:R-:W-:Y:S02]  /*3bc0*/  ISETP.EQ.OR P4, PT, R29, UR16, P2 ;  /* 0x000000101d007c0c */ /* 0x000fe40009782670 */
[C---:B------:R-:W-:Y:S02]  /*3bd0*/  IADD3 R31, R38.reuse, 0x2, RZ ;  /* 0x00000002261f7810 */ /* 0x040fe40007ffe0ff */
[----:B------:R-:W-:Y:S02]  /*3be0*/  IADD3 R32, R38, 0x3, RZ ;  /* 0x0000000326207810 */ /* 0x000fe40007ffe0ff */
[----:B------:R-:W-:-:S02]  /*3bf0*/  ISETP.EQ.OR P6, PT, R31, UR16, P2 ;  /* 0x000000101f007c0c */ /* 0x000fc400097c2670 */
[----:B------:R-:W-:-:S03]  /*3c00*/  ISETP.EQ.OR P3, PT, R32, UR16, P2 ;  /* 0x0000001020007c0c */ /* 0x000fc60009762670 */
[--C-:B------:R-:W-:Y:S02]  /*3c10*/  @!P0 IMAD R27, R38, R35, R34.reuse ;  /* 0x00000023261b8224 */ /* 0x100fe400078e0222 */
[----:B------:R-:W-:Y:S02]  /*3c20*/  @!P4 IMAD R29, R35, R29, R34 ;  /* 0x0000001d231dc224 */ /* 0x000fe400078e0222 */
[----:B------:R-:W-:-:S04]  /*3c30*/  @!P0 IMAD.WIDE.U32 R26, R27, 0x8, R40 ;  /* 0x000000081b1a8825 */ /* 0x000fc800078e0028 */
[----:B------:R-:W-:Y:S02]  /*3c40*/  @!P4 IMAD.WIDE.U32 R28, R29, 0x8, R40 ;  /* 0x000000081d1cc825 */ /* 0x000fe400078e0028 */
[----:B------:R-:W2:Y:S02]  /*3c50*/  @!P0 LDG.E.64 R26, desc[UR14][R26.64] ;  /* 0x0000000e1a1a8981 */ /* 0x000ea4000c1e1b00 */
[C-C-:B------:R-:W-:Y:S02]  /*3c60*/  @!P6 IMAD R31, R35.reuse, R31, R34.reuse ;  /* 0x0000001f231fe224 */ /* 0x140fe400078e0222 */
[----:B------:R-:W-:Y:S01]  /*3c70*/  @!P3 IMAD R33, R35, R32, R34 ;  /* 0x000000202321b224 */ /* 0x000fe200078e0222 */
[----:B------:R-:W3:Y:S01]  /*3c80*/  @!P4 LDG.E.64 R28, desc[UR14][R28.64] ;  /* 0x0000000e1c1cc981 */ /* 0x000ee2000c1e1b00 */
[----:B------:R-:W-:-:S04]  /*3c90*/  @!P6 IMAD.WIDE.U32 R30, R31, 0x8, R40 ;  /* 0x000000081f1ee825 */ /* 0x000fc800078e0028 */
[----:B------:R-:W-:Y:S02]  /*3ca0*/  @!P3 IMAD.WIDE.U32 R32, R33, 0x8, R40 ;  /* 0x000000082120b825 */ /* 0x000fe400078e0028 */
[----:B------:R-:W4:Y:S04]  /*3cb0*/  @!P6 LDG.E.64 R30, desc[UR14][R30.64] ;  /* 0x0000000e1e1ee981 */ /* 0x000f28000c1e1b00 */
[----:B------:R-:W5:Y:S01]  /*3cc0*/  @!P3 LDG.E.64 R32, desc[UR14][R32.64] ;  /* 0x0000000e2020b981 */ /* 0x000f62000c1e1b00 */
[----:B------:R-:W-:-:S04]  /*3cd0*/  IADD3 R38, R38, 0x4, RZ ;  /* 0x0000000426267810 */ /* 0x000fc80007ffe0ff */
[----:B------:R-:W-:Y:S01]  /*3ce0*/  IADD3 R39, R38, 0x3, RZ ;  /* 0x0000000326277810 */ /* 0x000fe20007ffe0ff */
[----:B--2---:R-:W-:Y:S01]  /*3cf0*/  @!P0 FADD.FTZ R24, R24, R26 ;  /* 0x0000001a18188221 */ /* 0x004fe20000010000 */
[----:B------:R-:W-:Y:S01]  /*3d00*/  @!P0 FADD.FTZ R25, R25, R27 ;  /* 0x0000001b19198221 */ /* 0x000fe20000010000 */
[C---:B------:R-:W-:Y:S02]  /*3d10*/  IADD3 R26, R38.reuse, 0x1, RZ ;  /* 0x00000001261a7810 */ /* 0x040fe40007ffe0ff */
[----:B------:R-:W-:Y:S01]  /*3d20*/  ISETP.EQ.OR P0, PT, R38, UR16, P2 ;  /* 0x0000001026007c0c */ /* 0x000fe20009702670 */
[----:B---3--:R-:W-:Y:S01]  /*3d30*/  @!P4 FADD.FTZ R24, R24, R28 ;  /* 0x0000001c1818c221 */ /* 0x008fe20000010000 */
[----:B------:R-:W-:Y:S01]  /*3d40*/  @!P4 FADD.FTZ R25, R25, R29 ;  /* 0x0000001d1919c221 */ /* 0x000fe20000010000 */
[----:B------:R-:W-:Y:S02]  /*3d50*/  IADD3 R28, R38, 0x2, RZ ;  /* 0x00000002261c7810 */ /* 0x000fe40007ffe0ff */
[----:B------:R-:W-:Y:S01]  /*3d60*/  ISETP.EQ.OR P4, PT, R26, UR16, P2 ;  /* 0x000000101a007c0c */ /* 0x000fe20009782670 */
[----:B----4-:R-:W-:Y:S01]  /*3d70*/  @!P6 FADD.FTZ R24, R24, R30 ;  /* 0x0000001e1818e221 */ /* 0x010fe20000010000 */
[----:B------:R-:W-:Y:S01]  /*3d80*/  @!P6 FADD.FTZ R25, R25, R31 ;  /* 0x0000001f1919e221 */ /* 0x000fe20000010000 */
[----:B------:R-:W-:-:S02]  /*3d90*/  ISETP.EQ.OR P6, PT, R28, UR16, P2 ;  /* 0x000000101c007c0c */ /* 0x000fc400097c2670 */
[----:B-----5:R-:W-:Y:S01]  /*3da0*/  @!P3 FADD.FTZ R24, R24, R32 ;  /* 0x000000201818b221 */ /* 0x020fe20000010000 */
[----:B------:R-:W-:Y:S01]  /*3db0*/  @!P3 FADD.FTZ R25, R25, R33 ;  /* 0x000000211919b221 */ /* 0x000fe20000010000 */
[----:B------:R-:W-:Y:S01]  /*3dc0*/  ISETP.EQ.OR P3, PT, R39, UR16, P2 ;  /* 0x0000001027007c0c */ /* 0x000fe20009762670 */
[----:B------:R-:W-:-:S05]  /*3dd0*/  @!P0 IMAD R27, R35, R38, R34 ;  /* 0x00000026231b8224 */ /* 0x000fca00078e0222 */
[----:B------:R-:W-:Y:S02]  /*3de0*/  @!P4 IMAD R29, R35, R26, R34 ;  /* 0x0000001a231dc224 */ /* 0x000fe400078e0222 */
[----:B------:R-:W-:-:S04]  /*3df0*/  @!P0 IMAD.WIDE.U32 R26, R27, 0x8, R40 ;  /* 0x000000081b1a8825 */ /* 0x000fc800078e0028 */
[----:B------:R-:W-:Y:S02]  /*3e00*/  @!P6 IMAD R31, R35, R28, R34 ;  /* 0x0000001c231fe224 */ /* 0x000fe400078e0222 */
[--C-:B------:R-:W-:Y:S01]  /*3e10*/  @!P4 IMAD.WIDE.U32 R28, R29, 0x8, R40.reuse ;  /* 0x000000081d1cc825 */ /* 0x100fe200078e0028 */
[----:B------:R-:W2:Y:S03]  /*3e20*/  @!P0 LDG.E.64 R26, desc[UR14][R26.64] ;  /* 0x0000000e1a1a8981 */ /* 0x000ea6000c1e1b00 */
[----:B------:R-:W-:Y:S02]  /*3e30*/  @!P6 IMAD.WIDE.U32 R30, R31, 0x8, R40 ;  /* 0x000000081f1ee825 */ /* 0x000fe400078e0028 */
[----:B------:R-:W3:Y:S02]  /*3e40*/  @!P4 LDG.E.64 R28, desc[UR14][R28.64] ;  /* 0x0000000e1c1cc981 */ /* 0x000ee4000c1e1b00 */
[----:B------:R-:W-:-:S02]  /*3e50*/  @!P3 IMAD R33, R35, R39, R34 ;  /* 0x000000272321b224 */ /* 0x000fc400078e0222 */
[----:B------:R-:W4:Y:S02]  /*3e60*/  @!P6 LDG.E.64 R30, desc[UR14][R30.64] ;  /* 0x0000000e1e1ee981 */ /* 0x000f24000c1e1b00 */
[----:B------:R-:W-:-:S06]  /*3e70*/  @!P3 IMAD.WIDE.U32 R32, R33, 0x8, R40 ;  /* 0x000000082120b825 */ /* 0x000fcc00078e0028 */
[----:B------:R-:W5:Y:S01]  /*3e80*/  @!P3 LDG.E.64 R32, desc[UR14][R32.64] ;  /* 0x0000000e2020b981 */ /* 0x000f62000c1e1b00 */
[----:B------:R-:W-:Y:S02]  /*3e90*/  IADD3 R37, R37, -0x4, RZ ;  /* 0xfffffffc25257810 */ /* 0x000fe40007ffe0ff */
        /* <DEDUP_REMOVED lines=11> */
.L_x_2131:
[----:B------:R-:W-:-:S13]  /*3f50*/  ISETP.NE.OR P0, PT, R37, RZ, P0 ;  /* 0x000000ff2500720c */ /* 0x000fda0000705670 */
[----:B------:R-:W-:Y:S05]  /*3f60*/  @!P0 BRA `(.L_x_2127) ;  /* 0x00000000007c8947 */ /* 0x000fea0003800000 */
.L_x_2128:
        /* <DEDUP_REMOVED lines=10> */
[----:B------:R-:W2:Y:S01]  /*4010*/  @!P4 LDG.E.64 R26, desc[UR14][R26.64] ;  /* 0x0000000e1a1ac981 */ /* 0x000ea2000c1e1b00 */
[----:B------:R-:W-:Y:S02]  /*4020*/  @!P3 IMAD R31, R35, R31, R34 ;  /* 0x0000001f231fb224 */ /* 0x000fe400078e0222 */
[----:B------:R-:W-:-:S04]  /*4030*/  @!P6 IMAD.WIDE.U32 R28, R29, 0x8, R40 ;  /* 0x000000081d1ce825 */ /* 0x000fc800078e0028 */
[----:B------:R-:W-:Y:S02]  /*4040*/  @!P3 IMAD.WIDE.U32 R30, R31, 0x8, R40 ;  /* 0x000000081f1eb825 */ /* 0x000fe400078e0028 */
[----:B------:R-:W3:Y:S02]  /*4050*/  @!P6 LDG.E.64 R28, desc[UR14][R28.64] ;  /* 0x0000000e1c1ce981 */ /* 0x000ee4000c1e1b00 */
[----:B------:R-:W-:Y:S02]  /*4060*/  @!P0 IMAD R33, R35, R33, R34 ;  /* 0x0000002123218224 */ /* 0x000fe400078e0222 */
[----:B------:R-:W4:Y:S02]  /*4070*/  @!P3 LDG.E.64 R30, desc[UR14][R30.64] ;  /* 0x0000000e1e1eb981 */ /* 0x000f24000c1e1b00 */
[----:B------:R-:W-:-:S06]  /*4080*/  @!P0 IMAD.WIDE.U32 R32, R33, 0x8, R40 ;  /* 0x0000000821208825 */ /* 0x000fcc00078e0028 */
[----:B------:R-:W5:Y:S01]  /*4090*/  @!P0 LDG.E.64 R32, desc[UR14][R32.64] ;  /* 0x0000000e20208981 */ /* 0x000f62000c1e1b00 */
[----:B------:R-:W-:Y:S02]  /*40a0*/  IADD3 R37, R37, -0x4, RZ ;  /* 0xfffffffc25257810 */ /* 0x000fe40007ffe0ff */
[----:B------:R-:W-:Y:S01]  /*40b0*/  IADD3 R38, R38, 0x4, RZ ;  /* 0x0000000426267810 */ /* 0x000fe20007ffe0ff */
[----:B--2---:R-:W-:Y:S01]  /*40c0*/  @!P4 FADD.FTZ R24, R24, R26 ;  /* 0x0000001a1818c221 */ /* 0x004fe20000010000 */
[----:B------:R-:W-:Y:S01]  /*40d0*/  @!P4 FADD.FTZ R25, R25, R27 ;  /* 0x0000001b1919c221 */ /* 0x000fe20000010000 */
[----:B------:R-:W-:Y:S02]  /*40e0*/  ISETP.NE.AND P4, PT, R37, RZ, PT ;  /* 0x000000ff2500720c */ /* 0x000fe40003f85270 */
[----:B---3--:R-:W-:Y:S01]  /*40f0*/  @!P6 FADD.FTZ R24, R24, R28 ;  /* 0x0000001c1818e221 */ /* 0x008fe20000010000 */
[----:B------:R-:W-:-:S03]  /*4100*/  @!P6 FADD.FTZ R25, R25, R29 ;  /* 0x0000001d1919e221 */ /* 0x000fc60000010000 */
[----:B----4-:R-:W-:Y:S01]  /*4110*/  @!P3 FADD.FTZ R24, R24, R30 ;  /* 0x0000001e1818b221 */ /* 0x010fe20000010000 */
[----:B------:R-:W-:-:S03]  /*4120*/  @!P3 FADD.FTZ R25, R25, R31 ;  /* 0x0000001f1919b221 */ /* 0x000fc60000010000 */
[----:B-----5:R-:W-:Y:S01]  /*4130*/  @!P0 FADD.FTZ R24, R24, R32 ;  /* 0x0000002018188221 */ /* 0x020fe20000010000 */
[----:B------:R-:W-:Y:S02]  /*4140*/  @!P0 FADD.FTZ R25, R25, R33 ;  /* 0x0000002119198221 */ /* 0x000fe40000010000 */
[----:B------:R-:W-:Y:S05]  /*4150*/  @P4 BRA `(.L_x_2128) ;  /* 0xfffffffc00844947 */ /* 0x000fea000383ffff */
.L_x_2127:
        /* <DEDUP_REMOVED lines=11> */
.L_x_2133:
[----:B------:R-:W-:Y:S05]  /*4210*/  BSYNC B0 ;  /* 0x0000000000007941 */ /* 0x000fea0003800000 */
.L_x_2132:
        /* <DEDUP_REMOVED lines=16> */
.L_x_2124:
[----:B------:R-:W1:Y:S01]  /*4320*/  S2UR UR12, SR_CgaCtaId ;  /* 0x00000000000c79c3 */ /* 0x000e620000008800 */
[----:B------:R-:W-:Y:S01]  /*4330*/  UMOV UR11, 0x400 ;  /* 0x00000400000b7882 */ /* 0x000fe20000000000 */
[----:B------:R-:W-:Y:S01]  /*4340*/  ULDC.64 UR20, c[0x0][0x290] ;  /* 0x0000a40000147ab9 */ /* 0x000fe20000000a00 */
[----:B0-2---:R-:W-:Y:S02]  /*4350*/  SHF.R.S32.HI R33, RZ, 0x1f, R66 ;  /* 0x0000001fff217819 */ /* 0x005fe40000011442 */
[----:B------:R-:W-:Y:S02]  /*4360*/  SHF.R.S32.HI R32, RZ, 0x1f, R65 ;  /* 0x0000001fff207819 */ /* 0x000fe40000011441 */
[----:B------:R-:W-:Y:S02]  /*4370*/  ISETP.GE.U32.AND P0, PT, R66, UR20, PT ;  /* 0x0000001442007c0c */ /* 0x000fe4000bf06070 */
[----:B------:R-:W-:Y:S02]  /*4380*/  SHF.R.S32.HI R28, RZ, 0x1f, R64 ;  /* 0x0000001fff1c7819 */ /* 0x000fe40000011440 */
[----:B------:R-:W-:-:S02]  /*4390*/  ISETP.GE.AND.EX P0, PT, R33, UR21, PT, P0 ;  /* 0x0000001521007c0c */ /* 0x000fc4000bf06300 */
[----:B------:R-:W-:Y:S02]  /*43a0*/  SHF.R.S32.HI R29, RZ, 0x1f, R63 ;  /* 0x0000001fff1d7819 */ /* 0x000fe4000001143f */
[----:B------:R-:W-:Y:S01]  /*43b0*/  ISETP.GT.U32.OR P0, PT, R68, 0x29f, P0 ;  /* 0x0000029f4400780c */ /* 0x000fe20000704470 */
[----:B-1----:R-:W-:-:S09]  /*43c0*/  ULEA UR11, UR12, UR11, 0x18 ;  /* 0x0000000b0c0b7291 */ /* 0x002fd2000f8ec03f */
[----:B------:R-:W-:Y:S01]  /*43d0*/  @!P2 STS.64 [UR11+0xc8], R24 ;  /* 0x0000c818ff00a988 */ /* 0x000fe20008000a0b */
[----:B------:R-:W-:Y:S01]  /*43e0*/  BAR.SYNC.DEFER_BLOCKING 0x0 ;  /* 0x0000000000007b1d */ /* 0x000fe20000010000 */
[----:B------:R-:W-:-:S04]  /*43f0*/  ISETP.GE.U32.AND P2, PT, R65, UR20, PT ;  /* 0x0000001441007c0c */ /* 0x000fc8000bf46070 */
[----:B------:R-:W-:-:S04]  /*4400*/  ISETP.GE.AND.EX P2, PT, R32, UR21, PT, P2 ;  /* 0x0000001520007c0c */ /* 0x000fc8000bf46320 */
        /* <DEDUP_REMOVED lines=24> */
.L_x_2134:
[----:B------:R-:W-:Y:S04]  /*4590*/  BSSY B0, `(.L_x_2135) ;  /* 0x0000013000007945 */ /* 0x000fe80003800000 */
[----:B------:R-:W-:Y:S05]  /*45a0*/  @!P1 BRA `(.L_x_2136) ;  /* 0x0000000000449947 */ /* 0x000fea0003800000 */
[----:B------:R-:W-:Y:S01]  /*45b0*/  ULDC.64 UR18, c[0x0][0x288] ;  /* 0x0000a20000127ab9 */ /* 0x000fe20000000a00 */
[----:B------:R-:W-:Y:S01]  /*45c0*/  MOV R24, R72 ;  /* 0x0000004800187202 */ /* 0x000fe20000000f00 */
        /* <DEDUP_REMOVED lines=10> */
[----:B------:R-:W-:Y:S01]  /*4670*/  FMUL.FTZ R8, R8, UR13 ;  /* 0x0000000d08087c20 */ /* 0x000fe20008410000 */
[----:B------:R-:W-:Y:S01]  /*4680*/  IADD3 R27, R25, R27, RZ ;  /* 0x0000001b191b7210 */ /* 0x000fe20007ffe0ff */
[----:B------:R-:W-:-:S03]  /*4690*/  FMUL.FTZ R9, R9, UR13 ;  /* 0x0000000d09097c20 */ /* 0x000fc60008410000 */
[----:B------:R-:W-:-:S05]  /*46a0*/  LEA.HI.X R27, R24, UR19, R27, 0x2, P3 ;  /* 0x00000013181b7c11 */ /* 0x000fca00098f141b */
[----:B------:R0:W-:Y:S02]  /*46b0*/  STG.E.64 desc[UR14][R26.64], R8 ;  /* 0x000000081a007986 */ /* 0x0001e4000c101b0e */
.L_x_2136:
[----:B------:R-:W-:Y:S05]  /*46c0*/  BSYNC B0 ;  /* 0x0000000000007941 */ /* 0x000fea0003800000 */
.L_x_2135:
[----:B------:R-:W-:Y:S05]  /*46d0*/  @!P5 BRA `(.L_x_2137) ;  /* 0x000000000048d947 */ /* 0x000fea0003800000 */
        /* <DEDUP_REMOVED lines=18> */
.L_x_2137:
[----:B------:R-:W-:Y:S04]  /*4800*/  BSSY B0, `(.L_x_2138) ;  /* 0x0000013000007945 */ /* 0x000fe80003800000 */
[----:B------:R-:W-:Y:S05]  /*4810*/  @P0 BRA `(.L_x_2139) ;  /* 0x0000000000440947 */ /* 0x000fea0003800000 */
        /* <DEDUP_REMOVED lines=17> */
.L_x_2139:
[----:B------:R-:W-:Y:S05]  /*4930*/  BSYNC B0 ;  /* 0x0000000000007941 */ /* 0x000fea0003800000 */
.L_x_2138:
[----:B------:R-:W-:Y:S05]  /*4940*/  @!P5 BRA `(.L_x_2140) ;  /* 0x000000000048d947 */ /* 0x000fea0003800000 */
[----:B-1----:R-:W-:Y:S01]  /*4950*/  FFMA.FTZ R4, R53, R20, R22 ;  /* 0x0000001435047223 */ /* 0x002fe20000010016 */
        /* <DEDUP_REMOVED lines=17> */
.L_x_2140:
        /* <DEDUP_REMOVED lines=8> */
[C---:B0-----:R-:W-:Y:S02]  /*4af0*/  IMAD R9, R65.reuse, UR19, R32 ;  /* 0x0000001341097c24 */ /* 0x041fe4000f8e0220 */
        /* <DEDUP_REMOVED lines=10> */
.L_x_2142:
[----:B------:R-:W-:Y:S05]  /*4ba0*/  BSYNC B0 ;  /* 0x0000000000007941 */ /* 0x000fea0003800000 */
.L_x_2141:
[----:B-1----:R-:W-:Y:S02]  /*4bb0*/  SHF.R.S32.HI R24, RZ, 0x1f, R62 ;  /* 0x0000001fff187819 */ /* 0x002fe4000001143e */
[----:B0-2---:R-:W-:Y:S02]  /*4bc0*/  SHF.R.S32.HI R9, RZ, 0x1f, R61 ;  /* 0x0000001fff097819 */ /* 0x005fe4000001143d */
[----:B------:R-:W-:Y:S02]  /*4bd0*/  SHF.R.S32.HI R8, RZ, 0x1f, R60 ;  /* 0x0000001fff087819 */ /* 0x000fe4000001143c */
[----:B------:R-:W-:Y:S02]  /*4be0*/  ISETP.GE.U32.AND P6, PT, R64, UR20, PT ;  /* 0x0000001440007c0c */ /* 0x000fe4000bfc6070 */
[----:B------:R-:W-:Y:S02]  /*4bf0*/  ISETP.GE.U32.AND P0, PT, R63, UR20, PT ;  /* 0x000000143f007c0c */ /* 0x000fe4000bf06070 */
[----:B------:R-:W-:-:S02]  /*4c00*/  ISETP.GE.U32.AND P2, PT, R62, UR20, PT ;  /* 0x000000143e007c0c */ /* 0x000fc4000bf46070 */
[----:B------:R-:W-:Y:S02]  /*4c10*/  ISETP.GE.U32.AND P3, PT, R61, UR20, PT ;  /* 0x000000143d007c0c */ /* 0x000fe4000bf66070 */
[----:B------:R-:W-:Y:S02]  /*4c20*/  ISETP.GE.U32.AND P4, PT, R60, UR20, PT ;  /* 0x000000143c007c0c */ /* 0x000fe4000bf86070 */
[----:B------:R-:W-:Y:S02]  /*4c30*/  ISETP.GE.AND.EX P6, PT, R28, UR21, PT, P6 ;  /* 0x000000151c007c0c */ /* 0x000fe4000bfc6360 */
[----:B------:R-:W-:Y:S02]  /*4c40*/  ISETP.GE.AND.EX P0, PT, R29, UR21, PT, P0 ;  /* 0x000000151d007c0c */ /* 0x000fe4000bf06300 */
[----:B------:R-:W-:Y:S02]  /*4c50*/  ISETP.GE.AND.EX P2, PT, R24, UR21, PT, P2 ;  /* 0x0000001518007c0c */ /* 0x000fe4000bf46320 */
[----:B------:R-:W-:-:S02]  /*4c60*/  ISETP.GE.AND.EX P3, PT, R9, UR21, PT, P3 ;  /* 0x0000001509007c0c */ /* 0x000fc4000bf66330 */
[----:B------:R-:W-:Y:S02]  /*4c70*/  ISETP.GE.AND.EX P4, PT, R8, UR21, PT, P4 ;  /* 0x0000001508007c0c */ /* 0x000fe4000bf86340 */
[C---:B------:R-:W-:Y:S02]  /*4c80*/  ISETP.GT.U32.OR P6, PT, R68.reuse, 0x29f, P6 ;  /* 0x0000029f4400780c */ /* 0x040fe400037c4470 */
[C---:B------:R-:W-:Y:S02]  /*4c90*/  ISETP.GT.U32.OR P0, PT, R68.reuse, 0x29f, P0 ;  /* 0x0000029f4400780c */ /* 0x040fe40000704470 */
[C---:B------:R-:W-:Y:S02]  /*4ca0*/  ISETP.GT.U32.OR P2, PT, R68.reuse, 0x29f, P2 ;  /* 0x0000029f4400780c */ /* 0x040fe40001744470 */
        /* <DEDUP_REMOVED lines=21> */
.L_x_2143:
[----:B------:R-:W-:Y:S04]  /*4e00*/  BSSY B0, `(.L_x_2144) ;  /* 0x0000013000007945 */ /* 0x000fe80003800000 */
[----:B------:R-:W-:Y:S05]  /*4e10*/  @P6 BRA `(.L_x_2145) ;  /* 0x0000000000446947 */ /* 0x000fea0003800000 */
        /* <DEDUP_REMOVED lines=17> */
.L_x_2145:
[----:B------:R-:W-:Y:S05]  /*4f30*/  BSYNC B0 ;  /* 0x0000000000007941 */ /* 0x000fea0003800000 */
.L_x_2144:
[----:B------:R-:W-:Y:S05]  /*4f40*/  @!P5 BRA `(.L_x_2146) ;  /* 0x000000000048d947 */ /* 0x000fea0003800000 */
        /* <DEDUP_REMOVED lines=18> */
.L_x_2146:
[----:B------:R-:W-:Y:S04]  /*5070*/  BSSY B0, `(.L_x_2147) ;  /* 0x0000013000007945 */ /* 0x000fe80003800000 */
[----:B------:R-:W-:Y:S05]  /*5080*/  @P0 BRA `(.L_x_2148) ;  /* 0x0000000000440947 */ /* 0x000fea0003800000 */
[----:B------:R-:W-:Y:S01]  /*5090*/  ULDC.64 UR18, c[0x0][0x288] ;  /* 0x0000a20000127ab9 */ /* 0x000fe20000000a00 */
[----:B------:R-:W-:Y:S01]  /*50a0*/  MOV R4, R72 ;  /* 0x0000004800047202 */ /* 0x000fe20000000f00 */
[----:B0-----:R-:W-:Y:S01]  /*50b0*/  IMAD R6, R29, UR18, RZ ;  /* 0x000000121d067c24 */ /* 0x001fe2000f8e02ff */
        /* <DEDUP_REMOVED lines=14> */
.L_x_2148:
[----:B------:R-:W-:Y:S05]  /*51a0*/  BSYNC B0 ;  /* 0x0000000000007941 */ /* 0x000fea0003800000 */
.L_x_2147:
[----:B------:R-:W-:Y:S05]  /*51b0*/  @!P5 BRA `(.L_x_2149) ;  /* 0x000000000048d947 */ /* 0x000fea0003800000 */
[----:B------:R-:W-:Y:S01]  /*51c0*/  FFMA.FTZ R4, R47, R20, R22 ;  /* 0x000000142f047223 */ /* 0x000fe20000010016 */
[----:B------:R-:W-:-:S03]  /*51d0*/  FFMA.FTZ R5, R44, R21, R23 ;  /* 0x000000152c057223 */ /* 0x000fc60000010017 */
[----:B01----:R-:W-:Y:S01]  /*51e0*/  FMUL.FTZ R6, R4, -1.4426950216293334961 ;  /* 0xbfb8aa3b04067820 */ /* 0x003fe20000410000 */
        /* <DEDUP_REMOVED lines=15> */
.L_x_2149:
[----:B------:R-:W-:Y:S04]  /*52e0*/  BSSY B0, `(.L_x_2150) ;  /* 0x0000013000007945 */ /* 0x000fe80003800000 */
[----:B------:R-:W-:Y:S05]  /*52f0*/  @P2 BRA `(.L_x_2151) ;  /* 0x0000000000442947 */ /* 0x000fea0003800000 */
[----:B------:R-:W-:Y:S01]  /*5300*/  ULDC.64 UR18, c[0x0][0x288] ;  /* 0x0000a20000127ab9 */ /* 0x000fe20000000a00 */
[----:B------:R-:W-:Y:S01]  /*5310*/  MOV R4, R72 ;  /* 0x0000004800047202 */ /* 0x000fe20000000f00 */
[----:B01----:R-:W-:Y:S01]  /*5320*/  IMAD R7, R24, UR18, RZ ;  /* 0x0000001218077c24 */ /* 0x003fe2000f8e02ff */
        /* <DEDUP_REMOVED lines=14> */
.L_x_2151:
[----:B------:R-:W-:Y:S05]  /*5410*/  BSYNC B0 ;  /* 0x0000000000007941 */ /* 0x000fea0003800000 */
.L_x_2150:
[----:B------:R-:W-:Y:S05]  /*5420*/  @!P5 BRA `(.L_x_2152) ;  /* 0x000000000048d947 */ /* 0x000fea0003800000 */
[----:B------:R-:W-:Y:S01]  /*5430*/  FFMA.FTZ R4, R45, R20, R22 ;  /* 0x000000142d047223 */ /* 0x000fe20000010016 */
[----:B------:R-:W-:-:S03]  /*5440*/  FFMA.FTZ R5, R0, R21, R23 ;  /* 0x0000001500057223 */ /* 0x000fc60000010017 */
[----:B012---:R-:W-:Y:S01]  /*5450*/  FMUL.FTZ R6, R4, -1.4426950216293334961 ;  /* 0xbfb8aa3b04067820 */ /* 0x007fe20000410000 */
        /* <DEDUP_REMOVED lines=15> */
.L_x_2152:
[----:B------:R-:W-:Y:S04]  /*5550*/  BSSY B0, `(.L_x_2153) ;  /* 0x0000013000007945 */ /* 0x000fe80003800000 */
[----:B------:R-:W-:Y:S05]  /*5560*/  @P3 BRA `(.L_x_2154) ;  /* 0x0000000000443947 */ /* 0x000fea0003800000 */
[----:B------:R-:W-:Y:S01]  /*5570*/  ULDC.64 UR18, c[0x0][0x288] ;  /* 0x0000a20000127ab9 */ /* 0x000fe20000000a00 */
[----:B------:R-:W-:Y:S01]  /*5580*/  MOV R4, R72 ;  /* 0x0000004800047202 */ /* 0x000fe20000000f00 */
[----:B012---:R-:W-:Y:S01]  /*5590*/  IMAD R10, R9, UR18, RZ ;  /* 0x00000012090a7c24 */ /* 0x007fe2000f8e02ff */
[----:B------:R-:W-:Y:S01]  /*55a0*/  MOV R5, R75 ;  /* 0x0000004b00057202 */ /* 0x000fe20000000f00 */
[-CC-:B------:R-:W-:Y:S01]  /*55b0*/  FFMA.FTZ R45, R45, R30.reuse, R31.reuse ;  /* 0x0000001e2d2d7223 */ /* 0x180fe2000001001f */
[----:B------:R-:W-:Y:S01]  /*55c0*/  FFMA.FTZ R0, R0, R30, R31 ;  /* 0x0000001e00007223 */ /* 0x000fe2000001001f */
[----:B------:R-:W-:-:S04]  /*55d0*/  IMAD.WIDE.U32 R6, R61, UR18, R4 ;  /* 0x000000123d067c25 */ /* 0x000fc8000f8e0004 */
[----:B------:R-:W-:Y:S01]  /*55e0*/  FFMA.FTZ R45, R20, R16, -R45 ;  /* 0x00000010142d7223 */ /* 0x000fe2000001082d */
[----:B------:R-:W-:Y:S01]  /*55f0*/  FFMA.FTZ R0, R21, R17, -R0 ;  /* 0x0000001115007223 */ /* 0x000fe20000010800 */
[----:B------:R-:W-:Y:S01]  /*5600*/  IMAD R5, R61, UR19, R10 ;  /* 0x000000133d057c24 */ /* 0x000fe2000f8e020a */
[----:B------:R-:W-:Y:S01]  /*5610*/  ULDC.64 UR18, c[0x0][0x210] ;  /* 0x0000840000127ab9 */ /* 0x000fe20000000a00 */
[----:B------:R-:W-:Y:S01]  /*5620*/  FMUL.FTZ R10, R45, UR13 ;  /* 0x0000000d2d0a7c20 */ /* 0x000fe20008410000 */
[----:B------:R-:W-:Y:S01]  /*5630*/  LEA R4, P0, R6, UR18, 0x2 ;  /* 0x0000001206047c11 */ /* 0x000fe2000f8010ff */
[----:B------:R-:W-:Y:S01]  /*5640*/  FMUL.FTZ R11, R0, UR13 ;  /* 0x0000000d000b7c20 */ /* 0x000fe20008410000 */
[----:B------:R-:W-:-:S04]  /*5650*/  IADD3 R5, R7, R5, RZ ;  /* 0x0000000507057210 */ /* 0x000fc80007ffe0ff */
[----:B------:R-:W-:-:S05]  /*5660*/  LEA.HI.X R5, R6, UR19, R5, 0x2, P0 ;  /* 0x0000001306057c11 */ /* 0x000fca00080f1405 */
[----:B------:R3:W-:Y:S02]  /*5670*/  STG.E.64 desc[UR14][R4.64], R10 ;  /* 0x0000000a04007986 */ /* 0x0007e4000c101b0e */
.L_x_2154:
[----:B------:R-:W-:Y:S05]  /*5680*/  BSYNC B0 ;  /* 0x0000000000007941 */ /* 0x000fea0003800000 */
.L_x_2153:
[----:B------:R-:W-:Y:S05]  /*5690*/  @!P5 BRA `(.L_x_2155) ;  /* 0x000000000048d947 */ /* 0x000fea0003800000 */
[----:B------:R-:W-:Y:S01]  /*56a0*/  FFMA.FTZ R22, R3, R20, R22 ;  /* 0x0000001403167223 */ /* 0x000fe20000010016 */
[----:B------:R-:W-:-:S03]  /*56b0*/  FFMA.FTZ R23, R2, R21, R23 ;  /* 0x0000001502177223 */ /* 0x000fc60000010017 */
[----:B------:R-:W-:Y:S01]  /*56c0*/  FMUL.FTZ R0, R22, -1.4426950216293334961 ;  /* 0xbfb8aa3b16007820 */ /* 0x000fe20000410000 */
[----:B012---:R-:W-:-:S05]  /*56d0*/  FMUL.FTZ R6, R23, -1.4426950216293334961 ;  /* 0xbfb8aa3b17067820 */ /* 0x007fca0000410000 */
[----:B------:R-:W3:Y:S08]  /*56e0*/  MUFU.EX2 R0, R0 ;  /* 0x0000000000007308 */ /* 0x000ef00000000800 */
[----:B------:R-:W0:Y:S01]  /*56f0*/  MUFU.EX2 R6, R6 ;  /* 0x0000000600067308 */ /* 0x000e220000000800 */
[----:B---3--:R-:W-:-:S07]  /*5700*/  FADD.FTZ R4, R0, 1 ;  /* 0x3f80000000047421 */ /* 0x008fce0000010000 */
        /* <DEDUP_REMOVED lines=11> */
.L_x_2155:
[----:B------:R-:W-:Y:S04]  /*57c0*/  BSSY B0, `(.L_x_2156) ;  /* 0x0000012000007945 */ /* 0x000fe80003800000 */
[----:B------:R-:W-:Y:S05]  /*57d0*/  @P4 BRA `(.L_x_2157) ;  /* 0x0000000000404947 */ /* 0x000fea0003800000 */
[----:B------:R-:W-:Y:S01]  /*57e0*/  ULDC.64 UR18, c[0x0][0x288] ;  /* 0x0000a20000127ab9 */ /* 0x000fe20000000a00 */
[----:B------:R-:W-:Y:S01]  /*57f0*/  MOV R73, R75 ;  /* 0x0000004b00497202 */ /* 0x000fe20000000f00 */
[----:B---3--:R-:W-:Y:S02]  /*5800*/  IMAD R5, R8, UR18, RZ ;  /* 0x0000001208057c24 */ /* 0x008fe4000f8e02ff */
        /* <DEDUP_REMOVED lines=8> */
[----:B------:R-:W-:Y:S02]  /*5890*/  LEA R2, P0, R72, UR18, 0x2 ;  /* 0x0000001248027c11 */ /* 0x000fe4000f8010ff */
[----:B------:R-:W-:-:S04]  /*58a0*/  IADD3 R5, R73, R5, RZ ;  /* 0x0000000549057210 */ /* 0x000fc80007ffe0ff */
[----:B------:R-:W-:Y:S01]  /*58b0*/  LEA.HI.X R3, R72, UR19, R5, 0x2, P0 ;  /* 0x0000001348037c11 */ /* 0x000fe200080f1405 */
[----:B------:R-:W-:-:S05]  /*58c0*/  FMUL.FTZ R5, R30, UR13 ;  /* 0x0000000d1e057c20 */ /* 0x000fca0008410000 */
[----:B------:R4:W-:Y:S02]  /*58d0*/  STG.E.64 desc[UR14][R2.64], R4 ;  /* 0x0000000402007986 */ /* 0x0009e4000c101b0e */
.L_x_2157:
[----:B------:R-:W-:Y:S05]  /*58e0*/  BSYNC B0 ;  /* 0x0000000000007941 */ /* 0x000fea0003800000 */
.L_x_2156:
[----:B------:R-:W-:Y:S01]  /*58f0*/  ULDC UR11, c[0x0][0x10] ;  /* 0x00000400000b7ab9 */ /* 0x000fe20000000800 */
[----:B------:R-:W-:Y:S02]  /*5900*/  UIADD3 UR4, UR4, 0x1, URZ ;  /* 0x0000000104047890 */ /* 0x000fe4000fffe03f */
[----:B------:R-:W-:-:S04]  /*5910*/  UIADD3 UR6, UR11, UR6, URZ ;  /* 0x000000060b067290 */ /* 0x000fc8000fffe03f */
[----:B------:R-:W-:-:S06]  /*5920*/  UISETP.GE.AND UP0, UPT, UR6, UR5, UPT ;  /* 0x000000050600728c */ /* 0x000fcc000bf06270 */
[----:B------:R-:W-:-:S13]  /*5930*/  PLOP3.LUT P0, PT, PT, PT, UP0, 0x80, 0x0 ;  /* 0x000000000000781c */ /* 0x000fda0003f0f008 */
[----:B------:R-:W-:Y:S05]  /*5940*/  @!P0 BRA `(.L_x_2158) ;  /* 0xffffffa800848947 */ /* 0x000fea000383ffff */
.L_x_2107:
[----:B---34-:R-:W3:Y:S01]  /*5950*/  LDC R4, c[0x0][0xc] ;  /* 0x00000300ff047b82 */ /* 0x018ee20000000800 */
[----:B------:R-:W-:Y:S01]  /*5960*/  ISETP.NE.AND P1, PT, R68, RZ, PT ;  /* 0x000000ff4400720c */ /* 0x000fe20003f25270 */
[----:B------:R-:W-:Y:S06]  /*5970*/  BSSY B0, `(.L_x_2159) ;  /* 0x0000011000007945 */ /* 0x000fec0003800000 */
[----:B012---:R-:W0:Y:S08]  /*5980*/  LDC R7, c[0x0][0x10] ;  /* 0x00000400ff077b82 */ /* 0x007e300000000800 */
[----:B------:R-:W1:Y:S01]  /*5990*/  LDC.64 R2, c[0x0][0x258] ;  /* 0x00009600ff027b82 */ /* 0x000e620000000a00 */
[----:B---3--:R-:W-:-:S02]  /*59a0*/  ISETP.NE.AND P0, PT, R4, 0x1, PT ;  /* 0x000000010400780c */ /* 0x008fc40003f05270 */
[----:B0-----:R-:W-:-:S04]  /*59b0*/  SHF.L.U32 R0, R7, 0x1, RZ ;  /* 0x0000000107007819 */ /* 0x001fc800000006ff */
[----:B------:R-:W-:-:S05]  /*59c0*/  SEL R5, R0, RZ, P0 ;  /* 0x000000ff00057207 */ /* 0x000fca0000000000 */
[----:B-1----:R-:W-:Y:S01]  /*59d0*/  IMAD.WIDE.U32 R2, R5, 0x4, R2 ;  /* 0x0000000405027825 */ /* 0x002fe200078e0002 */
        /* <DEDUP_REMOVED lines=10> */
.L_x_2160:
[----:B------:R-:W-:Y:S05]  /*5a80*/  BSYNC B0 ;  /* 0x0000000000007941 */ /* 0x000fea0003800000 */
.L_x_2159:
        /* <DEDUP_REMOVED lines=11> */
.L_x_2162:
[----:B------:R-:W2:Y:S04]  /*5b40*/  LDG.E.STRONG.GPU R5, desc[UR14][R2.64] ;  /* 0x0000000e02057981 */ /* 0x000ea8000c1ef900 */
[----:B--2---:R-:W-:Y:S01]  /*5b50*/  CCTL.IVALL ;  /* 0x00000000ff00798f */ /* 0x004fe20002000000 */
[----:B------:R-:W-:Y:S05]  /*5b60*/  YIELD ;  /* 0x0000000000007946 */ /* 0x000fea0003800000 */
[----:B------:R-:W-:-:S13]  /*5b70*/  ISETP.NE.AND P0, PT, R5, R0, PT ;  /* 0x000000000500720c */ /* 0x000fda0003f05270 */
[----:B------:R-:W-:Y:S05]  /*5b80*/  @P0 BRA `(.L_x_2162) ;  /* 0xfffffffc00ec0947 */ /* 0x000fea000383ffff */
.L_x_2161:
        /* <DEDUP_REMOVED lines=24> */
.L_x_2163:
        /* <DEDUP_REMOVED lines=23> */
.L_x_2164:
        /* <DEDUP_REMOVED lines=16> */
.L_x_5139:


//--------------------- .text._Z35group_norm_nhwc_bwd_one_pass_kernelI11Fp32IOFp32WLi256ELi84ELi672EEv26Group_norm_nhwc_bwd_params --------------------------
	.section	.text._Z35group_norm_nhwc_bwd_one_pass_kernelI11Fp32IOFp32WLi256ELi84ELi672EEv26Group_norm_nhwc_bwd_params,"ax",@progbits
	.align	128
        .global         _Z35group_norm_nhwc_bwd_one_pass_kernelI11Fp32IOFp32WLi256ELi84ELi672EEv26Group_norm_nhwc_bwd_params
        .type           _Z35group_norm_nhwc_bwd_one_pass_kernelI11Fp32IOFp32WLi256ELi84ELi672EEv26Group_norm_nhwc_bwd_params,@function
        .size           _Z35group_norm_nhwc_bwd_one_pass_kernelI11Fp32IOFp32WLi256ELi84ELi672EEv26Group_norm_nhwc_bwd_params,(.L_x_5140 - _Z35group_norm_nhwc_bwd_one_pass_kernelI11Fp32IOFp32WLi256ELi84ELi672EEv26Group_norm_nhwc_bwd_params)
        .other          _Z35group_norm_nhwc_bwd_one_pass_kernelI11Fp32IOFp32WLi256ELi84ELi672EEv26Group_norm_nhwc_bwd_params,@"STO_CUDA_ENTRY STV_DEFAULT"
_Z35group_norm_nhwc_bwd_one_pass_kernelI11Fp32IOFp32WLi256ELi84ELi672EEv26Group_norm_nhwc_bwd_params:
.text._Z35group_norm_nhwc_bwd_one_pass_kernelI11Fp32IOFp32WLi256ELi84ELi672EEv26Group_norm_nhwc_bwd_params:
        /* <DEDUP_REMOVED lines=11> */
[----:B------:R-:W0:Y:S01]  /*00b0*/  S2UR UR7, SR_CgaCtaId ;  /* 0x00000000000779c3 */ /* 0x000e220000008800 */
[--C-:B------:R-:W-:Y:S01]  /*00c0*/  SHF.R.U32.HI R2, RZ, 0x1, R0.reuse ;  /* 0x00000001ff027819 */ /* 0x100fe20000011600 */
[----:B------:R-:W-:Y:S01]  /*00d0*/  ULDC.64 UR10, c[0x0][0x288] ;  /* 0x0000a200000a7ab9 */ /* 0x000fe20000000a00 */
[----:B------:R-:W-:Y:S01]  /*00e0*/  SHF.R.S32.HI R5, RZ, 0x1f, R0 ;  /* 0x0000001fff057819 */ /* 0x000fe20000011400 */
[----:B------:R-:W-:Y:S02]  /*00f0*/  UIMAD.WIDE.U32 UR4, UR10, 0x3, URZ ;  /* 0x000000030a0478a5 */ /* 0x000fe4000f8e003f */
[----:B------:R-:W-:Y:S01]  /*0100*/  IMAD.WIDE.U32 R2, R2, 0x30c30c31, RZ ;  /* 0x30c30c3102027825 */ /* 0x000fe200078e00ff */
[----:B------:R-:W-:Y:S01]  /*0110*/  UIMAD UR12, UR11, 0x3, URZ ;  /* 0x000000030b0c78a4 */ /* 0x000fe2000f8e023f */
[----:B------:R-:W1:Y:S01]  /*0120*/  S2UR UR24, SR_CTAID.X ;  /* 0x00000000001879c3 */ /* 0x000e620000002500 */
[----:B------:R-:W-:Y:S01]  /*0130*/  UMOV UR6, 0x400 ;  /* 0x0000040000067882 */ /* 0x000fe20000000000 */
[----:B------:R-:W-:Y:S01]  /*0140*/  LEA.HI R5, R5, R0, RZ, 0x5 ;  /* 0x0000000005057211 */ /* 0x000fe200078f28ff */
[----:B------:R-:W-:Y:S01]  /*0150*/  ULEA.HI UR9, UP0, UR11, UR10, URZ, 0x1 ;  /* 0x0000000a0b097291 */ /* 0x000fe2000f81083f */
[----:B------:R-:W-:Y:S01]  /*0160*/  SHF.R.U32.HI R3, RZ, 0x2, R3 ;  /* 0x00000002ff037819 */ /* 0x000fe20000011603 */
[----:B------:R-:W-:Y:S01]  /*0170*/  UIADD3 UR12, UR5, UR12, URZ ;  /* 0x0000000c050c7290 */ /* 0x000fe2000fffe03f */
[----:B------:R-:W-:Y:S01]  /*0180*/  SHF.R.S32.HI R5, RZ, 0x5, R5 ;  /* 0x00000005ff057819 */ /* 0x000fe20000011405 */
[----:B------:R-:W-:Y:S01]  /*0190*/  UIADD3.X UR11, URZ, UR11, URZ, UP0, !UPT ;  /* 0x0000000b3f0b7290 */ /* 0x000fe200087fe43f */
[----:B------:R-:W1:Y:S01]  /*01a0*/  LDC R4, c[0x0][0x2ac] ;  /* 0x0000ab00ff047b82 */ /* 0x000e620000000800 */
[----:B------:R-:W-:Y:S01]  /*01b0*/  ULDC.64 UR14, c[0x0][0x290] ;  /* 0x0000a400000e7ab9 */ /* 0x000fe20000000a00 */
[----:B------:R-:W-:-:S02]  /*01c0*/  ULEA.HI UR10, UP0, UR12, UR4, URZ, 0x1 ;  /* 0x000000040c0a7291 */ /* 0x000fc4000f81083f */
[----:B------:R-:W-:Y:S02]  /*01d0*/  USHF.R.S64 UR9, UR9, 0x1, UR11 ;  /* 0x0000000109097899 */ /* 0x000fe4000800100b */
[----:B------:R-:W-:Y:S02]  /*01e0*/  UIADD3.X UR12, URZ, UR12, URZ, UP0, !UPT ;  /* 0x0000000c3f0c7290 */ /* 0x000fe400087fe43f */
[----:B0-----:R-:W-:Y:S02]  /*01f0*/  ULEA UR6, UR7, UR6, 0x18 ;  /* 0x0000000607067291 */ /* 0x001fe4000f8ec03f */
[----:B------:R-:W-:Y:S02]  /*0200*/  USHF.R.S64 UR10, UR10, 0x1, UR12 ;  /* 0x000000010a0a7899 */ /* 0x000fe4000800100c */
[----:B------:R-:W-:Y:S02]  /*0210*/  USHF.R.S32.HI UR11, URZ, 0x1, UR11 ;  /* 0x000000013f0b7899 */ /* 0x000fe4000801140b */
[----:B------:R-:W-:-:S02]  /*0220*/  USHF.R.S32.HI UR12, URZ, 0x1, UR12 ;  /* 0x000000013f0c7899 */ /* 0x000fc4000801140c */
[----:B------:R-:W-:Y:S02]  /*0230*/  USHF.L.U64.HI UR11, UR9, 0x2, UR11 ;  /* 0x00000002090b7899 */ /* 0x000fe4000801020b */
[----:B------:R-:W-:Y:S01]  /*0240*/  USHF.L.U64.HI UR12, UR10, 0x2, UR12 ;  /* 0x000000020a0c7899 */ /* 0x000fe2000801020c */
[----:B------:R-:W-:Y:S01]  /*0250*/  ULDC.U8 UR25, c[0x0][0x2a4] ;  /* 0x0000a90000197ab9 */ /* 0x000fe20000000000 */
[----:B------:R-:W-:Y:S01]  /*0260*/  UMOV UR4, URZ ;  /* 0x0000003f00047c82 */ /* 0x000fe20008000000 */
[----:B-1----:R-:W-:Y:S01]  /*0270*/  IMAD R2, R4, UR24, R3 ;  /* 0x0000001804027c24 */ /* 0x002fe2000f8e0203 */
[----:B------:R-:W-:Y:S01]  /*0280*/  LEA R4, R5, UR6, 0x3 ;  /* 0x0000000605047c11 */ /* 0x000fe2000f8e18ff */
[----:B------:R-:W-:-:S03]  /*0290*/  IMAD R3, R3, -0x2a, R0 ;  /* 0xffffffd603037824 */ /* 0x000fc600078e0200 */
[----:B------:R-:W-:Y:S01]  /*02a0*/  ISETP.GE.U32.AND P1, PT, R2, UR14, PT ;  /* 0x0000000e02007c0c */ /* 0x000fe2000bf26070 */
[----:B------:R0:W-:Y:S01]  /*02b0*/  STL [R1+0x44], R4 ;  /* 0x0000440401007387 */ /* 0x0001e20000100800 */
[----:B------:R-:W-:Y:S02]  /*02c0*/  SHF.R.S32.HI R6, RZ, 0x1f, R2 ;  /* 0x0000001fff067819 */ /* 0x000fe40000011402 */
[----:B------:R-:W-:Y:S02]  /*02d0*/  SHF.L.U32 R3, R3, 0x1, RZ ;  /* 0x0000000103037819 */ /* 0x000fe400000006ff */
[----:B------:R-:W-:Y:S02]  /*02e0*/  ISETP.GE.AND.EX P1, PT, R6, UR15, PT, P1 ;  /* 0x0000000f06007c0c */ /* 0x000fe4000bf26310 */
[----:B------:R-:W-:Y:S01]  /*02f0*/  IADD3 R5, R2, 0x30, RZ ;  /* 0x0000003002057810 */ /* 0x000fe20007ffe0ff */
[----:B------:R1:W-:Y:S01]  /*0300*/  STL [R1+0x40], R3 ;  /* 0x0000400301007387 */ /* 0x0003e20000100800 */
[----:B------:R-:W-:-:S02]  /*0310*/  ISETP.LT.U32.AND P1, PT, R0, 0x2a0, !P1 ;  /* 0x000002a00000780c */ /* 0x000fc40004f21070 */
[C---:B0-----:R-:W-:Y:S02]  /*0320*/  IADD3 R4, R2.reuse, 0x10, RZ ;  /* 0x0000001002047810 */ /* 0x041fe40007ffe0ff */
[C---:B------:R-:W-:Y:S02]  /*0330*/  IADD3 R4, R2.reuse, 0x40, RZ ;  /* 0x0000004002047810 */ /* 0x040fe40007ffe0ff */
[C---:B-1----:R-:W-:Y:S02]  /*0340*/  IADD3 R3, R2.reuse, 0x20, RZ ;  /* 0x0000002002037810 */ /* 0x042fe40007ffe0ff */
[----:B------:R-:W-:-:S07]  /*0350*/  IADD3 R3, R2, 0x50, RZ ;  /* 0x0000005002037810 */ /* 0x000fce0007ffe0ff */
.L_x_2248:
[----:B--2---:R-:W2:Y:S01]  /*0360*/  LDL R7, [R1+0x40] ;  /* 0x0000400001077983 */ /* 0x004ea20000100800 */
[----:B------:R-:W-:Y:S01]  /*0370*/  ULDC UR14, c[0x0][0x2a0] ;  /* 0x0000a800000e7ab9 */ /* 0x000fe20000000800 */
[----:B----4-:R-:W-:Y:S01]  /*0380*/  IABS R5, UR8 ;  /* 0x0000000800057c13 */ /* 0x010fe20008000000 */
[----:B------:R-:W-:Y:S01]  /*0390*/  UMOV UR6, URZ ;  /* 0x0000003f00067c82 */ /* 0x000fe20008000000 */
[----:B------:R-:W-:Y:S01]  /*03a0*/  MOV R3, UR14 ;  /* 0x0000000e00037c02 */ /* 0x000fe20008000f00 */
[----:B------:R-:W-:Y:S01]  /*03b0*/  UISETP.GE.AND UP4, UPT, UR8, URZ, UPT ;  /* 0x0000003f0800728c */ /* 0x000fe2000bf86270 */
[----:B------:R-:W-:Y:S01]  /*03c0*/  R2UR UR13, R5 ;  /* 0x00000000050d72ca */ /* 0x000fe200000e0000 */
[----:B------:R-:W-:Y:S01]  /*03d0*/  ULDC.64 UR18, c[0x0][0x290] ;  /* 0x0000a40000127ab9 */ /* 0x000fe20000000a00 */
[----:B------:R-:W-:Y:S01]  /*03e0*/  IABS R3, R3 ;  /* 0x0000000300037213 */ /* 0x000fe20000000000 */
[----:B------:R-:W-:Y:S01]  /*03f0*/  UISETP.NE.AND UP0, UPT, UR14, URZ, UPT ;  /* 0x0000003f0e00728c */ /* 0x000fe2000bf05270 */
[----:B------:R-:W-:Y:S01]  /*0400*/  IADD3 R17, R2, 0xa0, RZ ;  /* 0x000000a002117810 */ /* 0x000fe20007ffe0ff */
[----:B01----:R-:W0:Y:S01]  /*0410*/  @P1 LDC.64 R10, c[0x0][0x288] ;  /* 0x0000a200ff0a1b82 */ /* 0x003e220000000a00 */
[----:B------:R-:W-:-:S02]  /*0420*/  R2UR UR15, R3 ;  /* 0x00000000030f72ca */ /* 0x000fc400000e0000 */
[----:B------:R-:W-:Y:S02]  /*0430*/  CS2R R54, SRZ ;  /* 0x0000000000367805 */ /* 0x000fe4000001ff00 */
[----:B------:R-:W-:Y:S02]  /*0440*/  ISETP.GE.U32.AND P2, PT, R17, UR18, PT ;  /* 0x0000001211007c0c */ /* 0x000fe4000bf46070 */
[----:B------:R-:W-:Y:S02]  /*0450*/  SHF.R.S32.HI R5, RZ, 0x1f, R17 ;  /* 0x0000001fff057819 */ /* 0x000fe40000011411 */
[----:B------:R-:W-:Y:S01]  /*0460*/  IADD3 R35, R2, 0x60, RZ ;  /* 0x0000006002237810 */ /* 0x000fe20007ffe0ff */
[----:B------:R-:W1:Y:S01]  /*0470*/  @P1 LDC.64 R46, c[0x0][0x230] ;  /* 0x00008c00ff2e1b82 */ /* 0x000e620000000a00 */
[----:B------:R-:W-:Y:S02]  /*0480*/  ISETP.GE.AND.EX P2, PT, R5, UR19, PT, P2 ;  /* 0x0000001305007c0c */ /* 0x000fe4000bf46320 */
[----:B------:R-:W-:-:S02]  /*0490*/  ISETP.GE.U32.AND P5, PT, R35, UR18, PT ;  /* 0x0000001223007c0c */ /* 0x000fc4000bfa6070 */
[----:B------:R-:W-:Y:S01]  /*04a0*/  ISETP.GT.U32.OR P2, PT, R0, 0x29f, P2 ;  /* 0x0000029f0000780c */ /* 0x000fe20001744470 */
[----:B---3--:R-:W3:Y:S01]  /*04b0*/  I2F.RP R3, UR15 ;  /* 0x0000000f00037d06 */ /* 0x008ee20008209400 */
[----:B------:R-:W-:Y:S01]  /*04c0*/  SHF.R.S32.HI R21, RZ, 0x1f, R35 ;  /* 0x0000001fff157819 */ /* 0x000fe20000011423 */
[----:B------:R-:W4:Y:S01]  /*04d0*/  @P1 LDC.64 R44, c[0x0][0x228] ;  /* 0x00008a00ff2c1b82 */ /* 0x000f220000000a00 */
[----:B------:R-:W-:Y:S02]  /*04e0*/  IADD3 R26, R2, 0x70, RZ ;  /* 0x00000070021a7810 */ /* 0x000fe40007ffe0ff */
[----:B------:R-:W-:Y:S02]  /*04f0*/  ISETP.GE.AND.EX P5, PT, R21, UR19, PT, P5 ;  /* 0x0000001315007c0c */ /* 0x000fe4000bfa6350 */
[----:B------:R-:W-:Y:S02]  /*0500*/  ISETP.GE.U32.AND P4, PT, R26, UR18, PT ;  /* 0x000000121a007c0c */ /* 0x000fe4000bf86070 */
[----:B------:R-:W-:-:S02]  /*0510*/  SHF.R.S32.HI R29, RZ, 0x1f, R26 ;  /* 0x0000001fff1d7819 */ /* 0x000fc4000001141a */
[C---:B------:R-:W-:Y:S01]  /*0520*/  ISETP.GT.U32.OR P5, PT, R0.reuse, 0x29f, P5 ;  /* 0x0000029f0000780c */ /* 0x040fe20002fa4470 */
[----:B------:R-:W0:Y:S01]  /*0530*/  @!P2 LDC.64 R8, c[0x0][0x288] ;  /* 0x0000a200ff08ab82 */ /* 0x000e220000000a00 */
[----:B------:R-:W-:Y:S01]  /*0540*/  ISETP.GE.AND.EX P4, PT, R29, UR19, PT, P4 ;  /* 0x000000131d007c0c */ /* 0x000fe2000bf86340 */
[----:B---3--:R-:W3:Y:S01]  /*0550*/  MUFU.RCP R3, R3 ;  /* 0x0000000300037308 */ /* 0x008ee20000001000 */
[----:B------:R-:W-:Y:S02]  /*0560*/  SHF.R.S32.HI R23, RZ, 0x1f, R17 ;  /* 0x0000001fff177819 */ /* 0x000fe40000011411 */
[----:B------:R-:W-:-:S03]  /*0570*/  ISETP.GT.U32.OR P4, PT, R0, 0x29f, P4 ;  /* 0x0000029f0000780c */ /* 0x000fc60002784470 */
[----:B------:R-:W4:Y:S01]  /*0580*/  @!P2 LDC.64 R18, c[0x0][0x230] ;  /* 0x00008c00ff12ab82 */ /* 0x000f220000000a00 */
[----:B------:R-:W-:-:S07]  /*0590*/  IADD3 R34, R2, 0x90, RZ ;  /* 0x0000009002227810 */ /* 0x000fce0007ffe0ff */
[----:B------:R-:W1:Y:S01]  /*05a0*/  @!P5 LDC.64 R24, c[0x0][0x288] ;  /* 0x0000a200ff18db82 */ /* 0x000e620000000a00 */
[----:B---3--:R-:W-:-:S07]  /*05b0*/  IADD3 R4, R3, 0xffffffe, RZ ;  /* 0x0ffffffe03047810 */ /* 0x008fce0007ffe0ff */
[----:B------:R-:W3:Y:S01]  /*05c0*/  @!P4 LDC.64 R14, c[0x0][0x288] ;  /* 0x0000a200ff0ecb82 */ /* 0x000ee20000000a00 */
[----:B0-----:R-:W-:Y:S01]  /*05d0*/  @!P2 IMAD R12, R23, R8, RZ ;  /* 0x00000008170ca224 */ /* 0x001fe200078e02ff */
[----:B------:R-:W0:Y:S03]  /*05e0*/  F2I.FTZ.U32.TRUNC.NTZ R4, R4 ;  /* 0x0000000400047305 */ /* 0x000e26000021f000 */
[----:B------:R-:W-:Y:S02]  /*05f0*/  @!P2 IMAD R23, R17, R9, R12 ;  /* 0x000000091117a224 */ /* 0x000fe400078e020c */
[----:B-1----:R-:W-:Y:S01]  /*0600*/  @!P5 IMAD R22, R21, R24, RZ ;  /* 0x000000181516d224 */ /* 0x002fe200078e02ff */
[----:B0-----:R-:W-:Y:S01]  /*0610*/  R2UR UR7, R4 ;  /* 0x00000000040772ca */ /* 0x001fe200000e0000 */
[----:B------:R-:W0:Y:S02]  /*0620*/  @!P4 LDC.64 R20, c[0x0][0x230] ;  /* 0x00008c00ff14cb82 */ /* 0x000e240000000a00 */
[----:B------:R-:W-:-:S02]  /*0630*/  @!P5 IMAD R33, R35, R25, R22 ;  /* 0x000000192321d224 */ /* 0x000fc400078e0216 */
[----:B---3--:R-:W-:-:S08]  /*0640*/  @!P4 IMAD R32, R29, R14, RZ ;  /* 0x0000000e1d20c224 */ /* 0x008fd000078e02ff */
[----:B------:R-:W-:-:S04]  /*0650*/  UIADD3 UR5, URZ, -UR7, URZ ;  /* 0x800000073f057290 */ /* 0x000fc8000fffe03f */
[----:B------:R-:W-:-:S04]  /*0660*/  UIMAD UR5, UR5, UR15, URZ ;  /* 0x0000000f050572a4 */ /* 0x000fc8000f8e023f */
[----:B------:R-:W-:-:S04]  /*0670*/  UIMAD.WIDE.U32 UR6, UR7, UR5, UR6 ;  /* 0x00000005070672a5 */ /* 0x000fc8000f8e0006 */
[----:B------:R-:W-:-:S04]  /*0680*/  UIMAD.WIDE.U32 UR6, UR7, UR13, URZ ;  /* 0x0000000d070672a5 */ /* 0x000fc8000f8e003f */
[----:B------:R-:W-:-:S04]  /*0690*/  UIADD3 UR5, -UR7, URZ, URZ ;  /* 0x0000003f07057290 */ /* 0x000fc8000fffe13f */
[----:B------:R-:W-:Y:S02]  /*06a0*/  UIMAD UR5, UR15, UR5, UR13 ;  /* 0x000000050f0572a4 */ /* 0x000fe4000f8e020d */
[----:B------:R-:W-:Y:S02]  /*06b0*/  ULOP3.LUT UR13, URZ, UR14, URZ, 0x33, !UPT ;  /* 0x0000000e3f0d7292 */ /* 0x000fe4000f8e333f */
[----:B------:R-:W-:-:S11]  /*06c0*/  UISETP.GT.U32.AND UP2, UPT, UR15, UR5, UPT ;  /* 0x000000050f00728c */ /* 0x000fd6000bf44070 */
[----:B------:R-:W-:Y:S02]  /*06d0*/  @!UP2 UIADD3 UR5, UR5, -UR15, URZ ;  /* 0x8000000f0505a290 */ /* 0x000fe4000fffe03f */
[----:B------:R-:W-:Y:S02]  /*06e0*/  @!UP2 UIADD3 UR7, UR7, 0x1, URZ ;  /* 0x000000010707a890 */ /* 0x000fe4000fffe03f */
[----:B------:R-:W-:Y:S02]  /*06f0*/  UIADD3 UR6, UR5, -UR15, URZ ;  /* 0x8000000f05067290 */ /* 0x000fe4000fffe03f */
[----:B------:R-:W-:Y:S02]  /*0700*/  UISETP.GT.U32.AND UP3, UPT, UR15, UR5, UPT ;  /* 0x000000050f00728c */ /* 0x000fe4000bf64070 */
[----:B------:R-:W-:Y:S02]  /*0710*/  UISETP.GE.U32.AND UP1, UPT, UR5, UR15, UPT ;  /* 0x0000000f0500728c */ /* 0x000fe4000bf26070 */
[----:B------:R-:W-:-:S02]  /*0720*/  USEL UR5, UR6, UR5, !UP3 ;  /* 0x0000000506057287 */ /* 0x000fc4000d800000 */
[----:B------:R-:W-:Y:S02]  /*0730*/  ULOP3.LUT UR6, UR8, UR14, URZ, 0x3c, !UPT ;  /* 0x0000000e08067292 */ /* 0x000fe4000f8e3c3f */
[----:B------:R-:W-:Y:S02]  /*0740*/  @!UP4 UIADD3 UR5, -UR5, URZ, URZ ;  /* 0x0000003f0505c290 */ /* 0x000fe4000fffe13f */
[----:B------:R-:W-:Y:S02]  /*0750*/  UISETP.GE.AND UP2, UPT, UR6, URZ, UPT ;  /* 0x0000003f0600728c */ /* 0x000fe4000bf46270 */
[----:B------:R-:W-:Y:S02]  /*0760*/  USEL UR16, UR13, UR5, !UP0 ;  /* 0x000000050d107287 */ /* 0x000fe4000c000000 */
[----:B------:R-:W-:Y:S02]  /*0770*/  @UP1 UIADD3 UR7, UR7, 0x1, URZ ;  /* 0x0000000107071890 */ /* 0x000fe4000fffe03f */
[----:B------:R-:W-:Y:S01]  /*0780*/  UIMAD UR17, UR16, 0x54, URZ ;  /* 0x00000054101178a4 */ /* 0x000fe2000f8e023f */
[----:B------:R-:W-:-:S04]  /*0790*/  ULDC.64 UR14, c[0x0][0x298] ;  /* 0x0000a600000e7ab9 */ /* 0x000fc80000000a00 */
[----:B------:R-:W-:Y:S01]  /*07a0*/  @!UP2 UIADD3 UR7, -UR7, URZ, URZ ;  /* 0x0000003f0707a290 */ /* 0x000fe2000fffe13f */
[----:B------:R-:W-:-:S03]  /*07b0*/  MOV R6, UR17 ;  /* 0x0000001100067c02 */ /* 0x000fc60008000f00 */
[----:B------:R-:W-:-:S04]  /*07c0*/  USEL UR7, UR13, UR7, !UP0 ;  /* 0x000000070d077287 */ /* 0x000fc8000c000000 */
[----:B------:R-:W-:-:S04]  /*07d0*/  USHF.R.S32.HI UR5, URZ, 0x1f, UR7 ;  /* 0x0000001f3f057899 */ /* 0x000fc80008011407 */
[----:B------:R-:W-:-:S04]  /*07e0*/  UIMAD UR5, UR5, UR14, URZ ;  /* 0x0000000e050572a4 */ /* 0x000fc8000f8e023f */
[----:B------:R-:W-:Y:S01]  /*07f0*/  UIMAD UR5, UR7, UR15, UR5 ;  /* 0x0000000f070572a4 */ /* 0x000fe2000f8e0205 */
[----:B--2---:R-:W-:Y:S02]  /*0800*/  SHF.R.S32.HI R3, RZ, 0x1f, R7 ;  /* 0x0000001fff037819 */ /* 0x004fe40000011407 */
[----:B------:R-:W-:Y:S02]  /*0810*/  IADD3 R4, P0, R7, UR17, RZ ;  /* 0x0000001107047c10 */ /* 0x000fe4000ff1e0ff */
[----:B------:R-:W-:Y:S02]  /*0820*/  SHF.R.S32.HI R7, RZ, 0x1f, R2 ;  /* 0x0000001fff077819 */ /* 0x000fe40000011402 */
[----:B------:R-:W-:Y:S02]  /*0830*/  LEA.HI.X.SX32 R5, R6, R3, 0x1, P0 ;  /* 0x0000000306057211 */ /* 0x000fe400000f0eff */
[----:B------:R-:W-:-:S05]  /*0840*/  MOV R3, UR14 ;  /* 0x0000000e00037c02 */ /* 0x000fca0008000f00 */
[----:B------:R-:W-:Y:S01]  /*0850*/  IMAD.WIDE.U32 R4, R3, UR7, R4 ;  /* 0x0000000703047c25 */ /* 0x000fe2000f8e0004 */
[----:B------:R-:W-:-:S03]  /*0860*/  ULDC.64 UR6, c[0x0][0x248] ;  /* 0x0000920000067ab9 */ /* 0x000fc60000000a00 */
[----:B------:R-:W-:Y:S01]  /*0870*/  @P1 IMAD R3, R7, R10, RZ ;  /* 0x0000000a07031224 */ /* 0x000fe200078e02ff */
[----:B------:R-:W-:Y:S02]  /*0880*/  IADD3 R7, R5, UR5, RZ ;  /* 0x0000000505077c10 */ /* 0x000fe4000fffe0ff */
[-C--:B------:R-:W-:Y:S01]  /*0890*/  @P1 MOV R6, R4.reuse ;  /* 0x0000000400061202 */ /* 0x080fe20000000f00 */
[C---:B------:R-:W-:Y:S01]  /*08a0*/  @P1 IMAD R3, R2.reuse, R11, R3 ;  /* 0x0000000b02031224 */ /* 0x040fe200078e0203 */
[-C--:B------:R-:W-:Y:S02]  /*08b0*/  @!P2 MOV R12, R4.reuse ;  /* 0x00000004000ca202 */ /* 0x080fe40000000f00 */
[----:B------:R-:W-:Y:S01]  /*08c0*/  @!P5 MOV R28, R4 ;  /* 0x00000004001cd202 */ /* 0x000fe20000000f00 */
[----:B------:R-:W-:Y:S01]  /*08d0*/  @P1 IMAD.WIDE.U32 R10, R2, R10, R6 ;  /* 0x0000000a020a1225 */ /* 0x000fe200078e0006 */
[----:B------:R-:W-:-:S04]  /*08e0*/  @!P5 MOV R29, R7 ;  /* 0x00000007001dd202 */ /* 0x000fc80000000f00 */
[----:B------:R-:W-:Y:S01]  /*08f0*/  @P1 IADD3 R11, R11, R3, RZ ;  /* 0x000000030b0b1210 */ /* 0x000fe20007ffe0ff */
[----:B------:R-:W-:Y:S01]  /*0900*/  @!P5 IMAD.WIDE.U32 R24, R35, R24, R28 ;  /* 0x000000182318d225 */ /* 0x000fe200078e001c */
[----:B------:R-:W-:Y:S02]  /*0910*/  IADD3 R3, R2, 0x80, RZ ;  /* 0x0000008002037810 */ /* 0x000fe40007ffe0ff */
[----:B------:R-:W-:Y:S02]  /*0920*/  @P1 SHF.L.U32 R13, R10, 0x2, RZ ;  /* 0x000000020a0d1819 */ /* 0x000fe400000006ff */
[----:B------:R-:W-:Y:S02]  /*0930*/  ISETP.GE.U32.AND P3, PT, R3, UR18, PT ;  /* 0x0000001203007c0c */ /* 0x000fe4000bf66070 */
[----:B------:R-:W-:Y:S02]  /*0940*/  SHF.R.S32.HI R27, RZ, 0x1f, R3 ;  /* 0x0000001fff1b7819 */ /* 0x000fe40000011403 */
[----:B------:R-:W-:-:S02]  /*0950*/  @P1 IADD3 R46, P0, R13, R46, RZ ;  /* 0x0000002e0d2e1210 */ /* 0x000fc40007f1e0ff */
[----:B------:R-:W-:Y:S02]  /*0960*/  ISETP.GE.AND.EX P3, PT, R27, UR19, PT, P3 ;  /* 0x000000131b007c0c */ /* 0x000fe4000bf66330 */
[----:B----4-:R-:W-:Y:S02]  /*0970*/  @P1 IADD3 R44, P6, R13, R44, RZ ;  /* 0x0000002c0d2c1210 */ /* 0x010fe40007fde0ff */
[----:B------:R-:W-:Y:S02]  /*0980*/  @!P2 MOV R13, R7 ;  /* 0x00000007000da202 */ /* 0x000fe40000000f00 */
[----:B------:R-:W-:Y:S02]  /*0990*/  @P1 SHF.L.U64.HI R16, R10, 0x2, R11 ;  /* 0x000000020a101819 */ /* 0x000fe4000001020b */
[----:B------:R-:W1:Y:S01]  /*09a0*/  @!P2 LDC.64 R10, c[0x0][0x228] ;  /* 0x00008a00ff0aab82 */ /* 0x000e620000000a00 */
[----:B------:R-:W-:Y:S01]  /*09b0*/  ISETP.GT.U32.OR P3, PT, R0, 0x29f, P3 ;  /* 0x0000029f0000780c */ /* 0x000fe20001f64470 */
[----:B------:R-:W-:Y:S01]  /*09c0*/  @!P2 IMAD.WIDE.U32 R8, R17, R8, R12 ;  /* 0x000000081108a225 */ /* 0x000fe200078e000c */
[----:B------:R-:W-:-:S02]  /*09d0*/  @P1 IADD3.X R47, R16, R47, RZ, P0, !PT ;  /* 0x0000002f102f1210 */ /* 0x000fc400007fe4ff */
[----:B------:R-:W-:Y:S02]  /*09e0*/  @P1 IADD3.X R45, R16, R45, RZ, P6, !PT ;  /* 0x0000002d102d1210 */ /* 0x000fe400037fe4ff */
[----:B------:R-:W-:Y:S01]  /*09f0*/  @!P2 IADD3 R9, R9, R23, RZ ;  /* 0x000000170909a210 */ /* 0x000fe20007ffe0ff */
[----:B------:R-:W2:Y:S01]  /*0a00*/  @!P5 LDC.64 R12, c[0x0][0x228] ;  /* 0x00008a00ff0cdb82 */ /* 0x000ea20000000a00 */
[C---:B------:R-:W-:Y:S02]  /*0a10*/  @!P2 SHF.L.U32 R31, R8.reuse, 0x2, RZ ;  /* 0x00000002081fa819 */ /* 0x040fe400000006ff */
[----:B------:R-:W-:Y:S02]  /*0a20*/  @!P2 SHF.L.U64.HI R30, R8, 0x2, R9 ;  /* 0x00000002081ea819 */ /* 0x000fe40000010209 */
[----:B------:R-:W-:Y:S02]  /*0a30*/  @!P4 MOV R28, R4 ;  /* 0x00000004001cc202 */ /* 0x000fe40000000f00 */
[----:B------:R-:W-:Y:S01]  /*0a40*/  @!P4 MOV R29, R7 ;  /* 0x00000007001dc202 */ /* 0x000fe20000000f00 */
[----:B------:R-:W3:Y:S01]  /*0a50*/  @!P5 LDC.64 R16, c[0x0][0x230] ;  /* 0x00008c00ff10db82 */ /* 0x000ee20000000a00 */
[----:B------:R-:W-:-:S02]  /*0a60*/  @!P2 IADD3 R18, P0, R31, R18, RZ ;  /* 0x000000121f12a210 */ /* 0x000fc40007f1e0ff */
[----:B------:R-:W-:Y:S02]  /*0a70*/  @!P5 IADD3 R25, R25, R33, RZ ;  /* 0x000000211919d210 */ /* 0x000fe40007ffe0ff */
[----:B------:R-:W-:Y:S01]  /*0a80*/  @!P2 IADD3.X R19, R30, R19, RZ, P0, !PT ;  /* 0x000000131e13a210 */ /* 0x000fe200007fe4ff */
[----:B------:R-:W-:Y:S01]  /*0a90*/  UIMAD.WIDE UR6, UR8, 0x8, UR6 ;  /* 0x00000008080678a5 */ /* 0x000fe2000f8e0206 */
[----:B------:R-:W-:Y:S01]  /*0aa0*/  SHF.R.S32.HI R33, RZ, 0x1f, R34 ;  /* 0x0000001fff217819 */ /* 0x000fe20000011422 */
[----:B------:R-:W4:Y:S01]  /*0ab0*/  @!P4 LDC.64 R22, c[0x0][0x228] ;  /* 0x00008a00ff16cb82 */ /* 0x000f220000000a00 */
[----:B-1----:R-:W-:Y:S01]  /*0ac0*/  @!P2 IADD3 R10, P6, R31, R10, RZ ;  /* 0x0000000a1f0aa210 */ /* 0x002fe20007fde0ff */
[C---:B------:R-:W-:Y:S01]  /*0ad0*/  @!P4 IMAD R31, R26.reuse, R15, R32 ;  /* 0x0000000f1a1fc224 */ /* 0x040fe200078e0220 */
[----:B------:R-:W4:Y:S01]  /*0ae0*/  @!P2 LDG.E.64 R54, desc[UR22][R18.64] ;  /* 0x000000161236a981 */ /* 0x000f22000c1e1b00 */
[----:B------:R-:W-:Y:S01]  /*0af0*/  @!P4 IMAD.WIDE.U32 R14, R26, R14, R28 ;  /* 0x0000000e1a0ec225 */ /* 0x000fe200078e001c */
[----:B------:R-:W-:-:S02]  /*0b00*/  @!P5 SHF.L.U32 R29, R24, 0x2, RZ ;  /* 0x00000002181dd819 */ /* 0x000fc400000006ff */
[----:B------:R-:W-:Y:S01]  /*0b10*/  @!P2 IADD3.X R11, R30, R11, RZ, P6, !PT ;  /* 0x0000000b1e0ba210 */ /* 0x000fe200037fe4ff */
[----:B------:R-:W1:Y:S01]  /*0b20*/  @!P3 LDC.64 R8, c[0x0][0x288] ;  /* 0x0000a200ff08bb82 */ /* 0x000e620000000a00 */
[----:B------:R-:W-:Y:S02]  /*0b30*/  @!P5 SHF.L.U64.HI R26, R24, 0x2, R25 ;  /* 0x00000002181ad819 */ /* 0x000fe40000010219 */
[----:B------:R-:W-:Y:S02]  /*0b40*/  @!P4 IADD3 R25, R15, R31, RZ ;  /* 0x0000001f0f19c210 */ /* 0x000fe40007ffe0ff */
[C---:B--2---:R-:W-:Y:S02]  /*0b50*/  @!P5 IADD3 R12, P6, R29.reuse, R12, RZ ;  /* 0x0000000c1d0cd210 */ /* 0x044fe40007fde0ff */
[----:B------:R-:W-:Y:S02]  /*0b60*/  @!P4 SHF.L.U32 R15, R14, 0x2, RZ ;  /* 0x000000020e0fc819 */ /* 0x000fe400000006ff */
[----:B---3--:R-:W-:-:S02]  /*0b70*/  @!P5 IADD3 R16, P0, R29, R16, RZ ;  /* 0x000000101d10d210 */ /* 0x008fc40007f1e0ff */
[----:B------:R-:W-:Y:S02]  /*0b80*/  @!P4 SHF.L.U64.HI R24, R14, 0x2, R25 ;  /* 0x000000020e18c819 */ /* 0x000fe40000010219 */
[C---:B------:R-:W-:Y:S02]  /*0b90*/  @!P5 IADD3.X R13, R26.reuse, R13, RZ, P6, !PT ;  /* 0x0000000d1a0dd210 */ /* 0x040fe400037fe4ff */
[----:B------:R-:W-:Y:S02]  /*0ba0*/  @!P5 IADD3.X R17, R26, R17, RZ, P0, !PT ;  /* 0x000000111a11d210 */ /* 0x000fe400007fe4ff */
[C---:B----4-:R-:W-:Y:S02]  /*0bb0*/  @!P4 IADD3 R14, P6, R15.reuse, R22, RZ ;  /* 0x000000160f0ec210 */ /* 0x050fe40007fde0ff */
[----:B0-----:R-:W-:Y:S02]  /*0bc0*/  @!P4 IADD3 R20, P0, R15, R20, RZ ;  /* 0x000000140f14c210 */ /* 0x001fe40007f1e0ff */
[----:B------:R-:W-:-:S02]  /*0bd0*/  @!P4 IADD3.X R15, R24, R23, RZ, P6, !PT ;  /* 0x00000017180fc210 */ /* 0x000fc400037fe4ff */
[----:B------:R-:W-:Y:S01]  /*0be0*/  @!P3 MOV R23, R7 ;  /* 0x000000070017b202 */ /* 0x000fe20000000f00 */
[----:B-1----:R-:W-:Y:S01]  /*0bf0*/  @!P3 IMAD R22, R27, R8, RZ ;  /* 0x000000081b16b224 */ /* 0x002fe200078e02ff */
[----:B------:R-:W-:Y:S01]  /*0c00*/  MOV R52, UR6 ;  /* 0x0000000600347c02 */ /* 0x000fe20008000f00 */
[----:B------:R-:W0:Y:S01]  /*0c10*/  @!P3 LDC.64 R26, c[0x0][0x230] ;  /* 0x00008c00ff1abb82 */ /* 0x000e220000000a00 */
[----:B------:R-:W-:Y:S01]  /*0c20*/  MOV R53, UR7 ;  /* 0x0000000700357c02 */ /* 0x000fe20008000f00 */
[C---:B------:R-:W-:Y:S01]  /*0c30*/  @!P3 IMAD R31, R3.reuse, R9, R22 ;  /* 0x00000009031fb224 */ /* 0x040fe200078e0216 */
[----:B------:R-:W-:Y:S02]  /*0c40*/  @!P3 MOV R22, R4 ;  /* 0x000000040016b202 */ /* 0x000fe40000000f00 */
[----:B------:R-:W-:Y:S02]  /*0c50*/  @!P4 IADD3.X R21, R24, R21, RZ, P0, !PT ;  /* 0x000000151815c210 */ /* 0x000fe400007fe4ff */
[----:B------:R-:W2:Y:S01]  /*0c60*/  LDG.E.64 R52, desc[UR22][R52.64] ;  /* 0x0000001634347981 */ /* 0x000ea2000c1e1b00 */
[----:B------:R-:W-:Y:S01]  /*0c70*/  @!P3 IMAD.WIDE.U32 R22, R3, R8, R22 ;  /* 0x000000080316b225 */ /* 0x000fe200078e0016 */
[----:B------:R-:W-:-:S02]  /*0c80*/  CS2R R8, SRZ ;  /* 0x0000000000087805 */ /* 0x000fc4000001ff00 */
[----:B------:R-:W-:Y:S01]  /*0c90*/  ISETP.GE.U32.AND P0, PT, R34, UR18, PT ;  /* 0x0000001222007c0c */ /* 0x000fe2000bf06070 */
[----:B------:R-:W1:Y:S01]  /*0ca0*/  @!P3 LDC.64 R24, c[0x0][0x228] ;  /* 0x00008a00ff18bb82 */ /* 0x000e620000000a00 */
[----:B------:R-:W-:Y:S02]  /*0cb0*/  IADD3 R29, R2, 0xb0, RZ ;  /* 0x000000b0021d7810 */ /* 0x000fe40007ffe0ff */
[----:B------:R-:W-:Y:S01]  /*0cc0*/  ISETP.GE.AND.EX P0, PT, R33, UR19, PT, P0 ;  /* 0x0000001321007c0c */ /* 0x000fe2000bf06300 */
[----:B------:R3:W4:Y:S03]  /*0cd0*/  @!P2 LDG.E.64 R8, desc[UR22][R10.64] ;  /* 0x000000160a08a981 */ /* 0x000726000c1e1b00 */
[----:B------:R-:W-:Y:S02]  /*0ce0*/  ISETP.GT.U32.OR P0, PT, R0, 0x29f, P0 ;  /* 0x0000029f0000780c */ /* 0x000fe40000704470 */
[----:B------:R-:W-:-:S02]  /*0cf0*/  @!P3 IADD3 R23, R23, R31, RZ ;  /* 0x0000001f1717b210 */ /* 0x000fc40007ffe0ff */
[----:B------:R-:W-:Y:S02]  /*0d00*/  ISETP.GE.U32.AND P2, PT, R29, UR18, PT ;  /* 0x000000121d007c0c */ /* 0x000fe4000bf46070 */
[----:B------:R-:W-:Y:S02]  /*0d10*/  SHF.R.S32.HI R37, RZ, 0x1f, R29 ;  /* 0x0000001fff257819 */ /* 0x000fe4000001141d */
[----:B------:R-:W-:Y:S02]  /*0d20*/  CS2R R56, SRZ ;  /* 0x0000000000387805 */ /* 0x000fe4000001ff00 */
[----:B---3--:R-:W-:-:S03]  /*0d30*/  CS2R R10, SRZ ;  /* 0x00000000000a7805 */ /* 0x008fc6000001ff00 */
[----:B------:R-:W3:Y:S01]  /*0d40*/  @!P0 LDC.64 R30, c[0x0][0x288] ;  /* 0x0000a200ff1e8b82 */ /* 0x000ee20000000a00 */
[----:B------:R-:W-:Y:S01]  /*0d50*/  ISETP.GE.AND.EX P2, PT, R37, UR19, PT, P2 ;  /* 0x0000001325007c0c */ /* 0x000fe2000bf46320 */
[----:B------:R-:W5:Y:S01]  /*0d60*/  @!P5 LDG.E.64 R56, desc[UR22][R16.64] ;  /* 0x000000161038d981 */ /* 0x000f62000c1e1b00 */
[----:B------:R-:W-:Y:S02]  /*0d70*/  IADD3 R28, R2, 0xd0, RZ ;  /* 0x000000d0021c7810 */ /* 0x000fe40007ffe0ff */
[----:B------:R-:W-:Y:S01]  /*0d80*/  ISETP.GT.U32.OR P2, PT, R0, 0x29f, P2 ;  /* 0x0000029f0000780c */ /* 0x000fe20001744470 */
[----:B------:R3:W5:Y:S01]  /*0d90*/  @!P5 LDG.E.64 R10, desc[UR22][R12.64] ;  /* 0x000000160c0ad981 */ /* 0x000762000c1e1b00 */
[----:B------:R-:W-:Y:S02]  /*0da0*/  ISETP.GE.U32.AND P5, PT, R28, UR18, PT ;  /* 0x000000121c007c0c */ /* 0x000fe4000bfa6070 */
[----:B------:R-:W-:Y:S02]  /*0db0*/  SHF.R.S32.HI R41, RZ, 0x1f, R28 ;  /* 0x0000001fff297819 */ /* 0x000fe4000001141c */
[----:B------:R-:W-:-:S02]  /*0dc0*/  @!P3 SHF.L.U32 R3, R22, 0x2, RZ ;  /* 0x000000021603b819 */ /* 0x000fc400000006ff */
[----:B------:R-:W-:Y:S02]  /*0dd0*/  ISETP.GE.AND.EX P5, PT, R41, UR19, PT, P5 ;  /* 0x0000001329007c0c */ /* 0x000fe4000bfa6350 */
[----:B------:R-:W-:Y:S02]  /*0de0*/  @!P3 SHF.L.U64.HI R36, R22, 0x2, R23 ;  /* 0x000000021624b819 */ /* 0x000fe40000010217 */
[C---:B0-----:R-:W-:Y:S01]  /*0df0*/  @!P3 IADD3 R26, P6, R3.reuse, R26, RZ ;  /* 0x0000001a031ab210 */ /* 0x041fe20007fde0ff */
[----:B------:R-:W0:Y:S01]  /*0e00*/  @!P2 LDC.64 R22, c[0x0][0x288] ;  /* 0x0000a200ff16ab82 */ /* 0x000e220000000a00 */
[----:B------:R-:W-:Y:S02]  /*0e10*/  ISETP.GT.U32.OR P5, PT, R0, 0x29f, P5 ;  /* 0x0000029f0000780c */ /* 0x000fe40002fa4470 */
[----:B------:R-:W-:Y:S02]  /*0e20*/  @!P3 IADD3.X R27, R36, R27, RZ, P6, !PT ;  /* 0x0000001b241bb210 */ /* 0x000fe400037fe4ff */
[----:B-1----:R-:W-:Y:S01]  /*0e30*/  @!P3 IADD3 R18, P6, R3, R24, RZ ;  /* 0x000000180312b210 */ /* 0x002fe20007fde0ff */
[----:B---3--:R-:W-:Y:S01]  /*0e40*/  @!P0 IMAD R3, R33, R30, RZ ;  /* 0x0000001e21038224 */ /* 0x008fe200078e02ff */
[----:B------:R-:W-:Y:S01]  /*0e50*/  @!P0 MOV R12, R4 ;  /* 0x00000004000c8202 */ /* 0x000fe20000000f00 */
[----:B------:R-:W1:Y:S01]  /*0e60*/  @!P0 LDC.64 R32, c[0x0][0x230] ;  /* 0x00008c00ff208b82 */ /* 0x000e620000000a00 */
[----:B------:R-:W-:Y:S01]  /*0e70*/  @!P0 MOV R13, R7 ;  /* 0x00000007000d8202 */ /* 0x000fe20000000f00 */
[----:B------:R-:W-:-:S02]  /*0e80*/  @!P0 IMAD R39, R34, R31, R3 ;  /* 0x0000001f22278224 */ /* 0x000fc400078e0203 */
[----:B------:R-:W-:-:S04]  /*0e90*/  @!P0 IMAD.WIDE.U32 R30, R34, R30, R12 ;  /* 0x0000001e221e8225 */ /* 0x000fc800078e000c */
[----:B------:R-:W3:Y:S01]  /*0ea0*/  @!P0 LDC.64 R34, c[0x0][0x228] ;  /* 0x00008a00ff228b82 */ /* 0x000ee20000000a00 */
[----:B------:R-:W-:-:S07]  /*0eb0*/  CS2R R12, SRZ ;  /* 0x00000000000c7805 */ /* 0x000fce000001ff00 */
[----:B------:R-:W3:Y:S01]  /*0ec0*/  @!P5 LDC.64 R16, c[0x0][0x288] ;  /* 0x0000a200ff10db82 */ /* 0x000ee20000000a00 */
[----:B------:R0:W5:Y:S01]  /*0ed0*/  @!P4 LDG.E.64 R12, desc[UR22][R14.64] ;  /* 0x000000160e0cc981 */ /* 0x000162000c1e1b00 */
[----:B------:R-:W-:Y:S01]  /*0ee0*/  @!P0 IADD3 R39, R31, R39, RZ ;  /* 0x000000271f278210 */ /* 0x000fe20007ffe0ff */
[----:B0-----:R-:W-:Y:S01]  /*0ef0*/  @!P2 IMAD R38, R37, R22, RZ ;  /* 0x000000162526a224 */ /* 0x001fe200078e02ff */
[----:B------:R-:W-:Y:S02]  /*0f00*/  @!P0 SHF.L.U32 R31, R30, 0x2, RZ ;  /* 0x000000021e1f8819 */ /* 0x000fe400000006ff */
[----:B------:R-:W-:Y:S02]  /*0f10*/  CS2R R58, SRZ ;  /* 0x00000000003a7805 */ /* 0x000fe4000001ff00 */
[----:B------:R-:W-:Y:S01]  /*0f20*/  @!P3 IADD3.X R19, R36, R25, RZ, P6, !PT ;  /* 0x000000192413b210 */ /* 0x000fe200037fe4ff */
[----:B------:R-:W-:Y:S01]  /*0f30*/  @!P2 IMAD R37, R29, R23, R38 ;  /* 0x000000171d25a224 */ /* 0x000fe200078e0226 */
[----:B------:R-:W-:Y:S01]  /*0f40*/  @!P2 MOV R14, R4 ;  /* 0x00000004000ea202 */ /* 0x000fe20000000f00 */
[----:B------:R-:W0:Y:S01]  /*0f50*/  @!P2 LDC.64 R24, c[0x0][0x230] ;  /* 0x00008c00ff18ab82 */ /* 0x000e220000000a00 */
[----:B------:R-:W-:Y:S01]  /*0f60*/  @!P2 MOV R15, R7 ;  /* 0x00000007000fa202 */ /* 0x000fe20000000f00 */
[----:B------:R0:W5:Y:S01]  /*0f70*/  @!P4 LDG.E.64 R58, desc[UR22][R20.64] ;  /* 0x00000016143ac981 */ /* 0x000162000c1e1b00 */
[----:B------:R-:W-:-:S02]  /*0f80*/  @!P0 SHF.L.U64.HI R36, R30, 0x2, R39 ;  /* 0x000000021e248819 */ /* 0x000fc40000010227 */
[----:B-1----:R-:W-:Y:S01]  /*0f90*/  @!P0 IADD3 R32, P6, R31, R32, RZ ;  /* 0x000000201f208210 */ /* 0x002fe20007fde0ff */
[----:B------:R-:W-:Y:S01]  /*0fa0*/  @!P2 IMAD.WIDE.U32 R22, R29, R22, R14 ;  /* 0x000000161d16a225 */ /* 0x000fe200078e000e */
[----:B------:R-:W-:Y:S02]  /*0fb0*/  IADD3 R3, R2, 0xe0, RZ ;  /* 0x000000e002037810 */ /* 0x000fe40007ffe0ff */
[----:B------:R-:W-:Y:S02]  /*0fc0*/  @!P0 IADD3.X R33, R36, R33, RZ, P6, !PT ;  /* 0x0000002124218210 */ /* 0x000fe400037fe4ff */
[----:B------:R-:W-:Y:S01]  /*0fd0*/  ISETP.GE.U32.AND P4, PT, R3, UR18, PT ;  /* 0x0000001203007c0c */ /* 0x000fe2000bf86070 */
[----:B---3--:R-:W-:Y:S01]  /*0fe0*/  @!P5 IMAD R14, R41, R16, RZ ;  /* 0x00000010290ed224 */ /* 0x008fe200078e02ff */
[----:B------:R-:W-:Y:S02]  /*0ff0*/  SHF.R.S32.HI R40, RZ, 0x1f, R3 ;  /* 0x0000001fff287819 */ /* 0x000fe40000011403 */
[----:B------:R-:W-:-:S02]  /*1000*/  @!P0 IADD3 R34, P6, R31, R34, RZ ;  /* 0x000000221f228210 */ /* 0x000fc40007fde0ff */
[----:B------:R-:W1:Y:S01]  /*1010*/  @!P2 LDC.64 R30, c[0x0][0x228] ;  /* 0x00008a00ff1eab82 */ /* 0x000e620000000a00 */
[----:B------:R-:W-:Y:S01]  /*1020*/  @!P2 IADD3 R15, R23, R37, RZ ;  /* 0x00000025170fa210 */ /* 0x000fe20007ffe0ff */
[----:B------:R-:W-:Y:S01]  /*1030*/  @!P5 IMAD R39, R28, R17, R14 ;  /* 0x000000111c27d224 */ /* 0x000fe200078e020e */
[----:B------:R-:W-:Y:S02]  /*1040*/  ISETP.GE.AND.EX P4, PT, R40, UR19, PT, P4 ;  /* 0x0000001328007c0c */ /* 0x000fe4000bf86340 */
[C---:B------:R-:W-:Y:S02]  /*1050*/  @!P2 SHF.L.U64.HI R38, R22.reuse, 0x2, R15 ;  /* 0x000000021626a819 */ /* 0x040fe4000001020f */
[----:B------:R-:W-:Y:S02]  /*1060*/  @!P2 SHF.L.U32 R37, R22, 0x2, RZ ;  /* 0x000000021625a819 */ /* 0x000fe400000006ff */
[----:B------:R-:W-:Y:S01]  /*1070*/  @!P5 MOV R14, R4 ;  /* 0x00000004000ed202 */ /* 0x000fe20000000f00 */
[----:B------:R-:W3:Y:S01]  /*1080*/  @!P5 LDC.64 R22, c[0x0][0x230] ;  /* 0x00008c00ff16db82 */ /* 0x000ee20000000a00 */
[----:B------:R-:W-:-:S02]  /*1090*/  @!P5 MOV R15, R7 ;  /* 0x00000007000fd202 */ /* 0x000fc40000000f00 */
[----:B------:R-:W-:Y:S01]  /*10a0*/  ISETP.GT.U32.OR P4, PT, R0, 0x29f, P4 ;  /* 0x0000029f0000780c */ /* 0x000fe20002784470 */
[----:B------:R-:W-:-:S04]  /*10b0*/  @!P5 IMAD.WIDE.U32 R16, R28, R16, R14 ;  /* 0x000000101c10d225 */ /* 0x000fc800078e000e */
[----:B------:R-:W3:Y:S01]  /*10c0*/  @!P5 LDC.64 R28, c[0x0][0x228] ;  /* 0x00008a00ff1cdb82 */ /* 0x000ee20000000a00 */
[----:B------:R-:W-:Y:S02]  /*10d0*/  @!P0 IADD3.X R35, R36, R35, RZ, P6, !PT ;  /* 0x0000002324238210 */ /* 0x000fe400037fe4ff */
[----:B0-----:R-:W-:-:S05]  /*10e0*/  @!P2 IADD3 R24, P6, R37, R24, RZ ;  /* 0x000000182518a210 */ /* 0x001fca0007fde0ff */
[----:B------:R-:W0:Y:S01]  /*10f0*/  @!P4 LDC.64 R20, c[0x0][0x288] ;  /* 0x0000a200ff14cb82 */ /* 0x000e220000000a00 */
[----:B------:R-:W-:Y:S02]  /*1100*/  @!P2 IADD3.X R25, R38, R25, RZ, P6, !PT ;  /* 0x000000192619a210 */ /* 0x000fe400037fe4ff */
[----:B-1----:R-:W-:Y:S02]  /*1110*/  @!P2 IADD3 R30, P6, R37, R30, RZ ;  /* 0x0000001e251ea210 */ /* 0x002fe40007fde0ff */
[----:B------:R-:W-:Y:S02]  /*1120*/  @!P5 IADD3 R37, R17, R39, RZ ;  /* 0x000000271125d210 */ /* 0x000fe40007ffe0ff */
[----:B------:R-:W-:Y:S02]  /*1130*/  @!P5 SHF.L.U32 R17, R16, 0x2, RZ ;  /* 0x000000021011d819 */ /* 0x000fe400000006ff */
[----:B------:R-:W-:Y:S02]  /*1140*/  CS2R R60, SRZ ;  /* 0x00000000003c7805 */ /* 0x000fe4000001ff00 */
[----:B------:R-:W-:-:S02]  /*1150*/  CS2R R14, SRZ ;  /* 0x00000000000e7805 */ /* 0x000fc4000001ff00 */
[----:B------:R-:W-:Y:S02]  /*1160*/  @!P2 IADD3.X R31, R38, R31, RZ, P6, !PT ;  /* 0x0000001f261fa210 */ /* 0x000fe400037fe4ff */
[----:B------:R-:W-:Y:S02]  /*1170*/  @!P5 SHF.L.U64.HI R16, R16, 0x2, R37 ;  /* 0x000000021010d819 */ /* 0x000fe40000010225 */
[----:B------:R-:W-:Y:S02]  /*1180*/  CS2R R62, SRZ ;  /* 0x00000000003e7805 */ /* 0x000fe4000001ff00 */
[----:B---3--:R-:W-:Y:S01]  /*1190*/  @!P5 IADD3 R22, P6, R17, R22, RZ ;  /* 0x000000161116d210 */ /* 0x008fe20007fde0ff */
[----:B------:R-:W5:Y:S01]  /*11a0*/  @!P3 LDG.E.64 R60, desc[UR22][R26.64] ;  /* 0x000000161a3cb981 */ /* 0x000f62000c1e1b00 */
[C---:B------:R-:W-:Y:S02]  /*11b0*/  IADD3 R36, R2.reuse, 0xc0, RZ ;  /* 0x000000c002247810 */ /* 0x040fe40007ffe0ff */
[----:B------:R-:W-:Y:S01]  /*11c0*/  IADD3 R49, R2, 0x10, RZ ;  /* 0x0000001002317810 */ /* 0x000fe20007ffe0ff */
[----:B------:R0:W5:Y:S01]  /*11d0*/  @!P3 LDG.E.64 R14, desc[UR22][R18.64] ;  /* 0x00000016120eb981 */ /* 0x000162000c1e1b00 */
[----:B------:R-:W-:-:S02]  /*11e0*/  @!P5 IADD3.X R23, R16, R23, RZ, P6, !PT ;  /* 0x000000171017d210 */ /* 0x000fc400037fe4ff */
[----:B------:R-:W-:Y:S02]  /*11f0*/  CS2R R64, SRZ ;  /* 0x0000000000407805 */ /* 0x000fe4000001ff00 */
[----:B------:R-:W-:Y:S01]  /*1200*/  @!P5 IADD3 R28, P6, R17, R28, RZ ;  /* 0x0000001c111cd210 */ /* 0x000fe20007fde0ff */
[----:B------:R-:W5:Y:S01]  /*1210*/  @!P0 LDG.E.64 R62, desc[UR22][R32.64] ;  /* 0x00000016203e8981 */ /* 0x000f62000c1e1b00 */
[----:B------:R-:W-:Y:S01]  /*1220*/  ISETP.GE.U32.AND P3, PT, R36, UR18, PT ;  /* 0x0000001224007c0c */ /* 0x000fe2000bf66070 */
[----:B------:R-:W1:Y:S01]  /*1230*/  @!P4 LDC.64 R38, c[0x0][0x230] ;  /* 0x00008c00ff26cb82 */ /* 0x000e620000000a00 */
[----:B------:R-:W-:Y:S02]  /*1240*/  @!P5 IADD3.X R29, R16, R29, RZ, P6, !PT ;  /* 0x0000001d101dd210 */ /* 0x000fe400037fe4ff */
[----:B------:R-:W-:Y:S02]  /*1250*/  CS2R R16, SRZ ;  /* 0x0000000000107805 */ /* 0x000fe4000001ff00 */
[----:B------:R-:W-:Y:S01]  /*1260*/  SHF.R.S32.HI R42, RZ, 0x1f, R49 ;  /* 0x0000001fff2a7819 */ /* 0x000fe20000011431 */
[----:B0-----:R-:W-:Y:S01]  /*1270*/  @!P4 IMAD R18, R40, R20, RZ ;  /* 0x000000142812c224 */ /* 0x001fe200078e02ff */
[----:B------:R-:W-:Y:S01]  /*1280*/  @!P4 MOV R19, R7 ;  /* 0x000000070013c202 */ /* 0x000fe20000000f00 */
[----:B------:R0:W5:Y:S02]  /*1290*/  @!P2 LDG.E.64 R64, desc[UR22][R24.64] ;  /* 0x000000161840a981 */ /* 0x000164000c1e1b00 */
[----:B------:R-:W-:-:S02]  /*12a0*/  @!P4 IMAD R37, R3, R21, R18 ;  /* 0x000000150325c224 */ /* 0x000fc400078e0212 */
[----:B------:R3:W5:Y:S01]  /*12b0*/  @!P0 LDG.E.64 R16, desc[UR22][R34.64] ;  /* 0x0000001622108981 */ /* 0x000762000c1e1b00 */
[----:B------:R-:W-:Y:S02]  /*12c0*/  ISETP.GE.U32.AND P0, PT, R49, UR18, PT ;  /* 0x0000001231007c0c */ /* 0x000fe4000bf06070 */
[----:B------:R-:W-:Y:S02]  /*12d0*/  @!P4 MOV R18, R4 ;  /* 0x000000040012c202 */ /* 0x000fe40000000f00 */
[----:B------:R-:W-:Y:S01]  /*12e0*/  ISETP.GE.AND.EX P0, PT, R42, UR19, PT, P0 ;  /* 0x000000132a007c0c */ /* 0x000fe2000bf06300 */
[----:B0-----:R-:W0:Y:S02]  /*12f0*/  @!P4 LDC.64 R24, c[0x0][0x228] ;  /* 0x00008a00ff18cb82 */ /* 0x001e240000000a00 */
[----:B------:R-:W-:Y:S01]  /*1300*/  @!P4 IMAD.WIDE.U32 R20, R3, R20, R18 ;  /* 0x000000140314c225 */ /* 0x000fe200078e0012 */
[----:B------:R-:W-:Y:S02]  /*1310*/  CS2R R18, SRZ ;  /* 0x0000000000127805 */ /* 0x000fe4000001ff00 */
[----:B------:R-:W-:-:S04]  /*1320*/  ISETP.GT.U32.OR P0, PT, R0, 0x29f, P0 ;  /* 0x0000029f0000780c */ /* 0x000fc80000704470 */
[----:B------:R3:W5:Y:S01]  /*1330*/  @!P2 LDG.E.64 R18, desc[UR22][R30.64] ;  /* 0x000000161e12a981 */ /* 0x000762000c1e1b00 */
[----:B------:R-:W-:-:S08]  /*1340*/  @!P4 IADD3 R3, R21, R37, RZ ;  /* 0x000000251503c210 */ /* 0x000fd00007ffe0ff */
[----:B------:R-:W0:Y:S01]  /*1350*/  @!P0 LDC.64 R32, c[0x0][0x288] ;  /* 0x0000a200ff208b82 */ /* 0x000e220000000a00 */
[C---:B------:R-:W-:Y:S02]  /*1360*/  @!P4 SHF.L.U32 R41, R20.reuse, 0x2, RZ ;  /* 0x000000021429c819 */ /* 0x040fe400000006ff */
[----:B------:R-:W-:Y:S02]  /*1370*/  @!P4 SHF.L.U64.HI R3, R20, 0x2, R3 ;  /* 0x000000021403c819 */ /* 0x000fe40000010203 */
[----:B------:R-:W-:Y:S02]  /*1380*/  CS2R R20, SRZ ;  /* 0x0000000000147805 */ /* 0x000fe4000001ff00 */
[----:B------:R-:W-:Y:S02]  /*1390*/  CS2R R66, SRZ ;  /* 0x0000000000427805 */ /* 0x000fe4000001ff00 */
[----:B------:R-:W-:Y:S02]  /*13a0*/  IADD3 R48, R2, 0x30, RZ ;  /* 0x0000003002307810 */ /* 0x000fe40007ffe0ff */
[----:B------:R1:W5:Y:S02]  /*13b0*/  @!P5 LDG.E.64 R20, desc[UR22][R28.64] ;  /* 0x000000161c14d981 */ /* 0x000364000c1e1b00 */
[----:B------:R-:W-:-:S02]  /*13c0*/  ISETP.GE.U32.AND P6, PT, R48, UR18, PT ;  /* 0x0000001230007c0c */ /* 0x000fc4000bfc6070 */
[----:B------:R2:W5:Y:S04]  /*13d0*/  @!P5 LDG.E.64 R66, desc[UR22][R22.64] ;  /* 0x000000161642d981 */ /* 0x000568000c1e1b00 */
[----:B------:R-:W-:Y:S04]  /*13e0*/  STL [R1+0x4c], R54 ;  /* 0x00004c3601007387 */ /* 0x000fe80000100800 */
[----:B------:R-:W-:Y:S04]  /*13f0*/  STL [R1+0x48], R55 ;  /* 0x0000483701007387 */ /* 0x000fe80000100800 */
[----:B----4-:R4:W-:Y:S02]  /*1400*/  STL.64 [R1+0x50], R8 ;  /* 0x0000500801007387 */ /* 0x0109e40000100a00 */
[----:B----4-:R-:W-:-:S04]  /*1410*/  SHF.R.S32.HI R8, RZ, 0x1f, R36 ;  /* 0x0000001fff087819 */ /* 0x010fc80000011424 */
[----:B------:R-:W-:-:S04]  /*1420*/  ISETP.GE.AND.EX P3, PT, R8, UR19, PT, P3 ;  /* 0x0000001308007c0c */ /* 0x000fc8000bf66330 */
[----:B------:R-:W-:Y:S02]  /*1430*/  ISETP.GT.U32.OR P3, PT, R0, 0x29f, P3 ;  /* 0x0000029f0000780c */ /* 0x000fe40001f64470 */
[----:B------:R-:W-:-:S04]  /*1440*/  IADD3 R9, R2, 0x20, RZ ;  /* 0x0000002002097810 */ /* 0x000fc80007ffe0ff */
[----:B------:R-:W-:Y:S02]  /*1450*/  SHF.R.S32.HI R43, RZ, 0x1f, R9 ;  /* 0x0000001fff2b7819 */ /* 0x000fe40000011409 */
[----:B------:R-:W-:-:S05]  /*1460*/  ISETP.GE.U32.AND P2, PT, R9, UR18, PT ;  /* 0x0000001209007c0c */ /* 0x000fca000bf46070 */
[----:B------:R-:W4:Y:S01]  /*1470*/  @!P3 LDC.64 R26, c[0x0][0x288] ;  /* 0x0000a200ff1abb82 */ /* 0x000f220000000a00 */
[----:B------:R-:W-:-:S04]  /*1480*/  ISETP.GE.AND.EX P2, PT, R43, UR19, PT, P2 ;  /* 0x000000132b007c0c */ /* 0x000fc8000bf46320 */
[----:B------:R-:W-:-:S03]  /*1490*/  ISETP.GT.U32.OR P2, PT, R0, 0x29f, P2 ;  /* 0x0000029f0000780c */ /* 0x000fc60001744470 */
[----:B---3--:R-:W3:Y:S01]  /*14a0*/  @!P3 LDC.64 R34, c[0x0][0x230] ;  /* 0x00008c00ff22bb82 */ /* 0x008ee20000000a00 */
[----:B------:R-:W-:Y:S02]  /*14b0*/  @!P3 MOV R30, R4 ;  /* 0x00000004001eb202 */ /* 0x000fe40000000f00 */
[----:B------:R-:W-:-:S05]  /*14c0*/  @!P3 MOV R31, R7 ;  /* 0x00000007001fb202 */ /* 0x000fca0000000f00 */
[----:B-1----:R-:W1:Y:S01]  /*14d0*/  @!P3 LDC.64 R28, c[0x0][0x228] ;  /* 0x00008a00ff1cbb82 */ /* 0x002e620000000a00 */
[----:B----4-:R-:W-:Y:S01]  /*14e0*/  @!P3 IMAD R40, R8, R26, RZ ;  /* 0x0000001a0828b224 */ /* 0x010fe200078e02ff */
[----:B------:R-:W-:-:S06]  /*14f0*/  SHF.R.S32.HI R8, RZ, 0x1f, R48 ;  /* 0x0000001fff087819 */ /* 0x000fcc0000011430 */
[----:B--2---:R-:W2:Y:S01]  /*1500*/  @!P2 LDC.64 R22, c[0x0][0x288] ;  /* 0x0000a200ff16ab82 */ /* 0x004ea20000000a00 */
[----:B------:R-:W-:Y:S01]  /*1510*/  @!P3 IMAD R40, R36, R27, R40 ;  /* 0x0000001b2428b224 */ /* 0x000fe200078e0228 */
[----:B------:R-:W-:Y:S01]  /*1520*/  ISETP.GE.AND.EX P6, PT, R8, UR19, PT, P6 ;  /* 0x0000001308007c0c */ /* 0x000fe2000bfc6360 */
[----:B------:R-:W-:-:S03]  /*1530*/  @!P3 IMAD.WIDE.U32 R26, R36, R26, R30 ;  /* 0x0000001a241ab225 */ /* 0x000fc600078e001e */
[----:B------:R-:W-:Y:S02]  /*1540*/  ISETP.GT.U32.OR P5, PT, R0, 0x29f, P6 ;  /* 0x0000029f0000780c */ /* 0x000fe400037a4470 */
[----:B------:R-:W4:Y:S01]  /*1550*/  @!P0 LDC.64 R36, c[0x0][0x230] ;  /* 0x00008c00ff248b82 */ /* 0x000f220000000a00 */
[----:B------:R-:W-:Y:S02]  /*1560*/  @!P4 IADD3 R38, P6, R41, R38, RZ ;  /* 0x000000262926c210 */ /* 0x000fe40007fde0ff */
[----:B------:R-:W-:Y:S01]  /*1570*/  @!P3 IADD3 R27, R27, R40, RZ ;  /* 0x000000281b1bb210 */ /* 0x000fe20007ffe0ff */
[----:B0-----:R-:W-:Y:S01]  /*1580*/  @!P0 IMAD R40, R42, R32, RZ ;  /* 0x000000202a288224 */ /* 0x001fe200078e02ff */
[----:B------:R-:W-:Y:S02]  /*1590*/  @!P4 IADD3.X R39, R3, R39, RZ, P6, !PT ;  /* 0x000000270327c210 */ /* 0x000fe400037fe4ff */
[----:B------:R-:W-:Y:S01]  /*15a0*/  @!P4 IADD3 R24, P6, R41, R24, RZ ;  /* 0x000000182918c210 */ /* 0x000fe20007fde0ff */
[----:B------:R-:W-:Y:S01]  /*15b0*/  @!P0 IMAD R33, R49, R33, R40 ;  /* 0x0000002131218224 */ /* 0x000fe200078e0228 */
[----:B------:R-:W-:Y:S01]  /*15c0*/  @!P3 SHF.L.U32 R42, R26, 0x2, RZ ;  /* 0x000000021a2ab819 */ /* 0x000fe200000006ff */
[----:B------:R-:W0:Y:S01]  /*15d0*/  @!P0 LDC.64 R30, c[0x0][0x228] ;  /* 0x00008a00ff1e8b82 */ /* 0x000e220000000a00 */
[----:B------:R-:W-:-:S02]  /*15e0*/  @!P0 MOV R40, R4 ;  /* 0x0000000400288202 */ /* 0x000fc40000000f00 */
[----:B------:R-:W-:Y:S02]  /*15f0*/  @!P0 MOV R41, R7 ;  /* 0x0000000700298202 */ /* 0x000fe40000000f00 */
[----:B------:R-:W-:Y:S02]  /*1600*/  @!P4 IADD3.X R25, R3, R25, RZ, P6, !PT ;  /* 0x000000190319c210 */ /* 0x000fe400037fe4ff */
[----:B------:R-:W-:Y:S01]  /*1610*/  @!P3 SHF.L.U64.HI R3, R26, 0x2, R27 ;  /* 0x000000021a03b819 */ /* 0x000fe2000001021b */
[----:B------:R-:W-:Y:S01]  /*1620*/  @!P0 IMAD.WIDE.U32 R40, R49, R32, R40 ;  /* 0x0000002031288225 */ /* 0x000fe200078e0028 */
[C---:B---3--:R-:W-:Y:S01]  /*1630*/  @!P3 IADD3 R34, P6, R42.reuse, R34, RZ ;  /* 0x000000222a22b210 */ /* 0x048fe20007fde0ff */
[----:B------:R-:W3:Y:S03]  /*1640*/  @!P5 LDC.64 R26, c[0x0][0x288] ;  /* 0x0000a200ff1adb82 */ /* 0x000ee60000000a00 */
[----:B------:R-:W-:Y:S01]  /*1650*/  @!P3 IADD3.X R35, R3, R35, RZ, P6, !PT ;  /* 0x000000230323b210 */ /* 0x000fe200037fe4ff */
[----:B--2---:R-:W-:Y:S01]  /*1660*/  @!P2 IMAD R32, R43, R22, RZ ;  /* 0x000000162b20a224 */ /* 0x004fe200078e02ff */
[----:B-1----:R-:W-:-:S02]  /*1670*/  @!P3 IADD3 R28, P6, R42, R28, RZ ;  /* 0x0000001c2a1cb210 */ /* 0x002fc40007fde0ff */
[----:B------:R-:W-:Y:S02]  /*1680*/  @!P0 IADD3 R33, R41, R33, RZ ;  /* 0x0000002129218210 */ /* 0x000fe40007ffe0ff */
[----:B------:R-:W-:Y:S02]  /*1690*/  CS2R R68, SRZ ;  /* 0x0000000000447805 */ /* 0x000fe4000001ff00 */
[C---:B------:R-:W-:Y:S02]  /*16a0*/  @!P0 SHF.L.U32 R41, R40.reuse, 0x2, RZ ;  /* 0x0000000228298819 */ /* 0x040fe400000006ff */
[----:B------:R-:W-:Y:S02]  /*16b0*/  CS2R R70, SRZ ;  /* 0x0000000000467805 */ /* 0x000fe4000001ff00 */
[----:B------:R-:W-:Y:S01]  /*16c0*/  @!P3 IADD3.X R29, R3, R29, RZ, P6, !PT ;  /* 0x0000001d031db210 */ /* 0x000fe200037fe4ff */
[----:B------:R-:W-:Y:S01]  /*16d0*/  @!P2 IMAD R3, R9, R23, R32 ;  /* 0x000000170903a224 */ /* 0x000fe200078e0220 */
[----:B------:R-:W-:Y:S01]  /*16e0*/  @!P0 SHF.L.U64.HI R40, R40, 0x2, R33 ;  /* 0x0000000228288819 */ /* 0x000fe20000010221 */
[----:B------:R1:W5:Y:S01]  /*16f0*/  @!P4 LDG.E.64 R68, desc[UR22][R38.64] ;  /* 0x000000162644c981 */ /* 0x000362000c1e1b00 */
[----:B------:R-:W-:-:S02]  /*1700*/  @!P2 MOV R32, R4 ;  /* 0x000000040020a202 */ /* 0x000fc40000000f00 */
[----:B------:R-:W-:Y:S02]  /*1710*/  CS2R R72, SRZ ;  /* 0x0000000000487805 */ /* 0x000fe4000001ff00 */
[----:B------:R-:W-:Y:S01]  /*1720*/  @!P2 MOV R33, R7 ;  /* 0x000000070021a202 */ /* 0x000fe20000000f00 */
[----:B------:R2:W5:Y:S01]  /*1730*/  @!P3 LDG.E.64 R70, desc[UR22][R34.64] ;  /* 0x000000162246b981 */ /* 0x000562000c1e1b00 */
[----:B------:R-:W-:Y:S02]  /*1740*/  IADD3 R54, R2, 0x40, RZ ;  /* 0x0000004002367810 */ /* 0x000fe40007ffe0ff */
[----:B------:R-:W-:Y:S01]  /*1750*/  CS2R R50, SRZ ;  /* 0x0000000000327805 */ /* 0x000fe2000001ff00 */
[----:B------:R-:W2:Y:S01]  /*1760*/  @!P5 LDC.64 R42, c[0x0][0x228] ;  /* 0x00008a00ff2adb82 */ /* 0x000ea20000000a00 */
[----:B------:R-:W-:Y:S01]  /*1770*/  @!P2 IMAD.WIDE.U32 R22, R9, R22, R32 ;  /* 0x000000160916a225 */ /* 0x000fe200078e0020 */
[----:B----4-:R-:W-:-:S04]  /*1780*/  @!P0 IADD3 R36, P6, R41, R36, RZ ;  /* 0x0000002429248210 */ /* 0x010fc80007fde0ff */
[----:B------:R-:W-:Y:S02]  /*1790*/  @!P2 IADD3 R3, R23, R3, RZ ;  /* 0x000000031703a210 */ /* 0x000fe40007ffe0ff */
[C---:B------:R-:W-:Y:S01]  /*17a0*/  @!P2 SHF.L.U32 R33, R22.reuse, 0x2, RZ ;  /* 0x000000021621a819 */ /* 0x040fe200000006ff */
[----:B-1----:R-:W1:Y:S01]  /*17b0*/  @!P2 LDC.64 R38, c[0x0][0x230] ;  /* 0x00008c00ff26ab82 */ /* 0x002e620000000a00 */
[----:B------:R-:W-:Y:S02]  /*17c0*/  @!P2 SHF.L.U64.HI R3, R22, 0x2, R3 ;  /* 0x000000021603a819 */ /* 0x000fe40000010203 */
[----:B------:R-:W-:Y:S02]  /*17d0*/  CS2R R22, SRZ ;  /* 0x0000000000167805 */ /* 0x000fe4000001ff00 */
[----:B------:R-:W-:Y:S02]  /*17e0*/  @!P0 IADD3.X R37, R40, R37, RZ, P6, !PT ;  /* 0x0000002528258210 */ /* 0x000fe400037fe4ff */
[----:B0-----:R-:W-:-:S02]  /*17f0*/  @!P0 IADD3 R30, P6, R41, R30, RZ ;  /* 0x0000001e291e8210 */ /* 0x001fc40007fde0ff */
[----:B------:R0:W5:Y:S02]  /*1800*/  @!P4 LDG.E.64 R22, desc[UR22][R24.64] ;  /* 0x000000161816c981 */ /* 0x000164000c1e1b00 */
[----:B------:R-:W-:Y:S01]  /*1810*/  @!P0 IADD3.X R31, R40, R31, RZ, P6, !PT ;  /* 0x0000001f281f8210 */ /* 0x000fe200037fe4ff */
[----:B---3--:R-:W-:Y:S01]  /*1820*/  @!P5 IMAD R32, R8, R26, RZ ;  /* 0x0000001a0820d224 */ /* 0x008fe200078e02ff */
[----:B------:R-:W-:Y:S01]  /*1830*/  SHF.R.S32.HI R40, RZ, 0x1f, R54 ;  /* 0x0000001fff287819 */ /* 0x000fe20000011436 */
[----:B--2---:R-:W2:Y:S01]  /*1840*/  @!P2 LDC.64 R34, c[0x0][0x228] ;  /* 0x00008a00ff22ab82 */ /* 0x004ea20000000a00 */
[----:B------:R-:W-:Y:S01]  /*1850*/  ISETP.GE.U32.AND P4, PT, R54, UR18, PT ;  /* 0x0000001236007c0c */ /* 0x000fe2000bf86070 */
[----:B------:R3:W5:Y:S01]  /*1860*/  @!P0 LDG.E.64 R72, desc[UR22][R36.64] ;  /* 0x0000001624488981 */ /* 0x000762000c1e1b00 */
[----:B------:R-:W-:Y:S02]  /*1870*/  IADD3 R8, R2, 0x50, RZ ;  /* 0x0000005002087810 */ /* 0x000fe40007ffe0ff */
[----:B0-----:R-:W-:-:S02]  /*1880*/  CS2R R24, SRZ ;  /* 0x0000000000187805 */ /* 0x001fc4000001ff00 */
[----:B------:R-:W-:Y:S01]  /*1890*/  ISETP.GE.AND.EX P4, PT, R40, UR19, PT, P4 ;  /* 0x0000001328007c0c */ /* 0x000fe2000bf86340 */
[----:B------:R0:W5:Y:S01]  /*18a0*/  @!P0 LDG.E.64 R50, desc[UR22][R30.64] ;  /* 0x000000161e328981 */ /* 0x000162000c1e1b00 */
[----:B------:R-:W-:-:S03]  /*18b0*/  SHF.R.S32.HI R9, RZ, 0x1f, R8 ;  /* 0x0000001fff097819 */ /* 0x000fc60000011408 */
[----:B------:R4:W5:Y:S01]  /*18c0*/  @!P3 LDG.E.64 R24, desc[UR22][R28.64] ;  /* 0x000000161c18b981 */ /* 0x000962000c1e1b00 */
[----:B------:R-:W-:Y:S01]  /*18d0*/  ISETP.GE.U32.AND P3, PT, R8, UR18, PT ;  /* 0x0000001208007c0c */ /* 0x000fe2000bf66070 */
[----:B---3--:R-:W3:Y:S01]  /*18e0*/  @!P5 LDC.64 R36, c[0x0][0x230] ;  /* 0x00008c00ff24db82 */ /* 0x008ee20000000a00 */
[----:B------:R-:W-:Y:S02]  /*18f0*/  ISETP.GT.U32.OR P4, PT, R0, 0x29f, P4 ;  /* 0x0000029f0000780c */ /* 0x000fe40002784470 */
[----:B------:R-:W-:-:S04]  /*1900*/  ISETP.GE.AND.EX P3, PT, R9, UR19, PT, P3 ;  /* 0x0000001309007c0c */ /* 0x000fc8000bf66330 */
[----:B------:R-:W-:Y:S02]  /*1910*/  ISETP.GT.U32.OR P3, PT, R0, 0x29f, P3 ;  /* 0x0000029f0000780c */ /* 0x000fe40001f64470 */
[----:B------:R-:W-:Y:S01]  /*1920*/  IADD3 R41, R2, 0xf0, RZ ;  /* 0x000000f002297810 */ /* 0x000fe20007ffe0ff */
[----:B------:R-:W-:Y:S01]  /*1930*/  @!P5 IMAD R32, R48, R27, R32 ;  /* 0x0000001b3020d224 */ /* 0x000fe200078e0220 */
[----:B0-----:R-:W-:Y:S02]  /*1940*/  @!P5 MOV R30, R4 ;  /* 0x00000004001ed202 */ /* 0x001fe40000000f00 */
[----:B------:R-:W-:Y:S01]  /*1950*/  ISETP.GE.U32.AND P6, PT, R41, UR18, PT ;  /* 0x0000001229007c0c */ /* 0x000fe2000bfc6070 */
[----:B----4-:R-:W0:Y:S01]  /*1960*/  @!P4 LDC.64 R28, c[0x0][0x288] ;  /* 0x0000a200ff1ccb82 */ /* 0x010e220000000a00 */
[----:B------:R-:W-:Y:S02]  /*1970*/  SHF.R.S32.HI R27, RZ, 0x1f, R41 ;  /* 0x0000001fff1b7819 */ /* 0x000fe40000011429 */
[----:B------:R-:W-:-:S02]  /*1980*/  @!P5 MOV R31, R7 ;  /* 0x00000007001fd202 */ /* 0x000fc40000000f00 */
[----:B------:R-:W-:Y:S01]  /*1990*/  ISETP.GE.AND.EX P6, PT, R27, UR19, PT, P6 ;  /* 0x000000131b007c0c */ /* 0x000fe2000bfc6360 */
[----:B------:R-:W-:Y:S01]  /*19a0*/  @!P5 IMAD.WIDE.U32 R26, R48, R26, R30 ;  /* 0x0000001a301ad225 */ /* 0x000fe200078e001e */
[----:B-1----:R-:W-:Y:S01]  /*19b0*/  @!P2 IADD3 R38, P0, R33, R38, RZ ;  /* 0x000000262126a210 */ /* 0x002fe20007f1e0ff */
[----:B------:R-:W1:Y:S01]  /*19c0*/  @!P3 LDC.64 R48, c[0x0][0x288] ;  /* 0x0000a200ff30bb82 */ /* 0x000e620000000a00 */
[----:B------:R-:W-:Y:S02]  /*19d0*/  ISETP.GT.U32.OR P6, PT, R0, 0x29f, P6 ;  /* 0x0000029f0000780c */ /* 0x000fe400037c4470 */
[----:B------:R-:W-:Y:S02]  /*19e0*/  @!P2 IADD3.X R39, R3, R39, RZ, P0, !PT ;  /* 0x000000270327a210 */ /* 0x000fe400007fe4ff */
[----:B--2---:R-:W-:Y:S02]  /*19f0*/  @!P2 IADD3 R34, P0, R33, R34, RZ ;  /* 0x000000222122a210 */ /* 0x004fe40007f1e0ff */
[----:B------:R-:W-:Y:S01]  /*1a00*/  @!P5 IADD3 R27, R27, R32, RZ ;  /* 0x000000201b1bd210 */ /* 0x000fe20007ffe0ff */
[----:B------:R-:W2:Y:S01]  /*1a10*/  @!P4 LDC.64 R30, c[0x0][0x230] ;  /* 0x00008c00ff1ecb82 */ /* 0x000ea20000000a00 */
[----:B------:R-:W-:-:S02]  /*1a20*/  @!P5 SHF.L.U32 R32, R26, 0x2, RZ ;  /* 0x000000021a20d819 */ /* 0x000fc400000006ff */
[----:B------:R-:W-:Y:S02]  /*1a30*/  @!P2 IADD3.X R35, R3, R35, RZ, P0, !PT ;  /* 0x000000230323a210 */ /* 0x000fe400007fe4ff */
[----:B------:R-:W-:Y:S02]  /*1a40*/  @!P5 SHF.L.U64.HI R3, R26, 0x2, R27 ;  /* 0x000000021a03d819 */ /* 0x000fe4000001021b */
[----:B---3--:R-:W-:Y:S01]  /*1a50*/  @!P5 IADD3 R36, P0, R32, R36, RZ ;  /* 0x000000242024d210 */ /* 0x008fe20007f1e0ff */
[----:B0-----:R-:W-:Y:S01]  /*1a60*/  @!P4 IMAD R74, R40, R28, RZ ;  /* 0x0000001c284ac224 */ /* 0x001fe200078e02ff */
[----:B------:R-:W-:Y:S01]  /*1a70*/  @!P4 MOV R33, R7 ;  /* 0x000000070021c202 */ /* 0x000fe20000000f00 */
[----:B------:R-:W0:Y:S01]  /*1a80*/  @!P6 LDC.64 R40, c[0x0][0x288] ;  /* 0x0000a200ff28eb82 */ /* 0x000e220000000a00 */
[----:B------:R-:W-:Y:S02]  /*1a90*/  @!P5 IADD3.X R37, R3, R37, RZ, P0, !PT ;  /* 0x000000250325d210 */ /* 0x000fe400007fe4ff */
[----:B------:R-:W-:-:S02]  /*1aa0*/  @!P5 IADD3 R42, P0, R32, R42, RZ ;  /* 0x0000002a202ad210 */ /* 0x000fc40007f1e0ff */
[----:B------:R-:W-:Y:S01]  /*1ab0*/  @!P4 MOV R32, R4 ;  /* 0x000000040020c202 */ /* 0x000fe20000000f00 */
[----:B-1----:R-:W-:Y:S02]  /*1ac0*/  @!P3 IMAD R75, R9, R48, RZ ;  /* 0x00000030094bb224 */ /* 0x002fe400078e02ff */
[----:B------:R-:W1:Y:S01]  /*1ad0*/  @!P4 LDC.64 R26, c[0x0][0x228] ;  /* 0x00008a00ff1acb82 */ /* 0x000e620000000a00 */
[C---:B------:R-:W-:Y:S01]  /*1ae0*/  @!P4 IMAD R74, R54.reuse, R29, R74 ;  /* 0x0000001d364ac224 */ /* 0x040fe200078e024a */
[----:B------:R-:W-:Y:S01]  /*1af0*/  MOV R55, R53 ;  /* 0x0000003500377202 */ /* 0x000fe20000000f00 */
[----:B------:R-:W-:Y:S01]  /*1b00*/  @!P4 IMAD.WIDE.U32 R28, R54, R28, R32 ;  /* 0x0000001c361cc225 */ /* 0x000fe200078e0020 */
[----:B------:R-:W-:Y:S02]  /*1b10*/  MOV R54, R52 ;  /* 0x0000003400367202 */ /* 0x000fe40000000f00 */
[----:B------:R-:W-:Y:S01]  /*1b20*/  @!P3 MOV R52, R4 ;  /* 0x000000040034b202 */ /* 0x000fe20000000f00 */
[----:B------:R-:W-:Y:S01]  /*1b30*/  @!P3 IMAD R75, R8, R49, R75 ;  /* 0x00000031084bb224 */ /* 0x000fe200078e024b */
[----:B------:R-:W-:Y:S01]  /*1b40*/  IADD3 R49, R2, 0x50, RZ ;  /* 0x0000005002317810 */ /* 0x000fe20007ffe0ff */
[----:B------:R-:W3:Y:S01]  /*1b50*/  @!P3 LDC.64 R32, c[0x0][0x230] ;  /* 0x00008c00ff20bb82 */ /* 0x000ee20000000a00 */
[----:B------:R-:W-:-:S02]  /*1b60*/  @!P3 MOV R53, R7 ;  /* 0x000000070035b202 */ /* 0x000fc40000000f00 */
[----:B------:R-:W-:Y:S01]  /*1b70*/  @!P5 IADD3.X R43, R3, R43, RZ, P0, !PT ;  /* 0x0000002b032bd210 */ /* 0x000fe200007fe4ff */
[----:B------:R-:W-:Y:S01]  /*1b80*/  @!P3 IMAD.WIDE.U32 R48, R49, R48, R52 ;  /* 0x000000303130b225 */ /* 0x000fe200078e0034 */
[----:B------:R-:W-:-:S03]  /*1b90*/  IADD3 R53, R2, 0xf0, RZ ;  /* 0x000000f002357810 */ /* 0x000fc60007ffe0ff */
[----:B------:R-:W4:Y:S01]  /*1ba0*/  @!P3 LDC.64 R76, c[0x0][0x228] ;  /* 0x00008a00ff4cbb82 */ /* 0x000f220000000a00 */
[----:B------:R-:W-:Y:S02]  /*1bb0*/  @!P4 IADD3 R74, R29, R74, RZ ;  /* 0x0000004a1d4ac210 */ /* 0x000fe40007ffe0ff */
[C---:B------:R-:W-:Y:S02]  /*1bc0*/  @!P4 SHF.L.U32 R3, R28.reuse, 0x2, RZ ;  /* 0x000000021c03c819 */ /* 0x040fe400000006ff */
[----:B------:R-:W-:Y:S02]  /*1bd0*/  SHF.R.S32.HI R53, RZ, 0x1f, R53 ;  /* 0x0000001fff357819 */ /* 0x000fe40000011435 */
[----:B------:R-:W-:Y:S02]  /*1be0*/  @!P4 SHF.L.U64.HI R74, R28, 0x2, R74 ;  /* 0x000000021c4ac819 */ /* 0x000fe4000001024a */
[----:B--2---:R-:W-:Y:S01]  /*1bf0*/  @!P4 IADD3 R8, P0, R3, R30, RZ ;  /* 0x0000001e0308c210 */ /* 0x004fe20007f1e0ff */
[----:B------:R-:W2:Y:S01]  /*1c00*/  @!P6 LDC.64 R28, c[0x0][0x230] ;  /* 0x00008c00ff1ceb82 */ /* 0x000ea20000000a00 */
[----:B------:R-:W-:Y:S01]  /*1c10*/  @!P3 IADD3 R52, R49, R75, RZ ;  /* 0x0000004b3134b210 */ /* 0x000fe20007ffe0ff */
[----:B0-----:R-:W-:Y:S01]  /*1c20*/  @!P6 IMAD R49, R53, R40, RZ ;  /* 0x000000283531e224 */ /* 0x001fe200078e02ff */
[----:B------:R-:W-:-:S02]  /*1c30*/  IADD3 R75, R2, 0xf0, RZ ;  /* 0x000000f0024b7810 */ /* 0x000fc40007ffe0ff */
[----:B------:R-:W-:Y:S02]  /*1c40*/  @!P4 IADD3.X R9, R74, R31, RZ, P0, !PT ;  /* 0x0000001f4a09c210 */ /* 0x000fe400007fe4ff */
[----:B-1----:R-:W-:Y:S01]  /*1c50*/  @!P4 IADD3 R26, P0, R3, R26, RZ ;  /* 0x0000001a031ac210 */ /* 0x002fe20007f1e0ff */
[----:B------:R-:W-:Y:S01]  /*1c60*/  @!P6 IMAD R53, R75, R41, R49 ;  /* 0x000000294b35e224 */ /* 0x000fe200078e0231 */
[C---:B------:R-:W-:Y:S01]  /*1c70*/  @!P3 SHF.L.U32 R3, R48.reuse, 0x2, RZ ;  /* 0x000000023003b819 */ /* 0x040fe200000006ff */
[----:B------:R-:W0:Y:S01]  /*1c80*/  @!P6 LDC.64 R30, c[0x0][0x228] ;  /* 0x00008a00ff1eeb82 */ /* 0x000e220000000a00 */
[----:B------:R-:W-:Y:S02]  /*1c90*/  @!P3 SHF.L.U64.HI R52, R48, 0x2, R52 ;  /* 0x000000023034b819 */ /* 0x000fe40000010234 */
[----:B------:R-:W-:Y:S02]  /*1ca0*/  @!P6 MOV R48, R4 ;  /* 0x000000040030e202 */ /* 0x000fe40000000f00 */
[----:B------:R-:W-:-:S02]  /*1cb0*/  @!P6 MOV R49, R7 ;  /* 0x000000070031e202 */ /* 0x000fc40000000f00 */
[----:B------:R-:W-:Y:S01]  /*1cc0*/  @!P4 IADD3.X R27, R74, R27, RZ, P0, !PT ;  /* 0x0000001b4a1bc210 */ /* 0x000fe200007fe4ff */
[----:B------:R-:W-:Y:S01]  /*1cd0*/  @!P6 IMAD.WIDE.U32 R40, R75, R40, R48 ;  /* 0x000000284b28e225 */ /* 0x000fe200078e0030 */
[----:B------:R-:W-:-:S06]  /*1ce0*/  CS2R R74, SRZ ;  /* 0x00000000004a7805 */ /* 0x000fcc000001ff00 */
[----:B------:R-:W2:Y:S01]  /*1cf0*/  @P1 LDG.E.64 R74, desc[UR22][R46.64] ;  /* 0x000000162e4a1981 */ /* 0x000ea2000c1e1b00 */
[C---:B---3--:R-:W-:Y:S02]  /*1d00*/  @!P3 IADD3 R32, P0, R3.reuse, R32, RZ ;  /* 0x000000200320b210 */ /* 0x048fe40007f1e0ff */
[----:B------:R-:W-:Y:S02]  /*1d10*/  R2UR UR6, R54 ;  /* 0x00000000360672ca */ /* 0x000fe400000e0000 */
[----:B------:R-:W-:Y:S02]  /*1d20*/  @!P3 IADD3.X R33, R52, R33, RZ, P0, !PT ;  /* 0x000000213421b210 */ /* 0x000fe400007fe4ff */
[----:B----4-:R-:W-:Y:S02]  /*1d30*/  @!P3 IADD3 R76, P0, R3, R76, RZ ;  /* 0x0000004c034cb210 */ /* 0x010fe40007f1e0ff */
[----:B------:R-:W-:Y:S02]  /*1d40*/  @!P6 IADD3 R41, R41, R53, RZ ;  /* 0x000000352929e210 */ /* 0x000fe40007ffe0ff */
[----:B------:R-:W-:-:S02]  /*1d50*/  @!P6 SHF.L.U32 R3, R40, 0x2, RZ ;  /* 0x000000022803e819 */ /* 0x000fc400000006ff */
[----:B------:R-:W-:Y:S02]  /*1d60*/  @!P3 IADD3.X R77, R52, R77, RZ, P0, !PT ;  /* 0x0000004d344db210 */ /* 0x000fe400007fe4ff */
[----:B------:R-:W-:Y:S02]  /*1d70*/  @!P6 SHF.L.U64.HI R40, R40, 0x2, R41 ;  /* 0x000000022828e819 */ /* 0x000fe40000010229 */
[----:B--2---:R-:W-:-:S04]  /*1d80*/  @!P6 IADD3 R28, P0, R3, R28, RZ ;  /* 0x0000001c031ce210 */ /* 0x004fc80007f1e0ff */
[----:B------:R-:W-:Y:S02]  /*1d90*/  @!P6 IADD3.X R29, R40, R29, RZ, P0, !PT ;  /* 0x0000001d281de210 */ /* 0x000fe400007fe4ff */
[----:B0-----:R-:W-:Y:S02]  /*1da0*/  @!P6 IADD3 R30, P0, R3, R30, RZ ;  /* 0x0000001e031ee210 */ /* 0x001fe40007f1e0ff */
[----:B------:R-:W-:-:S05]  /*1db0*/  MOV R3, UR6 ;  /* 0x0000000600037c02 */ /* 0x000fca0008000f00 */
[----:B------:R-:W-:Y:S01]  /*1dc0*/  FFMA.FTZ R3, -R3, UR6, R55 ;  /* 0x0000000603037c23 */ /* 0x000fe20008010137 */
[----:B------:R-:W-:-:S04]  /*1dd0*/  @!P6 IADD3.X R31, R40, R31, RZ, P0, !PT ;  /* 0x0000001f281fe210 */ /* 0x000fc800007fe4ff */
[----:B------:R-:W-:-:S13]  /*1de0*/  FSETP.GTU.FTZ.AND P0, PT, R3, RZ, PT ;  /* 0x000000ff0300720b */ /* 0x000fda0003f1c000 */
[----:B------:R-:W-:Y:S01]  /*1df0*/  VOTEU.ANY UP0, P0 ;  /* 0x00000000003f7886 */ /* 0x000fe20000000100 */
[----:B------:R-:W-:-:S04]  /*1e00*/  PLOP3.LUT P0, PT, PT, PT, UP0, 0x80, 0x0 ;  /* 0x000000000000781c */ /* 0x000fc80003f0f008 */
[----:B------:R-:W-:Y:S01]  /*1e10*/  @UP0 ULDC UR5, c[0x0][0x250] ;  /* 0x0000940000050ab9 */ /* 0x000fe20000000800 */
[----:B------:R-:W-:-:S06]  /*1e20*/  CS2R R40, SRZ ;  /* 0x0000000000287805 */ /* 0x000fcc000001ff00 */
[----:B------:R0:W5:Y:S02]  /*1e30*/  @!P2 LDG.E.64 R40, desc[UR22][R38.64] ;  /* 0x000000162628a981 */ /* 0x000164000c1e1b00 */
[----:B------:R-:W-:-:S06]  /*1e40*/  @P0 FADD.FTZ R3, R3, UR5 ;  /* 0x0000000503030e21 */ /* 0x000fcc0008010000 */
[----:B------:R-:W1:Y:S01]  /*1e50*/  @P0 MUFU.RSQ R3, R3 ;  /* 0x0000000300030308 */ /* 0x000e620000001400 */
[----:B0-----:R-:W-:-:S06]  /*1e60*/  CS2R R38, SRZ ;  /* 0x0000000000267805 */ /* 0x001fcc000001ff00 */
[----:B------:R0:W5:Y:S01]  /*1e70*/  @!P5 LDG.E.64 R38, desc[UR22][R36.64] ;  /* 0x000000162426d981 */ /* 0x000162000c1e1b00 */
[----:B------:R-:W-:Y:S02]  /*1e80*/  CS2R R52, SRZ ;  /* 0x0000000000347805 */ /* 0x000fe4000001ff00 */
[----:B------:R-:W-:Y:S02]  /*1e90*/  CS2R R48, SRZ ;  /* 0x0000000000307805 */ /* 0x000fe4000001ff00 */
[----:B------:R-:W-:Y:S02]  /*1ea0*/  CS2R R46, SRZ ;  /* 0x00000000002e7805 */ /* 0x000fe4000001ff00 */
[----:B------:R2:W5:Y:S01]  /*1eb0*/  @P1 LDG.E.64 R52, desc[UR22][R44.64] ;  /* 0x000000162c341981 */ /* 0x000562000c1e1b00 */
[----:B0-----:R-:W-:Y:S02]  /*1ec0*/  CS2R R36, SRZ ;  /* 0x0000000000247805 */ /* 0x001fe4000001ff00 */
[----:B-1----:R-:W-:Y:S01]  /*1ed0*/  @P0 R2UR UR5, R3 ;  /* 0x00000000030502ca */ /* 0x002fe200000e0000 */
[----:B------:R0:W5:Y:S04]  /*1ee0*/  @!P2 LDG.E.64 R48, desc[UR22][R34.64] ;  /* 0x000000162230a981 */ /* 0x000168000c1e1b00 */
[----:B------:R-:W5:Y:S01]  /*1ef0*/  @!P4 LDG.E.64 R36, desc[UR22][R8.64] ;  /* 0x000000160824c981 */ /* 0x000f62000c1e1b00 */
[----:B------:R-:W-:-:S03]  /*1f00*/  ISETP.GT.U32.AND P0, PT, R0, 0x29f, PT ;  /* 0x0000029f0000780c */ /* 0x000fc60003f04070 */
[----:B------:R1:W5:Y:S04]  /*1f10*/  @!P5 LDG.E.64 R46, desc[UR22][R42.64] ;  /* 0x000000162a2ed981 */ /* 0x000368000c1e1b00 */
[----:B------:R-:W5:Y:S04]  /*1f20*/  LDL.LU.64 R8, [R1+0x50] ;  /* 0x0000500001087983 */ /* 0x000f680000300a00 */
[----:B------:R-:W5:Y:S04]  /*1f30*/  LDL.LU R54, [R1+0x4c] ;  /* 0x00004c0001367983 */ /* 0x000f680000300800 */
[----:B------:R-:W5:Y:S01]  /*1f40*/  LDL.LU R55, [R1+0x48] ;  /* 0x0000480001377983 */ /* 0x000f620000300800 */
[----:B--2---:R-:W-:-:S02]  /*1f50*/  CS2R R44, SRZ ;  /* 0x00000000002c7805 */ /* 0x004fc4000001ff00 */
[----:B0-----:R-:W-:Y:S02]  /*1f60*/  CS2R R34, SRZ ;  /* 0x0000000000227805 */ /* 0x001fe4000001ff00 */
[----:B-1----:R-:W-:Y:S02]  /*1f70*/  CS2R R42, SRZ ;  /* 0x00000000002a7805 */ /* 0x002fe4000001ff00 */
[----:B------:R0:W5:Y:S04]  /*1f80*/  @!P4 LDG.E.64 R44, desc[UR22][R26.64] ;  /* 0x000000161a2cc981 */ /* 0x000168000c1e1b00 */
[----:B------:R1:W5:Y:S01]  /*1f90*/  @!P3 LDG.E.64 R34, desc[UR22][R32.64] ;  /* 0x000000162022b981 */ /* 0x000362000c1e1b00 */
[----:B------:R-:W-:Y:S01]  /*1fa0*/  UMOV UR26, 0x3f800000 ;  /* 0x3f800000001a7882 */ /* 0x000fe20000000000 */
[----:B------:R-:W-:Y:S01]  /*1fb0*/  @UP0 UMOV UR26, UR5 ;  /* 0x00000005001a0c82 */ /* 0x000fe20008000000 */
[----:B------:R-:W-:Y:S01]  /*1fc0*/  BSSY B0, `(.L_x_2166) ;  /* 0x0000018000007945 */ /* 0x000fe20003800000 */
[----:B------:R-:W5:Y:S01]  /*1fd0*/  @!P3 LDG.E.64 R42, desc[UR22][R76.64] ;  /* 0x000000164c2ab981 */ /* 0x000f62000c1e1b00 */
[----:B0-----:R-:W-:-:S02]  /*1fe0*/  CS2R R26, SRZ ;  /* 0x00000000001a7805 */ /* 0x001fc4000001ff00 */
[----:B-1----:R-:W-:Y:S02]  /*1ff0*/  CS2R R32, SRZ ;  /* 0x0000000000207805 */ /* 0x002fe4000001ff00 */
[----:B------:R-:W-:Y:S02]  /*2000*/  ISETP.NE.AND P5, PT, RZ, UR25, PT ;  /* 0x00000019ff007c0c */ /* 0x000fe4000bfa5270 */
[----:B------:R0:W5:Y:S04]  /*2010*/  @!P6 LDG.E.64 R26, desc[UR22][R30.64] ;  /* 0x000000161e1ae981 */ /* 0x000168000c1e1b00 */
[----:B------:R1:W5:Y:S01]  /*2020*/  @!P6 LDG.E.64 R32, desc[UR22][R28.64] ;  /* 0x000000161c20e981 */ /* 0x000362000c1e1b00 */
[----:B0-----:R-:W-:Y:S02]  /*2030*/  CS2R R30, SRZ ;  /* 0x00000000001e7805 */ /* 0x001fe4000001ff00 */
[----:B-1----:R-:W-:Y:S01]  /*2040*/  CS2R R28, SRZ ;  /* 0x00000000001c7805 */ /* 0x002fe2000001ff00 */
[----:B------:R-:W-:-:S05]  /*2050*/  FADD.FTZ R3, R74, -UR6 ;  /* 0x800000064a037e21 */ /* 0x000fca0008010000 */
[----:B------:R0:W-:Y:S01]  /*2060*/  STL [R1], R3 ;  /* 0x0000000301007387 */ /* 0x0001e20000100800 */
[----:B------:R-:W-:Y:S01]  /*2070*/  FADD.FTZ R77, R75, -UR6 ;  /* 0x800000064b4d7e21 */ /* 0x000fe20008010000 */
[----:B------:R-:W-:Y:S06]  /*2080*/  @P0 BRA `(.L_x_2167) ;  /* 0x00000000002c0947 */ /* 0x000fec0003800000 */
[----:B------:R-:W0:Y:S01]  /*2090*/  LDL R76, [R1+0x40] ;  /* 0x00004000014c7983 */ /* 0x000e220000100800 */
[----:B------:R-:W-:Y:S01]  /*20a0*/  ISETP.NE.AND P0, PT, RZ, UR25, PT ;  /* 0x00000019ff007c0c */ /* 0x000fe2000bf05270 */
[----:B------:R-:W1:-:S12]  /*20b0*/  LDC.64 R74, c[0x0][0x238] ;  /* 0x00008e00ff4a7b82 */ /* 0x000e580000000a00 */
[----:B------:R-:W2:Y:S01]  /*20c0*/  @P0 LDC.64 R28, c[0x0][0x240] ;  /* 0x00009000ff1c0b82 */ /* 0x000ea20000000a00 */
[----:B0-----:R-:W-:-:S04]  /*20d0*/  IADD3 R3, R76, UR17, RZ ;  /* 0x000000114c037c10 */ /* 0x001fc8000fffe0ff */
[C---:B--2---:R-:W-:Y:S01]  /*20e0*/  @P0 LEA R28, P2, R3.reuse, R28, 0x2 ;  /* 0x0000001c031c0211 */ /* 0x044fe200078410ff */
[----:B-1----:R-:W-:Y:S01]  /*20f0*/  IMAD.WIDE R74, R3, 0x4, R74 ;  /* 0x00000004034a7825 */ /* 0x002fe200078e024a */
[----:B------:R-:W-:-:S04]  /*2100*/  SHF.R.S32.HI R76, RZ, 0x1f, R3 ;  /* 0x0000001fff4c7819 */ /* 0x000fc80000011403 */
[----:B------:R-:W-:-:S05]  /*2110*/  @P0 LEA.HI.X R29, R3, R29, R76, 0x2, P2 ;  /* 0x0000001d031d0211 */ /* 0x000fca00010f144c */
[----:B------:R1:W5:Y:S04]  /*2120*/  @P0 LDG.E.64 R30, desc[UR22][R28.64] ;  /* 0x000000161c1e0981 */ /* 0x000368000c1e1b00 */
[----:B------:R1:W5:Y:S02]  /*2130*/  LDG.E.64 R28, desc[UR22][R74.64] ;  /* 0x000000164a1c7981 */ /* 0x000364000c1e1b00 */
.L_x_2167:
[----:B------:R-:W-:Y:S05]  /*2140*/  BSYNC B0 ;  /* 0x0000000000007941 */ /* 0x000fea0003800000 */
.L_x_2166:
[----:B-1----:R-:W2:Y:S01]  /*2150*/  LDL.LU R75, [R1] ;  /* 0x00000000014b7983 */ /* 0x002ea20000300800 */
[----:B------:R-:W-:Y:S01]  /*2160*/  FMUL.FTZ R76, R77, UR26 ;  /* 0x0000001a4d4c7c20 */ /* 0x000fe20008410000 */
[----:B0----5:R-:W-:Y:S02]  /*2170*/  MOV R3, R52 ;  /* 0x0000003400037202 */ /* 0x021fe40000000f00 */
[----:B------:R-:W-:Y:S02]  /*2180*/  MOV R74, R53 ;  /* 0x00000035004a7202 */ /* 0x000fe40000000f00 */
[----:B------:R0:W-:Y:S01]  /*2190*/  STL [R1+0x30], R76 ;  /* 0x0000304c01007387 */ /* 0x0001e20000100800 */
[----:B--2---:R-:W-:-:S05]  /*21a0*/  FMUL.FTZ R75, R75, UR26 ;  /* 0x0000001a4b4b7c20 */ /* 0x004fca0008410000 */
[----:B------:R0:W-:Y:S01]  /*21b0*/  STL [R1+0x3c], R75 ;  /* 0x00003c4b01007387 */ /* 0x0001e20000100800 */
[----:B------:R-:W-:Y:S05]  /*21c0*/  @!P5 BRA `(.L_x_2168) ;  /* 0x000000000048d947 */ /* 0x000fea0003800000 */
[----:B------:R-:W-:-:S04]  /*21d0*/  FFMA.FTZ R3, R75, R28, R30 ;  /* 0x0000001c4b037223 */ /* 0x000fc8000001001e */
[----:B------:R-:W-:-:S06]  /*21e0*/  FMUL.FTZ R74, R3, -1.4426950216293334961 ;  /* 0xbfb8aa3b034a7820 */ /* 0x000fcc0000410000 */
[----:B------:R-:W1:Y:S02]  /*21f0*/  MUFU.EX2 R74, R74 ;  /* 0x0000004a004a7308 */ /* 0x000e640000000800 */
[----:B-1----:R-:W-:-:S06]  /*2200*/  FADD.FTZ R74, R74, 1 ;  /* 0x3f8000004a4a7421 */ /* 0x002fcc0000010000 */
        /* <DEDUP_REMOVED lines=14> */
.L_x_2168:
[----:B0-----:R-:W2:Y:S04]  /*22f0*/  LDL R75, [R1+0x3c] ;  /* 0x00003c00014b7983 */ /* 0x001ea80000100800 */
[----:B------:R0:W-:Y:S04]  /*2300*/  STL [R1+0x48], R0 ;  /* 0x0000480001007387 */ /* 0x0001e80000100800 */
[----:B0-----:R-:W3:Y:S01]  /*2310*/  LDL R0, [R1+0x30] ;  /* 0x0000300001007983 */ /* 0x001ee20000100800 */
[----:B------:R-:W-:Y:S01]  /*2320*/  FMUL.FTZ R77, R3, R28 ;  /* 0x0000001c034d7220 */ /* 0x000fe20000410000 */
[----:B------:R-:W-:-:S03]  /*2330*/  FMUL.FTZ R76, R74, R29 ;  /* 0x0000001d4a4c7220 */ /* 0x000fc60000410000 */
[----:B--2---:R-:W-:Y:S01]  /*2340*/  FFMA.FTZ R75, R75, R77, RZ ;  /* 0x0000004d4b4b7223 */ /* 0x004fe200000100ff */
[----:B------:R-:W-:-:S04]  /*2350*/  FADD.FTZ R77, RZ, R77 ;  /* 0x0000004dff4d7221 */ /* 0x000fc80000010000 */
[----:B------:R-:W-:Y:S01]  /*2360*/  FADD.FTZ R77, R76, R77 ;  /* 0x0000004d4c4d7221 */ /* 0x000fe20000010000 */
[----:B---3--:R-:W-:Y:S02]  /*2370*/  FFMA.FTZ R75, R0, R76, R75 ;  /* 0x0000004c004b7223 */ /* 0x008fe4000001004b */
[----:B------:R0:W5:Y:S01]  /*2380*/  LDL.LU R0, [R1+0x48] ;  /* 0x0000480001007983 */ /* 0x0001620000300800 */
[----:B------:R-:W-:Y:S01]  /*2390*/  FADD.FTZ R76, R72, -UR6 ;  /* 0x80000006484c7e21 */ /* 0x000fe20008010000 */
[----:B------:R-:W-:Y:S02]  /*23a0*/  MOV R72, R51 ;  /* 0x0000003300487202 */ /* 0x000fe40000000f00 */
[----:B------:R1:W-:Y:S01]  /*23b0*/  STL [R1+0x4], R77 ;  /* 0x0000044d01007387 */ /* 0x0003e20000100800 */
[----:B------:R-:W-:Y:S01]  /*23c0*/  FMUL.FTZ R76, R76, UR26 ;  /* 0x0000001a4c4c7c20 */ /* 0x000fe20008410000 */
[----:B-1----:R-:W-:Y:S01]  /*23d0*/  FADD.FTZ R77, R73, -UR6 ;  /* 0x80000006494d7e21 */ /* 0x002fe20008010000 */
[----:B------:R-:W-:-:S03]  /*23e0*/  MOV R73, R50 ;  /* 0x0000003200497202 */ /* 0x000fc60000000f00 */
[----:B------:R-:W-:-:S05]  /*23f0*/  FMUL.FTZ R77, R77, UR26 ;  /* 0x0000001a4d4d7c20 */ /* 0x000fca0008410000 */
[----:B------:R0:W-:Y:S04]  /*2400*/  STL [R1+0x34], R77 ;  /* 0x0000344d01007387 */ /* 0x0001e80000100800 */
        /* <DEDUP_REMOVED lines=20> */
.L_x_2169:
[----:B0-----:R-:W2:Y:S04]  /*2550*/  LDL R77, [R1+0x3c] ;  /* 0x00003c00014d7983 */ /* 0x001ea80000100800 */
[----:B------:R0:W-:Y:S04]  /*2560*/  STL [R1+0x50], R4 ;  /* 0x0000500401007387 */ /* 0x0001e80000100800 */
[----:B0-----:R-:W3:Y:S04]  /*2570*/  LDL.LU R4, [R1+0x4] ;  /* 0x0000040001047983 */ /* 0x001ee80000300800 */
[----:B------:R-:W-:Y:S04]  /*2580*/  STL [R1+0x4c], R2 ;  /* 0x00004c0201007387 */ /* 0x000fe80000100800 */
[----:B-----5:R0:W-:Y:S04]  /*2590*/  STL [R1+0x48], R0 ;  /* 0x0000480001007387 */ /* 0x0201e80000100800 */
[----:B0-----:R-:W4:Y:S01]  /*25a0*/  LDL R0, [R1+0x38] ;  /* 0x0000380001007983 */ /* 0x001f220000100800 */
[----:B------:R-:W-:Y:S01]  /*25b0*/  FMUL.FTZ R76, R73, R28 ;  /* 0x0000001c494c7220 */ /* 0x000fe20000410000 */
[----:B--2---:R-:W-:Y:S01]  /*25c0*/  FFMA.FTZ R2, R77, R3, RZ ;  /* 0x000000034d027223 */ /* 0x004fe200000100ff */
[----:B------:R-:W-:Y:S01]  /*25d0*/  FADD.FTZ R77, RZ, R3 ;  /* 0x00000003ff4d7221 */ /* 0x000fe20000010000 */
[----:B------:R-:W-:Y:S01]  /*25e0*/  FADD.FTZ R40, R40, -UR6 ;  /* 0x8000000628287e21 */ /* 0x000fe20008010000 */
[----:B------:R-:W-:-:S02]  /*25f0*/  FMUL.FTZ R3, R72, R29 ;  /* 0x0000001d48037220 */ /* 0x000fc40000410000 */
[----:B------:R-:W-:Y:S01]  /*2600*/  FADD.FTZ R77, R77, R73 ;  /* 0x000000494d4d7221 */ /* 0x000fe20000010000 */
[C---:B----4-:R-:W-:Y:S01]  /*2610*/  FFMA.FTZ R75, R0.reuse, R76, R75 ;  /* 0x0000004c004b7223 */ /* 0x050fe2000001004b */
[----:B------:R-:W-:Y:S01]  /*2620*/  FFMA.FTZ R0, R0, R73, R2 ;  /* 0x0000004900007223 */ /* 0x000fe20000010002 */
[----:B---3--:R-:W-:Y:S02]  /*2630*/  FADD.FTZ R76, R4, R76 ;  /* 0x0000004c044c7221 */ /* 0x008fe40000010000 */
[----:B------:R0:W5:Y:S04]  /*2640*/  LDL.LU R4, [R1+0x50] ;  /* 0x0000500001047983 */ /* 0x0001680000300800 */
[----:B------:R0:W5:Y:S04]  /*2650*/  LDL.LU R2, [R1+0x4c] ;  /* 0x00004c0001027983 */ /* 0x0001680000300800 */
[----:B------:R1:W-:Y:S04]  /*2660*/  STL [R1+0x4], R0 ;  /* 0x0000040001007387 */ /* 0x0003e80000100800 */
[----:B-1----:R0:W5:Y:S04]  /*2670*/  LDL.LU R0, [R1+0x48] ;  /* 0x0000480001007983 */ /* 0x0021680000300800 */
[----:B------:R-:W2:Y:S04]  /*2680*/  LDL R73, [R1+0x34] ;  /* 0x0000340001497983 */ /* 0x000ea80000100800 */
[----:B------:R1:W-:Y:S04]  /*2690*/  STL [R1], R77 ;  /* 0x0000004d01007387 */ /* 0x0003e80000100800 */
[----:B-1----:R-:W3:Y:S01]  /*26a0*/  LDL R77, [R1+0x30] ;  /* 0x00003000014d7983 */ /* 0x002ee20000100800 */
[----:B------:R-:W-:Y:S01]  /*26b0*/  FMUL.FTZ R40, R40, UR26 ;  /* 0x0000001a28287c20 */ /* 0x000fe20008410000 */
[----:B------:R-:W-:-:S04]  /*26c0*/  FADD.FTZ R76, R3, R76 ;  /* 0x0000004c034c7221 */ /* 0x000fc80000010000 */
[----:B------:R3:W-:Y:S01]  /*26d0*/  STL [R1+0x2c], R40 ;  /* 0x00002c2801007387 */ /* 0x0007e20000100800 */
[----:B--2---:R-:W-:Y:S01]  /*26e0*/  FFMA.FTZ R75, R73, R3, R75 ;  /* 0x00000003494b7223 */ /* 0x004fe2000001004b */
[----:B------:R-:W-:Y:S01]  /*26f0*/  FADD.FTZ R73, R41, -UR6 ;  /* 0x8000000629497e21 */ /* 0x000fe20008010000 */
[----:B------:R-:W-:Y:S02]  /*2700*/  MOV R41, R48 ;  /* 0x0000003000297202 */ /* 0x000fe40000000f00 */
[----:B------:R-:W-:Y:S01]  /*2710*/  MOV R3, R49 ;  /* 0x0000003100037202 */ /* 0x000fe20000000f00 */
[----:B---3--:R-:W-:Y:S01]  /*2720*/  FFMA.FTZ R40, R77, R74, RZ ;  /* 0x0000004a4d287223 */ /* 0x008fe200000100ff */
[----:B------:R-:W-:Y:S01]  /*2730*/  FMUL.FTZ R77, R73, UR26 ;  /* 0x0000001a494d7c20 */ /* 0x000fe20008410000 */
[----:B------:R-:W-:-:S04]  /*2740*/  FADD.FTZ R74, RZ, R74 ;  /* 0x0000004aff4a7221 */ /* 0x000fc80000010000 */
[----:B------:R0:W-:Y:S01]  /*2750*/  STL [R1+0x28], R77 ;  /* 0x0000284d01007387 */ /* 0x0001e20000100800 */
[----:B------:R-:W-:Y:S05]  /*2760*/  @!P5 BRA `(.L_x_2170) ;  /* 0x00000000004cd947 */ /* 0x000fea0003800000 */
[----:B------:R-:W2:Y:S02]  /*2770*/  LDL R73, [R1+0x2c] ;  /* 0x00002c0001497983 */ /* 0x000ea40000100800 */
[----:B--2---:R-:W-:-:S04]  /*2780*/  FFMA.FTZ R3, R73, R28, R30 ;  /* 0x0000001c49037223 */ /* 0x004fc8000001001e */
[----:B------:R-:W-:-:S06]  /*2790*/  FMUL.FTZ R41, R3, -1.4426950216293334961 ;  /* 0xbfb8aa3b03297820 */ /* 0x000fcc0000410000 */
[----:B------:R-:W1:Y:S02]  /*27a0*/  MUFU.EX2 R41, R41 ;  /* 0x0000002900297308 */ /* 0x000e640000000800 */
[----:B-1----:R-:W-:-:S06]  /*27b0*/  FADD.FTZ R41, R41, 1 ;  /* 0x3f80000029297421 */ /* 0x002fcc0000010000 */
[----:B------:R-:W1:Y:S02]  /*27c0*/  MUFU.RCP R41, R41 ;  /* 0x0000002900297308 */ /* 0x000e640000001000 */
[----:B-1----:R-:W-:Y:S01]  /*27d0*/  FADD.FTZ R73, -R41, 1 ;  /* 0x3f80000029497421 */ /* 0x002fe20000010100 */
[----:B------:R-:W-:-:S03]  /*27e0*/  FMUL.FTZ R41, R48, R41 ;  /* 0x0000002930297220 */ /* 0x000fc60000410000 */
[----:B------:R-:W-:Y:S01]  /*27f0*/  FFMA.FTZ R73, R3, R73, 1 ;  /* 0x3f80000003497423 */ /* 0x000fe20000010049 */
[----:B------:R-:W-:-:S03]  /*2800*/  FFMA.FTZ R3, R77, R29, R31 ;  /* 0x0000001d4d037223 */ /* 0x000fc6000001001f */
[----:B------:R-:W-:Y:S01]  /*2810*/  FMUL.FTZ R41, R41, R73 ;  /* 0x0000004929297220 */ /* 0x000fe20000410000 */
[----:B------:R-:W-:-:S06]  /*2820*/  FMUL.FTZ R73, R3, -1.4426950216293334961 ;  /* 0xbfb8aa3b03497820 */ /* 0x000fcc0000410000 */
[----:B------:R-:W1:Y:S02]  /*2830*/  MUFU.EX2 R73, R73 ;  /* 0x0000004900497308 */ /* 0x000e640000000800 */
[----:B-1----:R-:W-:-:S06]  /*2840*/  FADD.FTZ R73, R73, 1 ;  /* 0x3f80000049497421 */ /* 0x002fcc0000010000 */
[----:B------:R-:W0:Y:S02]  /*2850*/  MUFU.RCP R73, R73 ;  /* 0x0000004900497308 */ /* 0x000e240000001000 */
[----:B0-----:R-:W-:Y:S01]  /*2860*/  FADD.FTZ R77, -R73, 1 ;  /* 0x3f800000494d7421 */ /* 0x001fe20000010100 */
[----:B------:R-:W-:-:S03]  /*2870*/  FMUL.FTZ R73, R49, R73 ;  /* 0x0000004931497220 */ /* 0x000fc60000410000 */
[----:B------:R-:W-:-:S04]  /*2880*/  FFMA.FTZ R3, R3, R77, 1 ;  /* 0x3f80000003037423 */ /* 0x000fc8000001004d */
[----:B------:R-:W-:-:S07]  /*2890*/  FMUL.FTZ R3, R73, R3 ;  /* 0x0000000349037220 */ /* 0x000fce0000410000 */
.L_x_2170:
[----:B-----5:R1:W-:Y:S04]  /*28a0*/  STL [R1+0x50], R4 ;  /* 0x0000500401007387 */ /* 0x0203e80000100800 */
[----:B-1----:R-:W2:Y:S04]  /*28b0*/  LDL R4, [R1+0x34] ;  /* 0x0000340001047983 */ /* 0x002ea80000100800 */
[----:B------:R1:W-:Y:S04]  /*28c0*/  STL [R1+0x4c], R2 ;  /* 0x00004c0201007387 */ /* 0x0003e80000100800 */
[----:B-1----:R-:W3:Y:S04]  /*28d0*/  LDL.LU R2, [R1+0x4] ;  /* 0x0000040001027983 */ /* 0x002ee80000300800 */
[----:B------:R1:W-:Y:S01]  /*28e0*/  STL [R1+0x48], R0 ;  /* 0x0000480001007387 */ /* 0x0003e20000100800 */
[----:B------:R-:W-:-:S03]  /*28f0*/  FMUL.FTZ R73, R41, R28 ;  /* 0x0000001c29497220 */ /* 0x000fc60000410000 */
[----:B0-----:R-:W4:Y:S04]  /*2900*/  LDL R77, [R1+0x28] ;  /* 0x00002800014d7983 */ /* 0x001f280000100800 */
[----:B-1----:R-:W3:Y:S01]  /*2910*/  LDL R0, [R1+0x2c] ;  /* 0x00002c0001007983 */ /* 0x002ee20000100800 */
[----:B------:R-:W-:Y:S01]  /*2920*/  FADD.FTZ R76, R76, R73 ;  /* 0x000000494c4c7221 */ /* 0x000fe20000010000 */
[----:B--2---:R-:W-:Y:S02]  /*2930*/  FFMA.FTZ R40, R4, R72, R40 ;  /* 0x0000004804287223 */ /* 0x004fe40000010028 */
[----:B------:R0:W5:Y:S01]  /*2940*/  LDL.LU R4, [R1+0x50] ;  /* 0x0000500001047983 */ /* 0x0001620000300800 */
[----:B---3--:R-:W-:-:S03]  /*2950*/  FFMA.FTZ R75, R0, R73, R75 ;  /* 0x00000049004b7223 */ /* 0x008fc6000001004b */
[----:B------:R-:W2:Y:S01]  /*2960*/  LDL.LU R73, [R1] ;  /* 0x0000000001497983 */ /* 0x000ea20000300800 */
[----:B------:R-:W-:Y:S01]  /*2970*/  FADD.FTZ R74, R74, R72 ;  /* 0x000000484a4a7221 */ /* 0x000fe20000010000 */
[----:B------:R-:W-:-:S04]  /*2980*/  FMUL.FTZ R72, R3, R29 ;  /* 0x0000001d03487220 */ /* 0x000fc80000410000 */
[----:B----4-:R-:W-:Y:S01]  /*2990*/  FFMA.FTZ R75, R77, R72, R75 ;  /* 0x000000484d4b7223 */ /* 0x010fe2000001004b */
[----:B------:R-:W-:Y:S01]  /*29a0*/  FADD.FTZ R76, R72, R76 ;  /* 0x0000004c484c7221 */ /* 0x000fe20000010000 */
[----:B------:R-:W-:Y:S01]  /*29b0*/  FADD.FTZ R77, R39, -UR6 ;  /* 0x80000006274d7e21 */ /* 0x000fe20008010000 */
[----:B------:R-:W-:-:S03]  /*29c0*/  FADD.FTZ R72, R38, -UR6 ;  /* 0x8000000626487e21 */ /* 0x000fc60008010000 */
[----:B------:R-:W-:Y:S01]  /*29d0*/  FMUL.FTZ R77, R77, UR26 ;  /* 0x0000001a4d4d7c20 */ /* 0x000fe20008410000 */
[----:B------:R-:W-:Y:S01]  /*29e0*/  FMUL.FTZ R72, R72, UR26 ;  /* 0x0000001a48487c20 */ /* 0x000fe20008410000 */
[----:B------:R-:W-:Y:S02]  /*29f0*/  MOV R39, R46 ;  /* 0x0000002e00277202 */ /* 0x000fe40000000f00 */
[----:B------:R-:W-:Y:S01]  /*2a00*/  MOV R38, R47 ;  /* 0x0000002f00267202 */ /* 0x000fe20000000f00 */
[----:B--2---:R-:W-:Y:S01]  /*2a10*/  FADD.FTZ R73, R73, R41 ;  /* 0x0000002949497221 */ /* 0x004fe20000010000 */
[----:B------:R-:W-:Y:S02]  /*2a20*/  FFMA.FTZ R41, R0, R41, R2 ;  /* 0x0000002900297223 */ /* 0x000fe40000010002 */
[----:B------:R0:W5:Y:S04]  /*2a30*/  LDL.LU R2, [R1+0x4c] ;  /* 0x00004c0001027983 */ /* 0x0001680000300800 */
[----:B------:R0:W5:Y:S04]  /*2a40*/  LDL.LU R0, [R1+0x48] ;  /* 0x0000480001007983 */ /* 0x0001680000300800 */
        /* <DEDUP_REMOVED lines=21> */
.L_x_2171:
[----:B-----5:R1:W-:Y:S04]  /*2ba0*/  STL [R1+0x4c], R2 ;  /* 0x00004c0201007387 */ /* 0x0203e80000100800 */
[----:B-1----:R-:W2:Y:S04]  /*2bb0*/  LDL R2, [R1+0x28] ;  /* 0x0000280001027983 */ /* 0x002ea80000100800 */
[----:B------:R1:W-:Y:S04]  /*2bc0*/  STL [R1+0x48], R0 ;  /* 0x0000480001007387 */ /* 0x0003e80000100800 */
[----:B0-----:R-:W3:Y:S04]  /*2bd0*/  LDL R77, [R1+0x20] ;  /* 0x00002000014d7983 */ /* 0x001ee80000100800 */
[----:B-1----:R-:W4:Y:S01]  /*2be0*/  LDL R0, [R1+0x24] ;  /* 0x0000240001007983 */ /* 0x002f220000100800 */
[----:B------:R-:W-:Y:S01]  /*2bf0*/  FMUL.FTZ R72, R39, R28 ;  /* 0x0000001c27487220 */ /* 0x000fe20000410000 */
[----:B------:R-:W-:Y:S01]  /*2c00*/  FADD.FTZ R74, R74, R3 ;  /* 0x000000034a4a7221 */ /* 0x000fe20000010000 */
[----:B------:R-:W-:Y:S01]  /*2c10*/  FADD.FTZ R73, R73, R39 ;  /* 0x0000002749497221 */ /* 0x000fe20000010000 */
[----:B------:R-:W-:Y:S01]  /*2c20*/  FADD.FTZ R37, R37, -UR6 ;  /* 0x8000000625257e21 */ /* 0x000fe20008010000 */
[----:B------:R-:W-:Y:S01]  /*2c30*/  FADD.FTZ R76, R76, R72 ;  /* 0x000000484c4c7221 */ /* 0x000fe20000010000 */
[----:B--2---:R-:W-:Y:S01]  /*2c40*/  FFMA.FTZ R40, R2, R3, R40 ;  /* 0x0000000302287223 */ /* 0x004fe20000010028 */
[----:B------:R-:W-:Y:S01]  /*2c50*/  FMUL.FTZ R3, R38, R29 ;  /* 0x0000001d26037220 */ /* 0x000fe20000410000 */
[----:B------:R0:W5:Y:S01]  /*2c60*/  LDL.LU R2, [R1+0x4c] ;  /* 0x00004c0001027983 */ /* 0x0001620000300800 */
[C---:B----4-:R-:W-:Y:S01]  /*2c70*/  FFMA.FTZ R75, R0.reuse, R72, R75 ;  /* 0x00000048004b7223 */ /* 0x050fe2000001004b */
[----:B------:R-:W-:Y:S01]  /*2c80*/  FFMA.FTZ R41, R0, R39, R41 ;  /* 0x0000002700297223 */ /* 0x000fe20000010029 */
[----:B------:R-:W-:Y:S01]  /*2c90*/  FADD.FTZ R39, R36, -UR6 ;  /* 0x8000000624277e21 */ /* 0x000fe20008010000 */
[----:B------:R-:W-:Y:S01]  /*2ca0*/  FMUL.FTZ R72, R37, UR26 ;  /* 0x0000001a25487c20 */ /* 0x000fe20008410000 */
[----:B---3--:R-:W-:Y:S01]  /*2cb0*/  FFMA.FTZ R75, R77, R3, R75 ;  /* 0x000000034d4b7223 */ /* 0x008fe2000001004b */
[----:B------:R0:W5:Y:S01]  /*2cc0*/  LDL.LU R0, [R1+0x48] ;  /* 0x0000480001007983 */ /* 0x0001620000300800 */
[----:B------:R-:W-:-:S03]  /*2cd0*/  FMUL.FTZ R77, R39, UR26 ;  /* 0x0000001a274d7c20 */ /* 0x000fc60008410000 */
[----:B------:R0:W-:Y:S04]  /*2ce0*/  STL [R1+0x8], R72 ;  /* 0x0000084801007387 */ /* 0x0001e80000100800 */
[----:B------:R0:W-:Y:S01]  /*2cf0*/  STL [R1+0x1c], R77 ;  /* 0x00001c4d01007387 */ /* 0x0001e20000100800 */
[----:B------:R-:W-:Y:S01]  /*2d00*/  FADD.FTZ R76, R3, R76 ;  /* 0x0000004c034c7221 */ /* 0x000fe20000010000 */
[----:B------:R-:W-:Y:S02]  /*2d10*/  MOV R36, R44 ;  /* 0x0000002c00247202 */ /* 0x000fe40000000f00 */
[----:B------:R-:W-:Y:S01]  /*2d20*/  MOV R3, R45 ;  /* 0x0000002d00037202 */ /* 0x000fe20000000f00 */
[----:B------:R-:W-:Y:S06]  /*2d30*/  @!P5 BRA `(.L_x_2172) ;  /* 0x000000000048d947 */ /* 0x000fec0003800000 */
[----:B------:R-:W-:-:S04]  /*2d40*/  FFMA.FTZ R3, R77, R28, R30 ;  /* 0x0000001c4d037223 */ /* 0x000fc8000001001e */
        /* <DEDUP_REMOVED lines=12> */
[----:B------:R-:W1:Y:S02]  /*2e10*/  MUFU.RCP R37, R37 ;  /* 0x0000002500257308 */ /* 0x000e640000001000 */
[----:B-1----:R-:W-:Y:S01]  /*2e20*/  FADD.FTZ R39, -R37, 1 ;  /* 0x3f80000025277421 */ /* 0x002fe20000010100 */
[----:B------:R-:W-:-:S03]  /*2e30*/  FMUL.FTZ R37, R45, R37 ;  /* 0x000000252d257220 */ /* 0x000fc60000410000 */
[----:B------:R-:W-:-:S04]  /*2e40*/  FFMA.FTZ R3, R3, R39, 1 ;  /* 0x3f80000003037423 */ /* 0x000fc80000010027 */
[----:B------:R-:W-:-:S07]  /*2e50*/  FMUL.FTZ R3, R37, R3 ;  /* 0x0000000325037220 */ /* 0x000fce0000410000 */
.L_x_2172:
[----:B------:R-:W2:Y:S01]  /*2e60*/  LDL R39, [R1+0x20] ;  /* 0x0000200001277983 */ /* 0x000ea20000100800 */
[----:B------:R-:W-:Y:S01]  /*2e70*/  FMUL.FTZ R37, R36, R28 ;  /* 0x0000001c24257220 */ /* 0x000fe20000410000 */
[----:B------:R-:W-:Y:S01]  /*2e80*/  FADD.FTZ R74, R74, R38 ;  /* 0x000000264a4a7221 */ /* 0x000fe20000010000 */
[----:B------:R-:W-:Y:S01]  /*2e90*/  FADD.FTZ R73, R73, R36 ;  /* 0x0000002449497221 */ /* 0x000fe20000010000 */
[C---:B------:R-:W-:Y:S01]  /*2ea0*/  FFMA.FTZ R41, R77.reuse, R36, R41 ;  /* 0x000000244d297223 */ /* 0x040fe20000010029 */
[----:B------:R-:W-:Y:S01]  /*2eb0*/  FFMA.FTZ R75, R77, R37, R75 ;  /* 0x000000254d4b7223 */ /* 0x000fe2000001004b */
[----:B------:R-:W-:Y:S01]  /*2ec0*/  FADD.FTZ R76, R76, R37 ;  /* 0x000000254c4c7221 */ /* 0x000fe20000010000 */
[----:B--2---:R-:W-:Y:S01]  /*2ed0*/  FFMA.FTZ R40, R39, R38, R40 ;  /* 0x0000002627287223 */ /* 0x004fe20000010028 */
[----:B------:R-:W-:Y:S01]  /*2ee0*/  FMUL.FTZ R38, R3, R29 ;  /* 0x0000001d03267220 */ /* 0x000fe20000410000 */
[----:B------:R-:W-:Y:S01]  /*2ef0*/  FADD.FTZ R39, R35, -UR6 ;  /* 0x8000000623277e21 */ /* 0x000fe20008010000 */
[----:B------:R-:W-:-:S02]  /*2f00*/  MOV R35, R42 ;  /* 0x0000002a00237202 */ /* 0x000fc40000000f00 */
[----:B------:R-:W-:Y:S01]  /*2f10*/  FFMA.FTZ R37, R72, R38, R75 ;  /* 0x0000002648257223 */ /* 0x000fe2000001004b */
[----:B------:R-:W-:Y:S01]  /*2f20*/  FADD.FTZ R36, R38, R76 ;  /* 0x0000004c26247221 */ /* 0x000fe20000010000 */
[----:B------:R-:W-:Y:S01]  /*2f30*/  FADD.FTZ R38, R34, -UR6 ;  /* 0x8000000622267e21 */ /* 0x000fe20008010000 */
[----:B0-----:R-:W-:Y:S01]  /*2f40*/  FMUL.FTZ R77, R39, UR26 ;  /* 0x0000001a274d7c20 */ /* 0x001fe20008410000 */
[----:B------:R-:W-:Y:S02]  /*2f50*/  MOV R34, R43 ;  /* 0x0000002b00227202 */ /* 0x000fe40000000f00 */
[----:B------:R-:W-:Y:S02]  /*2f60*/  FMUL.FTZ R72, R38, UR26 ;  /* 0x0000001a26487c20 */ /* 0x000fe40008410000 */
        /* <DEDUP_REMOVED lines=21> */
.L_x_2173:
[----:B------:R-:W2:Y:S01]  /*30c0*/  LDL R39, [R1+0x8] ;  /* 0x0000080001277983 */ /* 0x000ea20000100800 */
[----:B------:R-:W-:Y:S01]  /*30d0*/  FMUL.FTZ R38, R35, R28 ;  /* 0x0000001c23267220 */ /* 0x000fe20000410000 */
[----:B------:R-:W-:Y:S01]  /*30e0*/  FADD.FTZ R57, R57, -UR6 ;  /* 0x8000000639397e21 */ /* 0x000fe20008010000 */
[----:B------:R-:W-:Y:S01]  /*30f0*/  FADD.FTZ R56, R56, -UR6 ;  /* 0x8000000638387e21 */ /* 0x000fe20008010000 */
[C---:B------:R-:W-:Y:S01]  /*3100*/  FFMA.FTZ R41, R72.reuse, R35, R41 ;  /* 0x0000002348297223 */ /* 0x040fe20000010029 */
[----:B------:R-:W-:Y:S01]  /*3110*/  FFMA.FTZ R37, R72, R38, R37 ;  /* 0x0000002648257223 */ /* 0x000fe20000010025 */
[----:B0-----:R-:W-:Y:S01]  /*3120*/  FMUL.FTZ R72, R57, UR26 ;  /* 0x0000001a39487c20 */ /* 0x001fe20008410000 */
[----:B------:R-:W-:Y:S01]  /*3130*/  FMUL.FTZ R75, R56, UR26 ;  /* 0x0000001a384b7c20 */ /* 0x000fe20008410000 */
[----:B------:R-:W-:Y:S01]  /*3140*/  FADD.FTZ R74, R74, R3 ;  /* 0x000000034a4a7221 */ /* 0x000fe20000010000 */
[----:B------:R-:W-:Y:S01]  /*3150*/  FADD.FTZ R38, R36, R38 ;  /* 0x0000002624267221 */ /* 0x000fe20000010000 */
[----:B------:R-:W-:Y:S01]  /*3160*/  FADD.FTZ R73, R73, R35 ;  /* 0x0000002349497221 */ /* 0x000fe20000010000 */
[----:B------:R0:W-:Y:S04]  /*3170*/  STL [R1+0x14], R72 ;  /* 0x0000144801007387 */ /* 0x0001e80000100800 */
[----:B------:R0:W-:Y:S01]  /*3180*/  STL [R1+0x18], R75 ;  /* 0x0000184b01007387 */ /* 0x0001e20000100800 */
[----:B--2---:R-:W-:Y:S01]  /*3190*/  FFMA.FTZ R40, R39, R3, R40 ;  /* 0x0000000327287223 */ /* 0x004fe20000010028 */
[----:B------:R-:W-:-:S04]  /*31a0*/  FMUL.FTZ R3, R34, R29 ;  /* 0x0000001d22037220 */ /* 0x000fc80000410000 */
[----:B------:R-:W-:Y:S01]  /*31b0*/  FFMA.FTZ R36, R77, R3, R37 ;  /* 0x000000034d247223 */ /* 0x000fe20000010025 */
[----:B------:R-:W-:Y:S01]  /*31c0*/  FADD.FTZ R35, R3, R38 ;  /* 0x0000002603237221 */ /* 0x000fe20000010000 */
[----:B------:R-:W-:Y:S02]  /*31d0*/  MOV R37, R10 ;  /* 0x0000000a00257202 */ /* 0x000fe40000000f00 */
[----:B------:R-:W-:Y:S01]  /*31e0*/  MOV R3, R11 ;  /* 0x0000000b00037202 */ /* 0x000fe20000000f00 */
[----:B0-----:R-:W-:Y:S06]  /*31f0*/  @!P5 BRA `(.L_x_2174) ;  /* 0x000000000048d947 */ /* 0x001fec0003800000 */
        /* <DEDUP_REMOVED lines=18> */
.L_x_2174:
[----:B------:R-:W-:Y:S01]  /*3320*/  FADD.FTZ R59, R59, -UR6 ;  /* 0x800000063b3b7e21 */ /* 0x000fe20008010000 */
[----:B------:R-:W-:Y:S01]  /*3330*/  FADD.FTZ R58, R58, -UR6 ;  /* 0x800000063a3a7e21 */ /* 0x000fe20008010000 */
[----:B------:R-:W-:Y:S01]  /*3340*/  FMUL.FTZ R38, R37, R28 ;  /* 0x0000001c25267220 */ /* 0x000fe20000410000 */
[----:B------:R-:W-:Y:S01]  /*3350*/  FADD.FTZ R74, R74, R34 ;  /* 0x000000224a4a7221 */ /* 0x000fe20000010000 */
[----:B------:R-:W-:Y:S01]  /*3360*/  FMUL.FTZ R56, R59, UR26 ;  /* 0x0000001a3b387c20 */ /* 0x000fe20008410000 */
[----:B------:R-:W-:Y:S01]  /*3370*/  FMUL.FTZ R57, R58, UR26 ;  /* 0x0000001a3a397c20 */ /* 0x000fe20008410000 */
[----:B------:R-:W-:Y:S01]  /*3380*/  FFMA.FTZ R40, R77, R34, R40 ;  /* 0x000000224d287223 */ /* 0x000fe20000010028 */
[----:B------:R-:W-:Y:S01]  /*3390*/  FFMA.FTZ R36, R75, R38, R36 ;  /* 0x000000264b247223 */ /* 0x000fe20000010024 */
[----:B------:R-:W-:Y:S01]  /*33a0*/  FADD.FTZ R35, R35, R38 ;  /* 0x0000002623237221 */ /* 0x000fe20000010000 */
[----:B------:R0:W-:Y:S01]  /*33b0*/  STL [R1], R56 ;  /* 0x0000003801007387 */ /* 0x0001e20000100800 */
[----:B------:R-:W-:Y:S01]  /*33c0*/  FMUL.FTZ R34, R3, R29 ;  /* 0x0000001d03227220 */ /* 0x000fe20000410000 */
[----:B------:R-:W-:Y:S01]  /*33d0*/  FADD.FTZ R73, R73, R37 ;  /* 0x0000002549497221 */ /* 0x000fe20000010000 */
[----:B------:R-:W-:Y:S01]  /*33e0*/  FFMA.FTZ R41, R75, R37, R41 ;  /* 0x000000254b297223 */ /* 0x000fe20000010029 */
[----:B------:R0:W-:Y:S01]  /*33f0*/  STL [R1+0x4], R57 ;  /* 0x0000043901007387 */ /* 0x0001e20000100800 */
[----:B------:R-:W-:Y:S01]  /*3400*/  FFMA.FTZ R36, R72, R34, R36 ;  /* 0x0000002248247223 */ /* 0x000fe20000010024 */
[----:B------:R-:W-:Y:S01]  /*3410*/  FADD.FTZ R35, R34, R35 ;  /* 0x0000002322237221 */ /* 0x000fe20000010000 */
[----:B------:R-:W-:-:S02]  /*3420*/  MOV R37, R12 ;  /* 0x0000000c00257202 */ /* 0x000fc40000000f00 */
        /* <DEDUP_REMOVED lines=20> */
.L_x_2175:
[----:B------:R-:W-:Y:S01]  /*3570*/  FMUL.FTZ R38, R37, R28 ;  /* 0x0000001c25267220 */ /* 0x000fe20000410000 */
[----:B------:R-:W-:Y:S01]  /*3580*/  FADD.FTZ R74, R74, R3 ;  /* 0x000000034a4a7221 */ /* 0x000fe20000010000 */
[----:B------:R-:W-:Y:S01]  /*3590*/  FFMA.FTZ R40, R72, R3, R40 ;  /* 0x0000000348287223 */ /* 0x000fe20000010028 */
[----:B------:R-:W-:Y:S01]  /*35a0*/  FMUL.FTZ R3, R34, R29 ;  /* 0x0000001d22037220 */ /* 0x000fe20000410000 */
[----:B------:R-:W-:Y:S01]  /*35b0*/  FFMA.FTZ R36, R57, R38, R36 ;  /* 0x0000002639247223 */ /* 0x000fe20000010024 */
[----:B------:R-:W-:Y:S01]  /*35c0*/  FADD.FTZ R35, R35, R38 ;  /* 0x0000002623237221 */ /* 0x000fe20000010000 */
[----:B------:R-:W-:Y:S01]  /*35d0*/  FADD.FTZ R60, R60, -UR6 ;  /* 0x800000063c3c7e21 */ /* 0x000fe20008010000 */
[----:B------:R-:W-:Y:S01]  /*35e0*/  FADD.FTZ R61, R61, -UR6 ;  /* 0x800000063d3d7e21 */ /* 0x000fe20008010000 */
[----:B------:R-:W-:Y:S01]  /*35f0*/  FFMA.FTZ R36, R56, R3, R36 ;  /* 0x0000000338247223 */ /* 0x000fe20000010024 */
[----:B------:R-:W-:Y:S01]  /*3600*/  FADD.FTZ R35, R3, R35 ;  /* 0x0000002303237221 */ /* 0x000fe20000010000 */
[----:B------:R-:W-:Y:S01]  /*3610*/  FADD.FTZ R73, R73, R37 ;  /* 0x0000002549497221 */ /* 0x000fe20000010000 */
[----:B------:R-:W-:Y:S01]  /*3620*/  FFMA.FTZ R41, R57, R37, R41 ;  /* 0x0000002539297223 */ /* 0x000fe20000010029 */
[----:B------:R-:W-:Y:S01]  /*3630*/  MOV R38, R14 ;  /* 0x0000000e00267202 */ /* 0x000fe20000000f00 */
[----:B------:R-:W-:Y:S01]  /*3640*/  FMUL.FTZ R77, R60, UR26 ;  /* 0x0000001a3c4d7c20 */ /* 0x000fe20008410000 */
[----:B------:R-:W-:Y:S01]  /*3650*/  MOV R3, R15 ;  /* 0x0000000f00037202 */ /* 0x000fe20000000f00 */
[----:B------:R-:W-:Y:S01]  /*3660*/  FMUL.FTZ R76, R61, UR26 ;  /* 0x0000001a3d4c7c20 */ /* 0x000fe20008410000 */
        /* <DEDUP_REMOVED lines=19> */
.L_x_2176:
        /* <DEDUP_REMOVED lines=8> */
[----:B------:R-:W-:Y:S01]  /*3820*/  FADD.FTZ R73, R73, R38 ;  /* 0x0000002649497221 */ /* 0x000fe20000010000 */
[----:B------:R-:W-:Y:S01]  /*3830*/  FFMA.FTZ R41, R77, R38, R41 ;  /* 0x000000264d297223 */ /* 0x000fe20000010029 */
[----:B------:R-:W-:Y:S01]  /*3840*/  FFMA.FTZ R36, R76, R34, R36 ;  /* 0x000000224c247223 */ /* 0x000fe20000010024 */
[----:B------:R-:W-:Y:S01]  /*3850*/  FADD.FTZ R35, R34, R35 ;  /* 0x0000002322237221 */ /* 0x000fe20000010000 */
        /* <DEDUP_REMOVED lines=23> */
.L_x_2177:
[----:B------:R-:W-:Y:S01]  /*39d0*/  FMUL.FTZ R39, R38, R28 ;  /* 0x0000001c26277220 */ /* 0x000fe20000410000 */
[----:B------:R-:W-:Y:S01]  /*39e0*/  FADD.FTZ R37, R37, R3 ;  /* 0x0000000325257221 */ /* 0x000fe20000010000 */
[----:B------:R-:W-:Y:S01]  /*39f0*/  FFMA.FTZ R40, R76, R3, R40 ;  /* 0x000000034c287223 */ /* 0x000fe20000010028 */
[----:B0-----:R-:W-:Y:S01]  /*3a00*/  FMUL.FTZ R56, R34, R29 ;  /* 0x0000001d22387220 */ /* 0x001fe20000410000 */
[----:B------:R-:W-:Y:S01]  /*3a10*/  FADD.FTZ R3, R35, R39 ;  /* 0x0000002723037221 */ /* 0x000fe20000010000 */
[----:B------:R-:W-:Y:S01]  /*3a20*/  FADD.FTZ R35, R73, R38 ;  /* 0x0000002649237221 */ /* 0x000fe20000010000 */
[----:B------:R-:W-:Y:S01]  /*3a30*/  FFMA.FTZ R36, R75, R39, R36 ;  /* 0x000000274b247223 */ /* 0x000fe20000010024 */
[----:B------:R-:W-:Y:S01]  /*3a40*/  FADD.FTZ R73, R54, -UR6 ;  /* 0x8000000636497e21 */ /* 0x000fe20008010000 */
[----:B------:R-:W-:Y:S01]  /*3a50*/  FADD.FTZ R55, R55, -UR6 ;  /* 0x8000000637377e21 */ /* 0x000fe20008010000 */
[----:B------:R-:W-:Y:S01]  /*3a60*/  FFMA.FTZ R41, R75, R38, R41 ;  /* 0x000000264b297223 */ /* 0x000fe20000010029 */
        /* <DEDUP_REMOVED lines=25> */
.L_x_2178:
[----:B------:R-:W-:Y:S01]  /*3c00*/  FMUL.FTZ R55, R54, R28 ;  /* 0x0000001c36377220 */ /* 0x000fe20000410000 */
[----:B------:R-:W-:Y:S01]  /*3c10*/  FADD.FTZ R63, R64, -UR6 ;  /* 0x80000006403f7e21 */ /* 0x000fe20008010000 */
[----:B------:R-:W-:Y:S01]  /*3c20*/  FADD.FTZ R62, R65, -UR6 ;  /* 0x80000006413e7e21 */ /* 0x000fe20008010000 */
[----:B------:R-:W-:Y:S01]  /*3c30*/  FADD.FTZ R36, R37, R34 ;  /* 0x0000002225247221 */ /* 0x000fe20000010000 */
[----:B------:R-:W-:Y:S01]  /*3c40*/  FFMA.FTZ R39, R73, R55, R39 ;  /* 0x0000003749277223 */ /* 0x000fe20000010027 */
[----:B------:R-:W-:Y:S01]  /*3c50*/  FADD.FTZ R38, R38, R55 ;  /* 0x0000003726267221 */ /* 0x000fe20000010000 */
[----:B------:R-:W-:Y:S01]  /*3c60*/  FMUL.FTZ R55, R3, R29 ;  /* 0x0000001d03377220 */ /* 0x000fe20000410000 */
[----:B------:R-:W-:Y:S01]  /*3c70*/  FFMA.FTZ R40, R74, R34, R40 ;  /* 0x000000224a287223 */ /* 0x000fe20000010028 */
        /* <DEDUP_REMOVED lines=27> */
.L_x_2179:
[----:B------:R-:W-:Y:S01]  /*3e30*/  FMUL.FTZ R55, R54, R28 ;  /* 0x0000001c36377220 */ /* 0x000fe20000410000 */
[----:B------:R-:W-:Y:S01]  /*3e40*/  FFMA.FTZ R41, R72, R3, R40 ;  /* 0x0000000348297223 */ /* 0x000fe20000010028 */
[----:B------:R-:W-:Y:S01]  /*3e50*/  FMUL.FTZ R40, R35, R29 ;  /* 0x0000001d23287220 */ /* 0x000fe20000410000 */
[----:B------:R-:W-:Y:S01]  /*3e60*/  FADD.FTZ R61, R70, -UR6 ;  /* 0x80000006463d7e21 */ /* 0x000fe20008010000 */
[----:B------:R-:W-:Y:S01]  /*3e70*/  FFMA.FTZ R39, R63, R55, R39 ;  /* 0x000000373f277223 */ /* 0x000fe20000010027 */
[----:B------:R-:W-:Y:S01]  /*3e80*/  FADD.FTZ R38, R38, R55 ;  /* 0x0000003726267221 */ /* 0x000fe20000010000 */
[----:B------:R-:W-:Y:S01]  /*3e90*/  FADD.FTZ R60, R71, -UR6 ;  /* 0x80000006473c7e21 */ /* 0x000fe20008010000 */
[----:B------:R-:W-:Y:S01]  /*3ea0*/  FADD.FTZ R36, R36, R3 ;  /* 0x0000000324247221 */ /* 0x000fe20000010000 */
[----:B------:R-:W-:Y:S01]  /*3eb0*/  FFMA.FTZ R39, R62, R40, R39 ;  /* 0x000000283e277223 */ /* 0x000fe20000010027 */
[----:B------:R-:W-:Y:S01]  /*3ec0*/  FFMA.FTZ R3, R63, R54, R37 ;  /* 0x000000363f037223 */ /* 0x000fe20000010025 */
[----:B------:R-:W-:Y:S01]  /*3ed0*/  FADD.FTZ R40, R40, R38 ;  /* 0x0000002628287221 */ /* 0x000fe20000010000 */
        /* <DEDUP_REMOVED lines=24> */
.L_x_2180:
[----:B------:R-:W-:Y:S01]  /*4060*/  FMUL.FTZ R54, R38, R28 ;  /* 0x0000001c26367220 */ /* 0x000fe20000410000 */
[----:B------:R-:W-:Y:S01]  /*4070*/  FADD.FTZ R36, R36, R35 ;  /* 0x0000002324247221 */ /* 0x000fe20000010000 */
[----:B------:R-:W-:Y:S01]  /*4080*/  FFMA.FTZ R35, R62, R35, R41 ;  /* 0x000000233e237223 */ /* 0x000fe20000010029 */
[----:B------:R-:W-:Y:S01]  /*4090*/  FADD.FTZ R59, R66, -UR6 ;  /* 0x80000006423b7e21 */ /* 0x000fe20008010000 */
[----:B------:R-:W-:Y:S01]  /*40a0*/  FFMA.FTZ R39, R61, R54, R39 ;  /* 0x000000363d277223 */ /* 0x000fe20000010027 */
[----:B------:R-:W-:Y:S01]  /*40b0*/  FADD.FTZ R41, R40, R54 ;  /* 0x0000003628297221 */ /* 0x000fe20000010000 */
[----:B------:R-:W-:Y:S01]  /*40c0*/  FMUL.FTZ R54, R37, R29 ;  /* 0x0000001d25367220 */ /* 0x000fe20000410000 */
[----:B------:R-:W-:Y:S01]  /*40d0*/  FADD.FTZ R58, R67, -UR6 ;  /* 0x80000006433a7e21 */ /* 0x000fe20008010000 */
[----:B------:R-:W-:Y:S01]  /*40e0*/  MOV R64, R20 ;  /* 0x0000001400407202 */ /* 0x000fe20000000f00 */
[----:B------:R-:W-:Y:S01]  /*40f0*/  FMUL.FTZ R59, R59, UR26 ;  /* 0x0000001a3b3b7c20 */ /* 0x000fe20008410000 */
[----:B------:R-:W-:Y:S01]  /*4100*/  FFMA.FTZ R40, R60, R54, R39 ;  /* 0x000000363c287223 */ /* 0x000fe20000010027 */
[----:B------:R-:W-:Y:S01]  /*4110*/  FADD.FTZ R41, R54, R41 ;  /* 0x0000002936297221 */ /* 0x000fe20000010000 */
[----:B------:R-:W-:Y:S01]  /*4120*/  FMUL.FTZ R58, R58, UR26 ;  /* 0x0000001a3a3a7c20 */ /* 0x000fe20008410000 */
[----:B------:R-:W-:Y:S01]  /*4130*/  MOV R39, R21 ;  /* 0x0000001500277202 */ /* 0x000fe20000000f00 */
        /* <DEDUP_REMOVED lines=19> */
.L_x_2181:
[----:B------:R-:W-:Y:S01]  /*4270*/  FMUL.FTZ R54, R64, R28 ;  /* 0x0000001c40367220 */ /* 0x000fe20000410000 */
[----:B------:R-:W-:Y:S01]  /*4280*/  FADD.FTZ R55, R68, -UR6 ;  /* 0x8000000644377e21 */ /* 0x000fe20008010000 */
[----:B------:R-:W-:Y:S02]  /*4290*/  MOV R67, R22 ;  /* 0x0000001600437202 */ /* 0x000fe40000000f00 */
[----:B------:R-:W-:Y:S01]  /*42a0*/  FFMA.FTZ R40, R59, R54, R40 ;  /* 0x000000363b287223 */ /* 0x000fe20000010028 */
[----:B------:R-:W-:Y:S01]  /*42b0*/  FADD.FTZ R41, R41, R54 ;  /* 0x0000003629297221 */ /* 0x000fe20000010000 */
[----:B------:R-:W-:Y:S01]  /*42c0*/  FMUL.FTZ R54, R39, R29 ;  /* 0x0000001d27367220 */ /* 0x000fe20000410000 */
[----:B------:R-:W-:Y:S01]  /*42d0*/  FMUL.FTZ R55, R55, UR26 ;  /* 0x0000001a37377c20 */ /* 0x000fe20008410000 */
[----:B------:R-:W-:Y:S02]  /*42e0*/  MOV R66, R23 ;  /* 0x0000001700427202 */ /* 0x000fe40000000f00 */
[----:B------:R-:W-:Y:S01]  /*42f0*/  FFMA.FTZ R40, R58, R54, R40 ;  /* 0x000000363a287223 */ /* 0x000fe20000010028 */
[----:B------:R-:W-:Y:S01]  /*4300*/  FADD.FTZ R41, R54, R41 ;  /* 0x0000002936297221 */ /* 0x000fe20000010000 */
        /* <DEDUP_REMOVED lines=21> */
.L_x_2182:
[----:B------:R-:W-:Y:S01]  /*4460*/  FMUL.FTZ R56, R67, R28 ;  /* 0x0000001c43387220 */ /* 0x000fe20000410000 */
[----:B------:R-:W-:Y:S01]  /*4470*/  FADD.FTZ R33, R33, -UR6 ;  /* 0x8000000621217e21 */ /* 0x000fe20008010000 */
[----:B------:R-:W-:Y:S01]  /*4480*/  FADD.FTZ R32, R32, -UR6 ;  /* 0x8000000620207e21 */ /* 0x000fe20008010000 */
[----:B------:R-:W-:Y:S01]  /*4490*/  MOV R65, R27 ;  /* 0x0000001b00417202 */ /* 0x000fe20000000f00 */
[----:B------:R-:W-:Y:S01]  /*44a0*/  FFMA.FTZ R40, R55, R56, R40 ;  /* 0x0000003837287223 */ /* 0x000fe20000010028 */
[----:B------:R-:W-:Y:S01]  /*44b0*/  FADD.FTZ R41, R41, R56 ;  /* 0x0000003829297221 */ /* 0x000fe20000010000 */
[----:B------:R-:W-:Y:S01]  /*44c0*/  FMUL.FTZ R56, R66, R29 ;  /* 0x0000001d42387220 */ /* 0x000fe20000410000 */
[----:B------:R-:W-:-:S03]  /*44d0*/  FMUL.FTZ R57, R32, UR26 ;  /* 0x0000001a20397c20 */ /* 0x000fc60008410000 */
        /* <DEDUP_REMOVED lines=23> */
.L_x_2183:
[----:B------:R-:W2:Y:S01]  /*4650*/  LDL R69, [R1+0x44] ;  /* 0x0000440001457983 */ /* 0x000ea20000100800 */
[----:B------:R-:W-:Y:S01]  /*4660*/  FMUL.FTZ R32, R33, R28 ;  /* 0x0000001c21207220 */ /* 0x000fe20000410000 */
[----:B------:R-:W0:Y:S01]  /*4670*/  S2UR UR7, SR_CgaCtaId ;  /* 0x00000000000779c3 */ /* 0x000e220000008800 */
[----:B------:R-:W-:Y:S01]  /*4680*/  FADD.FTZ R34, R34, R38 ;  /* 0x0000002622227221 */ /* 0x000fe20000010000 */
[----:B------:R-:W1:Y:S01]  /*4690*/  S2R R70, SR_LANEID ;  /* 0x0000000000467919 */ /* 0x000e620000000000 */
[----:B------:R-:W-:Y:S01]  /*46a0*/  FFMA.FTZ R40, R57, R32, R40 ;  /* 0x0000002039287223 */ /* 0x000fe20000010028 */
[----:B------:R-:W-:Y:S01]  /*46b0*/  FADD.FTZ R41, R41, R32 ;  /* 0x0000002029297221 */ /* 0x000fe20000010000 */
[----:B------:R-:W-:Y:S01]  /*46c0*/  FMUL.FTZ R32, R65, R29 ;  /* 0x0000001d41207220 */ /* 0x000fe20000410000 */
[----:B------:R-:W-:Y:S01]  /*46d0*/  FFMA.FTZ R3, R61, R38, R3 ;  /* 0x000000263d037223 */ /* 0x000fe20000010003 */
[----:B------:R-:W-:Y:S01]  /*46e0*/  FFMA.FTZ R35, R60, R37, R35 ;  /* 0x000000253c237223 */ /* 0x000fe20000010023 */
[----:B------:R-:W-:Y:S01]  /*46f0*/  FADD.FTZ R36, R36, R37 ;  /* 0x0000002524247221 */ /* 0x000fe20000010000 */
[----:B------:R-:W-:Y:S01]  /*4700*/  FFMA.FTZ R40, R56, R32, R40 ;  /* 0x0000002038287223 */ /* 0x000fe20000010028 */
[----:B------:R-:W-:Y:S01]  /*4710*/  FADD.FTZ R41, R32, R41 ;  /* 0x0000002920297221 */ /* 0x000fe20000010000 */
[----:B------:R-:W-:Y:S01]  /*4720*/  UMOV UR6, 0x400 ;  /* 0x0000040000067882 */ /* 0x000fe20000000000 */
[----:B------:R-:W-:Y:S01]  /*4730*/  FADD.FTZ R34, R34, R64 ;  /* 0x0000004022227221 */ /* 0x000fe20000010000 */
[----:B------:R-:W-:Y:S01]  /*4740*/  FFMA.FTZ R3, R59, R64, R3 ;  /* 0x000000403b037223 */ /* 0x000fe20000010003 */
[----:B------:R-:W3:Y:S01]  /*4750*/  SHFL.DOWN PT, R32, R40, 0x1, 0x1f ;  /* 0x08201f0028207f89 */ /* 0x000ee200000e0000 */
[----:B------:R-:W-:Y:S01]  /*4760*/  UIADD3 UR5, UR6, 0xd0, URZ ;  /* 0x000000d006057890 */ /* 0x000fe2000fffe03f */
[----:B------:R-:W-:Y:S01]  /*4770*/  FFMA.FTZ R35, R58, R39, R35 ;  /* 0x000000273a237223 */ /* 0x000fe20000010023 */
[----:B------:R-:W-:Y:S01]  /*4780*/  FADD.FTZ R36, R36, R39 ;  /* 0x0000002724247221 */ /* 0x000fe20000010000 */
[----:B------:R-:W4:Y:S01]  /*4790*/  SHFL.DOWN PT, R68, R41, 0x1, 0x1f ;  /* 0x08201f0029447f89 */ /* 0x000f2200000e0000 */
[----:B------:R-:W-:Y:S01]  /*47a0*/  FADD.FTZ R34, R34, R67 ;  /* 0x0000004322227221 */ /* 0x000fe20000010000 */
[----:B------:R-:W-:Y:S01]  /*47b0*/  FFMA.FTZ R3, R55, R67, R3 ;  /* 0x0000004337037223 */ /* 0x000fe20000010003 */
[----:B------:R-:W-:Y:S01]  /*47c0*/  FFMA.FTZ R35, R54, R66, R35 ;  /* 0x0000004236237223 */ /* 0x000fe20000010023 */
[----:B-----5:R-:W-:Y:S01]  /*47d0*/  ISETP.NE.AND P2, PT, R0, RZ, PT ;  /* 0x000000ff0000720c */ /* 0x020fe20003f45270 */
[----:B------:R-:W-:Y:S01]  /*47e0*/  FADD.FTZ R36, R36, R66 ;  /* 0x0000004224247221 */ /* 0x000fe20000010000 */
[----:B0-----:R-:W-:Y:S01]  /*47f0*/  ULEA UR5, UR7, UR5, 0x18 ;  /* 0x0000000507057291 */ /* 0x001fe2000f8ec03f */
[----:B------:R-:W-:Y:S01]  /*4800*/  FADD.FTZ R34, R34, R33 ;  /* 0x0000002122227221 */ /* 0x000fe20000010000 */
[----:B------:R-:W-:Y:S01]  /*4810*/  BSSY B0, `(.L_x_2184) ;  /* 0x0000055000007945 */ /* 0x000fe20003800000 */
[----:B------:R-:W-:-:S02]  /*4820*/  ISETP.GT.U32.AND P3, PT, R0, 0x29, PT ;  /* 0x000000290000780c */ /* 0x000fc40003f64070 */
[----:B-1----:R-:W-:-:S13]  /*4830*/  ISETP.GT.AND P0, PT, R70, 0x1e, PT ;  /* 0x0000001e4600780c */ /* 0x002fda0003f04270 */
[----:B---3--:R-:W-:Y:S01]  /*4840*/  @!P0 FADD.FTZ R40, R40, R32 ;  /* 0x0000002028288221 */ /* 0x008fe20000010000 */
[----:B----4-:R-:W-:Y:S01]  /*4850*/  @!P0 FADD.FTZ R41, R41, R68 ;  /* 0x0000004429298221 */ /* 0x010fe20000010000 */
        /* <DEDUP_REMOVED lines=20> */
[----:B------:R-:W-:Y:S01]  /*49a0*/  FFMA.FTZ R33, R56, R65, R35 ;  /* 0x0000004138217223 */ /* 0x000fe20000010023 */
[----:B------:R-:W-:Y:S01]  /*49b0*/  FADD.FTZ R35, R36, R65 ;  /* 0x0000004124237221 */ /* 0x000fe20000010000 */
[----:B-1----:R-:W-:Y:S01]  /*49c0*/  @!P0 FADD.FTZ R41, R41, R68 ;  /* 0x0000004429298221 */ /* 0x002fe20000010000 */
[----:B------:R-:W-:-:S02]  /*49d0*/  ISETP.NE.AND P0, PT, R70, RZ, PT ;  /* 0x000000ff4600720c */ /* 0x000fc40003f05270 */
[----:B------:R-:W-:-:S05]  /*49e0*/  LEA R3, R0, UR5, 0x4 ;  /* 0x0000000500037c11 */ /* 0x000fca000f8e20ff */
[----:B------:R0:W-:Y:S06]  /*49f0*/  STS.128 [R3], R32 ;  /* 0x0000002003007388 */ /* 0x0001ec0000000c00 */
        /* <DEDUP_REMOVED lines=54> */
.L_x_2185:
[----:B------:R-:W-:Y:S05]  /*4d60*/  BSYNC B0 ;  /* 0x0000000000007941 */ /* 0x000fea0003800000 */
.L_x_2184:
        /* <DEDUP_REMOVED lines=78> */
.L_x_2187:
[----:B------:R-:W-:Y:S05]  /*5250*/  BSYNC B0 ;  /* 0x0000000000007941 */ /* 0x000fea0003800000 */
.L_x_2186:
        /* <DEDUP_REMOVED lines=20> */
.L_x_2189:
[----:B------:R-:W-:Y:S05]  /*53a0*/  BSYNC B0 ;  /* 0x0000000000007941 */ /* 0x000fea0003800000 */
.L_x_2188:
        /* <DEDUP_REMOVED lines=40> */
.L_x_2192:
[----:B------:R-:W-:Y:S02]  /*5630*/  MOV R32, UR18 ;  /* 0x0000001200207c02 */ /* 0x000fe40008000f00 */
[----:B------:R-:W-:-:S05]  /*5640*/  MOV R33, UR19 ;  /* 0x0000001300217c02 */ /* 0x000fca0008000f00 */
[----:B------:R-:W2:Y:S04]  /*5650*/  LDG.E.STRONG.GPU R32, desc[UR22][R32.64] ;  /* 0x0000001620207981 */ /* 0x000ea8000c1ef900 */
[----:B--2---:R-:W-:Y:S01]  /*5660*/  CCTL.IVALL ;  /* 0x00000000ff00798f */ /* 0x004fe20002000000 */
[----:B------:R-:W-:Y:S05]  /*5670*/  YIELD ;  /* 0x0000000000007946 */ /* 0x000fea0003800000 */
[----:B------:R-:W-:-:S13]  /*5680*/  ISETP.NE.AND P0, PT, R32, R3, PT ;  /* 0x000000032000720c */ /* 0x000fda0003f05270 */
[----:B------:R-:W-:Y:S05]  /*5690*/  @P0 BRA `(.L_x_2192) ;  /* 0xfffffffc00e40947 */ /* 0x000fea000383ffff */
.L_x_2191:
        /* <DEDUP_REMOVED lines=19> */
.L_x_2196:
        /* <DEDUP_REMOVED lines=145> */
[----:B------:R-:W-:Y:S02]  /*60e0*/  @!UP2 UIMAD UR17, UR14, UR17, UR13 ;  /* 0x000000110e11a2a4 */ /* 0x000fe4000f8e020d */
[----:B------:R-:W-:Y:S02]  /*60f0*/  @!UP1 UIMAD.WIDE.U32 UR20, UR20, 0x8, UR6 ;  /* 0x00000008141498a5 */ /* 0x000fe4000f8e0006 */
[----:B------:R-:W-:-:S04]  /*6100*/  @!UP2 UIMAD.WIDE.U32 UR18, UR17, 0x8, UR6 ;  /* 0x000000081112a8a5 */ /* 0x000fc8000f8e0006 */
[----:B------:R-:W-:Y:S02]  /*6110*/  MOV R32, UR20 ;  /* 0x0000001400207c02 */ /* 0x000fe40008000f00 */
[----:B------:R-:W-:Y:S02]  /*6120*/  MOV R33, UR21 ;  /* 0x0000001500217c02 */ /* 0x000fe40008000f00 */
[----:B------:R-:W-:Y:S02]  /*6130*/  MOV R36, UR18 ;  /* 0x0000001200247c02 */ /* 0x000fe40008000f00 */
[----:B------:R-:W-:Y:S02]  /*6140*/  MOV R37, UR19 ;  /* 0x0000001300257c02 */ /* 0x000fe40008000f00 */
[----:B------:R-:W2:Y:S04]  /*6150*/  @!P3 LDG.E.64 R32, desc[UR22][R32.64] ;  /* 0x000000162020b981 */ /* 0x000ea8000c1e1b00 */
        /* <DEDUP_REMOVED lines=12> */
.L_x_2195:
        /* <DEDUP_REMOVED lines=11> */
[----:B------:R-:W-:-:S04]  /*62d0*/  UIADD3 UR20, UR5, 0x2, URZ ;  /* 0x0000000205147890 */ /* 0x000fc8000fffe03f */
[C---:B------:R-:W-:Y:S01]  /*62e0*/  ISETP.EQ.OR P4, PT, R3.reuse, UR18, P2 ;  /* 0x0000001203007c0c */ /* 0x040fe20009782670 */
[----:B------:R-:W-:Y:S01]  /*62f0*/  UIADD3 UR17, UR5, 0x3, URZ ;  /* 0x0000000305117890 */ /* 0x000fe2000fffe03f */
[C---:B------:R-:W-:Y:S01]  /*6300*/  ISETP.EQ.OR P6, PT, R3.reuse, UR20, P2 ;  /* 0x0000001403007c0c */ /* 0x040fe200097c2670 */
[----:B------:R-:W2:Y:S04]  /*6310*/  @!P0 LDG.E.64 R32, desc[UR22][R32.64] ;  /* 0x0000001620208981 */ /* 0x000ea8000c1e1b00 */
[----:B------:R-:W-:-:S06]  /*6320*/  ISETP.EQ.OR P3, PT, R3, UR17, P2 ;  /* 0x0000001103007c0c */ /* 0x000fcc0009762670 */
[----:B------:R-:W-:Y:S02]  /*6330*/  VOTEU.ALL UP0, P4 ;  /* 0x00000000003f7886 */ /* 0x000fe40002000000 */
[----:B------:R-:W-:-:S03]  /*6340*/  VOTEU.ALL UP1, P6 ;  /* 0x00000000003f7886 */ /* 0x000fc60003020000 */
[----:B------:R-:W-:Y:S02]  /*6350*/  @!UP0 UIMAD UR18, UR14, UR18, UR13 ;  /* 0x000000120e1282a4 */ /* 0x000fe4000f8e020d */
[----:B------:R-:W-:Y:S02]  /*6360*/  @!UP1 UIMAD UR20, UR14, UR20, UR13 ;  /* 0x000000140e1492a4 */ /* 0x000fe4000f8e020d */
[----:B------:R-:W-:Y:S01]  /*6370*/  @!UP0 UIMAD.WIDE.U32 UR18, UR18, 0x8, UR6 ;  /* 0x00000008121288a5 */ /* 0x000fe2000f8e0006 */
[----:B------:R-:W-:Y:S01]  /*6380*/  VOTEU.ALL UP2, P3 ;  /* 0x00000000003f7886 */ /* 0x000fe20001840000 */
[----:B------:R-:W-:-:S04]  /*6390*/  @!UP1 UIMAD.WIDE.U32 UR20, UR20, 0x8, UR6 ;  /* 0x00000008141498a5 */ /* 0x000fc8000f8e0006 */
[----:B------:R-:W-:Y:S01]  /*63a0*/  MOV R36, UR18 ;  /* 0x0000001200247c02 */ /* 0x000fe20008000f00 */
[----:B------:R-:W-:Y:S01]  /*63b0*/  @!UP2 UIMAD UR17, UR14, UR17, UR13 ;  /* 0x000000110e11a2a4 */ /* 0x000fe2000f8e020d */
[----:B------:R-:W-:Y:S02]  /*63c0*/  MOV R37, UR19 ;  /* 0x0000001300257c02 */ /* 0x000fe40008000f00 */
[----:B------:R-:W-:Y:S01]  /*63d0*/  MOV R34, UR20 ;  /* 0x0000001400227c02 */ /* 0x000fe20008000f00 */
[----:B------:R-:W-:Y:S01]  /*63e0*/  @!UP2 UIMAD.WIDE.U32 UR18, UR17, 0x8, UR6 ;  /* 0x000000081112a8a5 */ /* 0x000fe2000f8e0006 */
[----:B------:R-:W-:Y:S02]  /*63f0*/  MOV R35, UR21 ;  /* 0x0000001500237c02 */ /* 0x000fe40008000f00 */
[----:B------:R-:W3:Y:S03]  /*6400*/  @!P4 LDG.E.64 R36, desc[UR22][R36.64] ;  /* 0x000000162424c981 */ /* 0x000ee6000c1e1b00 */
[----:B------:R-:W-:Y:S01]  /*6410*/  MOV R38, UR18 ;  /* 0x0000001200267c02 */ /* 0x000fe20008000f00 */
[----:B------:R-:W4:Y:S01]  /*6420*/  @!P6 LDG.E.64 R34, desc[UR22][R34.64] ;  /* 0x000000162222e981 */ /* 0x000f22000c1e1b00 */
[----:B------:R-:W-:-:S06]  /*6430*/  MOV R39, UR19 ;  /* 0x0000001300277c02 */ /* 0x000fcc0008000f00 */
[----:B------:R-:W5:Y:S01]  /*6440*/  @!P3 LDG.E.64 R38, desc[UR22][R38.64] ;  /* 0x000000162626b981 */ /* 0x000f62000c1e1b00 */
        /* <DEDUP_REMOVED lines=9> */
[----:B------:R-:W-:Y:S01]  /*64e0*/  @!P4 FADD.FTZ R41, R41, R37 ;  /* 0x000000252929c221 */ /* 0x000fe20000010000 */
[----:B------:R-:W-:Y:S02]  /*64f0*/  ISETP.EQ.OR P4, PT, R3, UR20, P2 ;  /* 0x0000001403007c0c */ /* 0x000fe40009782670 */
[----:B----4-:R-:W-:Y:S01]  /*6500*/  @!P6 FADD.FTZ R40, R40, R34 ;  /* 0x000000222828e221 */ /* 0x010fe20000010000 */
[----:B------:R-:W-:Y:S01]  /*6510*/  @!P6 FADD.FTZ R41, R41, R35 ;  /* 0x000000232929e221 */ /* 0x000fe20000010000 */
[----:B------:R-:W-:Y:S02]  /*6520*/  ISETP.EQ.OR P6, PT, R3, UR5, P2 ;  /* 0x0000000503007c0c */ /* 0x000fe400097c2670 */
[----:B-----5:R-:W-:Y:S01]  /*6530*/  @!P3 FADD.FTZ R40, R40, R38 ;  /* 0x000000262828b221 */ /* 0x020fe20000010000 */
[----:B------:R-:W-:Y:S01]  /*6540*/  @!P3 FADD.FTZ R41, R41, R39 ;  /* 0x000000272929b221 */ /* 0x000fe20000010000 */
[----:B------:R-:W-:Y:S01]  /*6550*/  ISETP.EQ.OR P3, PT, R3, UR27, P2 ;  /* 0x0000001b03007c0c */ /* 0x000fe20009762670 */
[----:B------:R-:W-:-:S04]  /*6560*/  @!UP0 UIMAD UR18, UR14, UR17, UR13 ;  /* 0x000000110e1282a4 */ /* 0x000fc8000f8e020d */
[----:B------:R-:W-:-:S04]  /*6570*/  VOTEU.ALL UP1, P4 ;  /* 0x00000000003f7886 */ /* 0x000fc80002020000 */
[----:B------:R-:W-:Y:S01]  /*6580*/  VOTEU.ALL UP2, P6 ;  /* 0x00000000003f7886 */ /* 0x000fe20003040000 */
[----:B------:R-:W-:Y:S02]  /*6590*/  @!UP0 UIMAD.WIDE.U32 UR18, UR18, 0x8, UR6 ;  /* 0x00000008121288a5 */ /* 0x000fe4000f8e0006 */
[----:B------:R-:W-:Y:S02]  /*65a0*/  @!UP1 UIMAD UR20, UR14, UR20, UR13 ;  /* 0x000000140e1492a4 */ /* 0x000fe4000f8e020d */
[----:B------:R-:W-:Y:S01]  /*65b0*/  @!UP2 UIMAD UR5, UR14, UR5, UR13 ;  /* 0x000000050e05a2a4 */ /* 0x000fe2000f8e020d */
[----:B------:R-:W-:Y:S01]  /*65c0*/  VOTEU.ALL UP0, P3 ;  /* 0x00000000003f7886 */ /* 0x000fe20001800000 */
[----:B------:R-:W-:Y:S01]  /*65d0*/  @!UP1 UIMAD.WIDE.U32 UR20, UR20, 0x8, UR6 ;  /* 0x00000008141498a5 */ /* 0x000fe2000f8e0006 */
[----:B------:R-:W-:Y:S02]  /*65e0*/  MOV R36, UR18 ;  /* 0x0000001200247c02 */ /* 0x000fe40008000f00 */
[----:B------:R-:W-:Y:S01]  /*65f0*/  MOV R37, UR19 ;  /* 0x0000001300257c02 */ /* 0x000fe20008000f00 */
[----:B------:R-:W-:-:S02]  /*6600*/  @!UP2 UIMAD.WIDE.U32 UR18, UR5, 0x8, UR6 ;  /* 0x000000080512a8a5 */ /* 0x000fc4000f8e0006 */
[----:B------:R-:W-:Y:S01]  /*6610*/  @!UP0 UIMAD UR5, UR14, UR27, UR13 ;  /* 0x0000001b0e0582a4 */ /* 0x000fe2000f8e020d */
[----:B------:R-:W-:Y:S02]  /*6620*/  MOV R34, UR20 ;  /* 0x0000001400227c02 */ /* 0x000fe40008000f00 */
[----:B------:R-:W-:Y:S01]  /*6630*/  MOV R35, UR21 ;  /* 0x0000001500237c02 */ /* 0x000fe20008000f00 */
[----:B------:R-:W2:Y:S01]  /*6640*/  @!P0 LDG.E.64 R36, desc[UR22][R36.64] ;  /* 0x0000001624248981 */ /* 0x000ea2000c1e1b00 */
[----:B------:R-:W-:Y:S02]  /*6650*/  MOV R32, UR18 ;  /* 0x0000001200207c02 */ /* 0x000fe40008000f00 */
[----:B------:R-:W-:Y:S01]  /*6660*/  MOV R33, UR19 ;  /* 0x0000001300217c02 */ /* 0x000fe20008000f00 */
[----:B------:R-:W-:Y:S01]  /*6670*/  @!UP0 UIMAD.WIDE.U32 UR18, UR5, 0x8, UR6 ;  /* 0x00000008051288a5 */ /* 0x000fe2000f8e0006 */
[----:B------:R-:W3:Y:S04]  /*6680*/  @!P4 LDG.E.64 R34, desc[UR22][R34.64] ;  /* 0x000000162222c981 */ /* 0x000ee8000c1e1b00 */
[----:B------:R-:W4:Y:S01]  /*6690*/  @!P6 LDG.E.64 R32, desc[UR22][R32.64] ;  /* 0x000000162020e981 */ /* 0x000f22000c1e1b00 */
[----:B------:R-:W-:-:S02]  /*66a0*/  MOV R38, UR18 ;  /* 0x0000001200267c02 */ /* 0x000fc40008000f00 */
[----:B------:R-:W-:-:S06]  /*66b0*/  MOV R39, UR19 ;  /* 0x0000001300277c02 */ /* 0x000fcc0008000f00 */
[----:B------:R-:W5:Y:S01]  /*66c0*/  @!P3 LDG.E.64 R38, desc[UR22][R38.64] ;  /* 0x000000162626b981 */ /* 0x000f62000c1e1b00 */
        /* <DEDUP_REMOVED lines=12> */
.L_x_2197:
[----:B------:R-:W-:-:S13]  /*6790*/  ISETP.NE.OR P0, PT, RZ, UR16, P0 ;  /* 0x00000010ff007c0c */ /* 0x000fda0008705670 */
[----:B------:R-:W-:Y:S05]  /*67a0*/  @!P0 BRA `(.L_x_2193) ;  /* 0x0000000000b08947 */ /* 0x000fea0003800000 */
.L_x_2194:
        /* <DEDUP_REMOVED lines=44> */
.L_x_2193:
        /* <DEDUP_REMOVED lines=14> */
.L_x_2199:
[----:B------:R-:W-:Y:S05]  /*6b50*/  BSYNC B0 ;  /* 0x0000000000007941 */ /* 0x000fea0003800000 */
.L_x_2198:
        /* <DEDUP_REMOVED lines=25> */
.L_x_2190:
[----:B0-----:R0:W5:Y:S04]  /*6cf0*/  LDL R35, [R1+0x3c] ;  /* 0x00003c0001237983 */ /* 0x0011680000100800 */
[----:B------:R0:W5:Y:S01]  /*6d00*/  LDL R34, [R1+0x30] ;  /* 0x0000300001227983 */ /* 0x0001620000100800 */
[----:B------:R-:W1:Y:S01]  /*6d10*/  S2UR UR6, SR_CgaCtaId ;  /* 0x00000000000679c3 */ /* 0x000e620000008800 */
[----:B------:R-:W-:Y:S02]  /*6d20*/  UMOV UR5, 0x400 ;  /* 0x0000040000057882 */ /* 0x000fe40000000000 */
[----:B-1----:R-:W-:-:S03]  /*6d30*/  ULEA UR5, UR6, UR5, 0x18 ;  /* 0x0000000506057291 */ /* 0x002fc6000f8ec03f */
[----:B------:R-:W-:-:S06]  /*6d40*/  ULDC UR6, c[0x0][0x2bc] ;  /* 0x0000af0000067ab9 */ /* 0x000fcc0000000800 */
[----:B------:R-:W-:Y:S01]  /*6d50*/  @!P2 STS.64 [UR5+0xc8], R40 ;  /* 0x0000c828ff00a988 */ /* 0x000fe20008000a05 */
[----:B------:R-:W-:Y:S06]  /*6d60*/  BAR.SYNC.DEFER_BLOCKING 0x0 ;  /* 0x0000000000007b1d */ /* 0x000fec0000010000 */
[----:B------:R-:W1:Y:S02]  /*6d70*/  LDS.64 R32, [UR5+0xc8] ;  /* 0x0000c805ff207984 */ /* 0x000e640008000a00 */
[----:B-1----:R-:W-:Y:S01]  /*6d80*/  FMUL.FTZ R32, R32, UR6 ;  /* 0x0000000620207c20 */ /* 0x002fe20008410000 */
[----:B------:R-:W-:-:S04]  /*6d90*/  FMUL.FTZ R33, R33, UR6 ;  /* 0x0000000621217c20 */ /* 0x000fc80008410000 */
[----:B------:R-:W-:Y:S02]  /*6da0*/  R2UR UR5, R32 ;  /* 0x00000000200572ca */ /* 0x000fe400000e0000 */
[----:B------:R-:W-:Y:S01]  /*6db0*/  R2UR UR13, R33 ;  /* 0x00000000210d72ca */ /* 0x000fe200000e0000 */
[----:B0-----:R-:W-:-:S14]  /*6dc0*/  @!P5 BRA `(.L_x_2200) ;  /* 0x000000000048d947 */ /* 0x001fdc0003800000 */
        /* <DEDUP_REMOVED lines=18> */
.L_x_2200:
[----:B------:R-:W-:Y:S04]  /*6ef0*/  BSSY B0, `(.L_x_2201) ;  /* 0x0000016000007945 */ /* 0x000fe80003800000 */
[----:B------:R-:W-:Y:S05]  /*6f00*/  @!P1 BRA `(.L_x_2202) ;  /* 0x0000000000509947 */ /* 0x000fea0003800000 */
[----:B------:R-:W-:Y:S01]  /*6f10*/  MOV R3, UR5 ;  /* 0x0000000500037c02 */ /* 0x000fe20008000f00 */
[----:B------:R-:W-:Y:S01]  /*6f20*/  ULDC.64 UR6, c[0x0][0x288] ;  /* 0x0000a20000067ab9 */ /* 0x000fe20000000a00 */
[----:B------:R-:W-:-:S03]  /*6f30*/  SHF.R.S32.HI R32, RZ, 0x1f, R2 ;  /* 0x0000001fff207819 */ /* 0x000fc60000011402 */
[----:B-----5:R-:W-:Y:S01]  /*6f40*/  FFMA.FTZ R3, R35, R3, UR13 ;  /* 0x0000000d23037e23 */ /* 0x020fe20008010003 */
[----:B------:R-:W-:-:S03]  /*6f50*/  MOV R35, R7 ;  /* 0x0000000700237202 */ /* 0x000fc60000000f00 */
[----:B------:R-:W-:Y:S01]  /*6f60*/  FFMA.FTZ R52, R28, R52, -R3 ;  /* 0x000000341c347223 */ /* 0x000fe20000010803 */
[----:B------:R-:W-:-:S05]  /*6f70*/  MOV R3, UR5 ;  /* 0x0000000500037c02 */ /* 0x000fca0008000f00 */
[----:B------:R-:W-:Y:S01]  /*6f80*/  FFMA.FTZ R3, R34, R3, UR13 ;  /* 0x0000000d22037e23 */ /* 0x000fe20008010003 */
[----:B------:R-:W-:-:S03]  /*6f90*/  MOV R34, R4 ;  /* 0x0000000400227202 */ /* 0x000fc60000000f00 */
[----:B------:R-:W-:Y:S01]  /*6fa0*/  FFMA.FTZ R53, R29, R53, -R3 ;  /* 0x000000351d357223 */ /* 0x000fe20000010803 */
[----:B------:R-:W-:Y:S02]  /*6fb0*/  IMAD R3, R32, UR6, RZ ;  /* 0x0000000620037c24 */ /* 0x000fe4000f8e02ff */
[----:B------:R-:W-:-:S04]  /*6fc0*/  IMAD.WIDE.U32 R34, R2, UR6, R34 ;  /* 0x0000000602227c25 */ /* 0x000fc8000f8e0022 */
[----:B------:R-:W-:Y:S01]  /*6fd0*/  IMAD R3, R2, UR7, R3 ;  /* 0x0000000702037c24 */ /* 0x000fe2000f8e0203 */
[----:B------:R-:W-:Y:S02]  /*6fe0*/  ULDC.64 UR6, c[0x0][0x210] ;  /* 0x0000840000067ab9 */ /* 0x000fe40000000a00 */
[----:B------:R-:W-:Y:S02]  /*6ff0*/  LEA R32, P0, R34, UR6, 0x2 ;  /* 0x0000000622207c11 */ /* 0x000fe4000f8010ff */
[----:B------:R-:W-:Y:S01]  /*7000*/  IADD3 R3, R35, R3, RZ ;  /* 0x0000000323037210 */ /* 0x000fe20007ffe0ff */
[----:B------:R-:W-:-:S03]  /*7010*/  FMUL.FTZ R35, R53, UR26 ;  /* 0x0000001a35237c20 */ /* 0x000fc60008410000 */
[----:B------:R-:W-:Y:S01]  /*7020*/  LEA.HI.X R33, R34, UR7, R3, 0x2, P0 ;  /* 0x0000000722217c11 */ /* 0x000fe200080f1403 */
[----:B------:R-:W-:-:S05]  /*7030*/  FMUL.FTZ R34, R52, UR26 ;  /* 0x0000001a34227c20 */ /* 0x000fca0008410000 */
[----:B------:R0:W-:Y:S02]  /*7040*/  STG.E.64 desc[UR22][R32.64], R34 ;  /* 0x0000002220007986 */ /* 0x0001e4000c101b16 */
.L_x_2202:
[----:B------:R-:W-:Y:S05]  /*7050*/  BSYNC B0 ;  /* 0x0000000000007941 */ /* 0x000fea0003800000 */
.L_x_2201:
[----:B------:R1:W5:Y:S04]  /*7060*/  LDL R36, [R1+0x38] ;  /* 0x0000380001247983 */ /* 0x0003680000100800 */
[----:B0----5:R1:W5:Y:S01]  /*7070*/  LDL R35, [R1+0x34] ;  /* 0x0000340001237983 */ /* 0x0213620000100800 */
[C---:B------:R-:W-:Y:S01]  /*7080*/  IADD3 R34, R2.reuse, 0x10, RZ ;  /* 0x0000001002227810 */ /* 0x040fe20007ffe0ff */
[----:B------:R-:W-:Y:S01]  /*7090*/  ULDC.64 UR6, c[0x0][0x290] ;  /* 0x0000a40000067ab9 */ /* 0x000fe20000000a00 */
[----:B------:R-:W-:Y:S02]  /*70a0*/  IADD3 R33, R2, 0x10, RZ ;  /* 0x0000001002217810 */ /* 0x000fe40007ffe0ff */
[----:B------:R-:W-:Y:S02]  /*70b0*/  SHF.R.S32.HI R34, RZ, 0x1f, R34 ;  /* 0x0000001fff227819 */ /* 0x000fe40000011422 */
[----:B------:R-:W-:-:S04]  /*70c0*/  ISETP.GE.U32.AND P0, PT, R33, UR6, PT ;  /* 0x0000000621007c0c */ /* 0x000fc8000bf06070 */
[----:B------:R-:W-:-:S04]  /*70d0*/  ISETP.GE.AND.EX P0, PT, R34, UR7, PT, P0 ;  /* 0x0000000722007c0c */ /* 0x000fc8000bf06300 */
[----:B------:R-:W-:Y:S01]  /*70e0*/  ISETP.GT.U32.OR P0, PT, R0, 0x29f, P0 ;  /* 0x0000029f0000780c */ /* 0x000fe20000704470 */
[----:B-1----:R-:W-:-:S12]  /*70f0*/  @!P5 BRA `(.L_x_2203) ;  /* 0x000000000048d947 */ /* 0x002fd80003800000 */
        /* <DEDUP_REMOVED lines=8> */
[----:B-----5:R-:W-:-:S03]  /*7180*/  FFMA.FTZ R3, R35, R29, R31 ;  /* 0x0000001d23037223 */ /* 0x020fc6000001001f */
        /* <DEDUP_REMOVED lines=9> */
.L_x_2203:
[----:B------:R-:W-:Y:S04]  /*7220*/  BSSY B0, `(.L_x_2204) ;  /* 0x0000015000007945 */ /* 0x000fe80003800000 */
[----:B------:R-:W-:Y:S05]  /*7230*/  @P0 BRA `(.L_x_2205) ;  /* 0x00000000004c0947 */ /* 0x000fea0003800000 */
[----:B------:R-:W-:Y:S01]  /*7240*/  MOV R3, UR5 ;  /* 0x0000000500037c02 */ /* 0x000fe20008000f00 */
[----:B------:R-:W-:-:S04]  /*7250*/  ULDC.64 UR14, c[0x0][0x288] ;  /* 0x0000a200000e7ab9 */ /* 0x000fc80000000a00 */
[----:B------:R-:W-:-:S04]  /*7260*/  FFMA.FTZ R3, R36, R3, UR13 ;  /* 0x0000000d24037e23 */ /* 0x000fc80008010003 */
[----:B------:R-:W-:Y:S01]  /*7270*/  FFMA.FTZ R50, R28, R50, -R3 ;  /* 0x000000321c327223 */ /* 0x000fe20000010803 */
[----:B------:R-:W-:-:S05]  /*7280*/  MOV R3, UR5 ;  /* 0x0000000500037c02 */ /* 0x000fca0008000f00 */
[----:B-----5:R-:W-:Y:S01]  /*7290*/  FFMA.FTZ R3, R35, R3, UR13 ;  /* 0x0000000d23037e23 */ /* 0x020fe20008010003 */
[----:B------:R-:W-:-:S03]  /*72a0*/  MOV R35, R7 ;  /* 0x0000000700237202 */ /* 0x000fc60000000f00 */
[----:B------:R-:W-:Y:S01]  /*72b0*/  FFMA.FTZ R51, R29, R51, -R3 ;  /* 0x000000331d337223 */ /* 0x000fe20000010803 */
[----:B------:R-:W-:Y:S01]  /*72c0*/  IMAD R3, R34, UR14, RZ ;  /* 0x0000000e22037c24 */ /* 0x000fe2000f8e02ff */
[----:B------:R-:W-:-:S03]  /*72d0*/  MOV R34, R4 ;  /* 0x0000000400227202 */ /* 0x000fc60000000f00 */
[C---:B------:R-:W-:Y:S02]  /*72e0*/  IMAD R3, R33.reuse, UR15, R3 ;  /* 0x0000000f21037c24 */ /* 0x040fe4000f8e0203 */
[----:B------:R-:W-:Y:S01]  /*72f0*/  IMAD.WIDE.U32 R34, R33, UR14, R34 ;  /* 0x0000000e21227c25 */ /* 0x000fe2000f8e0022 */
[----:B------:R-:W-:-:S04]  /*7300*/  ULDC.64 UR14, c[0x0][0x210] ;  /* 0x00008400000e7ab9 */ /* 0x000fc80000000a00 */
[----:B------:R-:W-:Y:S01]  /*7310*/  IADD3 R3, R35, R3, RZ ;  /* 0x0000000323037210 */ /* 0x000fe20007ffe0ff */
[----:B------:R-:W-:Y:S01]  /*7320*/  FMUL.FTZ R35, R51, UR26 ;  /* 0x0000001a33237c20 */ /* 0x000fe20008410000 */
[----:B------:R-:W-:-:S04]  /*7330*/  LEA R32, P0, R34, UR14, 0x2 ;  /* 0x0000000e22207c11 */ /* 0x000fc8000f8010ff */
[----:B------:R-:W-:Y:S01]  /*7340*/  LEA.HI.X R33, R34, UR15, R3, 0x2, P0 ;  /* 0x0000000f22217c11 */ /* 0x000fe200080f1403 */
[----:B------:R-:W-:-:S05]  /*7350*/  FMUL.FTZ R34, R50, UR26 ;  /* 0x0000001a32227c20 */ /* 0x000fca0008410000 */
[----:B------:R0:W-:Y:S03]  /*7360*/  STG.E.64 desc[UR22][R32.64], R34 ;  /* 0x0000002220007986 */ /* 0x0001e6000c101b16 */
.L_x_2205:
[----:B------:R-:W-:Y:S05]  /*7370*/  BSYNC B0 ;  /* 0x0000000000007941 */ /* 0x000fea0003800000 */
.L_x_2204:
[----:B------:R1:W5:Y:S04]  /*7380*/  LDL R52, [R1+0x2c] ;  /* 0x00002c0001347983 */ /* 0x0003680000100800 */
[----:B0----5:R1:W5:Y:S01]  /*7390*/  LDL R35, [R1+0x28] ;  /* 0x0000280001237983 */ /* 0x0213620000100800 */
[C---:B------:R-:W-:Y:S02]  /*73a0*/  IADD3 R51, R2.reuse, 0x20, RZ ;  /* 0x0000002002337810 */ /* 0x040fe40007ffe0ff */
[C---:B------:R-:W-:Y:S02]  /*73b0*/  IADD3 R37, R2.reuse, 0x30, RZ ;  /* 0x0000003002257810 */ /* 0x040fe40007ffe0ff */
[C---:B------:R-:W-:Y:S02]  /*73c0*/  IADD3 R38, R2.reuse, 0x40, RZ ;  /* 0x0000004002267810 */ /* 0x040fe40007ffe0ff */
[----:B------:R-:W-:-:S02]  /*73d0*/  IADD3 R40, R2, 0x50, RZ ;  /* 0x0000005002287810 */ /* 0x000fc40007ffe0ff */
[C---:B------:R-:W-:Y:S02]  /*73e0*/  IADD3 R41, R2.reuse, 0x50, RZ ;  /* 0x0000005002297810 */ /* 0x040fe40007ffe0ff */
[C---:B------:R-:W-:Y:S02]  /*73f0*/  IADD3 R39, R2.reuse, 0x40, RZ ;  /* 0x0000004002277810 */ /* 0x040fe40007ffe0ff */
[C---:B------:R-:W-:Y:S02]  /*7400*/  IADD3 R50, R2.reuse, 0x30, RZ ;  /* 0x0000003002327810 */ /* 0x040fe40007ffe0ff */
[----:B------:R-:W-:Y:S02]  /*7410*/  IADD3 R34, R2, 0x20, RZ ;  /* 0x0000002002227810 */ /* 0x000fe40007ffe0ff */
[----:B------:R-:W-:Y:S02]  /*7420*/  ISETP.GE.U32.AND P4, PT, R51, UR6, PT ;  /* 0x0000000633007c0c */ /* 0x000fe4000bf86070 */
[----:B------:R-:W-:-:S02]  /*7430*/  ISETP.GE.U32.AND P3, PT, R37, UR6, PT ;  /* 0x0000000625007c0c */ /* 0x000fc4000bf66070 */
[----:B------:R-:W-:Y:S02]  /*7440*/  ISETP.GE.U32.AND P0, PT, R38, UR6, PT ;  /* 0x0000000626007c0c */ /* 0x000fe4000bf06070 */
[----:B------:R-:W-:Y:S02]  /*7450*/  ISETP.GE.U32.AND P2, PT, R40, UR6, PT ;  /* 0x0000000628007c0c */ /* 0x000fe4000bf46070 */
[----:B------:R-:W-:Y:S02]  /*7460*/  SHF.R.S32.HI R34, RZ, 0x1f, R34 ;  /* 0x0000001fff227819 */ /* 0x000fe40000011422 */
[----:B------:R-:W-:Y:S02]  /*7470*/  SHF.R.S32.HI R50, RZ, 0x1f, R50 ;  /* 0x0000001fff327819 */ /* 0x000fe40000011432 */
[----:B------:R-:W-:Y:S02]  /*7480*/  SHF.R.S32.HI R39, RZ, 0x1f, R39 ;  /* 0x0000001fff277819 */ /* 0x000fe40000011427 */
[----:B------:R-:W-:-:S02]  /*7490*/  SHF.R.S32.HI R41, RZ, 0x1f, R41 ;  /* 0x0000001fff297819 */ /* 0x000fc40000011429 */
[----:B------:R-:W-:Y:S02]  /*74a0*/  ISETP.GE.AND.EX P4, PT, R34, UR7, PT, P4 ;  /* 0x0000000722007c0c */ /* 0x000fe4000bf86340 */
[----:B------:R-:W-:Y:S02]  /*74b0*/  ISETP.GE.AND.EX P3, PT, R50, UR7, PT, P3 ;  /* 0x0000000732007c0c */ /* 0x000fe4000bf66330 */
[----:B------:R-:W-:Y:S02]  /*74c0*/  ISETP.GE.AND.EX P0, PT, R39, UR7, PT, P0 ;  /* 0x0000000727007c0c */ /* 0x000fe4000bf06300 */
[----:B------:R-:W-:Y:S02]  /*74d0*/  ISETP.GE.AND.EX P2, PT, R41, UR7, PT, P2 ;  /* 0x0000000729007c0c */ /* 0x000fe4000bf46320 */
[C---:B------:R-:W-:Y:S02]  /*74e0*/  ISETP.GT.U32.OR P4, PT, R0.reuse, 0x29f, P4 ;  /* 0x0000029f0000780c */ /* 0x040fe40002784470 */
[----:B------:R-:W-:-:S02]  /*74f0*/  ISETP.GT.U32.OR P3, PT, R0, 0x29f, P3 ;  /* 0x0000029f0000780c */ /* 0x000fc40001f64470 */
[C---:B------:R-:W-:Y:S02]  /*7500*/  ISETP.GT.U32.OR P0, PT, R0.reuse, 0x29f, P0 ;  /* 0x0000029f0000780c */ /* 0x040fe40000704470 */
[----:B------:R-:W-:Y:S02]  /*7510*/  ISETP.GT.U32.OR P2, PT, R0, 0x29f, P2 ;  /* 0x0000029f0000780c */ /* 0x000fe40001744470 */
[C---:B------:R-:W-:Y:S02]  /*7520*/  IADD3 R3, R2.reuse, 0x60, RZ ;  /* 0x0000006002037810 */ /* 0x040fe40007ffe0ff */
[----:B------:R-:W-:Y:S01]  /*7530*/  IADD3 R36, R2, 0x70, RZ ;  /* 0x0000007002247810 */ /* 0x000fe20007ffe0ff */
[----:B-1----:R-:W-:Y:S08]  /*7540*/  @!P5 BRA `(.L_x_2206) ;  /* 0x000000000048d947 */ /* 0x002ff00003800000 */
        /* <DEDUP_REMOVED lines=18> */
.L_x_2206:
        /* <DEDUP_REMOVED lines=21> */
.L_x_2208:
[----:B------:R-:W-:Y:S05]  /*77c0*/  BSYNC B0 ;  /* 0x0000000000007941 */ /* 0x000fea0003800000 */
.L_x_2207:
[----:B------:R-:W-:Y:S05]  /*77d0*/  @!P5 BRA `(.L_x_2209) ;  /* 0x000000000050d947 */ /* 0x000fea0003800000 */
[----:B0-----:R-:W2:Y:S04]  /*77e0*/  LDL R32, [R1+0x24] ;  /* 0x0000240001207983 */ /* 0x001ea80000100800 */
[----:B------:R-:W3:Y:S01]  /*77f0*/  LDL R34, [R1+0x20] ;  /* 0x0000200001227983 */ /* 0x000ee20000100800 */
[----:B--2---:R-:W-:-:S04]  /*7800*/  FFMA.FTZ R32, R32, R28, R30 ;  /* 0x0000001c20207223 */ /* 0x004fc8000001001e */
[----:B------:R-:W-:-:S06]  /*7810*/  FMUL.FTZ R33, R32, -1.4426950216293334961 ;  /* 0xbfb8aa3b20217820 */ /* 0x000fcc0000410000 */
[----:B------:R-:W0:Y:S02]  /*7820*/  MUFU.EX2 R33, R33 ;  /* 0x0000002100217308 */ /* 0x000e240000000800 */
[----:B0-----:R-:W-:-:S06]  /*7830*/  FADD.FTZ R33, R33, 1 ;  /* 0x3f80000021217421 */ /* 0x001fcc0000010000 */
[----:B------:R-:W0:Y:S02]  /*7840*/  MUFU.RCP R33, R33 ;  /* 0x0000002100217308 */ /* 0x000e240000001000 */
[----:B0-----:R-:W-:Y:S01]  /*7850*/  FMUL.FTZ R46, R46, R33 ;  /* 0x000000212e2e7220 */ /* 0x001fe20000410000 */
[----:B------:R-:W-:-:S04]  /*7860*/  FADD.FTZ R33, -R33, 1 ;  /* 0x3f80000021217421 */ /* 0x000fc80000010100 */
[----:B------:R-:W-:Y:S01]  /*7870*/  FFMA.FTZ R33, R32, R33, 1 ;  /* 0x3f80000020217423 */ /* 0x000fe20000010021 */
[----:B---3--:R-:W-:-:S03]  /*7880*/  FFMA.FTZ R32, R34, R29, R31 ;  /* 0x0000001d22207223 */ /* 0x008fc6000001001f */
        /* <DEDUP_REMOVED lines=9> */
.L_x_2209:
[----:B------:R-:W-:Y:S04]  /*7920*/  BSSY B0, `(.L_x_2210) ;  /* 0x0000017000007945 */ /* 0x000fe80003800000 */
[----:B------:R-:W-:Y:S05]  /*7930*/  @P3 BRA `(.L_x_2211) ;  /* 0x0000000000543947 */ /* 0x000fea0003800000 */
[----:B0-----:R-:W2:Y:S01]  /*7940*/  LDL.LU R34, [R1+0x24] ;  /* 0x0000240001227983 */ /* 0x001ea20000300800 */
[----:B------:R-:W-:Y:S01]  /*7950*/  MOV R32, UR5 ;  /* 0x0000000500207c02 */ /* 0x000fe20008000f00 */
[----:B------:R-:W-:Y:S02]  /*7960*/  ULDC.64 UR14, c[0x0][0x288] ;  /* 0x0000a200000e7ab9 */ /* 0x000fe40000000a00 */
[----:B------:R-:W3:Y:S01]  /*7970*/  LDL.LU R33, [R1+0x20] ;  /* 0x0000200001217983 */ /* 0x000ee20000300800 */
[----:B-----5:R-:W-:Y:S01]  /*7980*/  MOV R35, R7 ;  /* 0x0000000700237202 */ /* 0x020fe20000000f00 */
[----:B--2---:R-:W-:Y:S01]  /*7990*/  FFMA.FTZ R32, R34, R32, UR13 ;  /* 0x0000000d22207e23 */ /* 0x004fe20008010020 */
[----:B------:R-:W-:-:S03]  /*79a0*/  MOV R34, R4 ;  /* 0x0000000400227202 */ /* 0x000fc60000000f00 */
[----:B------:R-:W-:Y:S01]  /*79b0*/  FFMA.FTZ R46, R28, R46, -R32 ;  /* 0x0000002e1c2e7223 */ /* 0x000fe20000010820 */
[----:B------:R-:W-:Y:S01]  /*79c0*/  MOV R32, UR5 ;  /* 0x0000000500207c02 */ /* 0x000fe20008000f00 */
[----:B------:R-:W-:-:S04]  /*79d0*/  IMAD.WIDE.U32 R34, R37, UR14, R34 ;  /* 0x0000000e25227c25 */ /* 0x000fc8000f8e0022 */
[----:B---3--:R-:W-:-:S04]  /*79e0*/  FFMA.FTZ R32, R33, R32, UR13 ;  /* 0x0000000d21207e23 */ /* 0x008fc80008010020 */
[----:B------:R-:W-:Y:S01]  /*79f0*/  FFMA.FTZ R47, R29, R47, -R32 ;  /* 0x0000002f1d2f7223 */ /* 0x000fe20000010820 */
[----:B------:R-:W-:-:S04]  /*7a00*/  IMAD R32, R50, UR14, RZ ;  /* 0x0000000e32207c24 */ /* 0x000fc8000f8e02ff */
[----:B------:R-:W-:Y:S01]  /*7a10*/  IMAD R32, R37, UR15, R32 ;  /* 0x0000000f25207c24 */ /* 0x000fe2000f8e0220 */
[----:B------:R-:W-:-:S04]  /*7a20*/  ULDC.64 UR14, c[0x0][0x210] ;  /* 0x00008400000e7ab9 */ /* 0x000fc80000000a00 */
[----:B------:R-:W-:Y:S01]  /*7a30*/  IADD3 R33, R35, R32, RZ ;  /* 0x0000002023217210 */ /* 0x000fe20007ffe0ff */
[----:B------:R-:W-:Y:S01]  /*7a40*/  FMUL.FTZ R35, R47, UR26 ;  /* 0x0000001a2f237c20 */ /* 0x000fe20008410000 */
[----:B------:R-:W-:-:S04]  /*7a50*/  LEA R32, P3, R34, UR14, 0x2 ;  /* 0x0000000e22207c11 */ /* 0x000fc8000f8610ff */
[----:B------:R-:W-:Y:S01]  /*7a60*/  LEA.HI.X R33, R34, UR15, R33, 0x2, P3 ;  /* 0x0000000f22217c11 */ /* 0x000fe200098f1421 */
[----:B------:R-:W-:-:S05]  /*7a70*/  FMUL.FTZ R34, R46, UR26 ;  /* 0x0000001a2e227c20 */ /* 0x000fca0008410000 */
[----:B------:R1:W-:Y:S03]  /*7a80*/  STG.E.64 desc[UR22][R32.64], R34 ;  /* 0x0000002220007986 */ /* 0x0003e6000c101b16 */
.L_x_2211:
[----:B------:R-:W-:Y:S05]  /*7a90*/  BSYNC B0 ;  /* 0x0000000000007941 */ /* 0x000fea0003800000 */
.L_x_2210:
[----:B------:R-:W-:Y:S05]  /*7aa0*/  @!P5 BRA `(.L_x_2212) ;  /* 0x000000000050d947 */ /* 0x000fea0003800000 */
[----:B01----:R-:W2:Y:S04]  /*7ab0*/  LDL R32, [R1+0x1c] ;  /* 0x00001c0001207983 */ /* 0x003ea80000100800 */
[----:B------:R-:W3:Y:S01]  /*7ac0*/  LDL R37, [R1+0x8] ;  /* 0x0000080001257983 */ /* 0x000ee20000100800 */
[----:B--2---:R-:W-:-:S04]  /*7ad0*/  FFMA.FTZ R32, R32, R28, R30 ;  /* 0x0000001c20207223 */ /* 0x004fc8000001001e */
[----:B------:R-:W-:-:S06]  /*7ae0*/  FMUL.FTZ R34, R32, -1.4426950216293334961 ;  /* 0xbfb8aa3b20227820 */ /* 0x000fcc0000410000 */
[----:B------:R-:W0:Y:S02]  /*7af0*/  MUFU.EX2 R34, R34 ;  /* 0x0000002200227308 */ /* 0x000e240000000800 */
[----:B0-----:R-:W-:-:S06]  /*7b00*/  FADD.FTZ R33, R34, 1 ;  /* 0x3f80000022217421 */ /* 0x001fcc0000010000 */
[----:B------:R-:W0:Y:S02]  /*7b10*/  MUFU.RCP R33, R33 ;  /* 0x0000002100217308 */ /* 0x000e240000001000 */
[----:B0----5:R-:W-:Y:S01]  /*7b20*/  FADD.FTZ R35, -R33, 1 ;  /* 0x3f80000021237421 */ /* 0x021fe20000010100 */
[----:B------:R-:W-:-:S03]  /*7b30*/  FMUL.FTZ R44, R44, R33 ;  /* 0x000000212c2c7220 */ /* 0x000fc60000410000 */
[----:B------:R-:W-:Y:S01]  /*7b40*/  FFMA.FTZ R35, R32, R35, 1 ;  /* 0x3f80000020237423 */ /* 0x000fe20000010023 */
[----:B---3--:R-:W-:-:S03]  /*7b50*/  FFMA.FTZ R32, R37, R29, R31 ;  /* 0x0000001d25207223 */ /* 0x008fc6000001001f */
        /* <DEDUP_REMOVED lines=9> */
.L_x_2212:
[----:B------:R-:W-:Y:S04]  /*7bf0*/  BSSY B0, `(.L_x_2213) ;  /* 0x0000017000007945 */ /* 0x000fe80003800000 */
[----:B------:R-:W-:Y:S05]  /*7c00*/  @P0 BRA `(.L_x_2214) ;  /* 0x0000000000540947 */ /* 0x000fea0003800000 */
[----:B01----:R-:W2:Y:S01]  /*7c10*/  LDL.LU R32, [R1+0x1c] ;  /* 0x00001c0001207983 */ /* 0x003ea20000300800 */
[----:B------:R-:W-:Y:S01]  /*7c20*/  MOV R33, UR5 ;  /* 0x0000000500217c02 */ /* 0x000fe20008000f00 */
[----:B------:R-:W-:Y:S02]  /*7c30*/  ULDC.64 UR14, c[0x0][0x288] ;  /* 0x0000a200000e7ab9 */ /* 0x000fe40000000a00 */
[----:B------:R-:W3:Y:S01]  /*7c40*/  LDL.LU R34, [R1+0x8] ;  /* 0x0000080001227983 */ /* 0x000ee20000300800 */
[----:B-----5:R-:W-:Y:S01]  /*7c50*/  MOV R35, R7 ;  /* 0x0000000700237202 */ /* 0x020fe20000000f00 */
[----:B--2---:R-:W-:Y:S01]  /*7c60*/  FFMA.FTZ R33, R32, R33, UR13 ;  /* 0x0000000d20217e23 */ /* 0x004fe20008010021 */
[----:B------:R-:W-:-:S03]  /*7c70*/  MOV R32, UR5 ;  /* 0x0000000500207c02 */ /* 0x000fc60008000f00 */
[----:B------:R-:W-:Y:S02]  /*7c80*/  FFMA.FTZ R44, R28, R44, -R33 ;  /* 0x0000002c1c2c7223 */ /* 0x000fe40000010821 */
[----:B---3--:R-:W-:Y:S01]  /*7c90*/  FFMA.FTZ R32, R34, R32, UR13 ;  /* 0x0000000d22207e23 */ /* 0x008fe20008010020 */
        /* <DEDUP_REMOVED lines=12> */
.L_x_2214:
[----:B------:R-:W-:Y:S05]  /*7d60*/  BSYNC B0 ;  /* 0x0000000000007941 */ /* 0x000fea0003800000 */
.L_x_2213:
[----:B------:R-:W-:Y:S05]  /*7d70*/  @!P5 BRA `(.L_x_2215) ;  /* 0x000000000050d947 */ /* 0x000fea0003800000 */
[----:B012---:R-:W2:Y:S04]  /*7d80*/  LDL R32, [R1+0x10] ;  /* 0x0000100001207983 */ /* 0x007ea80000100800 */
[----:B------:R-:W3:Y:S01]  /*7d90*/  LDL R33, [R1+0xc] ;  /* 0x00000c0001217983 */ /* 0x000ee20000100800 */
[----:B--2---:R-:W-:Y:S01]  /*7da0*/  FFMA.FTZ R32, R32, R28, R30 ;  /* 0x0000001c20207223 */ /* 0x004fe2000001001e */
[----:B---3--:R-:W-:-:S03]  /*7db0*/  FFMA.FTZ R33, R33, R29, R31 ;  /* 0x0000001d21217223 */ /* 0x008fc6000001001f */
[----:B------:R-:W-:Y:S01]  /*7dc0*/  FMUL.FTZ R34, R32, -1.4426950216293334961 ;  /* 0xbfb8aa3b20227820 */ /* 0x000fe20000410000 */
[----:B------:R-:W-:-:S05]  /*7dd0*/  FMUL.FTZ R37, R33, -1.4426950216293334961 ;  /* 0xbfb8aa3b21257820 */ /* 0x000fca0000410000 */
[----:B------:R-:W0:Y:S08]  /*7de0*/  MUFU.EX2 R34, R34 ;  /* 0x0000002200227308 */ /* 0x000e300000000800 */
[----:B------:R-:W1:Y:S01]  /*7df0*/  MUFU.EX2 R37, R37 ;  /* 0x0000002500257308 */ /* 0x000e620000000800 */
[----:B0----5:R-:W-:-:S07]  /*7e00*/  FADD.FTZ R35, R34, 1 ;  /* 0x3f80000022237421 */ /* 0x021fce0000010000 */
        /* <DEDUP_REMOVED lines=11> */
.L_x_2215:
[----:B------:R-:W-:Y:S04]  /*7ec0*/  BSSY B0, `(.L_x_2216) ;  /* 0x0000017000007945 */ /* 0x000fe80003800000 */
[----:B------:R-:W-:Y:S05]  /*7ed0*/  @P2 BRA `(.L_x_2217) ;  /* 0x0000000000542947 */ /* 0x000fea0003800000 */
[----:B012--5:R-:W2:Y:S01]  /*7ee0*/  LDL.LU R35, [R1+0x10] ;  /* 0x0000100001237983 */ /* 0x027ea20000300800 */
[----:B------:R-:W-:Y:S01]  /*7ef0*/  MOV R33, UR5 ;  /* 0x0000000500217c02 */ /* 0x000fe20008000f00 */
[----:B------:R-:W-:Y:S02]  /*7f00*/  ULDC.64 UR14, c[0x0][0x288] ;  /* 0x0000a200000e7ab9 */ /* 0x000fe40000000a00 */
[----:B------:R-:W3:Y:S01]  /*7f10*/  LDL.LU R32, [R1+0xc] ;  /* 0x00000c0001207983 */ /* 0x000ee20000300800 */
[----:B------:R-:W-:Y:S01]  /*7f20*/  MOV R34, UR5 ;  /* 0x0000000500227c02 */ /* 0x000fe20008000f00 */
[----:B--2---:R-:W-:Y:S01]  /*7f30*/  FFMA.FTZ R33, R35, R33, UR13 ;  /* 0x0000000d23217e23 */ /* 0x004fe20008010021 */
[----:B------:R-:W-:-:S03]  /*7f40*/  IMAD R35, R41, UR14, RZ ;  /* 0x0000000e29237c24 */ /* 0x000fc6000f8e02ff */
[----:B---3--:R-:W-:Y:S01]  /*7f50*/  FFMA.FTZ R34, R32, R34, UR13 ;  /* 0x0000000d20227e23 */ /* 0x008fe20008010022 */
[----:B------:R-:W-:Y:S01]  /*7f60*/  FFMA.FTZ R42, R28, R42, -R33 ;  /* 0x0000002a1c2a7223 */ /* 0x000fe20000010821 */
[----:B------:R-:W-:Y:S01]  /*7f70*/  MOV R32, R4 ;  /* 0x0000000400207202 */ /* 0x000fe20000000f00 */
[C---:B------:R-:W-:Y:S01]  /*7f80*/  IMAD R35, R40.reuse, UR15, R35 ;  /* 0x0000000f28237c24 */ /* 0x040fe2000f8e0223 */
[----:B------:R-:W-:Y:S01]  /*7f90*/  MOV R33, R7 ;  /* 0x0000000700217202 */ /* 0x000fe20000000f00 */
[----:B------:R-:W-:Y:S02]  /*7fa0*/  FFMA.FTZ R43, R29, R43, -R34 ;  /* 0x0000002b1d2b7223 */ /* 0x000fe40000010822 */
        /* <DEDUP_REMOVED lines=8> */
.L_x_2217:
[----:B------:R-:W-:Y:S05]  /*8030*/  BSYNC B0 ;  /* 0x0000000000007941 */ /* 0x000fea0003800000 */
.L_x_2216:
[----:B------:R4:W5:Y:S04]  /*8040*/  LDL R49, [R1+0x18] ;  /* 0x0000180001317983 */ /* 0x0009680000100800 */
[----:B------:R4:W5:Y:S01]  /*8050*/  LDL R48, [R1+0x14] ;  /* 0x0000140001307983 */ /* 0x0009620000100800 */
[C---:B------:R-:W-:Y:S02]  /*8060*/  IADD3 R41, R2.reuse, 0x80, RZ ;  /* 0x0000008002297810 */ /* 0x040fe40007ffe0ff */
[C---:B0123--:R-:W-:Y:S02]  /*8070*/  IADD3 R32, R2.reuse, 0x90, RZ ;  /* 0x0000009002207810 */ /* 0x04ffe40007ffe0ff */
[----:B------:R-:W-:Y:S02]  /*8080*/  IADD3 R33, R2, 0xa0, RZ ;  /* 0x000000a002217810 */ /* 0x000fe40007ffe0ff */
[----:B------:R-:W-:-:S02]  /*8090*/  ISETP.GE.U32.AND P6, PT, R3, UR6, PT ;  /* 0x0000000603007c0c */ /* 0x000fc4000bfc6070 */
[----:B------:R-:W-:Y:S02]  /*80a0*/  ISETP.GE.U32.AND P0, PT, R36, UR6, PT ;  /* 0x0000000624007c0c */ /* 0x000fe4000bf06070 */
[----:B------:R-:W-:Y:S02]  /*80b0*/  ISETP.GE.U32.AND P2, PT, R41, UR6, PT ;  /* 0x0000000629007c0c */ /* 0x000fe4000bf46070 */
[----:B------:R-:W-:Y:S02]  /*80c0*/  ISETP.GE.U32.AND P3, PT, R32, UR6, PT ;  /* 0x0000000620007c0c */ /* 0x000fe4000bf66070 */
[----:B------:R-:W-:Y:S02]  /*80d0*/  ISETP.GE.U32.AND P4, PT, R33, UR6, PT ;  /* 0x0000000621007c0c */ /* 0x000fe4000bf86070 */
[----:B------:R-:W-:Y:S02]  /*80e0*/  SHF.R.S32.HI R34, RZ, 0x1f, R3 ;  /* 0x0000001fff227819 */ /* 0x000fe40000011403 */
[----:B------:R-:W-:-:S02]  /*80f0*/  SHF.R.S32.HI R43, RZ, 0x1f, R36 ;  /* 0x0000001fff2b7819 */ /* 0x000fc40000011424 */
[----:B------:R-:W-:Y:S02]  /*8100*/  SHF.R.S32.HI R42, RZ, 0x1f, R41 ;  /* 0x0000001fff2a7819 */ /* 0x000fe40000011429 */
[----:B------:R-:W-:Y:S02]  /*8110*/  SHF.R.S32.HI R37, RZ, 0x1f, R32 ;  /* 0x0000001fff257819 */ /* 0x000fe40000011420 */
[----:B------:R-:W-:Y:S02]  /*8120*/  SHF.R.S32.HI R38, RZ, 0x1f, R33 ;  /* 0x0000001fff267819 */ /* 0x000fe40000011421 */
[----:B------:R-:W-:Y:S02]  /*8130*/  ISETP.GE.AND.EX P6, PT, R34, UR7, PT, P6 ;  /* 0x0000000722007c0c */ /* 0x000fe4000bfc6360 */
[----:B------:R-:W-:Y:S02]  /*8140*/  ISETP.GE.AND.EX P0, PT, R43, UR7, PT, P0 ;  /* 0x000000072b007c0c */ /* 0x000fe4000bf06300 */
[----:B------:R-:W-:-:S02]  /*8150*/  ISETP.GE.AND.EX P2, PT, R42, UR7, PT, P2 ;  /* 0x000000072a007c0c */ /* 0x000fc4000bf46320 */
[----:B------:R-:W-:Y:S02]  /*8160*/  ISETP.GE.AND.EX P3, PT, R37, UR7, PT, P3 ;  /* 0x0000000725007c0c */ /* 0x000fe4000bf66330 */
[----:B------:R-:W-:Y:S02]  /*8170*/  ISETP.GE.AND.EX P4, PT, R38, UR7, PT, P4 ;  /* 0x0000000726007c0c */ /* 0x000fe4000bf86340 */
[C---:B------:R-:W-:Y:S02]  /*8180*/  ISETP.GT.U32.OR P6, PT, R0.reuse, 0x29f, P6 ;  /* 0x0000029f0000780c */ /* 0x040fe400037c4470 */
[C---:B------:R-:W-:Y:S02]  /*8190*/  ISETP.GT.U32.OR P0, PT, R0.reuse, 0x29f, P0 ;  /* 0x0000029f0000780c */ /* 0x040fe40000704470 */
[C---:B------:R-:W-:Y:S02]  /*81a0*/  ISETP.GT.U32.OR P2, PT, R0.reuse, 0x29f, P2 ;  /* 0x0000029f0000780c */ /* 0x040fe40001744470 */
[----:B------:R-:W-:-:S02]  /*81b0*/  ISETP.GT.U32.OR P3, PT, R0, 0x29f, P3 ;  /* 0x0000029f0000780c */ /* 0x000fc40001f64470 */
[----:B------:R-:W-:Y:S02]  /*81c0*/  ISETP.GT.U32.OR P4, PT, R0, 0x29f, P4 ;  /* 0x0000029f0000780c */ /* 0x000fe40002784470 */
[C---:B------:R-:W-:Y:S02]  /*81d0*/  IADD3 R39, R2.reuse, 0xb0, RZ ;  /* 0x000000b002277810 */ /* 0x040fe40007ffe0ff */
[----:B------:R-:W-:Y:S01]  /*81e0*/  IADD3 R40, R2, 0xc0, RZ ;  /* 0x000000c002287810 */ /* 0x000fe20007ffe0ff */
[----:B----4-:R-:W-:Y:S08]  /*81f0*/  @!P5 BRA `(.L_x_2218) ;  /* 0x000000000048d947 */ /* 0x010ff00003800000 */
[----:B-----5:R-:W-:-:S04]  /*8200*/  FFMA.FTZ R35, R49, R28, R30 ;  /* 0x0000001c31237223 */ /* 0x020fc8000001001e */
        /* <DEDUP_REMOVED lines=17> */
.L_x_2218:
[----:B------:R-:W-:Y:S04]  /*8320*/  BSSY B0, `(.L_x_2219) ;  /* 0x0000015000007945 */ /* 0x000fe80003800000 */
[----:B------:R-:W-:Y:S05]  /*8330*/  @P6 BRA `(.L_x_2220) ;  /* 0x00000000004c6947 */ /* 0x000fea0003800000 */
[----:B-----5:R-:W-:Y:S01]  /*8340*/  MOV R35, UR5 ;  /* 0x0000000500237c02 */ /* 0x020fe20008000f00 */
[----:B------:R-:W-:Y:S02]  /*8350*/  ULDC.64 UR14, c[0x0][0x288] ;  /* 0x0000a200000e7ab9 */ /* 0x000fe40000000a00 */
[----:B------:R-:W-:Y:S02]  /*8360*/  IMAD R34, R34, UR14, RZ ;  /* 0x0000000e22227c24 */ /* 0x000fe4000f8e02ff */
[----:B------:R-:W-:Y:S02]  /*8370*/  FFMA.FTZ R35, R49, R35, UR13 ;  /* 0x0000000d31237e23 */ /* 0x000fe40008010023 */
[----:B------:R-:W-:Y:S02]  /*8380*/  IMAD R47, R3, UR15, R34 ;  /* 0x0000000f032f7c24 */ /* 0x000fe4000f8e0222 */
[----:B------:R-:W-:Y:S01]  /*8390*/  FFMA.FTZ R44, R28, R10, -R35 ;  /* 0x0000000a1c2c7223 */ /* 0x000fe20000010823 */
[----:B------:R-:W-:-:S05]  /*83a0*/  MOV R10, UR5 ;  /* 0x00000005000a7c02 */ /* 0x000fca0008000f00 */
[----:B------:R-:W-:-:S04]  /*83b0*/  FFMA.FTZ R10, R48, R10, UR13 ;  /* 0x0000000d300a7e23 */ /* 0x000fc8000801000a */
[----:B------:R-:W-:Y:S01]  /*83c0*/  FFMA.FTZ R45, R29, R11, -R10 ;  /* 0x0000000b1d2d7223 */ /* 0x000fe2000001080a */
[----:B------:R-:W-:Y:S02]  /*83d0*/  MOV R10, R4 ;  /* 0x00000004000a7202 */ /* 0x000fe40000000f00 */
[----:B------:R-:W-:-:S03]  /*83e0*/  MOV R11, R7 ;  /* 0x00000007000b7202 */ /* 0x000fc60000000f00 */
        /* <DEDUP_REMOVED lines=8> */
.L_x_2220:
[----:B------:R-:W-:Y:S05]  /*8470*/  BSYNC B0 ;  /* 0x0000000000007941 */ /* 0x000fea0003800000 */
.L_x_2219:
[----:B------:R-:W-:Y:S05]  /*8480*/  @!P5 BRA `(.L_x_2221) ;  /* 0x000000000050d947 */ /* 0x000fea0003800000 */
[----:B------:R-:W2:Y:S04]  /*8490*/  LDL R3, [R1+0x4] ;  /* 0x0000040001037983 */ /* 0x000ea80000100800 */
[----:B0-----:R-:W3:Y:S01]  /*84a0*/  LDL R10, [R1] ;  /* 0x00000000010a7983 */ /* 0x001ee20000100800 */
[----:B--2---:R-:W-:Y:S01]  /*84b0*/  FFMA.FTZ R3, R3, R28, R30 ;  /* 0x0000001c03037223 */ /* 0x004fe2000001001e */
[----:B---3--:R-:W-:-:S03]  /*84c0*/  FFMA.FTZ R10, R10, R29, R31 ;  /* 0x0000001d0a0a7223 */ /* 0x008fc6000001001f */
[----:B------:R-:W-:Y:S01]  /*84d0*/  FMUL.FTZ R11, R3, -1.4426950216293334961 ;  /* 0xbfb8aa3b030b7820 */ /* 0x000fe20000410000 */
[----:B------:R-:W-:-:S05]  /*84e0*/  FMUL.FTZ R44, R10, -1.4426950216293334961 ;  /* 0xbfb8aa3b0a2c7820 */ /* 0x000fca0000410000 */
[----:B------:R-:W0:Y:S08]  /*84f0*/  MUFU.EX2 R11, R11 ;  /* 0x0000000b000b7308 */ /* 0x000e300000000800 */
[----:B------:R-:W1:Y:S01]  /*8500*/  MUFU.EX2 R44, R44 ;  /* 0x0000002c002c7308 */ /* 0x000e620000000800 */
[----:B0-----:R-:W-:-:S07]  /*8510*/  FADD.FTZ R34, R11, 1 ;  /* 0x3f8000000b227421 */ /* 0x001fce0000010000 */
[----:B-----5:R-:W0:Y:S01]  /*8520*/  MUFU.RCP R35, R34 ;  /* 0x0000002200237308 */ /* 0x020e220000001000 */
        /* <DEDUP_REMOVED lines=10> */
.L_x_2221:
[----:B------:R-:W-:Y:S04]  /*85d0*/  BSSY B0, `(.L_x_2222) ;  /* 0x0000017000007945 */ /* 0x000fe80003800000 */
[----:B------:R-:W-:Y:S05]  /*85e0*/  @P0 BRA `(.L_x_2223) ;  /* 0x0000000000540947 */ /* 0x000fea0003800000 */
[----:B0-----:R-:W2:Y:S01]  /*85f0*/  LDL.LU R10, [R1+0x4] ;  /* 0x00000400010a7983 */ /* 0x001ea20000300800 */
[----:B------:R-:W-:Y:S01]  /*8600*/  MOV R3, UR5 ;  /* 0x0000000500037c02 */ /* 0x000fe20008000f00 */
[----:B------:R-:W-:Y:S02]  /*8610*/  ULDC.64 UR14, c[0x0][0x288] ;  /* 0x0000a200000e7ab9 */ /* 0x000fe40000000a00 */
[----:B-----5:R-:W3:Y:S01]  /*8620*/  LDL.LU R35, [R1] ;  /* 0x0000000001237983 */ /* 0x020ee20000300800 */
[----:B------:R-:W-:Y:S01]  /*8630*/  MOV R11, R7 ;  /* 0x00000007000b7202 */ /* 0x000fe20000000f00 */
[----:B------:R-:W-:Y:S01]  /*8640*/  IMAD R43, R43, UR14, RZ ;  /* 0x0000000e2b2b7c24 */ /* 0x000fe2000f8e02ff */
[----:B------:R-:W-:-:S03]  /*8650*/  MOV R34, UR5 ;  /* 0x0000000500227c02 */ /* 0x000fc60008000f00 */
[----:B------:R-:W-:Y:S02]  /*8660*/  IMAD R43, R36, UR15, R43 ;  /* 0x0000000f242b7c24 */ /* 0x000fe4000f8e022b */
[----:B--2---:R-:W-:Y:S01]  /*8670*/  FFMA.FTZ R3, R10, R3, UR13 ;  /* 0x0000000d0a037e23 */ /* 0x004fe20008010003 */
[----:B------:R-:W-:Y:S01]  /*8680*/  MOV R10, R4 ;  /* 0x00000004000a7202 */ /* 0x000fe20000000f00 */
[----:B---3--:R-:W-:Y:S02]  /*8690*/  FFMA.FTZ R34, R35, R34, UR13 ;  /* 0x0000000d23227e23 */ /* 0x008fe40008010022 */
[----:B------:R-:W-:Y:S02]  /*86a0*/  FFMA.FTZ R3, R28, R12, -R3 ;  /* 0x0000000c1c037223 */ /* 0x000fe40000010803 */
[----:B------:R-:W-:Y:S01]  /*86b0*/  IMAD.WIDE.U32 R10, R36, UR14, R10 ;  /* 0x0000000e240a7c25 */ /* 0x000fe2000f8e000a */
[----:B------:R-:W-:-:S03]  /*86c0*/  ULDC.64 UR14, c[0x0][0x210] ;  /* 0x00008400000e7ab9 */ /* 0x000fc60000000a00 */
[----:B------:R-:W-:Y:S01]  /*86d0*/  FFMA.FTZ R35, R29, R13, -R34 ;  /* 0x0000000d1d237223 */ /* 0x000fe20000010822 */
[----:B------:R-:W-:Y:S01]  /*86e0*/  FMUL.FTZ R34, R3, UR26 ;  /* 0x0000001a03227c20 */ /* 0x000fe20008410000 */
[----:B------:R-:W-:Y:S02]  /*86f0*/  LEA R12, P0, R10, UR14, 0x2 ;  /* 0x0000000e0a0c7c11 */ /* 0x000fe4000f8010ff */
[----:B------:R-:W-:Y:S01]  /*8700*/  FMUL.FTZ R35, R35, UR26 ;  /* 0x0000001a23237c20 */ /* 0x000fe20008410000 */
[----:B------:R-:W-:-:S04]  /*8710*/  IADD3 R43, R11, R43, RZ ;  /* 0x0000002b0b2b7210 */ /* 0x000fc80007ffe0ff */
[----:B------:R-:W-:-:S05]  /*8720*/  LEA.HI.X R13, R10, UR15, R43, 0x2, P0 ;  /* 0x0000000f0a0d7c11 */ /* 0x000fca00080f142b */
[----:B------:R1:W-:Y:S02]  /*8730*/  STG.E.64 desc[UR22][R12.64], R34 ;  /* 0x000000220c007986 */ /* 0x0003e4000c101b16 */
.L_x_2223:
[----:B------:R-:W-:Y:S05]  /*8740*/  BSYNC B0 ;  /* 0x0000000000007941 */ /* 0x000fea0003800000 */
.L_x_2222:
[----:B------:R-:W-:Y:S05]  /*8750*/  @!P5 BRA `(.L_x_2224) ;  /* 0x000000000048d947 */ /* 0x000fea0003800000 */
[----:B0-----:R-:W-:Y:S01]  /*8760*/  FFMA.FTZ R10, R77, R28, R30 ;  /* 0x0000001c4d0a7223 */ /* 0x001fe2000001001e */
[----:B------:R-:W-:-:S03]  /*8770*/  FFMA.FTZ R3, R76, R29, R31 ;  /* 0x0000001d4c037223 */ /* 0x000fc6000001001f */
[----:B------:R-:W-:Y:S01]  /*8780*/  FMUL.FTZ R11, R10, -1.4426950216293334961 ;  /* 0xbfb8aa3b0a0b7820 */ /* 0x000fe20000410000 */
[----:B-1----:R-:W-:-:S05]  /*8790*/  FMUL.FTZ R34, R3, -1.4426950216293334961 ;  /* 0xbfb8aa3b03227820 */ /* 0x002fca0000410000 */
[----:B------:R-:W0:Y:S08]  /*87a0*/  MUFU.EX2 R11, R11 ;  /* 0x0000000b000b7308 */ /* 0x000e300000000800 */
[----:B------:R-:W1:Y:S01]  /*87b0*/  MUFU.EX2 R34, R34 ;  /* 0x0000002200227308 */ /* 0x000e620000000800 */
[----:B0-----:R-:W-:-:S07]  /*87c0*/  FADD.FTZ R12, R11, 1 ;  /* 0x3f8000000b0c7421 */ /* 0x001fce0000010000 */
[----:B------:R-:W0:Y:S01]  /*87d0*/  MUFU.RCP R13, R12 ;  /* 0x0000000c000d7308 */ /* 0x000e220000001000 */
[----:B-1---5:R-:W-:-:S07]  /*87e0*/  FADD.FTZ R35, R34, 1 ;  /* 0x3f80000022237421 */ /* 0x022fce0000010000 */
        /* <DEDUP_REMOVED lines=9> */
.L_x_2224:
[----:B------:R-:W-:Y:S04]  /*8880*/  BSSY B0, `(.L_x_2225) ;  /* 0x0000015000007945 */ /* 0x000fe80003800000 */
[----:B------:R-:W-:Y:S05]  /*8890*/  @P2 BRA `(.L_x_2226) ;  /* 0x00000000004c2947 */ /* 0x000fea0003800000 */
[----:B0-----:R-:W-:Y:S01]  /*88a0*/  MOV R10, UR5 ;  /* 0x00000005000a7c02 */ /* 0x001fe20008000f00 */
[----:B------:R-:W-:Y:S01]  /*88b0*/  ULDC.64 UR14, c[0x0][0x288] ;  /* 0x0000a200000e7ab9 */ /* 0x000fe20000000a00 */
[----:B------:R-:W-:Y:S01]  /*88c0*/  MOV R11, R7 ;  /* 0x00000007000b7202 */ /* 0x000fe20000000f00 */
[----:B------:R-:W-:Y:S01]  /*88d0*/  IMAD R42, R42, UR14, RZ ;  /* 0x0000000e2a2a7c24 */ /* 0x000fe2000f8e02ff */
[----:B------:R-:W-:Y:S01]  /*88e0*/  MOV R3, UR5 ;  /* 0x0000000500037c02 */ /* 0x000fe20008000f00 */
[----:B------:R-:W-:Y:S01]  /*88f0*/  FFMA.FTZ R77, R77, R10, UR13 ;  /* 0x0000000d4d4d7e23 */ /* 0x000fe2000801000a */
[----:B------:R-:W-:-:S03]  /*8900*/  MOV R10, R4 ;  /* 0x00000004000a7202 */ /* 0x000fc60000000f00 */
[----:B------:R-:W-:Y:S01]  /*8910*/  FFMA.FTZ R76, R76, R3, UR13 ;  /* 0x0000000d4c4c7e23 */ /* 0x000fe20008010003 */
[----:B------:R-:W-:Y:S01]  /*8920*/  FFMA.FTZ R14, R28, R14, -R77 ;  /* 0x0000000e1c0e7223 */ /* 0x000fe2000001084d */
[----:B------:R-:W-:-:S04]  /*8930*/  IMAD.WIDE.U32 R10, R41, UR14, R10 ;  /* 0x0000000e290a7c25 */ /* 0x000fc8000f8e000a */
[----:B------:R-:W-:Y:S01]  /*8940*/  FFMA.FTZ R15, R29, R15, -R76 ;  /* 0x0000000f1d0f7223 */ /* 0x000fe2000001084c */
[----:B------:R-:W-:Y:S01]  /*8950*/  FMUL.FTZ R14, R14, UR26 ;  /* 0x0000001a0e0e7c20 */ /* 0x000fe20008410000 */
[----:B------:R-:W-:Y:S01]  /*8960*/  IMAD R41, R41, UR15, R42 ;  /* 0x0000000f29297c24 */ /* 0x000fe2000f8e022a */
[----:B------:R-:W-:Y:S01]  /*8970*/  ULDC.64 UR14, c[0x0][0x210] ;  /* 0x00008400000e7ab9 */ /* 0x000fe20000000a00 */
[----:B------:R-:W-:Y:S01]  /*8980*/  FMUL.FTZ R15, R15, UR26 ;  /* 0x0000001a0f0f7c20 */ /* 0x000fe20008410000 */
[----:B-1----:R-:W-:Y:S02]  /*8990*/  LEA R12, P0, R10, UR14, 0x2 ;  /* 0x0000000e0a0c7c11 */ /* 0x002fe4000f8010ff */
[----:B------:R-:W-:-:S04]  /*89a0*/  IADD3 R41, R11, R41, RZ ;  /* 0x000000290b297210 */ /* 0x000fc80007ffe0ff */
[----:B------:R-:W-:-:S05]  /*89b0*/  LEA.HI.X R13, R10, UR15, R41, 0x2, P0 ;  /* 0x0000000f0a0d7c11 */ /* 0x000fca00080f1429 */
[----:B------:R2:W-:Y:S02]  /*89c0*/  STG.E.64 desc[UR22][R12.64], R14 ;  /* 0x0000000e0c007986 */ /* 0x0005e4000c101b16 */
.L_x_2226:
[----:B------:R-:W-:Y:S05]  /*89d0*/  BSYNC B0 ;  /* 0x0000000000007941 */ /* 0x000fea0003800000 */
.L_x_2225:
[----:B------:R-:W-:Y:S05]  /*89e0*/  @!P5 BRA `(.L_x_2227) ;  /* 0x000000000048d947 */ /* 0x000fea0003800000 */
[----:B------:R-:W-:Y:S01]  /*89f0*/  FFMA.FTZ R3, R75, R28, R30 ;  /* 0x0000001c4b037223 */ /* 0x000fe2000001001e */
[----:B0-----:R-:W-:-:S03]  /*8a00*/  FFMA.FTZ R10, R74, R29, R31 ;  /* 0x0000001d4a0a7223 */ /* 0x001fc6000001001f */
[----:B------:R-:W-:Y:S01]  /*8a10*/  FMUL.FTZ R11, R3, -1.4426950216293334961 ;  /* 0xbfb8aa3b030b7820 */ /* 0x000fe20000410000 */
[----:B--2---:R-:W-:-:S05]  /*8a20*/  FMUL.FTZ R14, R10, -1.4426950216293334961 ;  /* 0xbfb8aa3b0a0e7820 */ /* 0x004fca0000410000 */
        /* <DEDUP_REMOVED lines=9> */
[----:B0----5:R-:W-:Y:S01]  /*8ac0*/  FADD.FTZ R35, -R34, 1 ;  /* 0x3f80000022237421 */ /* 0x021fe20000010100 */
[----:B------:R-:W-:Y:S02]  /*8ad0*/  FMUL.FTZ R17, R17, R34 ;  /* 0x0000002211117220 */ /* 0x000fe40000410000 */
[----:B------:R-:W-:Y:S01]  /*8ae0*/  FMUL.FTZ R16, R16, R3 ;  /* 0x0000000310107220 */ /* 0x000fe20000410000 */
[----:B------:R-:W-:-:S04]  /*8af0*/  FFMA.FTZ R10, R10, R35, 1 ;  /* 0x3f8000000a0a7423 */ /* 0x000fc80000010023 */
[----:B------:R-:W-:-:S07]  /*8b00*/  FMUL.FTZ R17, R17, R10 ;  /* 0x0000000a11117220 */ /* 0x000fce0000410000 */
.L_x_2227:
        /* <DEDUP_REMOVED lines=8> */
[----:B------:R-:W-:Y:S01]  /*8b90*/  MOV R10, R4 ;  /* 0x00000004000a7202 */ /* 0x000fe20000000f00 */
[----:B------:R-:W-:Y:S02]  /*8ba0*/  IMAD R37, R32, UR15, R37 ;  /* 0x0000000f20257c24 */ /* 0x000fe4000f8e0225 */
[----:B------:R-:W-:Y:S01]  /*8bb0*/  FFMA.FTZ R74, R74, R3, UR13 ;  /* 0x0000000d4a4a7e23 */ /* 0x000fe20008010003 */
[----:B--2---:R-:W-:Y:S01]  /*8bc0*/  FFMA.FTZ R14, R28, R16, -R75 ;  /* 0x000000101c0e7223 */ /* 0x004fe2000001084b */
[----:B------:R-:W-:Y:S01]  /*8bd0*/  IMAD.WIDE.U32 R10, R32, UR14, R10 ;  /* 0x0000000e200a7c25 */ /* 0x000fe2000f8e000a */
[----:B------:R-:W-:-:S03]  /*8be0*/  ULDC.64 UR14, c[0x0][0x210] ;  /* 0x00008400000e7ab9 */ /* 0x000fc60000000a00 */
[----:B------:R-:W-:Y:S01]  /*8bf0*/  FFMA.FTZ R15, R29, R17, -R74 ;  /* 0x000000111d0f7223 */ /* 0x000fe2000001084a */
[----:B------:R-:W-:Y:S01]  /*8c00*/  FMUL.FTZ R14, R14, UR26 ;  /* 0x0000001a0e0e7c20 */ /* 0x000fe20008410000 */
[----:B-1----:R-:W-:Y:S02]  /*8c10*/  LEA R12, P0, R10, UR14, 0x2 ;  /* 0x0000000e0a0c7c11 */ /* 0x002fe4000f8010ff */
[----:B------:R-:W-:Y:S01]  /*8c20*/  FMUL.FTZ R15, R15, UR26 ;  /* 0x0000001a0f0f7c20 */ /* 0x000fe20008410000 */
[----:B------:R-:W-:-:S04]  /*8c30*/  IADD3 R37, R11, R37, RZ ;  /* 0x000000250b257210 */ /* 0x000fc80007ffe0ff */
[----:B------:R-:W-:-:S05]  /*8c40*/  LEA.HI.X R13, R10, UR15, R37, 0x2, P0 ;  /* 0x0000000f0a0d7c11 */ /* 0x000fca00080f1425 */
[----:B------:R3:W-:Y:S02]  /*8c50*/  STG.E.64 desc[UR22][R12.64], R14 ;  /* 0x0000000e0c007986 */ /* 0x0007e4000c101b16 */
.L_x_2229:
[----:B------:R-:W-:Y:S05]  /*8c60*/  BSYNC B0 ;  /* 0x0000000000007941 */ /* 0x000fea0003800000 */
.L_x_2228:
[----:B------:R-:W-:Y:S05]  /*8c70*/  @!P5 BRA `(.L_x_2230) ;  /* 0x000000000048d947 */ /* 0x000fea0003800000 */
[----:B------:R-:W-:Y:S01]  /*8c80*/  FFMA.FTZ R3, R73, R28, R30 ;  /* 0x0000001c49037223 */ /* 0x000fe2000001001e */
[----:B0-----:R-:W-:-:S03]  /*8c90*/  FFMA.FTZ R10, R72, R29, R31 ;  /* 0x0000001d480a7223 */ /* 0x001fc6000001001f */
[----:B------:R-:W-:Y:S01]  /*8ca0*/  FMUL.FTZ R11, R3, -1.4426950216293334961 ;  /* 0xbfb8aa3b030b7820 */ /* 0x000fe20000410000 */
[----:B--23--:R-:W-:-:S05]  /*8cb0*/  FMUL.FTZ R14, R10, -1.4426950216293334961 ;  /* 0xbfb8aa3b0a0e7820 */ /* 0x00cfca0000410000 */
        /* <DEDUP_REMOVED lines=14> */
.L_x_2230:
        /* <DEDUP_REMOVED lines=10> */
[----:B-123--:R-:W-:Y:S01]  /*8e40*/  FFMA.FTZ R12, R28, R8, -R73 ;  /* 0x000000081c0c7223 */ /* 0x00efe20000010849 */
[----:B------:R-:W-:-:S04]  /*8e50*/  IMAD.WIDE.U32 R10, R33, UR14, R10 ;  /* 0x0000000e210a7c25 */ /* 0x000fc8000f8e000a */
[----:B------:R-:W-:Y:S01]  /*8e60*/  FFMA.FTZ R13, R29, R9, -R72 ;  /* 0x000000091d0d7223 */ /* 0x000fe20000010848 */
[----:B------:R-:W-:Y:S01]  /*8e70*/  FMUL.FTZ R12, R12, UR26 ;  /* 0x0000001a0c0c7c20 */ /* 0x000fe20008410000 */
[----:B------:R-:W-:Y:S01]  /*8e80*/  IMAD R33, R33, UR15, R38 ;  /* 0x0000000f21217c24 */ /* 0x000fe2000f8e0226 */
[----:B------:R-:W-:Y:S01]  /*8e90*/  ULDC.64 UR14, c[0x0][0x210] ;  /* 0x00008400000e7ab9 */ /* 0x000fe20000000a00 */
[----:B------:R-:W-:Y:S01]  /*8ea0*/  FMUL.FTZ R13, R13, UR26 ;  /* 0x0000001a0d0d7c20 */ /* 0x000fe20008410000 */
[----:B------:R-:W-:Y:S02]  /*8eb0*/  LEA R8, P0, R10, UR14, 0x2 ;  /* 0x0000000e0a087c11 */ /* 0x000fe4000f8010ff */
[----:B------:R-:W-:-:S04]  /*8ec0*/  IADD3 R33, R11, R33, RZ ;  /* 0x000000210b217210 */ /* 0x000fc80007ffe0ff */
[----:B------:R-:W-:-:S05]  /*8ed0*/  LEA.HI.X R9, R10, UR15, R33, 0x2, P0 ;  /* 0x0000000f0a097c11 */ /* 0x000fca00080f1421 */
[----:B------:R4:W-:Y:S02]  /*8ee0*/  STG.E.64 desc[UR22][R8.64], R12 ;  /* 0x0000000c08007986 */ /* 0x0009e4000c101b16 */
.L_x_2232:
[----:B------:R-:W-:Y:S05]  /*8ef0*/  BSYNC B0 ;  /* 0x0000000000007941 */ /* 0x000fea0003800000 */
.L_x_2231:
[C---:B-1234-:R-:W-:Y:S02]  /*8f00*/  IADD3 R13, R2.reuse, 0xd0, RZ ;  /* 0x000000d0020d7810 */ /* 0x05efe40007ffe0ff */
[C---:B------:R-:W-:Y:S02]  /*8f10*/  IADD3 R12, R2.reuse, 0xe0, RZ ;  /* 0x000000e0020c7810 */ /* 0x040fe40007ffe0ff */
[C---:B------:R-:W-:Y:S02]  /*8f20*/  IADD3 R3, R2.reuse, 0xf0, RZ ;  /* 0x000000f002037810 */ /* 0x040fe40007ffe0ff */
[C---:B0-----:R-:W-:Y:S02]  /*8f30*/  IADD3 R34, R2.reuse, 0xf0, RZ ;  /* 0x000000f002227810 */ /* 0x041fe40007ffe0ff */
[C---:B-----5:R-:W-:Y:S02]  /*8f40*/  IADD3 R35, R2.reuse, 0xe0, RZ ;  /* 0x000000e002237810 */ /* 0x060fe40007ffe0ff */
[----:B------:R-:W-:-:S02]  /*8f50*/  IADD3 R36, R2, 0xd0, RZ ;  /* 0x000000d002247810 */ /* 0x000fc40007ffe0ff */
[----:B------:R-:W-:Y:S02]  /*8f60*/  IADD3 R37, R2, 0xc0, RZ ;  /* 0x000000c002257810 */ /* 0x000fe40007ffe0ff */
[----:B------:R-:W-:Y:S02]  /*8f70*/  ISETP.GE.U32.AND P6, PT, R39, UR6, PT ;  /* 0x0000000627007c0c */ /* 0x000fe4000bfc6070 */
[----:B------:R-:W-:Y:S02]  /*8f80*/  ISETP.GE.U32.AND P0, PT, R40, UR6, PT ;  /* 0x0000000628007c0c */ /* 0x000fe4000bf06070 */
[----:B------:R-:W-:Y:S02]  /*8f90*/  SHF.R.S32.HI R33, RZ, 0x1f, R39 ;  /* 0x0000001fff217819 */ /* 0x000fe40000011427 */
[----:B------:R-:W-:Y:S02]  /*8fa0*/  ISETP.GE.U32.AND P2, PT, R13, UR6, PT ;  /* 0x000000060d007c0c */ /* 0x000fe4000bf46070 */
[----:B------:R-:W-:-:S02]  /*8fb0*/  ISETP.GE.U32.AND P3, PT, R12, UR6, PT ;  /* 0x000000060c007c0c */ /* 0x000fc4000bf66070 */
[----:B------:R-:W-:Y:S02]  /*8fc0*/  ISETP.GE.U32.AND P4, PT, R3, UR6, PT ;  /* 0x0000000603007c0c */ /* 0x000fe4000bf86070 */
[----:B------:R-:W-:Y:S02]  /*8fd0*/  SHF.R.S32.HI R37, RZ, 0x1f, R37 ;  /* 0x0000001fff257819 */ /* 0x000fe40000011425 */
[----:B------:R-:W-:Y:S02]  /*8fe0*/  SHF.R.S32.HI R36, RZ, 0x1f, R36 ;  /* 0x0000001fff247819 */ /* 0x000fe40000011424 */
[----:B------:R-:W-:Y:S02]  /*8ff0*/  SHF.R.S32.HI R35, RZ, 0x1f, R35 ;  /* 0x0000001fff237819 */ /* 0x000fe40000011423 */
[----:B------:R-:W-:Y:S02]  /*9000*/  SHF.R.S32.HI R34, RZ, 0x1f, R34 ;  /* 0x0000001fff227819 */ /* 0x000fe40000011422 */
[----:B------:R-:W-:-:S02]  /*9010*/  ISETP.GE.AND.EX P6, PT, R33, UR7, PT, P6 ;  /* 0x0000000721007c0c */ /* 0x000fc4000bfc6360 */
[----:B------:R-:W-:Y:S02]  /*9020*/  ISETP.GE.AND.EX P0, PT, R37, UR7, PT, P0 ;  /* 0x0000000725007c0c */ /* 0x000fe4000bf06300 */
[----:B------:R-:W-:Y:S02]  /*9030*/  ISETP.GE.AND.EX P2, PT, R36, UR7, PT, P2 ;  /* 0x0000000724007c0c */ /* 0x000fe4000bf46320 */
[----:B------:R-:W-:Y:S02]  /*9040*/  ISETP.GE.AND.EX P3, PT, R35, UR7, PT, P3 ;  /* 0x0000000723007c0c */ /* 0x000fe4000bf66330 */
[----:B------:R-:W-:Y:S02]  /*9050*/  ISETP.GE.AND.EX P4, PT, R34, UR7, PT, P4 ;  /* 0x0000000722007c0c */ /* 0x000fe4000bf86340 */
[C---:B------:R-:W-:Y:S02]  /*9060*/  ISETP.GT.U32.OR P6, PT, R0.reuse, 0x29f, P6 ;  /* 0x0000029f0000780c */ /* 0x040fe400037c4470 */
[----:B------:R-:W-:-:S02]  /*9070*/  ISETP.GT.U32.OR P0, PT, R0, 0x29f, P0 ;  /* 0x0000029f0000780c */ /* 0x000fc40000704470 */
        /* <DEDUP_REMOVED lines=22> */
.L_x_2233:
[----:B------:R-:W-:Y:S04]  /*91e0*/  BSSY B0, `(.L_x_2234) ;  /* 0x0000015000007945 */ /* 0x000fe80003800000 */
[----:B------:R-:W-:Y:S05]  /*91f0*/  @P6 BRA `(.L_x_2235) ;  /* 0x00000000004c6947 */ /* 0x000fea0003800000 */
[----:B------:R-:W-:Y:S01]  /*9200*/  MOV R8, UR5 ;  /* 0x0000000500087c02 */ /* 0x000fe20008000f00 */
        /* <DEDUP_REMOVED lines=18> */
.L_x_2235:
[----:B------:R-:W-:Y:S05]  /*9330*/  BSYNC B0 ;  /* 0x0000000000007941 */ /* 0x000fea0003800000 */
.L_x_2234:
        /* <DEDUP_REMOVED lines=19> */
.L_x_2236:
[----:B------:R-:W-:Y:S04]  /*9470*/  BSSY B0, `(.L_x_2237) ;  /* 0x0000015000007945 */ /* 0x000fe80003800000 */
[----:B------:R-:W-:Y:S05]  /*9480*/  @P0 BRA `(.L_x_2238) ;  /* 0x00000000004c0947 */ /* 0x000fea0003800000 */
[----:B------:R-:W-:Y:S01]  /*9490*/  MOV R8, UR5 ;  /* 0x0000000500087c02 */ /* 0x000fe20008000f00 */
[----:B------:R-:W-:Y:S01]  /*94a0*/  ULDC.64 UR6, c[0x0][0x288] ;  /* 0x0000a20000067ab9 */ /* 0x000fe20000000a00 */
[----:B------:R-:W-:Y:S01]  /*94b0*/  MOV R9, R7 ;  /* 0x0000000700097202 */ /* 0x000fe20000000f00 */
[----:B0-----:R-:W-:Y:S01]  /*94c0*/  IMAD R11, R37, UR6, RZ ;  /* 0x00000006250b7c24 */ /* 0x001fe2000f8e02ff */
[----:B------:R-:W-:Y:S01]  /*94d0*/  MOV R15, UR5 ;  /* 0x00000005000f7c02 */ /* 0x000fe20008000f00 */
[----:B------:R-:W-:Y:S01]  /*94e0*/  FFMA.FTZ R61, R61, R8, UR13 ;  /* 0x0000000d3d3d7e23 */ /* 0x000fe20008010008 */
[----:B------:R-:W-:Y:S01]  /*94f0*/  MOV R8, R4 ;  /* 0x0000000400087202 */ /* 0x000fe20000000f00 */
[----:B------:R-:W-:Y:S02]  /*9500*/  IMAD R11, R40, UR7, R11 ;  /* 0x00000007280b7c24 */ /* 0x000fe4000f8e020b */
[----:B------:R-:W-:Y:S01]  /*9510*/  FFMA.FTZ R60, R60, R15, UR13 ;  /* 0x0000000d3c3c7e23 */ /* 0x000fe2000801000f */
[----:B------:R-:W-:Y:S01]  /*9520*/  FFMA.FTZ R61, R28, R24, -R61 ;  /* 0x000000181c3d7223 */ /* 0x000fe2000001083d */
        /* <DEDUP_REMOVED lines=9> */
.L_x_2238:
[----:B------:R-:W-:Y:S05]  /*95c0*/  BSYNC B0 ;  /* 0x0000000000007941 */ /* 0x000fea0003800000 */
.L_x_2237:
        /* <DEDUP_REMOVED lines=19> */
.L_x_2239:
[----:B------:R-:W-:Y:S04]  /*9700*/  BSSY B0, `(.L_x_2240) ;  /* 0x0000015000007945 */ /* 0x000fe80003800000 */
[----:B------:R-:W-:Y:S05]  /*9710*/  @P2 BRA `(.L_x_2241) ;  /* 0x00000000004c2947 */ /* 0x000fea0003800000 */
[----:B------:R-:W-:Y:S01]  /*9720*/  MOV R8, UR5 ;  /* 0x0000000500087c02 */ /* 0x000fe20008000f00 */
[----:B------:R-:W-:Y:S01]  /*9730*/  ULDC.64 UR6, c[0x0][0x288] ;  /* 0x0000a20000067ab9 */ /* 0x000fe20000000a00 */
[----:B------:R-:W-:Y:S01]  /*9740*/  MOV R9, R7 ;  /* 0x0000000700097202 */ /* 0x000fe20000000f00 */
[----:B01----:R-:W-:Y:S01]  /*9750*/  IMAD R10, R36, UR6, RZ ;  /* 0x00000006240a7c24 */ /* 0x003fe2000f8e02ff */
        /* <DEDUP_REMOVED lines=15> */
.L_x_2241:
[----:B------:R-:W-:Y:S05]  /*9850*/  BSYNC B0 ;  /* 0x0000000000007941 */ /* 0x000fea0003800000 */
.L_x_2240:
        /* <DEDUP_REMOVED lines=19> */
.L_x_2242:
[----:B------:R-:W-:Y:S04]  /*9990*/  BSSY B0, `(.L_x_2243) ;  /* 0x0000015000007945 */ /* 0x000fe80003800000 */
[----:B------:R-:W-:Y:S05]  /*99a0*/  @P3 BRA `(.L_x_2244) ;  /* 0x00000000004c3947 */ /* 0x000fea0003800000 */
[----:B------:R-:W-:Y:S01]  /*99b0*/  MOV R8, UR5 ;  /* 0x0000000500087c02 */ /* 0x000fe20008000f00 */
[----:B------:R-:W-:Y:S01]  /*99c0*/  ULDC.64 UR6, c[0x0][0x288] ;  /* 0x0000a20000067ab9 */ /* 0x000fe20000000a00 */
[----:B------:R-:W-:Y:S01]  /*99d0*/  MOV R9, R7 ;  /* 0x0000000700097202 */ /* 0x000fe20000000f00 */
[----:B------:R-:W-:Y:S01]  /*99e0*/  IMAD R13, R35, UR6, RZ ;  /* 0x00000006230d7c24 */ /* 0x000fe2000f8e02ff */
[----:B012---:R-:W-:Y:S01]  /*99f0*/  MOV R15, UR5 ;  /* 0x00000005000f7c02 */ /* 0x007fe20008000f00 */
[----:B------:R-:W-:Y:S01]  /*9a00*/  FFMA.FTZ R55, R55, R8, UR13 ;  /* 0x0000000d37377e23 */ /* 0x000fe20008010008 */
[----:B------:R-:W-:Y:S01]  /*9a10*/  MOV R8, R4 ;  /* 0x0000000400087202 */ /* 0x000fe20000000f00 */
[----:B------:R-:W-:Y:S02]  /*9a20*/  IMAD R13, R12, UR7, R13 ;  /* 0x000000070c0d7c24 */ /* 0x000fe4000f8e020d */
[----:B------:R-:W-:Y:S01]  /*9a30*/  FFMA.FTZ R54, R54, R15, UR13 ;  /* 0x0000000d36367e23 */ /* 0x000fe2000801000f */
[----:B------:R-:W-:Y:S01]  /*9a40*/  FFMA.FTZ R55, R28, R22, -R55 ;  /* 0x000000161c377223 */ /* 0x000fe20000010837 */
[----:B------:R-:W-:Y:S01]  /*9a50*/  IMAD.WIDE.U32 R10, R12, UR6, R8 ;  /* 0x000000060c0a7c25 */ /* 0x000fe2000f8e0008 */
[----:B------:R-:W-:-:S03]  /*9a60*/  ULDC.64 UR6, c[0x0][0x210] ;  /* 0x0000840000067ab9 */ /* 0x000fc60000000a00 */
[----:B------:R-:W-:Y:S01]  /*9a70*/  FMUL.FTZ R12, R55, UR26 ;  /* 0x0000001a370c7c20 */ /* 0x000fe20008410000 */
[----:B------:R-:W-:Y:S01]  /*9a80*/  IADD3 R9, R11, R13, RZ ;  /* 0x0000000d0b097210 */ /* 0x000fe20007ffe0ff */
[----:B------:R-:W-:Y:S01]  /*9a90*/  FFMA.FTZ R13, R29, R23, -R54 ;  /* 0x000000171d0d7223 */ /* 0x000fe20000010836 */
[----:B------:R-:W-:-:S03]  /*9aa0*/  LEA R8, P0, R10, UR6, 0x2 ;  /* 0x000000060a087c11 */ /* 0x000fc6000f8010ff */
[----:B------:R-:W-:Y:S01]  /*9ab0*/  FMUL.FTZ R13, R13, UR26 ;  /* 0x0000001a0d0d7c20 */ /* 0x000fe20008410000 */
[----:B------:R-:W-:-:S05]  /*9ac0*/  LEA.HI.X R9, R10, UR7, R9, 0x2, P0 ;  /* 0x000000070a097c11 */ /* 0x000fca00080f1409 */
[----:B------:R3:W-:Y:S04]  /*9ad0*/  STG.E.64 desc[UR22][R8.64], R12 ;  /* 0x0000000c08007986 */ /* 0x0007e8000c101b16 */
.L_x_2244:
[----:B------:R-:W-:Y:S05]  /*9ae0*/  BSYNC B0 ;  /* 0x0000000000007941 */ /* 0x000fea0003800000 */
.L_x_2243:
[----:B------:R-:W-:Y:S05]  /*9af0*/  @!P5 BRA `(.L_x_2245) ;  /* 0x000000000048d947 */ /* 0x000fea0003800000 */
[----:B------:R-:W-:Y:S01]  /*9b00*/  FFMA.FTZ R30, R57, R28, R30 ;  /* 0x0000001c391e7223 */ /* 0x000fe2000001001e */
[----:B------:R-:W-:-:S03]  /*9b10*/  FFMA.FTZ R31, R56, R29, R31 ;  /* 0x0000001d381f7223 */ /* 0x000fc6000001001f */
[----:B---3--:R-:W-:Y:S01]  /*9b20*/  FMUL.FTZ R8, R30, -1.4426950216293334961 ;  /* 0xbfb8aa3b1e087820 */ /* 0x008fe20000410000 */
[----:B012---:R-:W-:-:S05]  /*9b30*/  FMUL.FTZ R10, R31, -1.4426950216293334961 ;  /* 0xbfb8aa3b1f0a7820 */ /* 0x007fca0000410000 */
        /* <DEDUP_REMOVED lines=14> */
.L_x_2245:
[----:B------:R-:W-:Y:S04]  /*9c20*/  BSSY B0, `(.L_x_2246) ;  /* 0x0000014000007945 */ /* 0x000fe80003800000 */
[----:B------:R-:W-:Y:S05]  /*9c30*/  @P4 BRA `(.L_x_2247) ;  /* 0x0000000000484947 */ /* 0x000fea0003800000 */
[----:B------:R-:W-:Y:S01]  /*9c40*/  MOV R6, UR5 ;  /* 0x0000000500067c02 */ /* 0x000fe20008000f00 */
[----:B------:R-:W-:Y:S01]  /*9c50*/  ULDC.64 UR6, c[0x0][0x288] ;  /* 0x0000a20000067ab9 */ /* 0x000fe20000000a00 */
[----:B------:R-:W-:Y:S01]  /*9c60*/  MOV R5, R7 ;  /* 0x0000000700057202 */ /* 0x000fe20000000f00 */
[----:B---3--:R-:W-:Y:S01]  /*9c70*/  IMAD R8, R34, UR6, RZ ;  /* 0x0000000622087c24 */ /* 0x008fe2000f8e02ff */
[----:B------:R-:W-:Y:S01]  /*9c80*/  MOV R9, UR5 ;  /* 0x0000000500097c02 */ /* 0x000fe20008000f00 */
[----:B------:R-:W-:Y:S01]  /*9c90*/  FFMA.FTZ R57, R57, R6, UR13 ;  /* 0x0000000d39397e23 */ /* 0x000fe20008010006 */
[----:B------:R-:W-:-:S04]  /*9ca0*/  IMAD.WIDE.U32 R6, R3, UR6, R4 ;  /* 0x0000000603067c25 */ /* 0x000fc8000f8e0004 */
[----:B------:R-:W-:Y:S01]  /*9cb0*/  FFMA.FTZ R56, R56, R9, UR13 ;  /* 0x0000000d38387e23 */ /* 0x000fe20008010009 */
[----:B------:R-:W-:Y:S01]  /*9cc0*/  FFMA.FTZ R57, R28, R26, -R57 ;  /* 0x0000001a1c397223 */ /* 0x000fe20000010839 */
[----:B------:R-:W-:Y:S01]  /*9cd0*/  IMAD R3, R3, UR7, R8 ;  /* 0x0000000703037c24 */ /* 0x000fe2000f8e0208 */
[----:B------:R-:W-:Y:S01]  /*9ce0*/  ULDC.64 UR6, c[0x0][0x210] ;  /* 0x0000840000067ab9 */ /* 0x000fe20000000a00 */
[----:B------:R-:W-:Y:S01]  /*9cf0*/  FFMA.FTZ R56, R29, R27, -R56 ;  /* 0x0000001b1d387223 */ /* 0x000fe20000010838 */
[----:B------:R-:W-:Y:S01]  /*9d00*/  LEA R4, P0, R6, UR6, 0x2 ;  /* 0x0000000606047c11 */ /* 0x000fe2000f8010ff */
[----:B------:R-:W-:Y:S01]  /*9d10*/  FMUL.FTZ R8, R57, UR26 ;  /* 0x0000001a39087c20 */ /* 0x000fe20008410000 */
[----:B------:R-:W-:Y:S01]  /*9d20*/  IADD3 R3, R7, R3, RZ ;  /* 0x0000000307037210 */ /* 0x000fe20007ffe0ff */
[----:B------:R-:W-:-:S03]  /*9d30*/  FMUL.FTZ R9, R56, UR26 ;  /* 0x0000001a38097c20 */ /* 0x000fc60008410000 */
[----:B------:R-:W-:-:S05]  /*9d40*/  LEA.HI.X R5, R6, UR7, R3, 0x2, P0 ;  /* 0x0000000706057c11 */ /* 0x000fca00080f1403 */
[----:B------:R4:W-:Y:S02]  /*9d50*/  STG.E.64 desc[UR22][R4.64], R8 ;  /* 0x0000000804007986 */ /* 0x0009e4000c101b16 */
.L_x_2247:
[----:B------:R-:W-:Y:S05]  /*9d60*/  BSYNC B0 ;  /* 0x0000000000007941 */ /* 0x000fea0003800000 */
.L_x_2246:
        /* <DEDUP_REMOVED lines=9> */
.L_x_2165:
[----:B------:R-:W5:Y:S01]  /*9e00*/  LDC R6, c[0x0][0xc] ;  /* 0x00000300ff067b82 */ /* 0x000f620000000800 */
[----:B------:R-:W-:Y:S01]  /*9e10*/  ISETP.NE.AND P1, PT, R0, RZ, PT ;  /* 0x000000ff0000720c */ /* 0x000fe20003f25270 */
[----:B------:R-:W-:Y:S06]  /*9e20*/  BSSY B0, `(.L_x_2249) ;  /* 0x0000011000007945 */ /* 0x000fec0003800000 */
[----:B------:R-:W4:Y:S08]  /*9e30*/  LDC R7, c[0x0][0x10] ;  /* 0x00000400ff077b82 */ /* 0x000f300000000800 */
[----:B------:R-:W0:Y:S01]  /*9e40*/  LDC.64 R2, c[0x0][0x258] ;  /* 0x00009600ff027b82 */ /* 0x000e220000000a00 */
[----:B-----5:R-:W-:-:S02]  /*9e50*/  ISETP.NE.AND P0, PT, R6, 0x1, PT ;  /* 0x000000010600780c */ /* 0x020fc40003f05270 */
[----:B----4-:R-:W-:-:S04]  /*9e60*/  SHF.L.U32 R4, R7, 0x1, RZ ;  /* 0x0000000107047819 */ /* 0x010fc800000006ff */
[----:B------:R-:W-:-:S05]  /*9e70*/  SEL R5, R4, RZ, P0 ;  /* 0x000000ff04057207 */ /* 0x000fca0000000000 */
[----:B0-----:R-:W-:Y:S01]  /*9e80*/  IMAD.WIDE.U32 R2, R5, 0x4, R2 ;  /* 0x0000000405027825 */ /* 0x001fe200078e0002 */
[----:B------:R-:W-:Y:S06]  /*9e90*/  @P1 BRA `(.L_x_2250) ;  /* 0x0000000000241947 */ /* 0x000fec0003800000 */
[----:B------:R-:W0:Y:S01]  /*9ea0*/  S2R R4, SR_LANEID ;  /* 0x0000000000047919 */ /* 0x000e220000000000 */
[----:B------:R-:W-:Y:S02]  /*9eb0*/  VOTEU.ANY UR4, UPT, PT ;  /* 0x0000000000047886 */ /* 0x000fe400038e0100 */
[----:B------:R-:W-:Y:S02]  /*9ec0*/  UFLO.U32 UR5, UR4 ;  /* 0x00000004000572bd */ /* 0x000fe400080e0000 */
[----:B------:R-:W4:Y:S04]  /*9ed0*/  POPC R5, UR4 ;  /* 0x0000000400057d09 */ /* 0x000f280008000000 */
[----:B0-----:R-:W-:-:S13]  /*9ee0*/  ISETP.EQ.U32.AND P0, PT, R4, UR5, PT ;  /* 0x0000000504007c0c */ /* 0x001fda000bf02070 */
[----:B------:R-:W-:Y:S06]  /*9ef0*/  @P0 MEMBAR.ALL.GPU ;  /* 0x0000000000000992 */ /* 0x000fec000000a000 */
[----:B------:R-:W-:-:S00]  /*9f00*/  @P0 ERRBAR ;  /* 0x00000000000009ab */ /* 0x000fc00000000000 */
[----:B------:R-:W-:Y:S06]  /*9f10*/  @P0 CGAERRBAR ;  /* 0x00000000000005ab */ /* 0x000fec0000000000 */
[----:B----4-:R0:W-:Y:S02]  /*9f20*/  @P0 REDG.E.ADD.S32.STRONG.GPU desc[UR22][R2.64], R5 ;  /* 0x000000050200098e */ /* 0x0101e4000c10e396 */
.L_x_2250:
[----:B------:R-:W-:Y:S05]  /*9f30*/  BSYNC B0 ;  /* 0x0000000000007941 */ /* 0x000fea0003800000 */
.L_x_2249:
[----:B------:R-:W4:Y:S01]  /*9f40*/  S2UR UR4, SR_CTAID.X ;  /* 0x00000000000479c3 */ /* 0x000f220000002500 */
[----:B------:R-:W-:Y:S02]  /*9f50*/  IADD3 R4, R6, -0x1, RZ ;  /* 0xffffffff06047810 */ /* 0x000fe40007ffe0ff */
[----:B0-----:R-:W-:-:S05]  /*9f60*/  IADD3 R5, R7, -0x1, RZ ;  /* 0xffffffff07057810 */ /* 0x001fca0007ffe0ff */
[----:B------:R-:W0:Y:S01]  /*9f70*/  S2UR UR5, SR_CTAID.Y ;  /* 0x00000000000579c3 */ /* 0x000e220000002600 */
[----:B----4-:R-:W-:-:S04]  /*9f80*/  ISETP.NE.AND P0, PT, R4, UR4, PT ;  /* 0x0000000404007c0c */ /* 0x010fc8000bf05270 */
[----:B0-----:R-:W-:-:S13]  /*9f90*/  ISETP.NE.OR P0, PT, R5, UR5, P0 ;  /* 0x0000000505007c0c */ /* 0x001fda0008705670 */
[----:B------:R-:W-:Y:S05]  /*9fa0*/  @P0 EXIT ;  /* 0x000000000000094d */ /* 0x000fea0003800000 */
[----:B------:R-:W-:Y:S05]  /*9fb0*/  @P1 BRA `(.L_x_2251) ;  /* 0x0000000000201947 */ /* 0x000fea0003800000 */
[----:B------:R-:W-:-:S05]  /*9fc0*/  IMAD R4, R6, R7, RZ ;  /* 0x0000000706047224 */ /* 0x000fca00078e02ff */
[----:B------:R-:W-:-:S13]  /*9fd0*/  ISETP.NE.AND P0, PT, R4, -0x1, PT ;  /* 0xffffffff0400780c */ /* 0x000fda0003f05270 */
[----:B------:R-:W-:Y:S05]  /*9fe0*/  @!P0 BRA `(.L_x_2251) ;  /* 0x0000000000148947 */ /* 0x000fea0003800000 */
.L_x_2252:
[----:B------:R-:W4:Y:S04]  /*9ff0*/  LDG.E.STRONG.GPU R5, desc[UR22][R2.64] ;  /* 0x0000001602057981 */ /* 0x000f28000c1ef900 */
[----:B----4-:R-:W-:Y:S01]  /*a000*/  CCTL.IVALL ;  /* 0x00000000ff00798f */ /* 0x010fe20002000000 */
[----:B------:R-:W-:Y:S05]  /*a010*/  YIELD ;  /* 0x0000000000007946 */ /* 0x000fea0003800000 */
[----:B------:R-:W-:-:S13]  /*a020*/  ISETP.NE.AND P0, PT, R5, R4, PT ;  /* 0x000000040500720c */ /* 0x000fda0003f05270 */
[----:B------:R-:W-:Y:S05]  /*a030*/  @P0 BRA `(.L_x_2252) ;  /* 0xfffffffc00ec0947 */ /* 0x000fea000383ffff */
.L_x_2251:
        /* <DEDUP_REMOVED lines=13> */
[----:B-12---:R-:W0:Y:S01]  /*a110*/  LDC.64 R14, c[0x0][0x218] ;  /* 0x00008600ff0e7b82 */ /* 0x006e220000000a00 */
        /* <DEDUP_REMOVED lines=11> */
.L_x_2253:
[----:B------:R-:W-:-:S04]  /*a1d0*/  LEA R6, P0, R0, UR4, 0x2 ;  /* 0x0000000400067c11 */ /* 0x000fc8000f8010ff */
[----:B------:R-:W-:Y:S02]  /*a1e0*/  LEA.HI.X R7, R0, UR5, R7, 0x2, P0 ;  /* 0x0000000500077c11 */ /* 0x000fe400080f1407 */
[-C--:B---3--:R-:W-:Y:S02]  /*a1f0*/  LEA R8, P0, R25, R6.reuse, 0x2 ;  /* 0x0000000619087211 */ /* 0x088fe400078010ff */
        /* <DEDUP_REMOVED lines=20> */
.L_x_2254:
        /* <DEDUP_REMOVED lines=12> */
.L_x_5140:


//--------------------- .text._Z35group_norm_nhwc_bwd_one_pass_kernelI11Fp32IOFp32WLi512ELi84ELi672EEv26Group_norm_nhwc_bwd_params --------------------------
	.section	.text._Z35group_norm_nhwc_bwd_one_pass_kernelI11Fp32IOFp32WLi512ELi84ELi672EEv26Group_norm_nhwc_bwd_params,"ax",@progbits
	.align	128
        .global         _Z35group_norm_nhwc_bwd_one_pass_kernelI11Fp32IOFp32WLi512ELi84ELi672EEv26Group_norm_nhwc_bwd_params
        .type           _Z35group_norm_nhwc_bwd_one_pass_kernelI11Fp32IOFp32WLi512ELi84ELi672EEv26Group_norm_nhwc_bwd_params,@function
        .size           _Z35group_norm_nhwc_bwd_one_pass_kernelI11Fp32IOFp32WLi512ELi84ELi672EEv26Group_norm_nhwc_bwd_params,(.L_x_5141 - _Z35group_norm_nhwc_bwd_one_pass_kernelI11Fp32IOFp32WLi512ELi84ELi672EEv26Group_norm_nhwc_bwd_params)
        .other          _Z35group_norm_nhwc_bwd_one_pass_kernelI11Fp32IOFp32WLi512ELi84ELi672EEv26Group_norm_nhwc_bwd_params,@"STO_CUDA_ENTRY STV_DEFAULT"
_Z35group_norm_nhwc_bwd_one_pass_kernelI11Fp32IOFp32WLi512ELi84ELi672EEv26Group_norm_nhwc_bwd_params:
.text._Z35group_norm_nhwc_bwd_one_pass_kernelI11Fp32IOFp32WLi512ELi84ELi672EEv26Group_norm_nhwc_bwd_params:
        /* <DEDUP_REMOVED lines=46> */
[----:B------:R-:W-:Y:S01]  /*02e0*/  IADD3 R2, R16, 0x20, RZ ;  /* 0x0000002010027810 */ /* 0x000fe20007ffe0ff */
[----:B------:R0:W-:Y:S01]  /*02f0*/  STL [R1+0x230], R4 ;  /* 0x0002300401007387 */ /* 0x0001e20000100800 */
[----:B------:R-:W-:-:S03]  /*0300*/  ISETP.LT.U32.AND P1, PT, R0, 0x2a0, !P1 ;  /* 0x000002a00000780c */ /* 0x000fc60004f21070 */
[----:B------:R1:W-:Y:S04]  /*0310*/  STL [R1+0x21c], R3 ;  /* 0x00021c0301007387 */ /* 0x0003e80000100800 */
[----:B------:R2:W-:Y:S01]  /*0320*/  STL [R1+0x228], R2 ;  /* 0x0002280201007387 */ /* 0x0005e20000100800 */
[C---:B0-----:R-:W-:Y:S02]  /*0330*/  IADD3 R4, R16.reuse, 0x10, RZ ;  /* 0x0000001010047810 */ /* 0x041fe40007ffe0ff */
[C---:B------:R-:W-:Y:S02]  /*0340*/  IADD3 R4, R16.reuse, 0x90, RZ ;  /* 0x0000009010047810 */ /* 0x040fe40007ffe0ff */
[C---:B-1----:R-:W-:Y:S02]  /*0350*/  IADD3 R3, R16.reuse, 0x30, RZ ;  /* 0x0000003010037810 */ /* 0x042fe40007ffe0ff */
[----:B------:R-:W-:-:S02]  /*0360*/  IADD3 R3, R16, 0x50, RZ ;  /* 0x0000005010037810 */ /* 0x000fc40007ffe0ff */
[C---:B--2---:R-:W-:Y:S02]  /*0370*/  IADD3 R2, R16.reuse, 0x40, RZ ;  /* 0x0000004010027810 */ /* 0x044fe40007ffe0ff */
[C---:B------:R-:W-:Y:S02]  /*0380*/  IADD3 R2, R16.reuse, 0x60, RZ ;  /* 0x0000006010027810 */ /* 0x040fe40007ffe0ff */
[C---:B------:R-:W-:Y:S02]  /*0390*/  IADD3 R3, R16.reuse, 0x70, RZ ;  /* 0x0000007010037810 */ /* 0x040fe40007ffe0ff */
[C---:B------:R-:W-:Y:S02]  /*03a0*/  IADD3 R2, R16.reuse, 0x80, RZ ;  /* 0x0000008010027810 */ /* 0x040fe40007ffe0ff */
[C---:B------:R-:W-:Y:S02]  /*03b0*/  IADD3 R3, R16.reuse, 0xa0, RZ ;  /* 0x000000a010037810 */ /* 0x040fe40007ffe0ff */
[----:B------:R-:W-:-:S03]  /*03c0*/  IADD3 R2, R16, 0xb0, RZ ;  /* 0x000000b010027810 */ /* 0x000fc60007ffe0ff */
[----:B------:R0:W-:Y:S04]  /*03d0*/  STL [R1+0x224], R3 ;  /* 0x0002240301007387 */ /* 0x0001e80000100800 */
[----:B------:R0:W-:Y:S02]  /*03e0*/  STL [R1+0x220], R2 ;  /* 0x0002200201007387 */ /* 0x0001e40000100800 */
.L_x_2402:
[----:B0-2---:R-:W2:Y:S01]  /*03f0*/  LDL R5, [R1+0x21c] ;  /* 0x00021c0001057983 */ /* 0x005ea20000100800 */
[----:B------:R-:W-:Y:S01]  /*0400*/  ULDC UR14, c[0x0][0x2a0] ;  /* 0x0000a800000e7ab9 */ /* 0x000fe20000000800 */
[----:B------:R-:W-:Y:S01]  /*0410*/  IABS R4, UR8 ;  /* 0x0000000800047c13 */ /* 0x000fe20008000000 */
[----:B------:R-:W-:Y:S01]  /*0420*/  UMOV UR6, URZ ;  /* 0x0000003f00067c82 */ /* 0x000fe20008000000 */
[----:B0-----:R-:W-:Y:S01]  /*0430*/  MOV R2, UR14 ;  /* 0x0000000e00027c02 */ /* 0x001fe20008000f00 */
[----:B------:R-:W-:Y:S01]  /*0440*/  UISETP.GE.AND UP4, UPT, UR8, URZ, UPT ;  /* 0x0000003f0800728c */ /* 0x000fe2000bf86270 */
[----:B------:R-:W-:Y:S01]  /*0450*/  R2UR UR13, R4 ;  /* 0x00000000040d72ca */ /* 0x000fe200000e0000 */
[----:B------:R-:W-:Y:S01]  /*0460*/  ULOP3.LUT UR15, UR8, UR14, URZ, 0x3c, !UPT ;  /* 0x0000000e080f7292 */ /* 0x000fe2000f8e3c3f */
[----:B------:R-:W-:Y:S01]  /*0470*/  IABS R2, R2 ;  /* 0x0000000200027213 */ /* 0x000fe20000000000 */
[----:B-1----:R-:W0:Y:S01]  /*0480*/  @P1 LDC.64 R12, c[0x0][0x288] ;  /* 0x0000a200ff0c1b82 */ /* 0x002e220000000a00 */
[----:B----4-:R-:W-:Y:S01]  /*0490*/  IADD3 R15, R16, 0x140, RZ ;  /* 0x00000140100f7810 */ /* 0x010fe20007ffe0ff */
[----:B------:R-:W-:Y:S01]  /*04a0*/  UISETP.GE.AND UP5, UPT, UR15, URZ, UPT ;  /* 0x0000003f0f00728c */ /* 0x000fe2000bfa6270 */
[----:B------:R-:W-:Y:S01]  /*04b0*/  R2UR UR16, R2 ;  /* 0x00000000021072ca */ /* 0x000fe200000e0000 */
[----:B------:R-:W-:Y:S01]  /*04c0*/  ULDC.64 UR18, c[0x0][0x290] ;  /* 0x0000a40000127ab9 */ /* 0x000fe20000000a00 */
[----:B------:R-:W-:Y:S01]  /*04d0*/  UISETP.NE.AND UP0, UPT, UR14, URZ, UPT ;  /* 0x0000003f0e00728c */ /* 0x000fe2000bf05270 */
[----:B------:R-:W-:-:S02]  /*04e0*/  ISETP.GE.U32.AND P3, PT, R15, UR18, PT ;  /* 0x000000120f007c0c */ /* 0x000fc4000bf66070 */
[----:B-----5:R-:W-:Y:S01]  /*04f0*/  IADD3 R28, R16, 0xd0, RZ ;  /* 0x000000d0101c7810 */ /* 0x020fe20007ffe0ff */
[----:B------:R-:W1:Y:S01]  /*0500*/  @P1 LDC.64 R22, c[0x0][0x230] ;  /* 0x00008c00ff161b82 */ /* 0x000e620000000a00 */
[----:B------:R-:W-:Y:S02]  /*0510*/  SHF.R.S32.HI R7, RZ, 0x1f, R16 ;  /* 0x0000001fff077819 */ /* 0x000fe40000011410 */
[----:B------:R-:W-:Y:S02]  /*0520*/  SHF.R.S32.HI R6, RZ, 0x1f, R28 ;  /* 0x0000001fff067819 */ /* 0x000fe4000001141c */
[----:B------:R-:W-:Y:S02]  /*0530*/  ISETP.GE.U32.AND P4, PT, R28, UR18, PT ;  /* 0x000000121c007c0c */ /* 0x000fe4000bf86070 */
[----:B---3--:R-:W3:Y:S01]  /*0540*/  I2F.RP R2, UR16 ;  /* 0x0000001000027d06 */ /* 0x008ee20008209400 */
[----:B------:R-:W4:Y:S01]  /*0550*/  @P1 LDC.64 R26, c[0x0][0x228] ;  /* 0x00008a00ff1a1b82 */ /* 0x000f220000000a00 */
[----:B------:R-:W-:-:S02]  /*0560*/  ISETP.GE.AND.EX P4, PT, R6, UR19, PT, P4 ;  /* 0x0000001306007c0c */ /* 0x000fc4000bf86340 */
[----:B------:R-:W-:Y:S02]  /*0570*/  IADD3 R24, R16, 0xc0, RZ ;  /* 0x000000c010187810 */ /* 0x000fe40007ffe0ff */
[----:B------:R-:W-:Y:S01]  /*0580*/  SHF.R.S32.HI R25, RZ, 0x1f, R15 ;  /* 0x0000001fff197819 */ /* 0x000fe2000001140f */
[----:B0-----:R-:W-:Y:S01]  /*0590*/  @P1 IMAD R17, R7, R12, RZ ;  /* 0x0000000c07111224 */ /* 0x001fe200078e02ff */
[----:B------:R-:W-:Y:S02]  /*05a0*/  SHF.R.S32.HI R29, RZ, 0x1f, R24 ;  /* 0x0000001fff1d7819 */ /* 0x000fe40000011418 */
[----:B------:R-:W-:Y:S01]  /*05b0*/  ISETP.GE.U32.AND P2, PT, R24, UR18, PT ;  /* 0x0000001218007c0c */ /* 0x000fe2000bf46070 */
[----:B------:R-:W-:Y:S01]  /*05c0*/  @P1 IMAD R17, R16, R13, R17 ;  /* 0x0000000d10111224 */ /* 0x000fe200078e0211 */
[----:B------:R-:W-:Y:S01]  /*05d0*/  ISETP.GT.U32.OR P4, PT, R0, 0x29f, P4 ;  /* 0x0000029f0000780c */ /* 0x000fe20002784470 */
[----:B------:R1:W-:Y:S01]  /*05e0*/  STL.64 [R1+0x308], R28 ;  /* 0x0003081c01007387 */ /* 0x0003e20000100a00 */
[----:B---3--:R-:W0:Y:S01]  /*05f0*/  MUFU.RCP R2, R2 ;  /* 0x0000000200027308 */ /* 0x008e220000001000 */
[----:B------:R-:W-:-:S04]  /*0600*/  ISETP.GE.AND.EX P2, PT, R29, UR19, PT, P2 ;  /* 0x000000131d007c0c */ /* 0x000fc8000bf46320 */
[----:B------:R-:W-:Y:S02]  /*0610*/  ISETP.GT.U32.OR P2, PT, R0, 0x29f, P2 ;  /* 0x0000029f0000780c */ /* 0x000fe40001744470 */
[----:B0-----:R-:W-:-:S11]  /*0620*/  IADD3 R3, R2, 0xffffffe, RZ ;  /* 0x0ffffffe02037810 */ /* 0x001fd60007ffe0ff */
[----:B------:R-:W0:Y:S01]  /*0630*/  @!P2 LDC.64 R20, c[0x0][0x288] ;  /* 0x0000a200ff14ab82 */ /* 0x000e220000000a00 */
[----:B------:R-:W-:Y:S01]  /*0640*/  SHF.R.S32.HI R2, RZ, 0x1f, R15 ;  /* 0x0000001fff027819 */ /* 0x000fe2000001140f */
[----:B------:R-:W3:Y:S03]  /*0650*/  F2I.FTZ.U32.TRUNC.NTZ R3, R3 ;  /* 0x0000000300037305 */ /* 0x000ee6000021f000 */
[----:B------:R-:W-:-:S03]  /*0660*/  ISETP.GE.AND.EX P3, PT, R2, UR19, PT, P3 ;  /* 0x0000001302007c0c */ /* 0x000fc6000bf66330 */
[----:B------:R-:W0:Y:S01]  /*0670*/  @!P2 LDC.64 R18, c[0x0][0x230] ;  /* 0x00008c00ff12ab82 */ /* 0x000e220000000a00 */
[----:B------:R-:W-:Y:S02]  /*0680*/  ISETP.GT.U32.OR P3, PT, R0, 0x29f, P3 ;  /* 0x0000029f0000780c */ /* 0x000fe40001f64470 */
[----:B---3--:R-:W-:-:S11]  /*0690*/  R2UR UR7, R3 ;  /* 0x00000000030772ca */ /* 0x008fd600000e0000 */
[----:B------:R-:W3:Y:S08]  /*06a0*/  @!P3 LDC.64 R6, c[0x0][0x230] ;  /* 0x00008c00ff06bb82 */ /* 0x000ef00000000a00 */
[----:B------:R-:W4:Y:S01]  /*06b0*/  @!P3 LDC.64 R8, c[0x0][0x288] ;  /* 0x0000a200ff08bb82 */ /* 0x000f220000000a00 */
[----:B------:R-:W-:-:S04]  /*06c0*/  UIADD3 UR5, URZ, -UR7, URZ ;  /* 0x800000073f057290 */ /* 0x000fc8000fffe03f */
[----:B------:R-:W-:-:S03]  /*06d0*/  UIMAD UR5, UR5, UR16, URZ ;  /* 0x00000010050572a4 */ /* 0x000fc6000f8e023f */
[----:B------:R-:W0:Y:S01]  /*06e0*/  @!P3 LDC.64 R10, c[0x0][0x228] ;  /* 0x00008a00ff0abb82 */ /* 0x000e220000000a00 */
[----:B------:R-:W-:-:S04]  /*06f0*/  UIMAD.WIDE.U32 UR6, UR7, UR5, UR6 ;  /* 0x00000005070672a5 */ /* 0x000fc8000f8e0006 */
[----:B------:R-:W-:Y:S01]  /*0700*/  UIMAD.WIDE.U32 UR6, UR7, UR13, URZ ;  /* 0x0000000d070672a5 */ /* 0x000fe2000f8e003f */
[----:B---3--:R3:W-:Y:S03]  /*0710*/  STL.64 [R1+0x300], R6 ;  /* 0x0003000601007387 */ /* 0x0087e60000100a00 */
[----:B------:R-:W-:-:S04]  /*0720*/  UIADD3 UR5, -UR7, URZ, URZ ;  /* 0x0000003f07057290 */ /* 0x000fc8000fffe13f */
[----:B------:R-:W-:Y:S02]  /*0730*/  UIMAD UR5, UR16, UR5, UR13 ;  /* 0x00000005100572a4 */ /* 0x000fe4000f8e020d */
[----:B------:R-:W-:Y:S01]  /*0740*/  ULOP3.LUT UR13, URZ, UR14, URZ, 0x33, !UPT ;  /* 0x0000000e3f0d7292 */ /* 0x000fe2000f8e333f */
[----:B----4-:R-:W-:Y:S01]  /*0750*/  @!P3 IMAD R25, R25, R8, RZ ;  /* 0x000000081919b224 */ /* 0x010fe200078e02ff */
[----:B------:R-:W-:Y:S01]  /*0760*/  UISETP.GT.U32.AND UP2, UPT, UR16, UR5, UPT ;  /* 0x000000051000728c */ /* 0x000fe2000bf44070 */
[----:B------:R-:W-:Y:S02]  /*0770*/  ULDC.64 UR14, c[0x0][0x298] ;  /* 0x0000a600000e7ab9 */ /* 0x000fe40000000a00 */
[----:B------:R-:W-:-:S08]  /*0780*/  @!P3 IMAD R25, R15, R9, R25 ;  /* 0x000000090f19b224 */ /* 0x000fd000078e0219 */
        /* <DEDUP_REMOVED lines=17> */
[----:B------:R-:W-:Y:S02]  /*08a0*/  IADD3 R2, P0, R5, UR17, RZ ;  /* 0x0000001105027c10 */ /* 0x000fe4000ff1e0ff */
[----:B------:R-:W-:Y:S02]  /*08b0*/  MOV R5, UR14 ;  /* 0x0000000e00057c02 */ /* 0x000fe40008000f00 */
[----:B------:R-:W-:-:S03]  /*08c0*/  LEA.HI.X.SX32 R3, R4, R3, 0x1, P0 ;  /* 0x0000000304037211 */ /* 0x000fc600000f0eff */
[----:B------:R-:W-:Y:S01]  /*08d0*/  IMAD.WIDE.U32 R2, R5, UR7, R2 ;  /* 0x0000000705027c25 */ /* 0x000fe2000f8e0002 */
[----:B------:R-:W-:-:S04]  /*08e0*/  ULDC.64 UR6, c[0x0][0x248] ;  /* 0x0000920000067ab9 */ /* 0x000fc80000000a00 */
[----:B------:R-:W-:Y:S02]  /*08f0*/  IADD3 R5, R3, UR5, RZ ;  /* 0x0000000503057c10 */ /* 0x000fe4000fffe0ff */
[----:B------:R-:W-:-:S05]  /*0900*/  @P1 MOV R4, R2 ;  /* 0x0000000200041202 */ /* 0x000fca0000000f00 */
[----:B------:R-:W-:-:S05]  /*0910*/  @P1 IMAD.WIDE.U32 R12, R16, R12, R4 ;  /* 0x0000000c100c1225 */ /* 0x000fca00078e0004 */
[----:B------:R-:W-:Y:S02]  /*0920*/  @P1 IADD3 R17, R13, R17, RZ ;  /* 0x000000110d111210 */ /* 0x000fe40007ffe0ff */
[C---:B------:R-:W-:Y:S02]  /*0930*/  @P1 SHF.L.U32 R14, R12.reuse, 0x2, RZ ;  /* 0x000000020c0e1819 */ /* 0x040fe400000006ff */
[----:B------:R-:W-:Y:S02]  /*0940*/  @P1 SHF.L.U64.HI R17, R12, 0x2, R17 ;  /* 0x000000020c111819 */ /* 0x000fe40000010211 */
[C---:B-1----:R-:W-:Y:S02]  /*0950*/  @P1 IADD3 R28, P0, R14.reuse, R22, RZ ;  /* 0x000000160e1c1210 */ /* 0x042fe40007f1e0ff */
[----:B---3--:R-:W-:Y:S02]  /*0960*/  @P1 IADD3 R6, P5, R14, R26, RZ ;  /* 0x0000001a0e061210 */ /* 0x008fe40007fbe0ff */
[----:B------:R-:W-:-:S02]  /*0970*/  @P1 IADD3.X R29, R17, R23, RZ, P0, !PT ;  /* 0x00000017111d1210 */ /* 0x000fc400007fe4ff */
[----:B------:R-:W-:Y:S02]  /*0980*/  MOV R22, R6 ;  /* 0x0000000600167202 */ /* 0x000fe40000000f00 */
[----:B------:R-:W-:Y:S01]  /*0990*/  @!P3 MOV R12, R2 ;  /* 0x00000002000cb202 */ /* 0x000fe20000000f00 */
[----:B------:R1:W-:Y:S01]  /*09a0*/  @P1 STL.64 [R1+0xa0], R28 ;  /* 0x0000a01c01001387 */ /* 0x0003e20000100a00 */
[----:B------:R-:W-:Y:S02]  /*09b0*/  MOV R23, R7 ;  /* 0x0000000700177202 */ /* 0x000fe40000000f00 */
[----:B------:R-:W-:-:S03]  /*09c0*/  @!P3 MOV R13, R5 ;  /* 0x00000005000db202 */ /* 0x000fc60000000f00 */
[----:B------:R-:W-:Y:S01]  /*09d0*/  @!P3 IMAD.WIDE.U32 R8, R15, R8, R12 ;  /* 0x000000080f08b225 */ /* 0x000fe200078e000c */
[----:B-1----:R-:W2:Y:S01]  /*09e0*/  LDL.LU.64 R28, [R1+0x308] ;  /* 0x00030800011c7983 */ /* 0x002ea20000300a00 */
[----:B------:R-:W-:Y:S01]  /*09f0*/  @P1 IADD3.X R23, R17, R27, RZ, P5, !PT ;  /* 0x0000001b11171210 */ /* 0x000fe20002ffe4ff */
[----:B------:R-:W1:Y:S02]  /*0a00*/  @!P2 LDC.64 R14, c[0x0][0x228] ;  /* 0x00008a00ff0eab82 */ /* 0x000e640000000a00 */
[----:B------:R3:W-:Y:S06]  /*0a10*/  @P1 STL [R1+0x58], R6 ;  /* 0x0000580601001387 */ /* 0x0007ec0000100800 */
[----:B------:R-:W4:Y:S01]  /*0a20*/  @!P4 LDC.64 R12, c[0x0][0x288] ;  /* 0x0000a200ff0ccb82 */ /* 0x000f220000000a00 */
[----:B---3--:R-:W3:Y:S01]  /*0a30*/  LDL.LU.64 R6, [R1+0x300] ;  /* 0x0003000001067983 */ /* 0x008ee20000300a00 */
[----:B------:R-:W-:-:S02]  /*0a40*/  @!P3 IADD3 R25, R9, R25, RZ ;  /* 0x000000190919b210 */ /* 0x000fc40007ffe0ff */
[C---:B------:R-:W-:Y:S02]  /*0a50*/  @!P3 SHF.L.U32 R17, R8.reuse, 0x2, RZ ;  /* 0x000000020811b819 */ /* 0x040fe400000006ff */
[----:B------:R-:W-:Y:S02]  /*0a60*/  @!P3 SHF.L.U64.HI R8, R8, 0x2, R25 ;  /* 0x000000020808b819 */ /* 0x000fe40000010219 */
[----:B0-----:R-:W-:-:S04]  /*0a70*/  @!P3 IADD3 R10, P6, R17, R10, RZ ;  /* 0x0000000a110ab210 */ /* 0x001fc80007fde0ff */
[----:B------:R-:W-:Y:S01]  /*0a80*/  @!P3 IADD3.X R11, R8, R11, RZ, P6, !PT ;  /* 0x0000000b080bb210 */ /* 0x000fe200037fe4ff */
[----:B------:R-:W-:Y:S04]  /*0a90*/  @P1 STL [R1+0x5c], R23 ;  /* 0x00005c1701001387 */ /* 0x000fe80000100800 */
[----:B------:R0:W-:Y:S02]  /*0aa0*/  STL.64 [R1+0x2f8], R10 ;  /* 0x0002f80a01007387 */ /* 0x0001e40000100a00 */
[----:B0-----:R-:W-:Y:S02]  /*0ab0*/  CS2R R10, SRZ ;  /* 0x00000000000a7805 */ /* 0x001fe4000001ff00 */
[----:B---3--:R-:W-:-:S04]  /*0ac0*/  @!P3 IADD3 R6, P5, R17, R6, RZ ;  /* 0x000000061106b210 */ /* 0x008fc80007fbe0ff */
[----:B------:R-:W-:-:S05]  /*0ad0*/  @!P3 IADD3.X R7, R8, R7, RZ, P5, !PT ;  /* 0x000000070807b210 */ /* 0x000fca0002ffe4ff */
[----:B------:R-:W3:Y:S01]  /*0ae0*/  @!P3 LDG.E.64 R10, desc[UR22][R6.64] ;  /* 0x00000016060ab981 */ /* 0x000ee2000c1e1b00 */
[----:B--2---:R-:W-:Y:S01]  /*0af0*/  @!P2 IMAD R9, R29, R20, RZ ;  /* 0x000000141d09a224 */ /* 0x004fe200078e02ff */
[----:B------:R-:W-:Y:S02]  /*0b00*/  @!P2 MOV R22, R2 ;  /* 0x000000020016a202 */ /* 0x000fe40000000f00 */
[----:B------:R-:W-:Y:S01]  /*0b10*/  @!P2 MOV R23, R5 ;  /* 0x000000050017a202 */ /* 0x000fe20000000f00 */
[C---:B------:R-:W-:Y:S02]  /*0b20*/  @!P2 IMAD R9, R24.reuse, R21, R9 ;  /* 0x000000151809a224 */ /* 0x040fe400078e0209 */
[----:B------:R-:W-:Y:S01]  /*0b30*/  @!P2 IMAD.WIDE.U32 R20, R24, R20, R22 ;  /* 0x000000141814a225 */ /* 0x000fe200078e0016 */
[----:B------:R-:W-:-:S04]  /*0b40*/  SHF.R.S32.HI R26, RZ, 0x1f, R28 ;  /* 0x0000001fff1a7819 */ /* 0x000fc8000001141c */
[----:B------:R-:W-:Y:S02]  /*0b50*/  @!P2 IADD3 R9, R21, R9, RZ ;  /* 0x000000091509a210 */ /* 0x000fe40007ffe0ff */
[----:B------:R-:W-:Y:S01]  /*0b60*/  @!P2 SHF.L.U32 R8, R20, 0x2, RZ ;  /* 0x000000021408a819 */ /* 0x000fe200000006ff */
[----:B----4-:R-:W-:Y:S01]  /*0b70*/  @!P4 IMAD R17, R26, R12, RZ ;  /* 0x0000000c1a11c224 */ /* 0x010fe200078e02ff */
[----:B------:R-:W-:Y:S01]  /*0b80*/  @!P2 SHF.L.U64.HI R21, R20, 0x2, R9 ;  /* 0x000000021415a819 */ /* 0x000fe20000010209 */
[----:B------:R-:W0:Y:S01]  /*0b90*/  @!P4 LDC.64 R26, c[0x0][0x230] ;  /* 0x00008c00ff1acb82 */ /* 0x000e220000000a00 */
[C---:B------:R-:W-:Y:S01]  /*0ba0*/  @!P2 IADD3 R18, P5, R8.reuse, R18, RZ ;  /* 0x000000120812a210 */ /* 0x040fe20007fbe0ff */
[----:B---3--:R2:W-:Y:S04]  /*0bb0*/  STL.64 [R1+0x1b0], R10 ;  /* 0x0001b00a01007387 */ /* 0x0085e80000100a00 */
[----:B--2---:R-:W2:Y:S01]  /*0bc0*/  LDL.LU.64 R10, [R1+0x2f8] ;  /* 0x0002f800010a7983 */ /* 0x004ea20000300a00 */
[----:B-1----:R-:W-:-:S02]  /*0bd0*/  @!P2 IADD3 R14, P6, R8, R14, RZ ;  /* 0x0000000e080ea210 */ /* 0x002fc40007fde0ff */
[----:B------:R-:W-:Y:S02]  /*0be0*/  @!P4 MOV R8, R2 ;  /* 0x000000020008c202 */ /* 0x000fe40000000f00 */
[----:B------:R-:W-:Y:S01]  /*0bf0*/  @!P4 MOV R9, R5 ;  /* 0x000000050009c202 */ /* 0x000fe20000000f00 */
[C---:B------:R-:W-:Y:S02]  /*0c00*/  @!P4 IMAD R17, R28.reuse, R13, R17 ;  /* 0x0000000d1c11c224 */ /* 0x040fe400078e0211 */
[----:B------:R-:W-:Y:S01]  /*0c10*/  @!P4 IMAD.WIDE.U32 R28, R28, R12, R8 ;  /* 0x0000000c1c1cc225 */ /* 0x000fe200078e0008 */
[----:B------:R-:W-:Y:S01]  /*0c20*/  @!P2 IADD3.X R19, R21, R19, RZ, P5, !PT ;  /* 0x000000131513a210 */ /* 0x000fe20002ffe4ff */
[----:B------:R-:W1:Y:S03]  /*0c30*/  @!P4 LDC.64 R12, c[0x0][0x228] ;  /* 0x00008a00ff0ccb82 */ /* 0x000e660000000a00 */
[----:B------:R-:W-:-:S02]  /*0c40*/  @!P4 IADD3 R17, R29, R17, RZ ;  /* 0x000000111d11c210 */ /* 0x000fc40007ffe0ff */
[----:B------:R-:W-:Y:S02]  /*0c50*/  @!P2 IADD3.X R15, R21, R15, RZ, P6, !PT ;  /* 0x0000000f150fa210 */ /* 0x000fe400037fe4ff */
[C---:B------:R-:W-:Y:S02]  /*0c60*/  @!P4 SHF.L.U32 R21, R28.reuse, 0x2, RZ ;  /* 0x000000021c15c819 */ /* 0x040fe400000006ff */
[----:B------:R-:W-:Y:S02]  /*0c70*/  @!P4 SHF.L.U64.HI R17, R28, 0x2, R17 ;  /* 0x000000021c11c819 */ /* 0x000fe40000010211 */
[----:B------:R-:W-:-:S06]  /*0c80*/  CS2R R28, SRZ ;  /* 0x00000000001c7805 */ /* 0x000fcc000001ff00 */
[----:B--2---:R-:W2:Y:S01]  /*0c90*/  @!P3 LDG.E.64 R28, desc[UR22][R10.64] ;  /* 0x000000160a1cb981 */ /* 0x004ea2000c1e1b00 */
[----:B0-----:R-:W-:-:S04]  /*0ca0*/  @!P4 IADD3 R26, P6, R21, R26, RZ ;  /* 0x0000001a151ac210 */ /* 0x001fc80007fde0ff */
[----:B------:R-:W-:Y:S02]  /*0cb0*/  @!P4 IADD3.X R27, R17, R27, RZ, P6, !PT ;  /* 0x0000001b111bc210 */ /* 0x000fe400037fe4ff */
[----:B-1----:R-:W-:-:S04]  /*0cc0*/  @!P4 IADD3 R12, P6, R21, R12, RZ ;  /* 0x0000000c150cc210 */ /* 0x002fc80007fde0ff */
[----:B------:R-:W-:Y:S01]  /*0cd0*/  @!P4 IADD3.X R13, R17, R13, RZ, P6, !PT ;  /* 0x0000000d110dc210 */ /* 0x000fe200037fe4ff */
[----:B------:R0:W-:Y:S02]  /*0ce0*/  STL.64 [R1+0x2f0], R26 ;  /* 0x0002f01a01007387 */ /* 0x0001e40000100a00 */
[----:B0-----:R-:W-:-:S06]  /*0cf0*/  CS2R R26, SRZ ;  /* 0x00000000001a7805 */ /* 0x001fcc000001ff00 */
[----:B------:R-:W3:Y:S04]  /*0d00*/  @!P2 LDG.E.64 R26, desc[UR22][R14.64] ;  /* 0x000000160e1aa981 */ /* 0x000ee8000c1e1b00 */
[----:B--2---:R-:W-:Y:S04]  /*0d10*/  STL.64 [R1+0x188], R28 ;  /* 0x0001881c01007387 */ /* 0x004fe80000100a00 */
[----:B------:R0:W-:Y:S02]  /*0d20*/  STL.64 [R1+0x2e8], R12 ;  /* 0x0002e80c01007387 */ /* 0x0001e40000100a00 */
[----:B0-----:R-:W-:-:S06]  /*0d30*/  CS2R R12, SRZ ;  /* 0x00000000000c7805 */ /* 0x001fcc000001ff00 */
[----:B------:R-:W2:Y:S04]  /*0d40*/  @!P2 LDG.E.64 R12, desc[UR22][R18.64] ;  /* 0x00000016120ca981 */ /* 0x000ea8000c1e1b00 */
[----:B--2---:R-:W-:Y:S04]  /*0d50*/  STL.64 [R1+0xb8], R12 ;  /* 0x0000b80c01007387 */ /* 0x004fe80000100a00 */
[----:B---3--:R0:W-:Y:S04]  /*0d60*/  STL.64 [R1+0xe0], R26 ;  /* 0x0000e01a01007387 */ /* 0x0081e80000100a00 */
[----:B0-----:R-:W2:Y:S01]  /*0d70*/  LDL.LU.64 R26, [R1+0x2f0] ;  /* 0x0002f000011a7983 */ /* 0x001ea20000300a00 */
[----:B------:R-:W-:-:S04]  /*0d80*/  IADD3 R12, R16, 0x110, RZ ;  /* 0x00000110100c7810 */ /* 0x000fc80007ffe0ff */
[----:B------:R-:W-:Y:S02]  /*0d90*/  ISETP.GE.U32.AND P2, PT, R12, UR18, PT ;  /* 0x000000120c007c0c */ /* 0x000fe4000bf46070 */
[----:B------:R-:W-:-:S04]  /*0da0*/  SHF.R.S32.HI R12, RZ, 0x1f, R12 ;  /* 0x0000001fff0c7819 */ /* 0x000fc8000001140c */
[----:B------:R-:W-:Y:S02]  /*0db0*/  ISETP.GE.AND.EX P2, PT, R12, UR19, PT, P2 ;  /* 0x000000130c007c0c */ /* 0x000fe4000bf46320 */
[----:B------:R-:W-:Y:S02]  /*0dc0*/  CS2R R12, SRZ ;  /* 0x00000000000c7805 */ /* 0x000fe4000001ff00 */
[----:B------:R-:W-:-:S04]  /*0dd0*/  IADD3 R25, R16, 0xe0, RZ ;  /* 0x000000e010197810 */ /* 0x000fc80007ffe0ff */
[----:B------:R-:W-:Y:S02]  /*0de0*/  ISETP.GE.U32.AND P0, PT, R25, UR18, PT ;  /* 0x0000001219007c0c */ /* 0x000fe4000bf06070 */
[----:B------:R-:W-:-:S04]  /*0df0*/  SHF.R.S32.HI R22, RZ, 0x1f, R25 ;  /* 0x0000001fff167819 */ /* 0x000fc80000011419 */
[----:B------:R-:W-:-:S04]  /*0e00*/  ISETP.GE.AND.EX P0, PT, R22, UR19, PT, P0 ;  /* 0x0000001316007c0c */ /* 0x000fc8000bf06300 */
[----:B------:R-:W-:Y:S02]  /*0e10*/  ISETP.GT.U32.OR P0, PT, R0, 0x29f, P0 ;  /* 0x0000029f0000780c */ /* 0x000fe40000704470 */
[----:B------:R-:W-:-:S11]  /*0e20*/  IADD3 R23, R16, 0x100, RZ ;  /* 0x0000010010177810 */ /* 0x000fd60007ffe0ff */
[----:B------:R-:W0:Y:S01]  /*0e30*/  @!P0 LDC.64 R8, c[0x0][0x288] ;  /* 0x0000a200ff088b82 */ /* 0x000e220000000a00 */
[----:B--2---:R-:W2:Y:S01]  /*0e40*/  @!P4 LDG.E.64 R12, desc[UR22][R26.64] ;  /* 0x000000161a0cc981 */ /* 0x004ea2000c1e1b00 */
[----:B------:R-:W-:Y:S02]  /*0e50*/  SHF.R.S32.HI R6, RZ, 0x1f, R23 ;  /* 0x0000001fff067819 */ /* 0x000fe40000011417 */
[----:B------:R-:W-:-:S04]  /*0e60*/  ISETP.GE.U32.AND P3, PT, R23, UR18, PT ;  /* 0x0000001217007c0c */ /* 0x000fc8000bf66070 */
[----:B------:R-:W-:Y:S02]  /*0e70*/  ISETP.GE.AND.EX P3, PT, R6, UR19, PT, P3 ;  /* 0x0000001306007c0c */ /* 0x000fe4000bf66330 */
[----:B------:R-:W1:Y:S01]  /*0e80*/  @!P0 LDC.64 R6, c[0x0][0x230] ;  /* 0x00008c00ff068b82 */ /* 0x000e620000000a00 */
[----:B0-----:R-:W-:Y:S01]  /*0e90*/  @!P0 IMAD R22, R22, R8, RZ ;  /* 0x0000000816168224 */ /* 0x001fe200078e02ff */
[----:B------:R-:W-:Y:S02]  /*0ea0*/  @!P0 MOV R10, R2 ;  /* 0x00000002000a8202 */ /* 0x000fe40000000f00 */
[----:B------:R-:W-:Y:S01]  /*0eb0*/  @!P0 MOV R11, R5 ;  /* 0x00000005000b8202 */ /* 0x000fe20000000f00 */
[C---:B------:R-:W-:Y:S01]  /*0ec0*/  @!P0 IMAD R17, R25.reuse, R9, R22 ;  /* 0x0000000919118224 */ /* 0x040fe200078e0216 */
[----:B------:R-:W-:Y:S02]  /*0ed0*/  IADD3 R20, R16, 0xf0, RZ ;  /* 0x000000f010147810 */ /* 0x000fe40007ffe0ff */
[----:B------:R-:W-:Y:S01]  /*0ee0*/  ISETP.GT.U32.OR P3, PT, R0, 0x29f, P3 ;  /* 0x0000029f0000780c */ /* 0x000fe20001f64470 */
[----:B------:R-:W-:Y:S01]  /*0ef0*/  @!P0 IMAD.WIDE.U32 R8, R25, R8, R10 ;  /* 0x0000000819088225 */ /* 0x000fe200078e000a */
[----:B------:R-:W0:Y:S04]  /*0f00*/  @!P0 LDC.64 R22, c[0x0][0x228] ;  /* 0x00008a00ff168b82 */ /* 0x000e280000000a00 */
[----:B------:R-:W-:-:S02]  /*0f10*/  @!P0 IADD3 R9, R9, R17, RZ ;  /* 0x0000001109098210 */ /* 0x000fc40007ffe0ff */
[C---:B------:R-:W-:Y:S02]  /*0f20*/  @!P0 SHF.L.U32 R17, R8.reuse, 0x2, RZ ;  /* 0x0000000208118819 */ /* 0x040fe400000006ff */
[----:B------:R-:W-:Y:S02]  /*0f30*/  @!P0 SHF.L.U64.HI R8, R8, 0x2, R9 ;  /* 0x0000000208088819 */ /* 0x000fe40000010209 */
[----:B------:R-:W-:Y:S01]  /*0f40*/  ISETP.GE.U32.AND P5, PT, R20, UR18, PT ;  /* 0x0000001214007c0c */ /* 0x000fe2000bfa6070 */
[----:B------:R-:W3:Y:S01]  /*0f50*/  @!P3 LDC.64 R10, c[0x0][0x288] ;  /* 0x0000a200ff0abb82 */ /* 0x000ee20000000a00 */
[----:B-1----:R-:W-:-:S04]  /*0f60*/  @!P0 IADD3 R6, P6, R17, R6, RZ ;  /* 0x0000000611068210 */ /* 0x002fc80007fde0ff */
[----:B------:R-:W-:-:S05]  /*0f70*/  @!P0 IADD3.X R7, R8, R7, RZ, P6, !PT ;  /* 0x0000000708078210 */ /* 0x000fca00037fe4ff */
[----:B------:R-:W-:Y:S04]  /*0f80*/  STL.64 [R1+0x2e0], R6 ;  /* 0x0002e00601007387 */ /* 0x000fe80000100a00 */
[----:B--2---:R1:W-:Y:S04]  /*0f90*/  STL.64 [R1+0xc0], R12 ;  /* 0x0000c00c01007387 */ /* 0x0043e80000100a00 */
[----:B-1----:R-:W2:Y:S01]  /*0fa0*/  LDL.LU.64 R12, [R1+0x2e8] ;  /* 0x0002e800010c7983 */ /* 0x002ea20000300a00 */
[----:B------:R-:W-:-:S06]  /*0fb0*/  CS2R R6, SRZ ;  /* 0x0000000000067805 */ /* 0x000fcc000001ff00 */
[----:B--2---:R-:W2:Y:S01]  /*0fc0*/  @!P4 LDG.E.64 R6, desc[UR22][R12.64] ;  /* 0x000000160c06c981 */ /* 0x004ea2000c1e1b00 */
[----:B------:R-:W-:-:S04]  /*0fd0*/  SHF.R.S32.HI R24, RZ, 0x1f, R20 ;  /* 0x0000001fff187819 */ /* 0x000fc80000011414 */
[----:B------:R-:W-:-:S04]  /*0fe0*/  ISETP.GE.AND.EX P5, PT, R24, UR19, PT, P5 ;  /* 0x0000001318007c0c */ /* 0x000fc8000bfa6350 */
[----:B------:R-:W-:-:S13]  /*0ff0*/  ISETP.GT.U32.OR P5, PT, R0, 0x29f, P5 ;  /* 0x0000029f0000780c */ /* 0x000fda0002fa4470 */
[----:B------:R-:W1:Y:S01]  /*1000*/  @!P5 LDC.64 R28, c[0x0][0x288] ;  /* 0x0000a200ff1cdb82 */ /* 0x000e620000000a00 */
[----:B------:R-:W-:Y:S02]  /*1010*/  @!P5 MOV R14, R2 ;  /* 0x00000002000ed202 */ /* 0x000fe40000000f00 */
[----:B------:R-:W-:Y:S02]  /*1020*/  @!P5 MOV R15, R5 ;  /* 0x00000005000fd202 */ /* 0x000fe40000000f00 */
[----:B------:R-:W-:-:S03]  /*1030*/  IADD3 R21, R16, 0x100, RZ ;  /* 0x0000010010157810 */ /* 0x000fc60007ffe0ff */
[----:B------:R-:W4:Y:S01]  /*1040*/  @!P5 LDC.64 R18, c[0x0][0x230] ;  /* 0x00008c00ff12db82 */ /* 0x000f220000000a00 */
[----:B------:R-:W-:Y:S02]  /*1050*/  SHF.R.S32.HI R21, RZ, 0x1f, R21 ;  /* 0x0000001fff157819 */ /* 0x000fe40000011415 */
[----:B0-----:R-:W-:Y:S01]  /*1060*/  @!P0 IADD3 R22, P6, R17, R22, RZ ;  /* 0x0000001611168210 */ /* 0x001fe20007fde0ff */
[----:B-1----:R-:W-:-:S04]  /*1070*/  @!P5 IMAD R24, R24, R28, RZ ;  /* 0x0000001c1818d224 */ /* 0x002fc800078e02ff */
[C---:B------:R-:W-:Y:S01]  /*1080*/  @!P5 IMAD R9, R20.reuse, R29, R24 ;  /* 0x0000001d1409d224 */ /* 0x040fe200078e0218 */
[----:B--2---:R0:W-:Y:S01]  /*1090*/  STL.64 [R1+0xf0], R6 ;  /* 0x0000f00601007387 */ /* 0x0041e20000100a00 */
[----:B------:R-:W-:Y:S01]  /*10a0*/  @!P5 IMAD.WIDE.U32 R28, R20, R28, R14 ;  /* 0x0000001c141cd225 */ /* 0x000fe200078e000e */
[----:B------:R-:W1:Y:S02]  /*10b0*/  @!P5 LDC.64 R24, c[0x0][0x228] ;  /* 0x00008a00ff18db82 */ /* 0x000e640000000a00 */
[----:B0-----:R-:W2:Y:S02]  /*10c0*/  LDL.LU.64 R6, [R1+0x2e0] ;  /* 0x0002e00001067983 */ /* 0x001ea40000300a00 */
[----:B------:R-:W-:Y:S01]  /*10d0*/  @!P5 IADD3 R9, R29, R9, RZ ;  /* 0x000000091d09d210 */ /* 0x000fe20007ffe0ff */
[----:B---3--:R-:W-:Y:S01]  /*10e0*/  @!P3 IMAD R29, R21, R10, RZ ;  /* 0x0000000a151db224 */ /* 0x008fe200078e02ff */
[----:B------:R-:W-:Y:S02]  /*10f0*/  @!P5 SHF.L.U32 R17, R28, 0x2, RZ ;  /* 0x000000021c11d819 */ /* 0x000fe400000006ff */
[----:B------:R-:W0:Y:S01]  /*1100*/  @!P3 LDC.64 R14, c[0x0][0x230] ;  /* 0x00008c00ff0ebb82 */ /* 0x000e220000000a00 */
[----:B------:R-:W-:-:S02]  /*1110*/  @!P0 IADD3.X R23, R8, R23, RZ, P6, !PT ;  /* 0x0000001708178210 */ /* 0x000fc400037fe4ff */
[----:B------:R-:W-:Y:S02]  /*1120*/  IADD3 R21, R16, 0x100, RZ ;  /* 0x0000010010157810 */ /* 0x000fe40007ffe0ff */
[----:B------:R-:W-:Y:S02]  /*1130*/  @!P5 SHF.L.U64.HI R28, R28, 0x2, R9 ;  /* 0x000000021c1cd819 */ /* 0x000fe40000010209 */
[----:B------:R-:W-:Y:S02]  /*1140*/  @!P3 MOV R8, R2 ;  /* 0x000000020008b202 */ /* 0x000fe40000000f00 */
[----:B------:R-:W-:Y:S01]  /*1150*/  @!P3 MOV R9, R5 ;  /* 0x000000050009b202 */ /* 0x000fe20000000f00 */
[C---:B------:R-:W-:Y:S02]  /*1160*/  @!P3 IMAD R29, R21.reuse, R11, R29 ;  /* 0x0000000b151db224 */ /* 0x040fe400078e021d */
[----:B------:R-:W-:Y:S02]  /*1170*/  @!P3 IMAD.WIDE.U32 R10, R21, R10, R8 ;  /* 0x0000000a150ab225 */ /* 0x000fe400078e0008 */
[----:B------:R-:W3:Y:S01]  /*1180*/  @!P3 LDC.64 R20, c[0x0][0x228] ;  /* 0x00008a00ff14bb82 */ /* 0x000ee20000000a00 */
[----:B----4-:R-:W-:-:S02]  /*1190*/  @!P5 IADD3 R18, P6, R17, R18, RZ ;  /* 0x000000121112d210 */ /* 0x010fc40007fde0ff */
[----:B------:R-:W-:Y:S02]  /*11a0*/  @!P3 IADD3 R29, R11, R29, RZ ;  /* 0x0000001d0b1db210 */ /* 0x000fe40007ffe0ff */
[----:B------:R-:W-:Y:S02]  /*11b0*/  @!P5 IADD3.X R19, R28, R19, RZ, P6, !PT ;  /* 0x000000131c13d210 */ /* 0x000fe400037fe4ff */
[----:B-1----:R-:W-:Y:S02]  /*11c0*/  @!P5 IADD3 R24, P6, R17, R24, RZ ;  /* 0x000000181118d210 */ /* 0x002fe40007fde0ff */
[----:B------:R-:W-:Y:S02]  /*11d0*/  @!P3 SHF.L.U32 R11, R10, 0x2, RZ ;  /* 0x000000020a0bb819 */ /* 0x000fe400000006ff */
[----:B------:R-:W-:Y:S02]  /*11e0*/  @!P5 IADD3.X R25, R28, R25, RZ, P6, !PT ;  /* 0x000000191c19d210 */ /* 0x000fe400037fe4ff */
[----:B------:R-:W-:-:S02]  /*11f0*/  @!P3 SHF.L.U64.HI R29, R10, 0x2, R29 ;  /* 0x000000020a1db819 */ /* 0x000fc4000001021d */
[----:B0-----:R-:W-:-:S04]  /*1200*/  @!P3 IADD3 R14, P6, R11, R14, RZ ;  /* 0x0000000e0b0eb210 */ /* 0x001fc80007fde0ff */
[----:B------:R-:W-:Y:S02]  /*1210*/  @!P3 IADD3.X R15, R29, R15, RZ, P6, !PT ;  /* 0x0000000f1d0fb210 */ /* 0x000fe400037fe4ff */
[----:B---3--:R-:W-:-:S04]  /*1220*/  @!P3 IADD3 R20, P6, R11, R20, RZ ;  /* 0x000000140b14b210 */ /* 0x008fc80007fde0ff */
[----:B------:R-:W-:Y:S02]  /*1230*/  @!P3 IADD3.X R21, R29, R21, RZ, P6, !PT ;  /* 0x000000151d15b210 */ /* 0x000fe400037fe4ff */
[----:B------:R-:W-:-:S03]  /*1240*/  CS2R R28, SRZ ;  /* 0x00000000001c7805 */ /* 0x000fc6000001ff00 */
[----:B------:R0:W-:Y:S02]  /*1250*/  STL.64 [R1+0x2d8], R20 ;  /* 0x0002d81401007387 */ /* 0x0001e40000100a00 */
[----:B0-----:R-:W-:-:S06]  /*1260*/  CS2R R20, SRZ ;  /* 0x0000000000147805 */ /* 0x001fcc000001ff00 */
[----:B------:R0:W3:Y:S04]  /*1270*/  @!P0 LDG.E.64 R20, desc[UR22][R22.64] ;  /* 0x0000001616148981 */ /* 0x0000e8000c1e1b00 */
[----:B--2---:R-:W2:Y:S01]  /*1280*/  @!P0 LDG.E.64 R28, desc[UR22][R6.64] ;  /* 0x00000016061c8981 */ /* 0x004ea2000c1e1b00 */
[----:B0-----:R-:W-:-:S06]  /*1290*/  CS2R R22, SRZ ;  /* 0x0000000000167805 */ /* 0x001fcc000001ff00 */
[----:B------:R-:W4:Y:S04]  /*12a0*/  @!P5 LDG.E.64 R22, desc[UR22][R18.64] ;  /* 0x000000161216d981 */ /* 0x000f28000c1e1b00 */
[----:B--2---:R0:W-:Y:S02]  /*12b0*/  STL.64 [R1+0xc8], R28 ;  /* 0x0000c81c01007387 */ /* 0x0041e40000100a00 */
[----:B0-----:R-:W-:-:S05]  /*12c0*/  IADD3 R28, R16, 0x130, RZ ;  /* 0x00000130101c7810 */ /* 0x001fca0007ffe0ff */
[----:B------:R-:W-:Y:S04]  /*12d0*/  STL [R1+0x2d0], R28 ;  /* 0x0002d01c01007387 */ /* 0x000fe80000100800 */
[----:B---3--:R0:W-:Y:S02]  /*12e0*/  STL.64 [R1+0x110], R20 ;  /* 0x0001101401007387 */ /* 0x0081e40000100a00 */
[----:B0-----:R-:W-:-:S06]  /*12f0*/  CS2R R20, SRZ ;  /* 0x0000000000147805 */ /* 0x001fcc000001ff00 */
[----:B------:R-:W2:Y:S04]  /*1300*/  @!P5 LDG.E.64 R20, desc[UR22][R24.64] ;  /* 0x000000161814d981 */ /* 0x000ea8000c1e1b00 */
[----:B----4-:R-:W-:Y:S04]  /*1310*/  STL.64 [R1+0xd8], R22 ;  /* 0x0000d81601007387 */ /* 0x010fe80000100a00 */
[----:B--2---:R0:W-:Y:S02]  /*1320*/  STL.64 [R1+0x118], R20 ;  /* 0x0001181401007387 */ /* 0x0041e40000100a00 */
[----:B0-----:R-:W-:-:S06]  /*1330*/  CS2R R20, SRZ ;  /* 0x0000000000147805 */ /* 0x001fcc000001ff00 */
[----:B------:R-:W2:Y:S01]  /*1340*/  @!P3 LDG.E.64 R20, desc[UR22][R14.64] ;  /* 0x000000160e14b981 */ /* 0x000ea2000c1e1b00 */
[----:B------:R-:W-:Y:S02]  /*1350*/  ISETP.GT.U32.OR P2, PT, R0, 0x29f, P2 ;  /* 0x0000029f0000780c */ /* 0x000fe40001744470 */
[----:B------:R-:W-:-:S04]  /*1360*/  IADD3 R27, R16, 0x120, RZ ;  /* 0x00000120101b7810 */ /* 0x000fc80007ffe0ff */
[----:B------:R-:W-:Y:S02]  /*1370*/  ISETP.GE.U32.AND P4, PT, R27, UR18, PT ;  /* 0x000000121b007c0c */ /* 0x000fe4000bf86070 */
[----:B------:R-:W-:-:S05]  /*1380*/  SHF.R.S32.HI R12, RZ, 0x1f, R27 ;  /* 0x0000001fff0c7819 */ /* 0x000fca000001141b */
[----:B------:R-:W0:Y:S01]  /*1390*/  @!P2 LDC.64 R8, c[0x0][0x288] ;  /* 0x0000a200ff08ab82 */ /* 0x000e220000000a00 */
[----:B------:R-:W-:Y:S02]  /*13a0*/  ISETP.GE.AND.EX P4, PT, R12, UR19, PT, P4 ;  /* 0x000000130c007c0c */ /* 0x000fe4000bf86340 */
[----:B------:R-:W-:Y:S02]  /*13b0*/  IADD3 R27, R16, 0x110, RZ ;  /* 0x00000110101b7810 */ /* 0x000fe40007ffe0ff */
[----:B------:R-:W-:Y:S02]  /*13c0*/  ISETP.GT.U32.OR P4, PT, R0, 0x29f, P4 ;  /* 0x0000029f0000780c */ /* 0x000fe40002784470 */
[----:B------:R-:W-:Y:S02]  /*13d0*/  SHF.R.S32.HI R27, RZ, 0x1f, R27 ;  /* 0x0000001fff1b7819 */ /* 0x000fe4000001141b */
[----:B------:R-:W-:Y:S02]  /*13e0*/  IADD3 R13, R16, 0x110, RZ ;  /* 0x00000110100d7810 */ /* 0x000fe40007ffe0ff */
[----:B------:R-:W-:-:S07]  /*13f0*/  @!P2 MOV R26, R2 ;  /* 0x00000002001aa202 */ /* 0x000fce0000000f00 */
[----:B------:R-:W1:Y:S01]  /*1400*/  @!P4 LDC.64 R10, c[0x0][0x288] ;  /* 0x0000a200ff0acb82 */ /* 0x000e620000000a00 */
[----:B0-----:R-:W-:Y:S01]  /*1410*/  @!P2 IMAD R17, R27, R8, RZ ;  /* 0x000000081b11a224 */ /* 0x001fe200078e02ff */
[----:B------:R-:W-:-:S06]  /*1420*/  @!P2 MOV R27, R5 ;  /* 0x00000005001ba202 */ /* 0x000fcc0000000f00 */
[----:B------:R-:W0:Y:S01]  /*1430*/  @!P4 LDC.64 R22, c[0x0][0x228] ;  /* 0x00008a00ff16cb82 */ /* 0x000e220000000a00 */
[C---:B------:R-:W-:Y:S01]  /*1440*/  @!P2 IMAD R17, R13.reuse, R9, R17 ;  /* 0x000000090d11a224 */ /* 0x040fe200078e0211 */
[----:B--2---:R2:W-:Y:S04]  /*1450*/  STL.64 [R1+0xe8], R20 ;  /* 0x0000e81401007387 */ /* 0x0045e80000100a00 */
[----:B--2---:R-:W2:Y:S01]  /*1460*/  LDL.LU.64 R20, [R1+0x2d8] ;  /* 0x0002d80001147983 */ /* 0x004ea20000300a00 */
[----:B------:R-:W-:Y:S02]  /*1470*/  @!P2 IMAD.WIDE.U32 R26, R13, R8, R26 ;  /* 0x000000080d1aa225 */ /* 0x000fe400078e001a */
[----:B------:R-:W3:Y:S08]  /*1480*/  @!P2 LDC.64 R12, c[0x0][0x230] ;  /* 0x00008c00ff0cab82 */ /* 0x000ef00000000a00 */
[----:B------:R-:W4:Y:S01]  /*1490*/  @!P2 LDC.64 R8, c[0x0][0x228] ;  /* 0x00008a00ff08ab82 */ /* 0x000f220000000a00 */
[----:B------:R-:W-:-:S04]  /*14a0*/  IADD3 R29, R16, 0x120, RZ ;  /* 0x00000120101d7810 */ /* 0x000fc80007ffe0ff */
[----:B------:R-:W-:Y:S02]  /*14b0*/  SHF.R.S32.HI R29, RZ, 0x1f, R29 ;  /* 0x0000001fff1d7819 */ /* 0x000fe4000001141d */
[----:B------:R-:W-:Y:S02]  /*14c0*/  @!P2 IADD3 R6, R27, R17, RZ ;  /* 0x000000111b06a210 */ /* 0x000fe40007ffe0ff */
[----:B------:R-:W-:Y:S01]  /*14d0*/  @!P2 SHF.L.U32 R7, R26, 0x2, RZ ;  /* 0x000000021a07a819 */ /* 0x000fe200000006ff */
[----:B-1----:R-:W-:Y:S01]  /*14e0*/  @!P4 IMAD R17, R29, R10, RZ ;  /* 0x0000000a1d11c224 */ /* 0x002fe200078e02ff */
[----:B------:R-:W-:Y:S02]  /*14f0*/  IADD3 R29, R16, 0x120, RZ ;  /* 0x00000120101d7810 */ /* 0x000fe40007ffe0ff */
[----:B------:R-:W-:Y:S02]  /*1500*/  @!P4 MOV R18, R2 ;  /* 0x000000020012c202 */ /* 0x000fe40000000f00 */
[----:B------:R-:W-:-:S02]  /*1510*/  @!P4 MOV R19, R5 ;  /* 0x000000050013c202 */ /* 0x000fc40000000f00 */
[C---:B---3--:R-:W-:Y:S02]  /*1520*/  @!P2 IADD3 R12, P5, R7.reuse, R12, RZ ;  /* 0x0000000c070ca210 */ /* 0x048fe40007fbe0ff */
[----:B----4-:R-:W-:Y:S01]  /*1530*/  @!P2 IADD3 R8, P6, R7, R8, RZ ;  /* 0x000000080708a210 */ /* 0x010fe20007fde0ff */
[C---:B------:R-:W-:Y:S02]  /*1540*/  @!P4 IMAD R7, R29.reuse, R11, R17 ;  /* 0x0000000b1d07c224 */ /* 0x040fe400078e0211 */
[----:B------:R-:W-:Y:S01]  /*1550*/  @!P4 IMAD.WIDE.U32 R10, R29, R10, R18 ;  /* 0x0000000a1d0ac225 */ /* 0x000fe200078e0012 */
[----:B------:R-:W-:Y:S01]  /*1560*/  @!P2 SHF.L.U64.HI R6, R26, 0x2, R6 ;  /* 0x000000021a06a819 */ /* 0x000fe20000010206 */
[----:B------:R-:W1:Y:S03]  /*1570*/  @!P4 LDC.64 R18, c[0x0][0x230] ;  /* 0x00008c00ff12cb82 */ /* 0x000e660000000a00 */
[----:B------:R-:W-:-:S02]  /*1580*/  @!P4 IADD3 R7, R11, R7, RZ ;  /* 0x000000070b07c210 */ /* 0x000fc40007ffe0ff */
[C---:B------:R-:W-:Y:S02]  /*1590*/  @!P2 IADD3.X R13, R6.reuse, R13, RZ, P5, !PT ;  /* 0x0000000d060da210 */ /* 0x040fe40002ffe4ff */
[----:B------:R-:W-:Y:S02]  /*15a0*/  @!P2 IADD3.X R9, R6, R9, RZ, P6, !PT ;  /* 0x000000090609a210 */ /* 0x000fe400037fe4ff */
[C---:B------:R-:W-:Y:S02]  /*15b0*/  @!P4 SHF.L.U32 R6, R10.reuse, 0x2, RZ ;  /* 0x000000020a06c819 */ /* 0x040fe400000006ff */
[----:B------:R-:W-:Y:S02]  /*15c0*/  @!P4 SHF.L.U64.HI R17, R10, 0x2, R7 ;  /* 0x000000020a11c819 */ /* 0x000fe40000010207 */
[----:B------:R-:W-:-:S06]  /*15d0*/  CS2R R10, SRZ ;  /* 0x00000000000a7805 */ /* 0x000fcc000001ff00 */
[----:B--2---:R-:W2:Y:S01]  /*15e0*/  @!P3 LDG.E.64 R10, desc[UR22][R20.64] ;  /* 0x00000016140ab981 */ /* 0x004ea2000c1e1b00 */
[----:B------:R-:W-:Y:S02]  /*15f0*/  ISETP.GE.U32.AND P0, PT, R28, UR18, PT ;  /* 0x000000121c007c0c */ /* 0x000fe4000bf06070 */
[----:B------:R-:W-:-:S04]  /*1600*/  SHF.R.S32.HI R28, RZ, 0x1f, R28 ;  /* 0x0000001fff1c7819 */ /* 0x000fc8000001141c */
[----:B------:R-:W-:-:S04]  /*1610*/  ISETP.GE.AND.EX P0, PT, R28, UR19, PT, P0 ;  /* 0x000000131c007c0c */ /* 0x000fc8000bf06300 */
[----:B------:R-:W-:-:S13]  /*1620*/  ISETP.GT.U32.OR P0, PT, R0, 0x29f, P0 ;  /* 0x0000029f0000780c */ /* 0x000fda0000704470 */
[----:B------:R-:W3:Y:S01]  /*1630*/  @!P0 LDC.64 R24, c[0x0][0x288] ;  /* 0x0000a200ff188b82 */ /* 0x000ee20000000a00 */
[----:B------:R-:W-:Y:S02]  /*1640*/  IADD3 R27, R16, 0x170, RZ ;  /* 0x00000170101b7810 */ /* 0x000fe40007ffe0ff */
[----:B-1----:R-:W-:Y:S02]  /*1650*/  @!P4 IADD3 R18, P6, R6, R18, RZ ;  /* 0x000000120612c210 */ /* 0x002fe40007fde0ff */
[----:B------:R-:W-:-:S03]  /*1660*/  IADD3 R26, R16, 0x150, RZ ;  /* 0x00000150101a7810 */ /* 0x000fc60007ffe0ff */
[----:B------:R-:W1:Y:S01]  /*1670*/  @!P0 LDC.64 R14, c[0x0][0x230] ;  /* 0x00008c00ff0e8b82 */ /* 0x000e620000000a00 */
[----:B---3--:R-:W-:Y:S01]  /*1680*/  @!P0 IMAD R7, R28, R24, RZ ;  /* 0x000000181c078224 */ /* 0x008fe200078e02ff */
[----:B------:R-:W-:Y:S01]  /*1690*/  SHF.R.S32.HI R28, RZ, 0x1f, R27 ;  /* 0x0000001fff1c7819 */ /* 0x000fe2000001141b */
[----:B--2---:R2:W-:Y:S05]  /*16a0*/  STL.64 [R1+0x108], R10 ;  /* 0x0001080a01007387 */ /* 0x0045ea0000100a00 */
[----:B------:R-:W3:Y:S01]  /*16b0*/  LDL.LU R28, [R1+0x2d0] ;  /* 0x0002d000011c7983 */ /* 0x000ee20000300800 */
[----:B------:R-:W-:Y:S02]  /*16c0*/  @!P4 IADD3.X R19, R17, R19, RZ, P6, !PT ;  /* 0x000000131113c210 */ /* 0x000fe400037fe4ff */
[----:B0-----:R-:W-:-:S02]  /*16d0*/  @!P4 IADD3 R22, P6, R6, R22, RZ ;  /* 0x000000160616c210 */ /* 0x001fc40007fde0ff */
[----:B------:R-:W-:Y:S02]  /*16e0*/  ISETP.GE.U32.AND P3, PT, R27, UR18, PT ;  /* 0x000000121b007c0c */ /* 0x000fe4000bf66070 */
[----:B------:R-:W-:Y:S01]  /*16f0*/  SHF.R.S32.HI R6, RZ, 0x1f, R27 ;  /* 0x0000001fff067819 */ /* 0x000fe2000001141b */
[----:B--2---:R-:W0:Y:S03]  /*1700*/  @!P0 LDC.64 R10, c[0x0][0x228] ;  /* 0x00008a00ff0a8b82 */ /* 0x004e260000000a00 */
[----:B------:R-:W-:Y:S02]  /*1710*/  ISETP.GE.AND.EX P3, PT, R6, UR19, PT, P3 ;  /* 0x0000001306007c0c */ /* 0x000fe4000bf66330 */
[----:B------:R-:W-:Y:S02]  /*1720*/  @!P0 MOV R6, R2 ;  /* 0x0000000200068202 */ /* 0x000fe40000000f00 */
[----:B------:R-:W-:-:S05]  /*1730*/  @!P4 IADD3.X R23, R17, R23, RZ, P6, !PT ;  /* 0x000000171117c210 */ /* 0x000fca00037fe4ff */
[----:B------:R2:W-:Y:S02]  /*1740*/  STL.64 [R1+0x2c8], R22 ;  /* 0x0002c81601007387 */ /* 0x0005e40000100a00 */
[----:B--2---:R-:W-:-:S06]  /*1750*/  CS2R R22, SRZ ;  /* 0x0000000000167805 */ /* 0x004fcc000001ff00 */
[----:B------:R-:W2:Y:S01]  /*1760*/  @!P2 LDG.E.64 R22, desc[UR22][R8.64] ;  /* 0x000000160816a981 */ /* 0x000ea2000c1e1b00 */
[----:B---3--:R-:W-:Y:S01]  /*1770*/  @!P0 IMAD R25, R28, R25, R7 ;  /* 0x000000191c198224 */ /* 0x008fe200078e0207 */
[----:B------:R-:W-:-:S03]  /*1780*/  @!P0 MOV R7, R5 ;  /* 0x0000000500078202 */ /* 0x000fc60000000f00 */
[----:B------:R-:W-:Y:S01]  /*1790*/  @!P0 IMAD.WIDE.U32 R6, R28, R24, R6 ;  /* 0x000000181c068225 */ /* 0x000fe200078e0006 */
[----:B------:R-:W-:Y:S01]  /*17a0*/  HFMA2.MMA R28, -RZ, RZ, 0, 0 ;  /* 0x00000000ff1c7435 */ /* 0x000fe200000001ff */
[----:B------:R-:W-:-:S03]  /*17b0*/  MOV R24, RZ ;  /* 0x000000ff00187202 */ /* 0x000fc60000000f00 */
[----:B------:R-:W-:-:S06]  /*17c0*/  @!P0 IADD3 R17, R7, R25, RZ ;  /* 0x0000001907118210 */ /* 0x000fcc0007ffe0ff */
[----:B------:R-:W-:Y:S01]  /*17d0*/  MOV R25, R28 ;  /* 0x0000001c00197202 */ /* 0x000fe20000000f00 */
[----:B------:R-:W-:Y:S04]  /*17e0*/  STL [R1+0x104], R28 ;  /* 0x0001041c01007387 */ /* 0x000fe80000100800 */
[----:B------:R3:W-:Y:S04]  /*17f0*/  STL [R1+0x100], R24 ;  /* 0x0001001801007387 */ /* 0x0007e80000100800 */
[----:B---3--:R-:W3:Y:S01]  /*1800*/  @!P2 LDG.E.64 R24, desc[UR22][R12.64] ;  /* 0x000000160c18a981 */ /* 0x008ee2000c1e1b00 */
[----:B------:R-:W-:-:S03]  /*1810*/  IADD3 R28, R16, 0x190, RZ ;  /* 0x00000190101c7810 */ /* 0x000fc60007ffe0ff */
[----:B---3--:R-:W-:Y:S04]  /*1820*/  @!P2 STL.64 [R1+0x100], R24 ;  /* 0x000100180100a387 */ /* 0x008fe80000100a00 */
[----:B--2---:R2:W-:Y:S02]  /*1830*/  STL.64 [R1+0x130], R22 ;  /* 0x0001301601007387 */ /* 0x0045e40000100a00 */
[----:B--2---:R-:W-:Y:S02]  /*1840*/  SHF.R.S32.HI R22, RZ, 0x1f, R28 ;  /* 0x0000001fff167819 */ /* 0x004fe4000001141c */
[----:B------:R-:W-:-:S06]  /*1850*/  CS2R R22, SRZ ;  /* 0x0000000000167805 */ /* 0x000fcc000001ff00 */
[----:B------:R-:W2:Y:S04]  /*1860*/  @!P4 LDG.E.64 R22, desc[UR22][R18.64] ;  /* 0x000000161216c981 */ /* 0x000ea8000c1e1b00 */
[----:B------:R-:W-:Y:S01]  /*1870*/  STL.64 [R1+0x2c0], R4 ;  /* 0x0002c00401007387 */ /* 0x000fe20000100a00 */
[----:B------:R-:W-:Y:S02]  /*1880*/  ISETP.GE.U32.AND P5, PT, R26, UR18, PT ;  /* 0x000000121a007c0c */ /* 0x000fe4000bfa6070 */
[----:B------:R-:W-:-:S04]  /*1890*/  SHF.R.S32.HI R29, RZ, 0x1f, R26 ;  /* 0x0000001fff1d7819 */ /* 0x000fc8000001141a */
[----:B------:R-:W-:-:S04]  /*18a0*/  ISETP.GE.AND.EX P5, PT, R29, UR19, PT, P5 ;  /* 0x000000131d007c0c */ /* 0x000fc8000bfa6350 */
[----:B------:R-:W-:Y:S01]  /*18b0*/  ISETP.GT.U32.OR P5, PT, R0, 0x29f, P5 ;  /* 0x0000029f0000780c */ /* 0x000fe20002fa4470 */
[----:B--2---:R2:W-:-:S12]  /*18c0*/  STL.64 [R1+0x120], R22 ;  /* 0x0001201601007387 */ /* 0x0045d80000100a00 */
[----:B------:R-:W-:Y:S01]  /*18d0*/  @!P5 MOV R25, R5 ;  /* 0x000000050019d202 */ /* 0x000fe20000000f00 */
[----:B------:R-:W3:Y:S01]  /*18e0*/  @!P5 LDC.64 R20, c[0x0][0x288] ;  /* 0x0000a200ff14db82 */ /* 0x000ee20000000a00 */
[C---:B------:R-:W-:Y:S02]  /*18f0*/  @!P0 SHF.L.U32 R7, R6.reuse, 0x2, RZ ;  /* 0x0000000206078819 */ /* 0x040fe400000006ff */
[----:B------:R-:W-:-:S05]  /*1900*/  @!P0 SHF.L.U64.HI R17, R6, 0x2, R17 ;  /* 0x0000000206118819 */ /* 0x000fca0000010211 */
[----:B------:R-:W4:Y:S01]  /*1910*/  @!P5 LDC.64 R8, c[0x0][0x230] ;  /* 0x00008c00ff08db82 */ /* 0x000f220000000a00 */
[----:B--2---:R-:W2:Y:S01]  /*1920*/  LDL.LU.64 R22, [R1+0x2c8] ;  /* 0x0002c80001167983 */ /* 0x004ea20000300a00 */
[----:B------:R-:W-:Y:S02]  /*1930*/  CS2R R4, SRZ ;  /* 0x0000000000047805 */ /* 0x000fe4000001ff00 */
[----:B-1----:R-:W-:-:S04]  /*1940*/  @!P0 IADD3 R14, P2, R7, R14, RZ ;  /* 0x0000000e070e8210 */ /* 0x002fc80007f5e0ff */
[----:B--2---:R-:W2:Y:S01]  /*1950*/  @!P4 LDG.E.64 R4, desc[UR22][R22.64] ;  /* 0x000000161604c981 */ /* 0x004ea2000c1e1b00 */
[----:B------:R-:W-:-:S03]  /*1960*/  @!P0 IADD3.X R15, R17, R15, RZ, P2, !PT ;  /* 0x0000000f110f8210 */ /* 0x000fc600017fe4ff */
[----:B--2---:R1:W-:Y:S02]  /*1970*/  STL.64 [R1+0x138], R4 ;  /* 0x0001380401007387 */ /* 0x0043e40000100a00 */
[----:B-1----:R-:W-:-:S06]  /*1980*/  CS2R R4, SRZ ;  /* 0x0000000000047805 */ /* 0x002fcc000001ff00 */
[----:B------:R-:W2:Y:S01]  /*1990*/  @!P0 LDG.E.64 R4, desc[UR22][R14.64] ;  /* 0x000000160e048981 */ /* 0x000ea2000c1e1b00 */
[----:B0-----:R-:W-:Y:S02]  /*19a0*/  @!P0 IADD3 R10, P6, R7, R10, RZ ;  /* 0x0000000a070a8210 */ /* 0x001fe40007fde0ff */
[----:B------:R-:W0:Y:S01]  /*19b0*/  @!P5 LDC.64 R6, c[0x0][0x228] ;  /* 0x00008a00ff06db82 */ /* 0x000e220000000a00 */
[----:B------:R-:W-:Y:S01]  /*19c0*/  @!P5 MOV R24, R2 ;  /* 0x000000020018d202 */ /* 0x000fe20000000f00 */
[----:B---3--:R-:W-:-:S04]  /*19d0*/  @!P5 IMAD R29, R29, R20, RZ ;  /* 0x000000141d1dd224 */ /* 0x008fc800078e02ff */
[C---:B------:R-:W-:Y:S02]  /*19e0*/  @!P5 IMAD R21, R26.reuse, R21, R29 ;  /* 0x000000151a15d224 */ /* 0x040fe400078e021d */
[----:B------:R-:W-:Y:S01]  /*19f0*/  @!P5 IMAD.WIDE.U32 R24, R26, R20, R24 ;  /* 0x000000141a18d225 */ /* 0x000fe200078e0018 */
[----:B--2---:R1:W-:Y:S04]  /*1a00*/  STL.64 [R1+0x140], R4 ;  /* 0x0001400401007387 */ /* 0x0043e80000100a00 */
[----:B-1----:R-:W2:Y:S01]  /*1a10*/  LDL.LU.64 R4, [R1+0x2c0] ;  /* 0x0002c00001047983 */ /* 0x002ea20000300a00 */
[----:B------:R-:W-:Y:S02]  /*1a20*/  @!P0 IADD3.X R11, R17, R11, RZ, P6, !PT ;  /* 0x0000000b110b8210 */ /* 0x000fe400037fe4ff */
[----:B------:R-:W-:-:S02]  /*1a30*/  ISETP.GT.U32.OR P3, PT, R0, 0x29f, P3 ;  /* 0x0000029f0000780c */ /* 0x000fc40001f64470 */
[----:B------:R-:W-:Y:S02]  /*1a40*/  @!P5 IADD3 R21, R25, R21, RZ ;  /* 0x000000151915d210 */ /* 0x000fe40007ffe0ff */
[C---:B------:R-:W-:Y:S02]  /*1a50*/  @!P5 SHF.L.U32 R17, R24.reuse, 0x2, RZ ;  /* 0x000000021811d819 */ /* 0x040fe400000006ff */
[----:B------:R-:W-:Y:S02]  /*1a60*/  @!P5 SHF.L.U64.HI R24, R24, 0x2, R21 ;  /* 0x000000021818d819 */ /* 0x000fe40000010215 */
[C---:B----4-:R-:W-:Y:S02]  /*1a70*/  @!P5 IADD3 R8, P4, R17.reuse, R8, RZ ;  /* 0x000000081108d210 */ /* 0x050fe40007f9e0ff */
[----:B0-----:R-:W-:Y:S02]  /*1a80*/  @!P5 IADD3 R6, P6, R17, R6, RZ ;  /* 0x000000061106d210 */ /* 0x001fe40007fde0ff */
[----:B------:R-:W-:-:S02]  /*1a90*/  IADD3 R17, R16, 0x1b0, RZ ;  /* 0x000001b010117810 */ /* 0x000fc40007ffe0ff */
[----:B------:R-:W-:Y:S02]  /*1aa0*/  CS2R R22, SRZ ;  /* 0x0000000000167805 */ /* 0x000fe4000001ff00 */
[----:B------:R-:W-:Y:S01]  /*1ab0*/  @!P5 IADD3.X R9, R24, R9, RZ, P4, !PT ;  /* 0x000000091809d210 */ /* 0x000fe200027fe4ff */
[----:B------:R-:W0:Y:S01]  /*1ac0*/  @!P3 LDC.64 R12, c[0x0][0x288] ;  /* 0x0000a200ff0cbb82 */ /* 0x000e220000000a00 */
[----:B------:R-:W-:Y:S02]  /*1ad0*/  ISETP.GE.U32.AND P4, PT, R17, UR18, PT ;  /* 0x0000001211007c0c */ /* 0x000fe4000bf86070 */
[----:B------:R1:W3:Y:S01]  /*1ae0*/  @!P0 LDG.E.64 R22, desc[UR22][R10.64] ;  /* 0x000000160a168981 */ /* 0x0002e2000c1e1b00 */
[----:B------:R-:W-:Y:S02]  /*1af0*/  ISETP.GE.U32.AND P2, PT, R28, UR18, PT ;  /* 0x000000121c007c0c */ /* 0x000fe4000bf46070 */
[----:B------:R-:W-:Y:S02]  /*1b00*/  SHF.R.S32.HI R20, RZ, 0x1f, R28 ;  /* 0x0000001fff147819 */ /* 0x000fe4000001141c */
[----:B------:R-:W-:-:S02]  /*1b10*/  SHF.R.S32.HI R29, RZ, 0x1f, R27 ;  /* 0x0000001fff1d7819 */ /* 0x000fc4000001141b */
[----:B------:R-:W-:Y:S01]  /*1b20*/  ISETP.GE.AND.EX P2, PT, R20, UR19, PT, P2 ;  /* 0x0000001314007c0c */ /* 0x000fe2000bf46320 */
[----:B--2---:R2:W-:Y:S01]  /*1b30*/  STL.64 [R1+0x2b8], R4 ;  /* 0x0002b80401007387 */ /* 0x0045e20000100a00 */
[----:B------:R-:W-:Y:S01]  /*1b40*/  @!P3 MOV R15, R5 ;  /* 0x00000005000fb202 */ /* 0x000fe20000000f00 */
[----:B-1----:R-:W1:Y:S01]  /*1b50*/  @!P3 LDC.64 R10, c[0x0][0x230] ;  /* 0x00008c00ff0abb82 */ /* 0x002e620000000a00 */
[----:B--2---:R-:W-:-:S04]  /*1b60*/  SHF.R.S32.HI R4, RZ, 0x1f, R17 ;  /* 0x0000001fff047819 */ /* 0x004fc80000011411 */
[----:B------:R-:W-:Y:S02]  /*1b70*/  ISETP.GE.AND.EX P4, PT, R4, UR19, PT, P4 ;  /* 0x0000001304007c0c */ /* 0x000fe4000bf86340 */
[----:B------:R-:W-:-:S06]  /*1b80*/  CS2R R4, SRZ ;  /* 0x0000000000047805 */ /* 0x000fcc000001ff00 */
[----:B------:R2:W4:Y:S01]  /*1b90*/  @!P5 LDG.E.64 R4, desc[UR22][R8.64] ;  /* 0x000000160804d981 */ /* 0x000522000c1e1b00 */
[----:B------:R-:W-:Y:S01]  /*1ba0*/  @!P3 MOV R14, R2 ;  /* 0x00000002000eb202 */ /* 0x000fe20000000f00 */
[----:B0-----:R-:W-:Y:S01]  /*1bb0*/  @!P3 IMAD R18, R29, R12, RZ ;  /* 0x0000000c1d12b224 */ /* 0x001fe200078e02ff */
[----:B------:R-:W-:-:S03]  /*1bc0*/  ISETP.GT.U32.OR P2, PT, R0, 0x29f, P2 ;  /* 0x0000029f0000780c */ /* 0x000fc60001744470 */
[C---:B------:R-:W-:Y:S02]  /*1bd0*/  @!P3 IMAD R13, R27.reuse, R13, R18 ;  /* 0x0000000d1b0db224 */ /* 0x040fe400078e0212 */
[----:B------:R-:W-:Y:S01]  /*1be0*/  @!P3 IMAD.WIDE.U32 R14, R27, R12, R14 ;  /* 0x0000000c1b0eb225 */ /* 0x000fe200078e000e */
[----:B------:R-:W-:Y:S01]  /*1bf0*/  @!P5 IADD3.X R7, R24, R7, RZ, P6, !PT ;  /* 0x000000071807d210 */ /* 0x000fe200037fe4ff */
[----:B---3--:R0:W-:Y:S01]  /*1c00*/  STL.64 [R1+0x148], R22 ;  /* 0x0001481601007387 */ /* 0x0081e20000100a00 */
[----:B------:R-:W-:Y:S01]  /*1c10*/  IADD3 R25, R16, 0x1a0, RZ ;  /* 0x000001a010197810 */ /* 0x000fe20007ffe0ff */
[----:B------:R-:W3:Y:S01]  /*1c20*/  @!P3 LDC.64 R26, c[0x0][0x228] ;  /* 0x00008a00ff1abb82 */ /* 0x000ee20000000a00 */
[----:B------:R-:W-:Y:S02]  /*1c30*/  @!P3 IADD3 R13, R15, R13, RZ ;  /* 0x0000000d0f0db210 */ /* 0x000fe40007ffe0ff */
[C---:B------:R-:W-:Y:S02]  /*1c40*/  @!P3 SHF.L.U32 R12, R14.reuse, 0x2, RZ ;  /* 0x000000020e0cb819 */ /* 0x040fe400000006ff */
[----:B------:R-:W-:-:S03]  /*1c50*/  @!P3 SHF.L.U64.HI R24, R14, 0x2, R13 ;  /* 0x000000020e18b819 */ /* 0x000fc6000001020d */
[----:B------:R-:W1:Y:S01]  /*1c60*/  @!P2 LDC.64 R14, c[0x0][0x230] ;  /* 0x00008c00ff0eab82 */ /* 0x000e620000000a00 */
[----:B0-----:R-:W-:-:S06]  /*1c70*/  CS2R R22, SRZ ;  /* 0x0000000000167805 */ /* 0x001fcc000001ff00 */
[----:B------:R0:W3:Y:S01]  /*1c80*/  @!P5 LDG.E.64 R22, desc[UR22][R6.64] ;  /* 0x000000160616d981 */ /* 0x0000e2000c1e1b00 */
[----:B------:R-:W4:Y:S01]  /*1c90*/  @!P2 LDC.64 R18, c[0x0][0x288] ;  /* 0x0000a200ff12ab82 */ /* 0x000f220000000a00 */
[----:B------:R-:W-:Y:S02]  /*1ca0*/  ISETP.GT.U32.OR P4, PT, R0, 0x29f, P4 ;  /* 0x0000029f0000780c */ /* 0x000fe40002784470 */
[----:B------:R-:W-:Y:S02]  /*1cb0*/  ISETP.GE.U32.AND P0, PT, R25, UR18, PT ;  /* 0x0000001219007c0c */ /* 0x000fe4000bf06070 */
[----:B------:R-:W-:-:S03]  /*1cc0*/  SHF.R.S32.HI R29, RZ, 0x1f, R25 ;  /* 0x0000001fff1d7819 */ /* 0x000fc60000011419 */
[----:B--2---:R-:W2:Y:S01]  /*1cd0*/  @!P2 LDC.64 R8, c[0x0][0x228] ;  /* 0x00008a00ff08ab82 */ /* 0x004ea20000000a00 */
[----:B-1----:R-:W-:Y:S07]  /*1ce0*/  STL.64 [R1+0x2b0], R14 ;  /* 0x0002b00e01007387 */ /* 0x002fee0000100a00 */
[----:B0-----:R-:W0:Y:S01]  /*1cf0*/  @!P4 LDC.64 R6, c[0x0][0x288] ;  /* 0x0000a200ff06cb82 */ /* 0x001e220000000a00 */
[----:B----4-:R1:W-:Y:S04]  /*1d00*/  STL.64 [R1+0x170], R4 ;  /* 0x0001700401007387 */ /* 0x0103e80000100a00 */
[----:B-1----:R-:W4:Y:S01]  /*1d10*/  LDL.LU.64 R4, [R1+0x2b8] ;  /* 0x0002b80001047983 */ /* 0x002f220000300a00 */
[----:B------:R-:W-:Y:S01]  /*1d20*/  @!P2 IMAD R17, R20, R18, RZ ;  /* 0x000000121411a224 */ /* 0x000fe200078e02ff */
[----:B------:R-:W-:-:S03]  /*1d30*/  @!P3 IADD3 R14, P6, R12, R10, RZ ;  /* 0x0000000a0c0eb210 */ /* 0x000fc60007fde0ff */
[----:B------:R-:W-:Y:S01]  /*1d40*/  @!P2 IMAD R17, R28, R19, R17 ;  /* 0x000000131c11a224 */ /* 0x000fe200078e0211 */
[----:B---3--:R1:W-:Y:S04]  /*1d50*/  STL.64 [R1+0x160], R22 ;  /* 0x0001601601007387 */ /* 0x0083e80000100a00 */
[----:B------:R3:W-:Y:S01]  /*1d60*/  @!P3 STL [R1], R14 ;  /* 0x0000000e0100b387 */ /* 0x0007e20000100800 */
[----:B-1----:R-:W-:Y:S02]  /*1d70*/  @!P2 MOV R22, R2 ;  /* 0x000000020016a202 */ /* 0x002fe40000000f00 */
[----:B------:R-:W-:Y:S02]  /*1d80*/  ISETP.GE.AND.EX P0, PT, R29, UR19, PT, P0 ;  /* 0x000000131d007c0c */ /* 0x000fe4000bf06300 */
[----:B----4-:R-:W-:-:S03]  /*1d90*/  @!P2 MOV R23, R5 ;  /* 0x000000050017a202 */ /* 0x010fc60000000f00 */
[----:B------:R-:W-:Y:S01]  /*1da0*/  @!P2 IMAD.WIDE.U32 R18, R28, R18, R22 ;  /* 0x000000121c12a225 */ /* 0x000fe200078e0016 */
[----:B------:R-:W-:Y:S02]  /*1db0*/  MOV R22, R14 ;  /* 0x0000000e00167202 */ /* 0x000fe40000000f00 */
[----:B------:R-:W-:Y:S02]  /*1dc0*/  MOV R23, R15 ;  /* 0x0000000f00177202 */ /* 0x000fe40000000f00 */
[----:B---3--:R-:W3:Y:S01]  /*1dd0*/  LDL.LU.64 R14, [R1+0x2b0] ;  /* 0x0002b000010e7983 */ /* 0x008ee20000300a00 */
[----:B------:R-:W-:-:S13]  /*1de0*/  ISETP.GT.U32.OR P0, PT, R0, 0x29f, P0 ;  /* 0x0000029f0000780c */ /* 0x000fda0000704470 */
[----:B------:R-:W1:Y:S01]  /*1df0*/  @!P0 LDC.64 R20, c[0x0][0x288] ;  /* 0x0000a200ff148b82 */ /* 0x000e620000000a00 */
[----:B------:R-:W-:Y:S02]  /*1e00*/  @!P3 IADD3.X R23, R24, R11, RZ, P6, !PT ;  /* 0x0000000b1817b210 */ /* 0x000fe400037fe4ff */
[----:B------:R-:W-:Y:S02]  /*1e10*/  @!P3 IADD3 R26, P6, R12, R26, RZ ;  /* 0x0000001a0c1ab210 */ /* 0x000fe40007fde0ff */
[----:B------:R-:W-:Y:S02]  /*1e20*/  @!P2 IADD3 R28, R19, R17, RZ ;  /* 0x00000011131ca210 */ /* 0x000fe40007ffe0ff */
[----:B------:R-:W-:Y:S01]  /*1e30*/  @!P2 SHF.L.U32 R17, R18, 0x2, RZ ;  /* 0x000000021211a819 */ /* 0x000fe200000006ff */
[----:B------:R-:W4:Y:S01]  /*1e40*/  @!P0 LDC.64 R10, c[0x0][0x230] ;  /* 0x00008c00ff0a8b82 */ /* 0x000f220000000a00 */
[----:B------:R-:W-:Y:S01]  /*1e50*/  @!P3 IADD3.X R27, R24, R27, RZ, P6, !PT ;  /* 0x0000001b181bb210 */ /* 0x000fe200037fe4ff */
[----:B------:R2:W-:Y:S01]  /*1e60*/  @!P3 STL [R1+0x4], R23 ;  /* 0x000004170100b387 */ /* 0x0005e20000100800 */
[----:B------:R-:W-:-:S02]  /*1e70*/  @!P2 SHF.L.U64.HI R28, R18, 0x2, R28 ;  /* 0x00000002121ca819 */ /* 0x000fc4000001021c */
[----:B------:R-:W-:Y:S02]  /*1e80*/  @!P0 MOV R22, R2 ;  /* 0x0000000200168202 */ /* 0x000fe40000000f00 */
[----:B--2---:R-:W-:Y:S01]  /*1e90*/  @!P0 MOV R23, R5 ;  /* 0x0000000500178202 */ /* 0x004fe20000000f00 */
[-C--:B-1----:R-:W-:Y:S01]  /*1ea0*/  @!P0 IMAD R29, R29, R20.reuse, RZ ;  /* 0x000000141d1d8224 */ /* 0x082fe200078e02ff */
[----:B------:R1:W-:Y:S01]  /*1eb0*/  STL.64 [R1+0x2a8], R26 ;  /* 0x0002a81a01007387 */ /* 0x0003e20000100a00 */
[----:B------:R-:W-:Y:S01]  /*1ec0*/  IADD3 R13, R16, 0x1c0, RZ ;  /* 0x000001c0100d7810 */ /* 0x000fe20007ffe0ff */
[----:B------:R-:W2:Y:S01]  /*1ed0*/  @!P4 LDC.64 R18, c[0x0][0x230] ;  /* 0x00008c00ff12cb82 */ /* 0x000ea20000000a00 */
[C---:B------:R-:W-:Y:S02]  /*1ee0*/  @!P0 IMAD R29, R25.reuse, R21, R29 ;  /* 0x00000015191d8224 */ /* 0x040fe400078e021d */
[----:B------:R-:W-:-:S05]  /*1ef0*/  @!P0 IMAD.WIDE.U32 R20, R25, R20, R22 ;  /* 0x0000001419148225 */ /* 0x000fca00078e0016 */
[----:B------:R-:W-:Y:S01]  /*1f00*/  @!P0 IADD3 R21, R21, R29, RZ ;  /* 0x0000001d15158210 */ /* 0x000fe20007ffe0ff */
[----:B------:R-:W2:Y:S01]  /*1f10*/  @!P4 LDC.64 R22, c[0x0][0x228] ;  /* 0x00008a00ff16cb82 */ /* 0x000ea20000000a00 */
[----:B-1----:R-:W2:Y:S02]  /*1f20*/  LDL.64 R26, [R1] ;  /* 0x00000000011a7983 */ /* 0x002ea40000100a00 */
[----:B------:R-:W-:-:S05]  /*1f30*/  @!P0 SHF.L.U64.HI R21, R20, 0x2, R21 ;  /* 0x0000000214158819 */ /* 0x000fca0000010215 */
[----:B------:R1:W-:Y:S01]  /*1f40*/  @!P0 STL [R1+0x8], R21 ;  /* 0x0000081501008387 */ /* 0x0003e20000100800 */
[----:B---3--:R-:W-:-:S04]  /*1f50*/  @!P2 IADD3 R14, P6, R17, R14, RZ ;  /* 0x0000000e110ea210 */ /* 0x008fc80007fde0ff */
[----:B------:R-:W-:Y:S02]  /*1f60*/  @!P2 IADD3.X R15, R28, R15, RZ, P6, !PT ;  /* 0x0000000f1c0fa210 */ /* 0x000fe400037fe4ff */
[----:B------:R-:W-:Y:S02]  /*1f70*/  @!P2 IADD3 R8, P6, R17, R8, RZ ;  /* 0x000000081108a210 */ /* 0x000fe40007fde0ff */
[----:B------:R-:W-:-:S04]  /*1f80*/  IADD3 R17, R16, 0x1b0, RZ ;  /* 0x000001b010117810 */ /* 0x000fc80007ffe0ff */
[----:B------:R-:W-:Y:S02]  /*1f90*/  SHF.R.S32.HI R17, RZ, 0x1f, R17 ;  /* 0x0000001fff117819 */ /* 0x000fe40000011411 */
[----:B------:R-:W-:Y:S02]  /*1fa0*/  @!P2 IADD3.X R9, R28, R9, RZ, P6, !PT ;  /* 0x000000091c09a210 */ /* 0x000fe400037fe4ff */
[----:B------:R-:W-:Y:S01]  /*1fb0*/  IADD3 R28, R16, 0x1b0, RZ ;  /* 0x000001b0101c7810 */ /* 0x000fe20007ffe0ff */
[----:B0-----:R-:W-:Y:S01]  /*1fc0*/  @!P4 IMAD R29, R17, R6, RZ ;  /* 0x00000006111dc224 */ /* 0x001fe200078e02ff */
[----:B------:R-:W-:-:S03]  /*1fd0*/  @!P0 SHF.L.U32 R17, R20, 0x2, RZ ;  /* 0x0000000214118819 */ /* 0x000fc600000006ff */
[----:B------:R-:W-:Y:S01]  /*1fe0*/  @!P4 IMAD R7, R28, R7, R29 ;  /* 0x000000071c07c224 */ /* 0x000fe200078e021d */
[----:B----4-:R-:W-:Y:S02]  /*1ff0*/  @!P0 IADD3 R28, P6, R17, R10, RZ ;  /* 0x0000000a111c8210 */ /* 0x010fe40007fde0ff */
[----:B------:R-:W3:Y:S01]  /*2000*/  LDL.LU R10, [R1+0x8] ;  /* 0x00000800010a7983 */ /* 0x000ee20000300800 */
[----:B------:R-:W-:Y:S02]  /*2010*/  ISETP.GE.U32.AND P5, PT, R13, UR18, PT ;  /* 0x000000120d007c0c */ /* 0x000fe4000bfa6070 */
[----:B------:R-:W-:-:S04]  /*2020*/  SHF.R.S32.HI R13, RZ, 0x1f, R13 ;  /* 0x0000001fff0d7819 */ /* 0x000fc8000001140d */
[----:B------:R-:W-:Y:S02]  /*2030*/  ISETP.GE.AND.EX P5, PT, R13, UR19, PT, P5 ;  /* 0x000000130d007c0c */ /* 0x000fe4000bfa6350 */
[----:B------:R-:W0:Y:S02]  /*2040*/  @!P0 LDC.64 R12, c[0x0][0x228] ;  /* 0x00008a00ff0c8b82 */ /* 0x000e240000000a00 */
[----:B------:R-:W-:Y:S02]  /*2050*/  ISETP.GT.U32.OR P5, PT, R0, 0x29f, P5 ;  /* 0x0000029f0000780c */ /* 0x000fe40002fa4470 */
[----:B------:R-:W-:Y:S02]  /*2060*/  @!P4 MOV R20, R2 ;  /* 0x000000020014c202 */ /* 0x000fe40000000f00 */
[----:B-1----:R-:W-:Y:S02]  /*2070*/  @!P4 MOV R21, R5 ;  /* 0x000000050015c202 */ /* 0x002fe40000000f00 */
[----:B------:R-:W-:-:S07]  /*2080*/  IADD3 R29, R16, 0x1b0, RZ ;  /* 0x000001b0101d7810 */ /* 0x000fce0007ffe0ff */
[----:B------:R-:W1:Y:S01]  /*2090*/  @!P5 LDC.64 R24, c[0x0][0x288] ;  /* 0x0000a200ff18db82 */ /* 0x000e620000000a00 */
[----:B------:R-:W-:-:S05]  /*20a0*/  @!P4 IMAD.WIDE.U32 R20, R29, R6, R20 ;  /* 0x000000061d14c225 */ /* 0x000fca00078e0014 */
[----:B------:R-:W-:Y:S02]  /*20b0*/  @!P4 IADD3 R7, R21, R7, RZ ;  /* 0x000000071507c210 */ /* 0x000fe40007ffe0ff */
[C---:B------:R-:W-:Y:S02]  /*20c0*/  @!P4 SHF.L.U32 R6, R20.reuse, 0x2, RZ ;  /* 0x000000021406c819 */ /* 0x040fe400000006ff */
[----:B------:R-:W-:Y:S02]  /*20d0*/  @!P4 SHF.L.U64.HI R20, R20, 0x2, R7 ;  /* 0x000000021414c819 */ /* 0x000fe40000010207 */
[----:B------:R-:W-:Y:S02]  /*20e0*/  @!P5 MOV R7, R5 ;  /* 0x000000050007d202 */ /* 0x000fe40000000f00 */
[----:B---3--:R-:W-:Y:S02]  /*20f0*/  @!P0 IADD3.X R29, R10, R11, RZ, P6, !PT ;  /* 0x0000000b0a1d8210 */ /* 0x008fe400037fe4ff */
[----:B0-----:R-:W-:-:S04]  /*2100*/  @!P0 IADD3 R12, P6, R17, R12, RZ ;  /* 0x0000000c110c8210 */ /* 0x001fc80007fde0ff */
[----:B------:R-:W-:Y:S02]  /*2110*/  @!P0 IADD3.X R13, R10, R13, RZ, P6, !PT ;  /* 0x0000000d0a0d8210 */ /* 0x000fe400037fe4ff */
[----:B------:R-:W-:Y:S02]  /*2120*/  IADD3 R10, R16, 0x1c0, RZ ;  /* 0x000001c0100a7810 */ /* 0x000fe40007ffe0ff */
[----:B--2---:R-:W-:Y:S02]  /*2130*/  @!P4 IADD3 R18, P6, R6, R18, RZ ;  /* 0x000000120612c210 */ /* 0x004fe40007fde0ff */
[----:B------:R-:W-:Y:S02]  /*2140*/  SHF.R.S32.HI R10, RZ, 0x1f, R10 ;  /* 0x0000001fff0a7819 */ /* 0x000fe4000001140a */
[----:B------:R-:W-:Y:S02]  /*2150*/  @!P4 IADD3.X R19, R20, R19, RZ, P6, !PT ;  /* 0x000000131413c210 */ /* 0x000fe400037fe4ff */
[----:B------:R-:W-:Y:S01]  /*2160*/  IADD3 R11, R16, 0x1c0, RZ ;  /* 0x000001c0100b7810 */ /* 0x000fe20007ffe0ff */
[----:B-1----:R-:W-:Y:S01]  /*2170*/  @!P5 IMAD R10, R10, R24, RZ ;  /* 0x000000180a0ad224 */ /* 0x002fe200078e02ff */
[----:B------:R-:W-:-:S02]  /*2180*/  @!P4 IADD3 R22, P6, R6, R22, RZ ;  /* 0x000000160616c210 */ /* 0x000fc40007fde0ff */
[----:B------:R-:W-:Y:S01]  /*2190*/  @!P5 MOV R6, R2 ;  /* 0x000000020006d202 */ /* 0x000fe20000000f00 */
[----:B------:R-:W-:-:S04]  /*21a0*/  @!P5 IMAD R10, R11, R25, R10 ;  /* 0x000000190b0ad224 */ /* 0x000fc800078e020a */
[----:B------:R-:W-:Y:S01]  /*21b0*/  @!P5 IMAD.WIDE.U32 R24, R11, R24, R6 ;  /* 0x000000180b18d225 */ /* 0x000fe200078e0006 */
[----:B------:R-:W-:Y:S01]  /*21c0*/  CS2R R6, SRZ ;  /* 0x0000000000067805 */ /* 0x000fe2000001ff00 */
[----:B------:R0:W-:Y:S05]  /*21d0*/  STL.64 [R1+0x2a0], R12 ;  /* 0x0002a00c01007387 */ /* 0x0001ea0000100a00 */
[----:B------:R-:W2:Y:S04]  /*21e0*/  @!P3 LDG.E.64 R6, desc[UR22][R26.64] ;  /* 0x000000161a06b981 */ /* 0x000ea8000c1e1b00 */
[----:B------:R-:W3:Y:S01]  /*21f0*/  LDL.LU.64 R26, [R1+0x2a8] ;  /* 0x0002a800011a7983 */ /* 0x000ee20000300a00 */
[----:B0-----:R-:W-:-:S06]  /*2200*/  CS2R R12, SRZ ;  /* 0x00000000000c7805 */ /* 0x001fcc000001ff00 */
[----:B---3--:R-:W3:Y:S04]  /*2210*/  @!P3 LDG.E.64 R12, desc[UR22][R26.64] ;  /* 0x000000161a0cb981 */ /* 0x008ee8000c1e1b00 */
[----:B---3--:R0:W-:Y:S02]  /*2220*/  STL.64 [R1+0x158], R12 ;  /* 0x0001580c01007387 */ /* 0x0081e40000100a00 */
[----:B0-----:R-:W-:-:S06]  /*2230*/  CS2R R12, SRZ ;  /* 0x00000000000c7805 */ /* 0x001fcc000001ff00 */
[----:B------:R-:W3:Y:S04]  /*2240*/  @!P2 LDG.E.64 R12, desc[UR22][R14.64] ;  /* 0x000000160e0ca981 */ /* 0x000ee8000c1e1b00 */
[----:B--2---:R0:W-:Y:S02]  /*2250*/  STL.64 [R1+0x190], R6 ;  /* 0x0001900601007387 */ /* 0x0041e40000100a00 */
[----:B0-----:R-:W-:-:S06]  /*2260*/  CS2R R6, SRZ ;  /* 0x0000000000067805 */ /* 0x001fcc000001ff00 */
[----:B------:R-:W2:Y:S04]  /*2270*/  @!P2 LDG.E.64 R6, desc[UR22][R8.64] ;  /* 0x000000160806a981 */ /* 0x000ea8000c1e1b00 */
[----:B---3--:R0:W-:Y:S02]  /*2280*/  STL.64 [R1+0x1a8], R12 ;  /* 0x0001a80c01007387 */ /* 0x0081e40000100a00 */
[----:B0-----:R-:W-:-:S06]  /*2290*/  CS2R R12, SRZ ;  /* 0x00000000000c7805 */ /* 0x001fcc000001ff00 */
[----:B------:R0:W3:Y:S01]  /*22a0*/  @!P0 LDG.E.64 R12, desc[UR22][R28.64] ;  /* 0x000000161c0c8981 */ /* 0x0000e2000c1e1b00 */
[----:B------:R-:W-:-:S07]  /*22b0*/  HFMA2.MMA R15, -RZ, RZ, 0, 0 ;  /* 0x00000000ff0f7435 */ /* 0x000fce00000001ff */
[----:B------:R-:W-:Y:S04]  /*22c0*/  STL [R1+0x184], R15 ;  /* 0x0001840f01007387 */ /* 0x000fe80000100800 */
[----:B--2---:R1:W-:Y:S01]  /*22d0*/  STL.64 [R1+0x178], R6 ;  /* 0x0001780601007387 */ /* 0x0043e20000100a00 */
[----:B------:R-:W-:Y:S02]  /*22e0*/  @!P5 IADD3 R10, R25, R10, RZ ;  /* 0x0000000a190ad210 */ /* 0x000fe40007ffe0ff */
[----:B0-----:R-:W-:Y:S02]  /*22f0*/  MOV R29, R15 ;  /* 0x0000000f001d7202 */ /* 0x001fe40000000f00 */
[----:B------:R-:W-:Y:S02]  /*2300*/  IADD3 R14, R16, 0x160, RZ ;  /* 0x00000160100e7810 */ /* 0x000fe40007ffe0ff */
[----:B------:R-:W-:Y:S01]  /*2310*/  @!P4 IADD3.X R23, R20, R23, RZ, P6, !PT ;  /* 0x000000171417c210 */ /* 0x000fe200037fe4ff */
[----:B-1----:R-:W0:Y:S01]  /*2320*/  @!P5 LDC.64 R6, c[0x0][0x228] ;  /* 0x00008a00ff06db82 */ /* 0x002e220000000a00 */
[----:B---3--:R1:W-:Y:S04]  /*2330*/  STL.64 [R1+0x1c0], R12 ;  /* 0x0001c00c01007387 */ /* 0x0083e80000100a00 */
[----:B-1----:R-:W2:Y:S01]  /*2340*/  LDL.LU.64 R12, [R1+0x2a0] ;  /* 0x0002a000010c7983 */ /* 0x002ea20000300a00 */
[----:B------:R-:W-:-:S04]  /*2350*/  MOV R25, RZ ;  /* 0x000000ff00197202 */ /* 0x000fc80000000f00 */
[----:B------:R-:W-:-:S06]  /*2360*/  MOV R28, R25 ;  /* 0x00000019001c7202 */ /* 0x000fcc0000000f00 */
[----:B--2---:R1:W2:Y:S04]  /*2370*/  @!P0 LDG.E.64 R28, desc[UR22][R12.64] ;  /* 0x000000160c1c8981 */ /* 0x0042a8000c1e1b00 */
[----:B------:R-:W-:Y:S01]  /*2380*/  STL [R1+0x180], R25 ;  /* 0x0001801901007387 */ /* 0x000fe20000100800 */
[----:B-1----:R-:W-:-:S03]  /*2390*/  SHF.R.S32.HI R12, RZ, 0x1f, R14 ;  /* 0x0000001fff0c7819 */ /* 0x002fc6000001140e */
[----:B--2---:R1:W-:Y:S01]  /*23a0*/  @!P0 STL.64 [R1+0x180], R28 ;  /* 0x0001801c01008387 */ /* 0x0043e20000100a00 */
[----:B------:R-:W-:Y:S01]  /*23b0*/  ISETP.GE.U32.AND P0, PT, R14, UR18, PT ;  /* 0x000000120e007c0c */ /* 0x000fe2000bf06070 */
[----:B------:R-:W-:Y:S02]  /*23c0*/  HFMA2.MMA R14, -RZ, RZ, 0, 0 ;  /* 0x00000000ff0e7435 */ /* 0x000fe400000001ff */
[----:B-1----:R-:W-:Y:S01]  /*23d0*/  HFMA2.MMA R28, -RZ, RZ, 0, 0 ;  /* 0x00000000ff1c7435 */ /* 0x002fe200000001ff */
[----:B------:R-:W-:-:S07]  /*23e0*/  MOV R29, RZ ;  /* 0x000000ff001d7202 */ /* 0x000fce0000000f00 */
[----:B------:R-:W2:Y:S04]  /*23f0*/  @!P4 LDG.E.64 R14, desc[UR22][R18.64] ;  /* 0x00000016120ec981 */ /* 0x000ea8000c1e1b00 */
[----:B------:R-:W3:Y:S01]  /*2400*/  @!P4 LDG.E.64 R28, desc[UR22][R22.64] ;  /* 0x00000016161cc981 */ /* 0x000ee2000c1e1b00 */
[C---:B------:R-:W-:Y:S02]  /*2410*/  @!P5 SHF.L.U32 R17, R24.reuse, 0x2, RZ ;  /* 0x000000021811d819 */ /* 0x040fe400000006ff */
[----:B------:R-:W-:Y:S02]  /*2420*/  @!P5 SHF.L.U64.HI R24, R24, 0x2, R10 ;  /* 0x000000021818d819 */ /* 0x000fe4000001020a */
[----:B------:R-:W1:Y:S01]  /*2430*/  @!P5 LDC.64 R10, c[0x0][0x230] ;  /* 0x00008c00ff0adb82 */ /* 0x000e620000000a00 */
[----:B0-----:R-:W-:-:S04]  /*2440*/  @!P5 IADD3 R6, P6, R17, R6, RZ ;  /* 0x000000061106d210 */ /* 0x001fc80007fde0ff */
[----:B------:R-:W-:Y:S02]  /*2450*/  @!P5 IADD3.X R7, R24, R7, RZ, P6, !PT ;  /* 0x000000071807d210 */ /* 0x000fe400037fe4ff */
[----:B-1----:R-:W-:-:S04]  /*2460*/  @!P5 IADD3 R10, P4, R17, R10, RZ ;  /* 0x0000000a110ad210 */ /* 0x002fc80007f9e0ff */
[----:B------:R-:W-:Y:S02]  /*2470*/  @!P5 IADD3.X R11, R24, R11, RZ, P4, !PT ;  /* 0x0000000b180bd210 */ /* 0x000fe400027fe4ff */
[----:B------:R-:W-:-:S04]  /*2480*/  IADD3 R20, R16, 0x1d0, RZ ;  /* 0x000001d010147810 */ /* 0x000fc80007ffe0ff */
[----:B------:R-:W-:Y:S02]  /*2490*/  ISETP.GE.U32.AND P3, PT, R20, UR18, PT ;  /* 0x0000001214007c0c */ /* 0x000fe4000bf66070 */
[----:B------:R-:W-:-:S04]  /*24a0*/  SHF.R.S32.HI R21, RZ, 0x1f, R20 ;  /* 0x0000001fff157819 */ /* 0x000fc80000011414 */
[----:B------:R-:W-:-:S04]  /*24b0*/  ISETP.GE.AND.EX P3, PT, R21, UR19, PT, P3 ;  /* 0x0000001315007c0c */ /* 0x000fc8000bf66330 */
[----:B------:R-:W-:Y:S02]  /*24c0*/  ISETP.GT.U32.OR P3, PT, R0, 0x29f, P3 ;  /* 0x0000029f0000780c */ /* 0x000fe40001f64470 */
[----:B------:R-:W-:Y:S01]  /*24d0*/  IADD3 R27, R16, 0x1e0, RZ ;  /* 0x000001e0101b7810 */ /* 0x000fe20007ffe0ff */
[----:B--2---:R0:W-:Y:S10]  /*24e0*/  STL.64 [R1+0x1f0], R14 ;  /* 0x0001f00e01007387 */ /* 0x0041f40000100a00 */
[----:B------:R-:W1:Y:S01]  /*24f0*/  @!P3 LDC.64 R8, c[0x0][0x288] ;  /* 0x0000a200ff08bb82 */ /* 0x000e620000000a00 */
[----:B---3--:R2:W-:Y:S01]  /*2500*/  STL.64 [R1+0x198], R28 ;  /* 0x0001981c01007387 */ /* 0x0085e20000100a00 */
[----:B------:R-:W-:-:S06]  /*2510*/  ISETP.GE.U32.AND P2, PT, R27, UR18, PT ;  /* 0x000000121b007c0c */ /* 0x000fcc000bf46070 */
[----:B------:R-:W3:Y:S01]  /*2520*/  @!P3 LDC.64 R18, c[0x0][0x228] ;  /* 0x00008a00ff12bb82 */ /* 0x000ee20000000a00 */
[----:B------:R-:W-:Y:S02]  /*2530*/  SHF.R.S32.HI R26, RZ, 0x1f, R27 ;  /* 0x0000001fff1a7819 */ /* 0x000fe4000001141b */
[----:B------:R-:W-:-:S05]  /*2540*/  ISETP.GE.AND.EX P0, PT, R12, UR19, PT, P0 ;  /* 0x000000130c007c0c */ /* 0x000fca000bf06300 */
[----:B0-----:R-:W0:Y:S01]  /*2550*/  @!P3 LDC.64 R14, c[0x0][0x230] ;  /* 0x00008c00ff0ebb82 */ /* 0x001e220000000a00 */
[----:B--2---:R-:W-:-:S05]  /*2560*/  IADD3 R29, R16, 0x180, RZ ;  /* 0x00000180101d7810 */ /* 0x004fca0007ffe0ff */
[----:B------:R-:W-:Y:S04]  /*2570*/  STL [R1+0x290], R29 ;  /* 0x0002901d01007387 */ /* 0x000fe80000100800 */
[----:B------:R2:W-:Y:S02]  /*2580*/  STL.64 [R1+0x298], R6 ;  /* 0x0002980601007387 */ /* 0x0005e40000100a00 */
[----:B--2---:R-:W-:-:S06]  /*2590*/  CS2R R6, SRZ ;  /* 0x0000000000067805 */ /* 0x004fcc000001ff00 */
[----:B------:R-:W2:Y:S01]  /*25a0*/  @!P5 LDG.E.64 R6, desc[UR22][R10.64] ;  /* 0x000000160a06d981 */ /* 0x000ea2000c1e1b00 */
[----:B------:R-:W-:-:S04]  /*25b0*/  ISETP.GE.AND.EX P2, PT, R26, UR19, PT, P2 ;  /* 0x000000131a007c0c */ /* 0x000fc8000bf46320 */
[C---:B------:R-:W-:Y:S02]  /*25c0*/  ISETP.GT.U32.OR P2, PT, R0.reuse, 0x29f, P2 ;  /* 0x0000029f0000780c */ /* 0x040fe40001744470 */
[----:B------:R-:W-:Y:S01]  /*25d0*/  ISETP.GT.U32.OR P0, PT, R0, 0x29f, P0 ;  /* 0x0000029f0000780c */ /* 0x000fe20000704470 */
[----:B-1----:R-:W-:Y:S01]  /*25e0*/  @!P3 IMAD R21, R21, R8, RZ ;  /* 0x000000081515b224 */ /* 0x002fe200078e02ff */
[----:B------:R-:W-:-:S09]  /*25f0*/  @!P3 MOV R22, R2 ;  /* 0x000000020016b202 */ /* 0x000fd20000000f00 */
[----:B------:R-:W1:Y:S01]  /*2600*/  @!P2 LDC.64 R12, c[0x0][0x288] ;  /* 0x0000a200ff0cab82 */ /* 0x000e620000000a00 */
[----:B------:R-:W-:Y:S01]  /*2610*/  @!P3 MOV R23, R5 ;  /* 0x000000050017b202 */ /* 0x000fe20000000f00 */
[C---:B------:R-:W-:Y:S02]  /*2620*/  @!P3 IMAD R9, R20.reuse, R9, R21 ;  /* 0x000000091409b224 */ /* 0x040fe400078e0215 */
[----:B------:R-:W-:-:S04]  /*2630*/  @!P3 IMAD.WIDE.U32 R22, R20, R8, R22 ;  /* 0x000000081416b225 */ /* 0x000fc800078e0016 */
[----:B------:R-:W4:Y:S01]  /*2640*/  @!P0 LDC.64 R20, c[0x0][0x288] ;  /* 0x0000a200ff148b82 */ /* 0x000f220000000a00 */
[----:B------:R-:W-:Y:S02]  /*2650*/  @!P2 MOV R24, R2 ;  /* 0x000000020018a202 */ /* 0x000fe40000000f00 */
[----:B------:R-:W-:Y:S02]  /*2660*/  @!P3 IADD3 R9, R23, R9, RZ ;  /* 0x000000091709b210 */ /* 0x000fe40007ffe0ff */
[C---:B------:R-:W-:Y:S02]  /*2670*/  @!P3 SHF.L.U32 R8, R22.reuse, 0x2, RZ ;  /* 0x000000021608b819 */ /* 0x040fe400000006ff */
[----:B------:R-:W-:Y:S02]  /*2680*/  @!P2 MOV R25, R5 ;  /* 0x000000050019a202 */ /* 0x000fe40000000f00 */
[----:B------:R-:W-:Y:S02]  /*2690*/  @!P3 SHF.L.U64.HI R9, R22, 0x2, R9 ;  /* 0x000000021609b819 */ /* 0x000fe40000010209 */
[----:B------:R-:W-:Y:S01]  /*26a0*/  ISETP.GE.U32.AND P4, PT, R29, UR18, PT ;  /* 0x000000121d007c0c */ /* 0x000fe2000bf86070 */
[----:B------:R-:W2:Y:S01]  /*26b0*/  @!P2 LDC.64 R22, c[0x0][0x230] ;  /* 0x00008c00ff16ab82 */ /* 0x000ea20000000a00 */
[----:B-1----:R-:W-:Y:S01]  /*26c0*/  @!P2 IMAD R17, R26, R12, RZ ;  /* 0x0000000c1a11a224 */ /* 0x002fe200078e02ff */
[----:B0-----:R-:W-:Y:S01]  /*26d0*/  @!P3 IADD3 R26, P6, R8, R14, RZ ;  /* 0x0000000e081ab210 */ /* 0x001fe20007fde0ff */
[----:B------:R-:W-:Y:S01]  /*26e0*/  @!P2 IMAD.WIDE.U32 R24, R27, R12, R24 ;  /* 0x0000000c1b18a225 */ /* 0x000fe200078e0018 */
[----:B------:R-:W-:-:S02]  /*26f0*/  SHF.R.S32.HI R28, RZ, 0x1f, R29 ;  /* 0x0000001fff1c7819 */ /* 0x000fc4000001141d */
[----:B------:R-:W-:Y:S01]  /*2700*/  IADD3 R29, R16, 0x160, RZ ;  /* 0x00000160101d7810 */ /* 0x000fe20007ffe0ff */
[----:B------:R-:W-:Y:S01]  /*2710*/  @!P2 IMAD R17, R27, R13, R17 ;  /* 0x0000000d1b11a224 */ /* 0x000fe200078e0211 */
[----:B------:R-:W-:Y:S01]  /*2720*/  @!P3 IADD3.X R27, R9, R15, RZ, P6, !PT ;  /* 0x0000000f091bb210 */ /* 0x000fe200037fe4ff */
[----:B------:R-:W0:Y:S01]  /*2730*/  @!P2 LDC.64 R12, c[0x0][0x228] ;  /* 0x00008a00ff0cab82 */ /* 0x000e220000000a00 */
[----:B---3--:R-:W-:Y:S02]  /*2740*/  @!P3 IADD3 R8, P6, R8, R18, RZ ;  /* 0x000000120808b210 */ /* 0x008fe40007fde0ff */
[----:B------:R-:W-:Y:S02]  /*2750*/  @!P2 IADD3 R18, R25, R17, RZ ;  /* 0x000000111912a210 */ /* 0x000fe40007ffe0ff */
[----:B------:R-:W-:Y:S01]  /*2760*/  SHF.R.S32.HI R29, RZ, 0x1f, R29 ;  /* 0x0000001fff1d7819 */ /* 0x000fe2000001141d */
[----:B------:R-:W-:Y:S01]  /*2770*/  HFMA2.MMA R25, -RZ, RZ, 0, 0 ;  /* 0x00000000ff197435 */ /* 0x000fe200000001ff */
[----:B------:R-:W-:-:S02]  /*2780*/  @!P2 SHF.L.U32 R17, R24, 0x2, RZ ;  /* 0x000000021811a819 */ /* 0x000fc400000006ff */
[----:B------:R-:W-:Y:S01]  /*2790*/  @!P2 SHF.L.U64.HI R24, R24, 0x2, R18 ;  /* 0x000000021818a819 */ /* 0x000fe20000010212 */
[----:B----4-:R-:W-:Y:S01]  /*27a0*/  @!P0 IMAD R18, R29, R20, RZ ;  /* 0x000000141d128224 */ /* 0x010fe200078e02ff */
[----:B------:R-:W-:Y:S02]  /*27b0*/  MOV R29, RZ ;  /* 0x000000ff001d7202 */ /* 0x000fe40000000f00 */
[----:B------:R-:W-:Y:S04]  /*27c0*/  STL [R1+0x16c], R25 ;  /* 0x00016c1901007387 */ /* 0x000fe80000100800 */
[----:B------:R-:W-:Y:S04]  /*27d0*/  STL [R1+0x168], R29 ;  /* 0x0001681d01007387 */ /* 0x000fe80000100800 */
[----:B--2---:R1:W-:Y:S04]  /*27e0*/  STL.64 [R1+0x1f8], R6 ;  /* 0x0001f80601007387 */ /* 0x0043e80000100a00 */
[----:B-1----:R-:W2:Y:S01]  /*27f0*/  LDL.LU.64 R6, [R1+0x298] ;  /* 0x0002980001067983 */ /* 0x002ea20000300a00 */
[----:B------:R-:W-:-:S02]  /*2800*/  MOV R10, R29 ;  /* 0x0000001d000a7202 */ /* 0x000fc40000000f00 */
[----:B------:R-:W-:Y:S01]  /*2810*/  MOV R11, R25 ;  /* 0x00000019000b7202 */ /* 0x000fe20000000f00 */
[----:B------:R-:W3:Y:S01]  /*2820*/  LDL.LU R29, [R1+0x290] ;  /* 0x00029000011d7983 */ /* 0x000ee20000300800 */
[----:B------:R-:W-:-:S04]  /*2830*/  @!P3 IADD3.X R9, R9, R19, RZ, P6, !PT ;  /* 0x000000130909b210 */ /* 0x000fc800037fe4ff */
[----:B--2---:R1:W2:Y:S01]  /*2840*/  @!P5 LDG.E.64 R10, desc[UR22][R6.64] ;  /* 0x00000016060ad981 */ /* 0x0042a2000c1e1b00 */
[----:B------:R-:W-:Y:S02]  /*2850*/  IADD3 R19, R16, 0x160, RZ ;  /* 0x0000016010137810 */ /* 0x000fe40007ffe0ff */
[----:B-1----:R-:W-:-:S03]  /*2860*/  @!P2 IADD3 R6, P6, R17, R22, RZ ;  /* 0x000000161106a210 */ /* 0x002fc60007fde0ff */
[----:B------:R-:W-:Y:S01]  /*2870*/  @!P0 IMAD R18, R19, R21, R18 ;  /* 0x0000001513128224 */ /* 0x000fe200078e0212 */
[----:B------:R-:W-:Y:S02]  /*2880*/  @!P2 IADD3.X R7, R24, R23, RZ, P6, !PT ;  /* 0x000000171807a210 */ /* 0x000fe400037fe4ff */
[----:B0-----:R-:W-:Y:S02]  /*2890*/  @!P2 IADD3 R22, P6, R17, R12, RZ ;  /* 0x0000000c1116a210 */ /* 0x001fe40007fde0ff */
[----:B------:R-:W-:Y:S02]  /*28a0*/  IADD3 R21, R16, 0x10, RZ ;  /* 0x0000001010157810 */ /* 0x000fe40007ffe0ff */
[----:B------:R-:W-:Y:S02]  /*28b0*/  @!P2 IADD3.X R23, R24, R13, RZ, P6, !PT ;  /* 0x0000000d1817a210 */ /* 0x000fe400037fe4ff */
[----:B------:R-:W-:Y:S01]  /*28c0*/  SHF.R.S32.HI R25, RZ, 0x1f, R21 ;  /* 0x0000001fff197819 */ /* 0x000fe20000011415 */
[----:B------:R-:W0:Y:S01]  /*28d0*/  @!P0 LDC.64 R12, c[0x0][0x230] ;  /* 0x00008c00ff0c8b82 */ /* 0x000e220000000a00 */
[----:B--2---:R1:W-:Y:S01]  /*28e0*/  @!P5 STL.64 [R1+0x168], R10 ;  /* 0x0001680a0100d387 */ /* 0x0043e20000100a00 */
[----:B------:R-:W-:-:S02]  /*28f0*/  ISETP.GE.U32.AND P5, PT, R21, UR18, PT ;  /* 0x0000001215007c0c */ /* 0x000fc4000bfa6070 */
[----:B-1----:R-:W-:Y:S02]  /*2900*/  @!P0 MOV R10, R2 ;  /* 0x00000002000a8202 */ /* 0x002fe40000000f00 */
[----:B------:R-:W-:-:S03]  /*2910*/  @!P0 MOV R11, R5 ;  /* 0x00000005000b8202 */ /* 0x000fc60000000f00 */
[----:B------:R-:W-:-:S03]  /*2920*/  @!P0 IMAD.WIDE.U32 R20, R19, R20, R10 ;  /* 0x0000001413148225 */ /* 0x000fc600078e000a */
[----:B------:R-:W2:Y:S04]  /*2930*/  LDL R11, [R1+0x228] ;  /* 0x00022800010b7983 */ /* 0x000ea80000100800 */
[----:B------:R1:W-:Y:S02]  /*2940*/  STL.64 [R1+0x288], R22 ;  /* 0x0002881601007387 */ /* 0x0003e40000100a00 */
[----:B-1----:R-:W-:-:S06]  /*2950*/  CS2R R22, SRZ ;  /* 0x0000000000167805 */ /* 0x002fcc000001ff00 */
[----:B------:R-:W4:Y:S01]  /*2960*/  @!P3 LDG.E.64 R22, desc[UR22][R8.64] ;  /* 0x000000160816b981 */ /* 0x000f22000c1e1b00 */
[----:B------:R-:W-:-:S05]  /*2970*/  @!P0 SHF.L.U32 R17, R20, 0x2, RZ ;  /* 0x0000000214118819 */ /* 0x000fca00000006ff */
[----:B------:R1:W-:Y:S02]  /*2980*/  STL.64 [R1+0x280], R16 ;  /* 0x0002801001007387 */ /* 0x0003e40000100a00 */
[----:B-1----:R-:W-:-:S06]  /*2990*/  CS2R R16, SRZ ;  /* 0x0000000000107805 */ /* 0x002fcc000001ff00 */
[----:B------:R-:W3:Y:S04]  /*29a0*/  @!P3 LDG.E.64 R16, desc[UR22][R26.64] ;  /* 0x000000161a10b981 */ /* 0x000ee8000c1e1b00 */
[----:B----4-:R1:W-:Y:S02]  /*29b0*/  STL.64 [R1+0x128], R22 ;  /* 0x0001281601007387 */ /* 0x0103e40000100a00 */
[----:B-1----:R-:W-:-:S06]  /*29c0*/  CS2R R22, SRZ ;  /* 0x0000000000167805 */ /* 0x002fcc000001ff00 */
[----:B------:R-:W4:Y:S04]  /*29d0*/  @!P2 LDG.E.64 R22, desc[UR22][R6.64] ;  /* 0x000000160616a981 */ /* 0x000f28000c1e1b00 */
[----:B---3--:R-:W-:Y:S04]  /*29e0*/  STL.64 [R1+0x208], R16 ;  /* 0x0002081001007387 */ /* 0x008fe80000100a00 */
[----:B----4-:R1:W-:Y:S04]  /*29f0*/  STL.64 [R1+0x210], R22 ;  /* 0x0002101601007387 */ /* 0x0103e80000100a00 */
[----:B-1----:R-:W3:Y:S01]  /*2a00*/  LDL.LU.64 R22, [R1+0x288] ;  /* 0x0002880001167983 */ /* 0x002ee20000300a00 */
[----:B------:R-:W-:-:S06]  /*2a10*/  CS2R R16, SRZ ;  /* 0x0000000000107805 */ /* 0x000fcc000001ff00 */
[----:B---3--:R-:W3:Y:S01]  /*2a20*/  @!P2 LDG.E.64 R16, desc[UR22][R22.64] ;  /* 0x000000161610a981 */ /* 0x008ee2000c1e1b00 */
[----:B------:R-:W-:-:S04]  /*2a30*/  ISETP.GE.AND.EX P4, PT, R28, UR19, PT, P4 ;  /* 0x000000131c007c0c */ /* 0x000fc8000bf86340 */
[----:B------:R-:W-:-:S13]  /*2a40*/  ISETP.GT.U32.OR P4, PT, R0, 0x29f, P4 ;  /* 0x0000029f0000780c */ /* 0x000fda0002784470 */
[----:B------:R-:W1:Y:S01]  /*2a50*/  @!P4 LDC.64 R14, c[0x0][0x288] ;  /* 0x0000a200ff0ecb82 */ /* 0x000e620000000a00 */
[----:B------:R-:W-:Y:S01]  /*2a60*/  @!P0 IADD3 R18, R21, R18, RZ ;  /* 0x0000001215128210 */ /* 0x000fe20007ffe0ff */
[----:B---3--:R3:W-:Y:S04]  /*2a70*/  STL.64 [R1+0xd0], R16 ;  /* 0x0000d01001007387 */ /* 0x0087e80000100a00 */
[----:B---3--:R-:W3:Y:S01]  /*2a80*/  LDL.LU.64 R16, [R1+0x280] ;  /* 0x0002800001107983 */ /* 0x008ee20000300a00 */
[----:B-1----:R-:W-:Y:S01]  /*2a90*/  @!P4 IMAD R10, R28, R14, RZ ;  /* 0x0000000e1c0ac224 */ /* 0x002fe200078e02ff */
[----:B------:R-:W-:Y:S02]  /*2aa0*/  @!P0 SHF.L.U64.HI R28, R20, 0x2, R18 ;  /* 0x00000002141c8819 */ /* 0x000fe40000010212 */
[----:B------:R-:W3:Y:S01]  /*2ab0*/  @!P0 LDC.64 R20, c[0x0][0x228] ;  /* 0x00008a00ff148b82 */ /* 0x000ee20000000a00 */
[----:B------:R-:W-:-:S02]  /*2ac0*/  @!P4 MOV R8, R2 ;  /* 0x000000020008c202 */ /* 0x000fc40000000f00 */
[----:B------:R-:W-:Y:S01]  /*2ad0*/  @!P4 MOV R9, R5 ;  /* 0x000000050009c202 */ /* 0x000fe20000000f00 */
[C---:B------:R-:W-:Y:S02]  /*2ae0*/  @!P4 IMAD R24, R29.reuse, R15, R10 ;  /* 0x0000000f1d18c224 */ /* 0x040fe400078e020a */
[----:B------:R-:W-:-:S03]  /*2af0*/  @!P4 IMAD.WIDE.U32 R14, R29, R14, R8 ;  /* 0x0000000e1d0ec225 */ /* 0x000fc600078e0008 */
[----:B------:R-:W1:Y:S01]  /*2b00*/  @!P4 LDC.64 R8, c[0x0][0x230] ;  /* 0x00008c00ff08cb82 */ /* 0x000e620000000a00 */
[----:B---3--:R-:W-:-:S04]  /*2b10*/  @!P0 IADD3 R20, P6, R17, R20, RZ ;  /* 0x0000001411148210 */ /* 0x008fc80007fde0ff */
[----:B------:R-:W-:Y:S02]  /*2b20*/  @!P0 IADD3.X R21, R28, R21, RZ, P6, !PT ;  /* 0x000000151c158210 */ /* 0x000fe400037fe4ff */
[----:B0-----:R-:W-:-:S03]  /*2b30*/  @!P0 IADD3 R12, P2, R17, R12, RZ ;  /* 0x0000000c110c8210 */ /* 0x001fc60007f5e0ff */
[----:B------:R0:W-:Y:S01]  /*2b40*/  STL.64 [R1+0x278], R20 ;  /* 0x0002781401007387 */ /* 0x0001e20000100a00 */
[----:B------:R-:W-:Y:S02]  /*2b50*/  @!P0 IADD3.X R13, R28, R13, RZ, P2, !PT ;  /* 0x0000000d1c0d8210 */ /* 0x000fe400017fe4ff */
[----:B0-----:R-:W-:-:S06]  /*2b60*/  CS2R R20, SRZ ;  /* 0x0000000000147805 */ /* 0x001fcc000001ff00 */
[----:B------:R-:W3:Y:S01]  /*2b70*/  @!P0 LDG.E.64 R20, desc[UR22][R12.64] ;  /* 0x000000160c148981 */ /* 0x000ee2000c1e1b00 */
[----:B------:R-:W-:Y:S02]  /*2b80*/  @!P4 IADD3 R17, R15, R24, RZ ;  /* 0x000000180f11c210 */ /* 0x000fe40007ffe0ff */
[C---:B------:R-:W-:Y:S02]  /*2b90*/  @!P4 SHF.L.U32 R26, R14.reuse, 0x2, RZ ;  /* 0x000000020e1ac819 */ /* 0x040fe400000006ff */
[----:B------:R-:W-:Y:S02]  /*2ba0*/  @!P4 SHF.L.U64.HI R17, R14, 0x2, R17 ;  /* 0x000000020e11c819 */ /* 0x000fe40000010211 */
[----:B-1----:R-:W-:-:S04]  /*2bb0*/  @!P4 IADD3 R8, P2, R26, R8, RZ ;  /* 0x000000081a08c210 */ /* 0x002fc80007f5e0ff */
[----:B------:R-:W-:Y:S01]  /*2bc0*/  @!P4 IADD3.X R9, R17, R9, RZ, P2, !PT ;  /* 0x000000091109c210 */ /* 0x000fe200017fe4ff */
[----:B------:R-:W-:Y:S04]  /*2bd0*/  STL [R1+0x274], R8 ;  /* 0x0002740801007387 */ /* 0x000fe80000100800 */
[----:B------:R0:W-:Y:S02]  /*2be0*/  STL [R1+0x270], R9 ;  /* 0x0002700901007387 */ /* 0x0001e40000100800 */
[----:B0-----:R-:W-:-:S05]  /*2bf0*/  CS2R R8, SRZ ;  /* 0x0000000000087805 */ /* 0x001fca000001ff00 */
[----:B------:R-:W-:Y:S04]  /*2c00*/  STL [R1+0xac], R9 ;  /* 0x0000ac0901007387 */ /* 0x000fe80000100800 */
[----:B------:R-:W-:Y:S04]  /*2c10*/  STL [R1+0xa8], R8 ;  /* 0x0000a80801007387 */ /* 0x000fe80000100800 */
[----:B---3--:R0:W-:Y:S04]  /*2c20*/  STL.64 [R1+0xf8], R20 ;  /* 0x0000f81401007387 */ /* 0x0081e80000100a00 */
[----:B0-----:R-:W3:Y:S01]  /*2c30*/  LDL.LU.64 R20, [R1+0x278] ;  /* 0x0002780001147983 */ /* 0x001ee20000300a00 */
[----:B------:R-:W-:-:S02]  /*2c40*/  MOV R12, R8 ;  /* 0x00000008000c7202 */ /* 0x000fc40000000f00 */
[----:B------:R-:W-:Y:S01]  /*2c50*/  MOV R13, R9 ;  /* 0x00000009000d7202 */ /* 0x000fe20000000f00 */
[----:B------:R-:W4:Y:S04]  /*2c60*/  LDL.LU R8, [R1+0x274] ;  /* 0x0002740001087983 */ /* 0x000f280000300800 */
[----:B------:R-:W4:Y:S01]  /*2c70*/  LDL.LU R9, [R1+0x270] ;  /* 0x0002700001097983 */ /* 0x000f220000300800 */
[----:B--2---:R-:W-:Y:S02]  /*2c80*/  SHF.R.S32.HI R27, RZ, 0x1f, R11 ;  /* 0x0000001fff1b7819 */ /* 0x004fe4000001140b */
[----:B------:R-:W-:Y:S02]  /*2c90*/  ISETP.GE.U32.AND P3, PT, R11, UR18, PT ;  /* 0x000000120b007c0c */ /* 0x000fe4000bf66070 */
[----:B------:R-:W0:Y:S01]  /*2ca0*/  @!P4 LDC.64 R10, c[0x0][0x228] ;  /* 0x00008a00ff0acb82 */ /* 0x000e220000000a00 */
[----:B---3--:R1:W2:Y:S01]  /*2cb0*/  @!P0 LDG.E.64 R12, desc[UR22][R20.64] ;  /* 0x00000016140c8981 */ /* 0x0082a2000c1e1b00 */
[----:B0-----:R-:W-:-:S04]  /*2cc0*/  @!P4 IADD3 R10, P6, R26, R10, RZ ;  /* 0x0000000a1a0ac210 */ /* 0x001fc80007fde0ff */
[----:B------:R-:W-:Y:S02]  /*2cd0*/  @!P4 IADD3.X R11, R17, R11, RZ, P6, !PT ;  /* 0x0000000b110bc210 */ /* 0x000fe400037fe4ff */
[----:B-1----:R-:W-:-:S06]  /*2ce0*/  CS2R R20, SRZ ;  /* 0x0000000000147805 */ /* 0x002fcc000001ff00 */
[----:B------:R-:W3:Y:S01]  /*2cf0*/  @!P4 LDG.E.64 R20, desc[UR22][R10.64] ;  /* 0x000000160a14c981 */ /* 0x000ee2000c1e1b00 */
[----:B------:R-:W-:-:S04]  /*2d00*/  ISETP.GE.AND.EX P5, PT, R25, UR19, PT, P5 ;  /* 0x0000001319007c0c */ /* 0x000fc8000bfa6350 */
[----:B------:R-:W-:Y:S02]  /*2d10*/  ISETP.GT.U32.OR P5, PT, R0, 0x29f, P5 ;  /* 0x0000029f0000780c */ /* 0x000fe40002fa4470 */
[----:B------:R-:W-:-:S11]  /*2d20*/  ISETP.GE.AND.EX P3, PT, R27, UR19, PT, P3 ;  /* 0x000000131b007c0c */ /* 0x000fd6000bf66330 */
[----:B------:R-:W0:Y:S01]  /*2d30*/  @!P5 LDC.64 R18, c[0x0][0x288] ;  /* 0x0000a200ff12db82 */ /* 0x000e220000000a00 */
[----:B------:R-:W-:Y:S02]  /*2d40*/  ISETP.GT.U32.OR P3, PT, R0, 0x29f, P3 ;  /* 0x0000029f0000780c */ /* 0x000fe40001f64470 */
[----:B------:R-:W-:Y:S02]  /*2d50*/  IADD3 R29, R16, 0x10, RZ ;  /* 0x00000010101d7810 */ /* 0x000fe40007ffe0ff */
[----:B------:R-:W-:-:S03]  /*2d60*/  @!P5 MOV R14, R2 ;  /* 0x00000002000ed202 */ /* 0x000fc60000000f00 */
[----:B------:R-:W1:Y:S08]  /*2d70*/  @!P5 LDC.64 R6, c[0x0][0x230] ;  /* 0x00008c00ff06db82 */ /* 0x000e700000000a00 */
[----:B------:R-:W1:Y:S01]  /*2d80*/  @!P5 LDC.64 R22, c[0x0][0x228] ;  /* 0x00008a00ff16db82 */ /* 0x000e620000000a00 */
[----:B--2---:R2:W-:Y:S02]  /*2d90*/  @!P0 STL.64 [R1+0xa8], R12 ;  /* 0x0000a80c01008387 */ /* 0x0045e40000100a00 */
[----:B--2---:R-:W-:-:S06]  /*2da0*/  CS2R R12, SRZ ;  /* 0x00000000000c7805 */ /* 0x004fcc000001ff00 */
[----:B----4-:R-:W2:Y:S01]  /*2db0*/  @!P4 LDG.E.64 R12, desc[UR22][R8.64] ;  /* 0x00000016080cc981 */ /* 0x010ea2000c1e1b00 */
[----:B0-----:R-:W-:Y:S02]  /*2dc0*/  @!P5 IMAD R15, R25, R18, RZ ;  /* 0x00000012190fd224 */ /* 0x001fe400078e02ff */
[----:B------:R-:W0:Y:S02]  /*2dd0*/  @!P3 LDC.64 R24, c[0x0][0x288] ;  /* 0x0000a200ff18bb82 */ /* 0x000e240000000a00 */
[----:B------:R-:W-:Y:S01]  /*2de0*/  @!P5 IMAD R19, R29, R19, R15 ;  /* 0x000000131d13d224 */ /* 0x000fe200078e020f */
[----:B------:R-:W-:-:S03]  /*2df0*/  @!P5 MOV R15, R5 ;  /* 0x00000005000fd202 */ /* 0x000fc60000000f00 */
[----:B------:R-:W-:Y:S01]  /*2e00*/  @!P5 IMAD.WIDE.U32 R14, R29, R18, R14 ;  /* 0x000000121d0ed225 */ /* 0x000fe200078e000e */
[----:B------:R-:W-:-:S04]  /*2e10*/  IADD3 R29, R16, 0x30, RZ ;  /* 0x00000030101d7810 */ /* 0x000fc80007ffe0ff */
[----:B------:R-:W-:Y:S02]  /*2e20*/  @!P5 IADD3 R19, R15, R19, RZ ;  /* 0x000000130f13d210 */ /* 0x000fe40007ffe0ff */
[----:B------:R-:W-:Y:S02]  /*2e30*/  SHF.R.S32.HI R18, RZ, 0x1f, R29 ;  /* 0x0000001fff127819 */ /* 0x000fe4000001141d */
[----:B------:R-:W-:Y:S02]  /*2e40*/  ISETP.GE.U32.AND P2, PT, R29, UR18, PT ;  /* 0x000000121d007c0c */ /* 0x000fe4000bf46070 */
[C---:B------:R-:W-:Y:S02]  /*2e50*/  @!P5 SHF.L.U32 R15, R14.reuse, 0x2, RZ ;  /* 0x000000020e0fd819 */ /* 0x040fe400000006ff */
[----:B------:R-:W-:Y:S02]  /*2e60*/  @!P5 SHF.L.U64.HI R19, R14, 0x2, R19 ;  /* 0x000000020e13d819 */ /* 0x000fe40000010213 */
[----:B------:R-:W-:Y:S01]  /*2e70*/  ISETP.GE.AND.EX P2, PT, R18, UR19, PT, P2 ;  /* 0x0000001312007c0c */ /* 0x000fe2000bf46320 */
[----:B0-----:R-:W-:Y:S01]  /*2e80*/  @!P3 IMAD R14, R27, R24, RZ ;  /* 0x000000181b0eb224 */ /* 0x001fe200078e02ff */
[----:B------:R-:W-:-:S02]  /*2e90*/  IADD3 R18, R16, 0x20, RZ ;  /* 0x0000002010127810 */ /* 0x000fc40007ffe0ff */
[----:B------:R-:W-:Y:S02]  /*2ea0*/  @!P3 MOV R26, R2 ;  /* 0x00000002001ab202 */ /* 0x000fe40000000f00 */
[----:B------:R-:W-:Y:S01]  /*2eb0*/  @!P3 MOV R27, R5 ;  /* 0x00000005001bb202 */ /* 0x000fe20000000f00 */
[C---:B------:R-:W-:Y:S02]  /*2ec0*/  @!P3 IMAD R14, R18.reuse, R25, R14 ;  /* 0x00000019120eb224 */ /* 0x040fe400078e020e */
[----:B------:R-:W-:Y:S02]  /*2ed0*/  @!P3 IMAD.WIDE.U32 R26, R18, R24, R26 ;  /* 0x00000018121ab225 */ /* 0x000fe400078e001a */
[----:B------:R-:W0:Y:S01]  /*2ee0*/  @!P3 LDC.64 R24, c[0x0][0x230] ;  /* 0x00008c00ff18bb82 */ /* 0x000e220000000a00 */
[----:B-1----:R-:W-:Y:S02]  /*2ef0*/  @!P5 IADD3 R6, P6, R15, R6, RZ ;  /* 0x000000060f06d210 */ /* 0x002fe40007fde0ff */
[----:B------:R-:W-:-:S02]  /*2f00*/  @!P3 IADD3 R27, R27, R14, RZ ;  /* 0x0000000e1b1bb210 */ /* 0x000fc40007ffe0ff */
[----:B------:R-:W-:Y:S02]  /*2f10*/  @!P5 IADD3.X R7, R19, R7, RZ, P6, !PT ;  /* 0x000000071307d210 */ /* 0x000fe400037fe4ff */
[----:B------:R-:W-:Y:S02]  /*2f20*/  @!P5 IADD3 R22, P6, R15, R22, RZ ;  /* 0x000000160f16d210 */ /* 0x000fe40007fde0ff */
[C---:B------:R-:W-:Y:S01]  /*2f30*/  @!P3 SHF.L.U32 R17, R26.reuse, 0x2, RZ ;  /* 0x000000021a11b819 */ /* 0x040fe200000006ff */
[----:B------:R-:W1:Y:S01]  /*2f40*/  @!P3 LDC.64 R14, c[0x0][0x228] ;  /* 0x00008a00ff0ebb82 */ /* 0x000e620000000a00 */
[----:B------:R-:W-:Y:S02]  /*2f50*/  @!P5 IADD3.X R23, R19, R23, RZ, P6, !PT ;  /* 0x000000171317d210 */ /* 0x000fe400037fe4ff */
[----:B------:R-:W-:Y:S02]  /*2f60*/  @!P3 SHF.L.U64.HI R26, R26, 0x2, R27 ;  /* 0x000000021a1ab819 */ /* 0x000fe4000001021b */
[----:B0-----:R-:W-:-:S04]  /*2f70*/  @!P3 IADD3 R24, P6, R17, R24, RZ ;  /* 0x000000181118b210 */ /* 0x001fc80007fde0ff */
[----:B------:R-:W-:Y:S01]  /*2f80*/  @!P3 IADD3.X R25, R26, R25, RZ, P6, !PT ;  /* 0x000000191a19b210 */ /* 0x000fe200037fe4ff */
[----:B--2---:R-:W-:Y:S04]  /*2f90*/  STL.64 [R1+0x150], R12 ;  /* 0x0001500c01007387 */ /* 0x004fe80000100a00 */
[----:B---3--:R-:W-:Y:S04]  /*2fa0*/  STL.64 [R1+0xb0], R20 ;  /* 0x0000b01401007387 */ /* 0x008fe80000100a00 */
[----:B------:R0:W-:Y:S02]  /*2fb0*/  STL.64 [R1+0x268], R24 ;  /* 0x0002681801007387 */ /* 0x0001e40000100a00 */
[----:B0-----:R-:W-:-:S06]  /*2fc0*/  CS2R R24, SRZ ;  /* 0x0000000000187805 */ /* 0x001fcc000001ff00 */
[----:B------:R-:W2:Y:S01]  /*2fd0*/  @!P5 LDG.E.64 R24, desc[UR22][R6.64] ;  /* 0x000000160618d981 */ /* 0x000ea2000c1e1b00 */
[----:B------:R-:W-:-:S13]  /*2fe0*/  ISETP.GT.U32.OR P2, PT, R0, 0x29f, P2 ;  /* 0x0000029f0000780c */ /* 0x000fda0001744470 */
[----:B------:R-:W0:Y:S01]  /*2ff0*/  @!P2 LDC.64 R18, c[0x0][0x288] ;  /* 0x0000a200ff12ab82 */ /* 0x000e220000000a00 */
[----:B------:R-:W-:Y:S01]  /*3000*/  SHF.R.S32.HI R12, RZ, 0x1f, R29 ;  /* 0x0000001fff0c7819 */ /* 0x000fe2000001141d */
[----:B--2---:R2:W-:Y:S01]  /*3010*/  STL.64 [R1+0x18], R24 ;  /* 0x0000181801007387 */ /* 0x0045e20000100a00 */
[----:B-1----:R-:W-:Y:S02]  /*3020*/  @!P3 IADD3 R14, P6, R17, R14, RZ ;  /* 0x0000000e110eb210 */ /* 0x002fe40007fde0ff */
[----:B------:R-:W-:-:S03]  /*3030*/  CS2R R6, SRZ ;  /* 0x0000000000067805 */ /* 0x000fc6000001ff00 */
[----:B------:R-:W1:Y:S01]  /*3040*/  @!P2 LDC.64 R10, c[0x0][0x230] ;  /* 0x00008c00ff0aab82 */ /* 0x000e620000000a00 */
[----:B--2---:R-:W-:-:S06]  /*3050*/  CS2R R24, SRZ ;  /* 0x0000000000187805 */ /* 0x004fcc000001ff00 */
[----:B------:R-:W2:Y:S01]  /*3060*/  @!P5 LDG.E.64 R24, desc[UR22][R22.64] ;  /* 0x000000161618d981 */ /* 0x000ea2000c1e1b00 */
[----:B0-----:R-:W-:Y:S01]  /*3070*/  @!P2 IMAD R8, R12, R18, RZ ;  /* 0x000000120c08a224 */ /* 0x001fe200078e02ff */
[----:B------:R-:W-:-:S03]  /*3080*/  @!P2 MOV R9, R5 ;  /* 0x000000050009a202 */ /* 0x000fc60000000f00 */
[C---:B------:R-:W-:Y:S01]  /*3090*/  @!P2 IMAD R17, R29.reuse, R19, R8 ;  /* 0x000000131d11a224 */ /* 0x040fe200078e0208 */
[----:B------:R-:W-:Y:S02]  /*30a0*/  @!P2 MOV R8, R2 ;  /* 0x000000020008a202 */ /* 0x000fe40000000f00 */
[----:B------:R-:W-:Y:S01]  /*30b0*/  @!P3 IADD3.X R15, R26, R15, RZ, P6, !PT ;  /* 0x0000000f1a0fb210 */ /* 0x000fe200037fe4ff */
[----:B------:R-:W-:Y:S02]  /*30c0*/  HFMA2.MMA R26, -RZ, RZ, 0, 0 ;  /* 0x00000000ff1a7435 */ /* 0x000fe400000001ff */
[----:B------:R-:W-:Y:S01]  /*30d0*/  @!P2 IMAD.WIDE.U32 R18, R29, R18, R8 ;  /* 0x000000121d12a225 */ /* 0x000fe200078e0008 */
[----:B------:R-:W-:Y:S01]  /*30e0*/  MOV R29, RZ ;  /* 0x000000ff001d7202 */ /* 0x000fe20000000f00 */
[----:B------:R-:W3:Y:S01]  /*30f0*/  @!P3 LDG.E.64 R6, desc[UR22][R14.64] ;  /* 0x000000160e06b981 */ /* 0x000ee2000c1e1b00 */
[----:B------:R-:W-:Y:S01]  /*3100*/  IADD3 R28, R16, 0x40, RZ ;  /* 0x00000040101c7810 */ /* 0x000fe20007ffe0ff */
[----:B------:R-:W0:Y:S02]  /*3110*/  @!P2 LDC.64 R8, c[0x0][0x228] ;  /* 0x00008a00ff08ab82 */ /* 0x000e240000000a00 */
[----:B------:R-:W-:Y:S04]  /*3120*/  STL [R1+0x24], R26 ;  /* 0x0000241a01007387 */ /* 0x000fe80000100800 */
[----:B------:R-:W-:Y:S04]  /*3130*/  STL [R1+0x20], R29 ;  /* 0x0000201d01007387 */ /* 0x000fe80000100800 */
[----:B--2---:R2:W-:Y:S04]  /*3140*/  STL.64 [R1+0x88], R24 ;  /* 0x0000881801007387 */ /* 0x0045e80000100a00 */
[----:B--2---:R-:W2:Y:S01]  /*3150*/  LDL.LU.64 R24, [R1+0x268] ;  /* 0x0002680001187983 */ /* 0x004ea20000300a00 */
[----:B------:R-:W-:-:S02]  /*3160*/  MOV R22, R29 ;  /* 0x0000001d00167202 */ /* 0x000fc40000000f00 */
[----:B------:R-:W-:Y:S02]  /*3170*/  MOV R23, R26 ;  /* 0x0000001a00177202 */ /* 0x000fe40000000f00 */
[----:B------:R-:W-:-:S04]  /*3180*/  @!P2 IADD3 R17, R19, R17, RZ ;  /* 0x000000111311a210 */ /* 0x000fc80007ffe0ff */
[----:B--2---:R2:W4:Y:S01]  /*3190*/  @!P3 LDG.E.64 R22, desc[UR22][R24.64] ;  /* 0x000000161816b981 */ /* 0x004522000c1e1b00 */
[C---:B------:R-:W-:Y:S02]  /*31a0*/  @!P2 SHF.L.U32 R20, R18.reuse, 0x2, RZ ;  /* 0x000000021214a819 */ /* 0x040fe400000006ff */
[----:B------:R-:W-:Y:S02]  /*31b0*/  @!P2 SHF.L.U64.HI R17, R18, 0x2, R17 ;  /* 0x000000021211a819 */ /* 0x000fe40000010211 */
[----:B--2---:R-:W-:Y:S01]  /*31c0*/  IADD3 R25, R16, 0x60, RZ ;  /* 0x0000006010197810 */ /* 0x004fe20007ffe0ff */
[----:B---3--:R-:W-:Y:S03]  /*31d0*/  STL.64 [R1+0x90], R6 ;  /* 0x0000900601007387 */ /* 0x008fe60000100a00 */
[----:B------:R-:W-:Y:S02]  /*31e0*/  SHF.R.S32.HI R24, RZ, 0x1f, R25 ;  /* 0x0000001fff187819 */ /* 0x000fe40000011419 */
[----:B------:R-:W-:-:S02]  /*31f0*/  ISETP.GE.U32.AND P5, PT, R25, UR18, PT ;  /* 0x0000001219007c0c */ /* 0x000fc4000bfa6070 */
[----:B-1----:R-:W-:Y:S02]  /*3200*/  @!P2 IADD3 R10, P6, R20, R10, RZ ;  /* 0x0000000a140aa210 */ /* 0x002fe40007fde0ff */
[----:B------:R-:W-:Y:S02]  /*3210*/  ISETP.GE.AND.EX P5, PT, R24, UR19, PT, P5 ;  /* 0x0000001318007c0c */ /* 0x000fe4000bfa6350 */
[----:B------:R-:W-:Y:S02]  /*3220*/  @!P2 IADD3.X R11, R17, R11, RZ, P6, !PT ;  /* 0x0000000b110ba210 */ /* 0x000fe400037fe4ff */
        /* <DEDUP_REMOVED lines=8> */
[----:B----4-:R-:W-:Y:S04]  /*32b0*/  @!P3 STL.64 [R1+0x20], R22 ;  /* 0x000020160100b387 */ /* 0x010fe80000100a00 */
[----:B------:R2:W-:Y:S02]  /*32c0*/  STL.64 [R1+0x260], R24 ;  /* 0x0002601801007387 */ /* 0x0005e40000100a00 */
[----:B--2---:R-:W-:-:S06]  /*32d0*/  CS2R R24, SRZ ;  /* 0x0000000000187805 */ /* 0x004fcc000001ff00 */
[----:B------:R2:W3:Y:S01]  /*32e0*/  @!P2 LDG.E.64 R24, desc[UR22][R10.64] ;  /* 0x000000160a18a981 */ /* 0x0004e2000c1e1b00 */
[----:B------:R-:W-:Y:S01]  /*32f0*/  @!P0 MOV R22, R2 ;  /* 0x0000000200168202 */ /* 0x000fe20000000f00 */
[-C--:B-1----:R-:W-:Y:S01]  /*3300*/  @!P0 IMAD R6, R27, R12.reuse, RZ ;  /* 0x0000000c1b068224 */ /* 0x082fe200078e02ff */
[----:B------:R-:W-:Y:S01]  /*3310*/  @!P0 MOV R23, R5 ;  /* 0x0000000500178202 */ /* 0x000fe20000000f00 */
[----:B------:R-:W1:Y:S01]  /*3320*/  @!P0 LDC.64 R26, c[0x0][0x228] ;  /* 0x00008a00ff1a8b82 */ /* 0x000e620000000a00 */
[----:B------:R-:W-:Y:S01]  /*3330*/  IADD3 R7, R16, 0x70, RZ ;  /* 0x0000007010077810 */ /* 0x000fe20007ffe0ff */
[C---:B------:R-:W-:Y:S02]  /*3340*/  @!P0 IMAD R13, R28.reuse, R13, R6 ;  /* 0x0000000d1c0d8224 */ /* 0x040fe400078e0206 */
[----:B------:R-:W-:Y:S01]  /*3350*/  @!P0 IMAD.WIDE.U32 R22, R28, R12, R22 ;  /* 0x0000000c1c168225 */ /* 0x000fe200078e0016 */
[----:B------:R-:W-:Y:S02]  /*3360*/  SHF.R.S32.HI R6, RZ, 0x1f, R7 ;  /* 0x0000001fff067819 */ /* 0x000fe40000011407 */
[----:B------:R-:W-:Y:S01]  /*3370*/  ISETP.GE.U32.AND P6, PT, R7, UR18, PT ;  /* 0x0000001207007c0c */ /* 0x000fe2000bfc6070 */
[----:B------:R-:W-:Y:S01]  /*3380*/  HFMA2.MMA R7, -RZ, RZ, 0, 0 ;  /* 0x00000000ff077435 */ /* 0x000fe200000001ff */
[----:B------:R-:W-:Y:S01]  /*3390*/  @!P0 IADD3 R13, R23, R13, RZ ;  /* 0x0000000d170d8210 */ /* 0x000fe20007ffe0ff */
[----:B------:R-:W4:Y:S01]  /*33a0*/  @!P0 LDC.64 R28, c[0x0][0x230] ;  /* 0x00008c00ff1c8b82 */ /* 0x000f220000000a00 */
[----:B------:R-:W-:-:S02]  /*33b0*/  @!P0 SHF.L.U32 R12, R22, 0x2, RZ ;  /* 0x00000002160c8819 */ /* 0x000fc400000006ff */
[----:B------:R-:W-:Y:S02]  /*33c0*/  @!P0 SHF.L.U64.HI R22, R22, 0x2, R13 ;  /* 0x0000000216168819 */ /* 0x000fe4000001020d */
[----:B------:R-:W-:Y:S02]  /*33d0*/  MOV R13, RZ ;  /* 0x000000ff000d7202 */ /* 0x000fe40000000f00 */
[----:B0-----:R-:W-:Y:S02]  /*33e0*/  @!P2 IADD3 R8, P3, R20, R8, RZ ;  /* 0x000000081408a210 */ /* 0x001fe40007f7e0ff */
[----:B--2---:R-:W-:Y:S02]  /*33f0*/  MOV R10, R13 ;  /* 0x0000000d000a7202 */ /* 0x004fe40000000f00 */
[----:B------:R-:W-:Y:S02]  /*3400*/  MOV R11, R7 ;  /* 0x00000007000b7202 */ /* 0x000fe40000000f00 */
[----:B------:R-:W-:-:S05]  /*3410*/  @!P2 IADD3.X R9, R17, R9, RZ, P3, !PT ;  /* 0x000000091109a210 */ /* 0x000fca0001ffe4ff */
[----:B------:R0:W2:Y:S04]  /*3420*/  @!P2 LDG.E.64 R10, desc[UR22][R8.64] ;  /* 0x00000016080aa981 */ /* 0x0000a8000c1e1b00 */
[----:B------:R-:W-:Y:S04]  /*3430*/  STL [R1+0x9c], R7 ;  /* 0x00009c0701007387 */ /* 0x000fe80000100800 */
[----:B------:R-:W-:Y:S01]  /*3440*/  STL [R1+0x98], R13 ;  /* 0x0000980d01007387 */ /* 0x000fe20000100800 */
[----:B------:R-:W-:-:S04]  /*3450*/  ISETP.GE.AND.EX P4, PT, R21, UR19, PT, P4 ;  /* 0x0000001315007c0c */ /* 0x000fc8000bf86340 */
[----:B------:R-:W-:-:S13]  /*3460*/  ISETP.GT.U32.OR P4, PT, R0, 0x29f, P4 ;  /* 0x0000029f0000780c */ /* 0x000fda0002784470 */
[----:B------:R-:W1:Y:S01]  /*3470*/  @!P4 LDC.64 R18, c[0x0][0x288] ;  /* 0x0000a200ff12cb82 */ /* 0x000e620000000a00 */
[----:B------:R-:W-:-:S07]  /*3480*/  ISETP.GT.U32.OR P5, PT, R0, 0x29f, P5 ;  /* 0x0000029f0000780c */ /* 0x000fce0002fa4470 */
[----:B------:R-:W2:Y:S01]  /*3490*/  @!P4 LDC.64 R14, c[0x0][0x230] ;  /* 0x00008c00ff0ecb82 */ /* 0x000ea20000000a00 */
[----:B------:R-:W-:Y:S02]  /*34a0*/  IADD3 R23, R16, 0x50, RZ ;  /* 0x0000005010177810 */ /* 0x000fe40007ffe0ff */
[----:B------:R-:W-:-:S05]  /*34b0*/  ISETP.GE.AND.EX P3, PT, R6, UR19, PT, P6 ;  /* 0x0000001306007c0c */ /* 0x000fca000bf66360 */
[----:B0-----:R-:W0:Y:S01]  /*34c0*/  @!P4 LDC.64 R8, c[0x0][0x228] ;  /* 0x00008a00ff08cb82 */ /* 0x001e220000000a00 */
[----:B---3--:R3:W-:Y:S04]  /*34d0*/  STL.64 [R1+0x30], R24 ;  /* 0x0000301801007387 */ /* 0x0087e80000100a00 */
[----:B---3--:R-:W3:Y:S01]  /*34e0*/  LDL.LU.64 R24, [R1+0x260] ;  /* 0x0002600001187983 */ /* 0x008ee20000300a00 */
[----:B-1----:R-:W-:Y:S02]  /*34f0*/  @!P4 IMAD R17, R21, R18, RZ ;  /* 0x000000121511c224 */ /* 0x002fe400078e02ff */
[----:B------:R-:W3:Y:S01]  /*3500*/  @!P5 LDC.64 R20, c[0x0][0x288] ;  /* 0x0000a200ff14db82 */ /* 0x000ee20000000a00 */
[----:B------:R-:W-:Y:S01]  /*3510*/  IADD3 R6, R16, 0x80, RZ ;  /* 0x0000008010067810 */ /* 0x000fe20007ffe0ff */
[----:B------:R-:W-:Y:S01]  /*3520*/  @!P4 IMAD R17, R23, R19, R17 ;  /* 0x000000131711c224 */ /* 0x000fe200078e0211 */
[----:B----4-:R-:W-:-:S02]  /*3530*/  @!P0 IADD3 R28, P6, R12, R28, RZ ;  /* 0x0000001c0c1c8210 */ /* 0x010fc40007fde0ff */
[----:B------:R-:W-:Y:S02]  /*3540*/  SHF.R.S32.HI R13, RZ, 0x1f, R6 ;  /* 0x0000001fff0d7819 */ /* 0x000fe40000011406 */
[----:B------:R-:W-:Y:S01]  /*3550*/  @!P0 IADD3.X R29, R22, R29, RZ, P6, !PT ;  /* 0x0000001d161d8210 */ /* 0x000fe200037fe4ff */
[----:B--2---:R1:W-:Y:S01]  /*3560*/  @!P2 STL.64 [R1+0x98], R10 ;  /* 0x0000980a0100a387 */ /* 0x0043e20000100a00 */
[----:B------:R-:W-:Y:S02]  /*3570*/  ISETP.GE.U32.AND P2, PT, R6, UR18, PT ;  /* 0x0000001206007c0c */ /* 0x000fe4000bf46070 */
[----:B-1----:R-:W-:Y:S02]  /*3580*/  @!P4 MOV R10, R2 ;  /* 0x00000002000ac202 */ /* 0x002fe40000000f00 */
[----:B------:R-:W-:-:S03]  /*3590*/  @!P4 MOV R11, R5 ;  /* 0x00000005000bc202 */ /* 0x000fc60000000f00 */
[----:B------:R-:W-:Y:S01]  /*35a0*/  @!P4 IMAD.WIDE.U32 R18, R23, R18, R10 ;  /* 0x000000121712c225 */ /* 0x000fe200078e000a */
[----:B------:R-:W-:Y:S02]  /*35b0*/  ISETP.GE.AND.EX P2, PT, R13, UR19, PT, P2 ;  /* 0x000000130d007c0c */ /* 0x000fe4000bf46320 */
[----:B------:R-:W-:Y:S01]  /*35c0*/  @!P0 IADD3 R26, P6, R12, R26, RZ ;  /* 0x0000001a0c1a8210 */ /* 0x000fe20007fde0ff */
[----:B------:R1:W-:Y:S01]  /*35d0*/  STL [R1+0x258], R0 ;  /* 0x0002580001007387 */ /* 0x0003e20000100800 */
[----:B------:R-:W-:Y:S01]  /*35e0*/  @!P4 IADD3 R23, R19, R17, RZ ;  /* 0x000000111317c210 */ /* 0x000fe20007ffe0ff */
[----:B------:R-:W2:Y:S01]  /*35f0*/  @!P5 LDC.64 R10, c[0x0][0x230] ;  /* 0x00008c00ff0adb82 */ /* 0x000ea20000000a00 */
[----:B------:R-:W-:Y:S02]  /*3600*/  @!P4 SHF.L.U32 R17, R18, 0x2, RZ ;  /* 0x000000021211c819 */ /* 0x000fe400000006ff */
[C---:B------:R-:W-:Y:S02]  /*3610*/  ISETP.GT.U32.OR P3, PT, R0.reuse, 0x29f, P3 ;  /* 0x0000029f0000780c */ /* 0x040fe40001f64470 */
[----:B------:R-:W-:-:S02]  /*3620*/  ISETP.GT.U32.OR P2, PT, R0, 0x29f, P2 ;  /* 0x0000029f0000780c */ /* 0x000fc40001744470 */
[----:B------:R-:W-:Y:S01]  /*3630*/  @!P0 IADD3.X R27, R22, R27, RZ, P6, !PT ;  /* 0x0000001b161b8210 */ /* 0x000fe200037fe4ff */
[----:B------:R-:W4:Y:S01]  /*3640*/  @!P5 LDC.64 R12, c[0x0][0x228] ;  /* 0x00008a00ff0cdb82 */ /* 0x000f220000000a00 */
[----:B-1----:R-:W-:Y:S02]  /*3650*/  @!P4 SHF.L.U64.HI R0, R18, 0x2, R23 ;  /* 0x000000021200c819 */ /* 0x002fe40000010217 */
[----:B------:R-:W-:-:S04]  /*3660*/  @!P4 IADD3 R14, P6, R17, R14, RZ ;  /* 0x0000000e110ec210 */ /* 0x000fc80007fde0ff */
[----:B------:R-:W-:Y:S01]  /*3670*/  @!P4 IADD3.X R15, R0, R15, RZ, P6, !PT ;  /* 0x0000000f000fc210 */ /* 0x000fe200037fe4ff */
[----:B------:R-:W1:Y:S01]  /*3680*/  @!P3 LDC.64 R6, c[0x0][0x288] ;  /* 0x0000a200ff06bb82 */ /* 0x000e620000000a00 */
[----:B---3--:R-:W-:-:S04]  /*3690*/  @!P5 IMAD R19, R24, R20, RZ ;  /* 0x000000141813d224 */ /* 0x008fc800078e02ff */
[----:B------:R-:W-:Y:S01]  /*36a0*/  @!P5 IMAD R21, R25, R21, R19 ;  /* 0x000000151915d224 */ /* 0x000fe200078e0213 */
[----:B------:R-:W-:Y:S02]  /*36b0*/  @!P5 MOV R22, R2 ;  /* 0x000000020016d202 */ /* 0x000fe40000000f00 */
[----:B------:R-:W3:Y:S02]  /*36c0*/  @!P3 LDC.64 R18, c[0x0][0x230] ;  /* 0x00008c00ff12bb82 */ /* 0x000ee40000000a00 */
[----:B------:R-:W-:Y:S04]  /*36d0*/  @!P5 STL [R1+0x4], R21 ;  /* 0x000004150100d387 */ /* 0x000fe80000100800 */
[----:B------:R0:W-:Y:S04]  /*36e0*/  STL [R1+0x25c], R15 ;  /* 0x00025c0f01007387 */ /* 0x0001e80000100800 */
[----:B0-----:R-:W4:Y:S01]  /*36f0*/  LDL.LU R15, [R1+0x4] ;  /* 0x00000400010f7983 */ /* 0x001f220000300800 */
[----:B------:R-:W-:-:S03]  /*3700*/  @!P5 MOV R23, R5 ;  /* 0x000000050017d202 */ /* 0x000fc60000000f00 */
[----:B------:R-:W-:Y:S01]  /*3710*/  @!P5 IMAD.WIDE.U32 R20, R25, R20, R22 ;  /* 0x000000141914d225 */ /* 0x000fe200078e0016 */
[----:B------:R-:W-:Y:S01]  /*3720*/  @!P4 IADD3 R8, P6, R17, R8, RZ ;  /* 0x000000081108c210 */ /* 0x000fe20007fde0ff */
[----:B------:R-:W0:Y:S03]  /*3730*/  @!P2 LDC.64 R24, c[0x0][0x288] ;  /* 0x0000a200ff18ab82 */ /* 0x000e260000000a00 */
[----:B------:R-:W-:Y:S02]  /*3740*/  @!P4 IADD3.X R9, R0, R9, RZ, P6, !PT ;  /* 0x000000090009c210 */ /* 0x000fe400037fe4ff */
[----:B------:R-:W-:-:S03]  /*3750*/  @!P5 SHF.L.U32 R17, R20, 0x2, RZ ;  /* 0x000000021411d819 */ /* 0x000fc600000006ff */
[----:B------:R-:W3:Y:S01]  /*3760*/  @!P3 LDC.64 R22, c[0x0][0x228] ;  /* 0x00008a00ff16bb82 */ /* 0x000ee20000000a00 */
[----:B--2---:R-:W-:Y:S02]  /*3770*/  @!P5 IADD3 R10, P6, R17, R10, RZ ;  /* 0x0000000a110ad210 */ /* 0x004fe40007fde0ff */
[----:B----4-:R-:W-:-:S04]  /*3780*/  @!P5 IADD3 R21, R21, R15, RZ ;  /* 0x0000000f1515d210 */ /* 0x010fc80007ffe0ff */
[----:B------:R-:W-:Y:S02]  /*3790*/  @!P5 SHF.L.U64.HI R0, R20, 0x2, R21 ;  /* 0x000000021400d819 */ /* 0x000fe40000010215 */
[----:B------:R-:W-:-:S04]  /*37a0*/  IADD3 R21, R16, 0x70, RZ ;  /* 0x0000007010157810 */ /* 0x000fc80007ffe0ff */
[----:B------:R-:W-:Y:S02]  /*37b0*/  SHF.R.S32.HI R21, RZ, 0x1f, R21 ;  /* 0x0000001fff157819 */ /* 0x000fe40000011415 */
[----:B------:R-:W-:-:S03]  /*37c0*/  IADD3 R15, R16, 0x70, RZ ;  /* 0x00000070100f7810 */ /* 0x000fc60007ffe0ff */
[----:B-1----:R-:W-:Y:S01]  /*37d0*/  @!P3 IMAD R21, R21, R6, RZ ;  /* 0x000000061515b224 */ /* 0x002fe200078e02ff */
[----:B------:R-:W-:-:S03]  /*37e0*/  @!P3 MOV R20, R2 ;  /* 0x000000020014b202 */ /* 0x000fc60000000f00 */
[C---:B------:R-:W-:Y:S01]  /*37f0*/  @!P3 IMAD R7, R15.reuse, R7, R21 ;  /* 0x000000070f07b224 */ /* 0x040fe200078e0215 */
[----:B------:R-:W-:Y:S02]  /*3800*/  @!P3 MOV R21, R5 ;  /* 0x000000050015b202 */ /* 0x000fe40000000f00 */
[----:B------:R-:W-:Y:S01]  /*3810*/  @!P5 IADD3.X R11, R0, R11, RZ, P6, !PT ;  /* 0x0000000b000bd210 */ /* 0x000fe200037fe4ff */
[----:B------:R-:W-:Y:S01]  /*3820*/  @!P3 IMAD.WIDE.U32 R20, R15, R6, R20 ;  /* 0x000000060f14b225 */ /* 0x000fe200078e0014 */
[----:B------:R-:W-:Y:S02]  /*3830*/  IADD3 R15, R16, 0x80, RZ ;  /* 0x00000080100f7810 */ /* 0x000fe40007ffe0ff */
[----:B------:R-:W-:Y:S02]  /*3840*/  @!P5 IADD3 R12, P6, R17, R12, RZ ;  /* 0x0000000c110cd210 */ /* 0x000fe40007fde0ff */
[----:B------:R-:W-:Y:S02]  /*3850*/  SHF.R.S32.HI R15, RZ, 0x1f, R15 ;  /* 0x0000001fff0f7819 */ /* 0x000fe4000001140f */
[----:B------:R-:W-:-:S02]  /*3860*/  @!P5 IADD3.X R13, R0, R13, RZ, P6, !PT ;  /* 0x0000000d000dd210 */ /* 0x000fc400037fe4ff */
[----:B------:R-:W-:Y:S01]  /*3870*/  @!P3 IADD3 R7, R21, R7, RZ ;  /* 0x000000071507b210 */ /* 0x000fe20007ffe0ff */
[----:B0-----:R-:W-:Y:S01]  /*3880*/  @!P2 IMAD R17, R15, R24, RZ ;  /* 0x000000180f11a224 */ /* 0x001fe200078e02ff */
[----:B------:R-:W-:Y:S02]  /*3890*/  @!P3 SHF.L.U32 R6, R20, 0x2, RZ ;  /* 0x000000021406b819 */ /* 0x000fe400000006ff */
[----:B------:R-:W-:Y:S02]  /*38a0*/  IADD3 R0, R16, 0x80, RZ ;  /* 0x0000008010007810 */ /* 0x000fe40007ffe0ff */
[----:B------:R-:W-:Y:S02]  /*38b0*/  @!P3 SHF.L.U64.HI R20, R20, 0x2, R7 ;  /* 0x000000021414b819 */ /* 0x000fe40000010207 */
[----:B---3--:R-:W-:Y:S01]  /*38c0*/  @!P3 IADD3 R18, P6, R6, R18, RZ ;  /* 0x000000120612b210 */ /* 0x008fe20007fde0ff */
[----:B------:R-:W-:Y:S01]  /*38d0*/  @!P2 IMAD R17, R0, R25, R17 ;  /* 0x000000190011a224 */ /* 0x000fe200078e0211 */
[----:B------:R-:W-:-:S02]  /*38e0*/  HFMA2.MMA R0, -RZ, RZ, 0, 0 ;  /* 0x00000000ff007435 */ /* 0x000fc400000001ff */
[----:B------:R-:W-:Y:S02]  /*38f0*/  @!P3 IADD3.X R19, R20, R19, RZ, P6, !PT ;  /* 0x000000131413b210 */ /* 0x000fe400037fe4ff */
[----:B------:R-:W-:Y:S02]  /*3900*/  @!P3 IADD3 R22, P6, R6, R22, RZ ;  /* 0x000000160616b210 */ /* 0x000fe40007fde0ff */
[----:B------:R-:W-:Y:S02]  /*3910*/  IADD3 R25, R16, 0x80, RZ ;  /* 0x0000008010197810 */ /* 0x000fe40007ffe0ff */
[----:B------:R-:W-:Y:S02]  /*3920*/  @!P2 MOV R6, R2 ;  /* 0x000000020006a202 */ /* 0x000fe40000000f00 */
[----:B------:R-:W-:Y:S02]  /*3930*/  @!P2 MOV R7, R5 ;  /* 0x000000050007a202 */ /* 0x000fe40000000f00 */
[----:B------:R-:W-:Y:S01]  /*3940*/  MOV R15, RZ ;  /* 0x000000ff000f7202 */ /* 0x000fe20000000f00 */
[----:B------:R-:W-:-:S03]  /*3950*/  @!P2 IMAD.WIDE.U32 R24, R25, R24, R6 ;  /* 0x000000181918a225 */ /* 0x000fc600078e0006 */
[----:B------:R-:W-:Y:S02]  /*3960*/  MOV R6, R15 ;  /* 0x0000000f00067202 */ /* 0x000fe40000000f00 */
[----:B------:R-:W-:Y:S01]  /*3970*/  MOV R7, R0 ;  /* 0x0000000000077202 */ /* 0x000fe20000000f00 */
[----:B------:R-:W-:Y:S05]  /*3980*/  STL [R1+0x14], R0 ;  /* 0x0000140001007387 */ /* 0x000fea0000100800 */
[----:B------:R-:W2:Y:S04]  /*3990*/  @!P0 LDG.E.64 R6, desc[UR22][R28.64] ;  /* 0x000000161c068981 */ /* 0x000ea8000c1e1b00 */
[----:B------:R0:W-:Y:S04]  /*39a0*/  STL [R1+0x10], R15 ;  /* 0x0000100f01007387 */ /* 0x0001e80000100800 */
[----:B0-----:R-:W3:Y:S01]  /*39b0*/  LDL.LU R15, [R1+0x25c] ;  /* 0x00025c00010f7983 */ /* 0x001ee20000300800 */
[----:B------:R-:W-:-:S02]  /*39c0*/  @!P3 IADD3.X R23, R20, R23, RZ, P6, !PT ;  /* 0x000000171417b210 */ /* 0x000fc400037fe4ff */
[----:B------:R-:W-:Y:S01]  /*39d0*/  CS2R R20, SRZ ;  /* 0x0000000000147805 */ /* 0x000fe2000001ff00 */
[----:B------:R-:W4:Y:S05]  /*39e0*/  LDL.LU R0, [R1+0x258] ;  /* 0x0002580001007983 */ /* 0x000f2a0000300800 */
[----:B------:R0:W4:Y:S02]  /*39f0*/  @!P0 LDG.E.64 R20, desc[UR22][R26.64] ;  /* 0x000000161a148981 */ /* 0x000124000c1e1b00 */
[----:B0-----:R-:W-:Y:S01]  /*3a00*/  HFMA2.MMA R27, -RZ, RZ, 0, 0 ;  /* 0x00000000ff1b7435 */ /* 0x001fe200000001ff */
[----:B------:R-:W-:Y:S01]  /*3a10*/  MOV R26, RZ ;  /* 0x000000ff001a7202 */ /* 0x000fe20000000f00 */
[----:B--2---:R0:W-:Y:S02]  /*3a20*/  @!P0 STL.64 [R1+0x10], R6 ;  /* 0x0000100601008387 */ /* 0x0041e40000100a00 */
[----:B0-----:R-:W-:-:S06]  /*3a30*/  CS2R R6, SRZ ;  /* 0x0000000000067805 */ /* 0x001fcc000001ff00 */
[----:B---3--:R0:W2:Y:S04]  /*3a40*/  @!P4 LDG.E.64 R26, desc[UR22][R14.64] ;  /* 0x000000160e1ac981 */ /* 0x0080a8000c1e1b00 */
[----:B------:R-:W3:Y:S01]  /*3a50*/  @!P4 LDG.E.64 R6, desc[UR22][R8.64] ;  /* 0x000000160806c981 */ /* 0x000ee2000c1e1b00 */
[----:B0-----:R-:W-:-:S03]  /*3a60*/  CS2R R14, SRZ ;  /* 0x00000000000e7805 */ /* 0x001fc6000001ff00 */
[----:B----4-:R-:W-:Y:S04]  /*3a70*/  STL.64 [R1+0x70], R20 ;  /* 0x0000701401007387 */ /* 0x010fe80000100a00 */
[----:B------:R0:W4:Y:S02]  /*3a80*/  @!P5 LDG.E.64 R14, desc[UR22][R10.64] ;  /* 0x000000160a0ed981 */ /* 0x000124000c1e1b00 */
[----:B0-----:R-:W-:-:S06]  /*3a90*/  CS2R R10, SRZ ;  /* 0x00000000000a7805 */ /* 0x001fcc000001ff00 */
[----:B------:R-:W4:Y:S04]  /*3aa0*/  @!P3 LDG.E.64 R10, desc[UR22][R18.64] ;  /* 0x00000016120ab981 */ /* 0x000f28000c1e1b00 */
[----:B--2---:R-:W-:Y:S04]  /*3ab0*/  STL.64 [R1+0x38], R26 ;  /* 0x0000381a01007387 */ /* 0x004fe80000100a00 */
[----:B---3--:R0:W-:Y:S02]  /*3ac0*/  STL.64 [R1+0x78], R6 ;  /* 0x0000780601007387 */ /* 0x0081e40000100a00 */
[----:B0-----:R-:W-:-:S06]  /*3ad0*/  CS2R R6, SRZ ;  /* 0x0000000000067805 */ /* 0x001fcc000001ff00 */
[----:B------:R0:W2:Y:S02]  /*3ae0*/  @!P5 LDG.E.64 R6, desc[UR22][R12.64] ;  /* 0x000000160c06d981 */ /* 0x0000a4000c1e1b00 */
[----:B0-----:R-:W-:-:S06]  /*3af0*/  CS2R R12, SRZ ;  /* 0x00000000000c7805 */ /* 0x001fcc000001ff00 */
[----:B------:R-:W3:Y:S01]  /*3b00*/  @!P3 LDG.E.64 R12, desc[UR22][R22.64] ;  /* 0x00000016160cb981 */ /* 0x000ee2000c1e1b00 */
[C---:B------:R-:W-:Y:S02]  /*3b10*/  IADD3 R29, R16.reuse, 0x90, RZ ;  /* 0x00000090101d7810 */ /* 0x040fe40007ffe0ff */
[----:B------:R-:W-:Y:S02]  /*3b20*/  IADD3 R27, R16, 0xb0, RZ ;  /* 0x000000b0101b7810 */ /* 0x000fe40007ffe0ff */
[----:B------:R-:W-:Y:S02]  /*3b30*/  SHF.R.S32.HI R28, RZ, 0x1f, R29 ;  /* 0x0000001fff1c7819 */ /* 0x000fe4000001141d */
[----:B------:R-:W-:Y:S02]  /*3b40*/  ISETP.GE.U32.AND P0, PT, R29, UR18, PT ;  /* 0x000000121d007c0c */ /* 0x000fe4000bf06070 */
[----:B------:R-:W-:Y:S01]  /*3b50*/  SHF.R.S32.HI R8, RZ, 0x1f, R27 ;  /* 0x0000001fff087819 */ /* 0x000fe2000001141b */
[----:B----4-:R0:W-:Y:S01]  /*3b60*/  STL.64 [R1+0x40], R14 ;  /* 0x0000400e01007387 */ /* 0x0101e20000100a00 */
[----:B------:R-:W-:-:S03]  /*3b70*/  ISETP.GE.AND.EX P0, PT, R28, UR19, PT, P0 ;  /* 0x000000131c007c0c */ /* 0x000fc6000bf06300 */
[----:B------:R-:W-:Y:S01]  /*3b80*/  STL [R1+0x22c], R8 ;  /* 0x00022c0801007387 */ /* 0x000fe20000100800 */
[----:B------:R-:W-:Y:S02]  /*3b90*/  ISETP.GT.U32.OR P0, PT, R0, 0x29f, P0 ;  /* 0x0000029f0000780c */ /* 0x000fe40000704470 */
[----:B------:R-:W-:Y:S01]  /*3ba0*/  IADD3 R21, R16, 0xa0, RZ ;  /* 0x000000a010157810 */ /* 0x000fe20007ffe0ff */
[----:B0-----:R-:W0:Y:S01]  /*3bb0*/  @!P2 LDC.64 R14, c[0x0][0x230] ;  /* 0x00008c00ff0eab82 */ /* 0x001e220000000a00 */
[----:B------:R-:W-:Y:S02]  /*3bc0*/  @!P2 IADD3 R17, R25, R17, RZ ;  /* 0x000000111911a210 */ /* 0x000fe40007ffe0ff */
[C---:B------:R-:W-:Y:S02]  /*3bd0*/  @!P2 SHF.L.U32 R25, R24.reuse, 0x2, RZ ;  /* 0x000000021819a819 */ /* 0x040fe400000006ff */
[----:B------:R-:W-:Y:S01]  /*3be0*/  @!P2 SHF.L.U64.HI R17, R24, 0x2, R17 ;  /* 0x000000021811a819 */ /* 0x000fe20000010211 */
[----:B------:R-:W-:Y:S01]  /*3bf0*/  UIMAD.WIDE UR6, UR8, 0x8, UR6 ;  /* 0x00000008080678a5 */ /* 0x000fe2000f8e0206 */
[----:B0-----:R-:W-:-:S04]  /*3c00*/  @!P2 IADD3 R14, P6, R25, R14, RZ ;  /* 0x0000000e190ea210 */ /* 0x001fc80007fde0ff */
[----:B------:R-:W-:Y:S01]  /*3c10*/  @!P2 IADD3.X R15, R17, R15, RZ, P6, !PT ;  /* 0x0000000f110fa210 */ /* 0x000fe200037fe4ff */
[----:B--2---:R0:W-:Y:S04]  /*3c20*/  STL.64 [R1+0x80], R6 ;  /* 0x0000800601007387 */ /* 0x0041e80000100a00 */
[----:B------:R1:W-:Y:S04]  /*3c30*/  STL.64 [R1+0x48], R10 ;  /* 0x0000480a01007387 */ /* 0x0003e80000100a00 */
[----:B------:R2:W-:Y:S01]  /*3c40*/  STL [R1+0x234], R16 ;  /* 0x0002341001007387 */ /* 0x0005e20000100800 */
[----:B------:R-:W-:-:S02]  /*3c50*/  SHF.R.S32.HI R26, RZ, 0x1f, R21 ;  /* 0x0000001fff1a7819 */ /* 0x000fc40000011415 */
[----:B------:R-:W-:Y:S01]  /*3c60*/  ISETP.GE.U32.AND P4, PT, R21, UR18, PT ;  /* 0x0000001215007c0c */ /* 0x000fe2000bf86070 */
[----:B0-----:R-:W0:Y:S01]  /*3c70*/  @!P2 LDC.64 R6, c[0x0][0x228] ;  /* 0x00008a00ff06ab82 */ /* 0x001e220000000a00 */
[----:B-1----:R-:W-:Y:S02]  /*3c80*/  IADD3 R10, R16, 0x1f0, RZ ;  /* 0x000001f0100a7810 */ /* 0x002fe40007ffe0ff */
[----:B--2---:R-:W2:Y:S05]  /*3c90*/  LDL R16, [R1+0x224] ;  /* 0x0002240001107983 */ /* 0x004eaa0000100800 */
[----:B------:R-:W1:Y:S01]  /*3ca0*/  @!P0 LDC.64 R20, c[0x0][0x288] ;  /* 0x0000a200ff148b82 */ /* 0x000e620000000a00 */
[----:B------:R-:W-:Y:S01]  /*3cb0*/  STL [R1+0x4], R10 ;  /* 0x0000040a01007387 */ /* 0x000fe20000100800 */
[----:B------:R-:W-:-:S03]  /*3cc0*/  ISETP.GE.U32.AND P3, PT, R10, UR18, PT ;  /* 0x000000120a007c0c */ /* 0x000fc6000bf66070 */
[----:B---3--:R3:W-:Y:S02]  /*3cd0*/  STL.64 [R1+0x68], R12 ;  /* 0x0000680c01007387 */ /* 0x0087e40000100a00 */
[----:B---3--:R-:W-:Y:S02]  /*3ce0*/  SHF.R.S32.HI R12, RZ, 0x1f, R10 ;  /* 0x0000001fff0c7819 */ /* 0x008fe4000001140a */
[----:B------:R-:W-:Y:S01]  /*3cf0*/  ISETP.GE.AND.EX P5, PT, R26, UR19, PT, P4 ;  /* 0x000000131a007c0c */ /* 0x000fe2000bfa6340 */
[----:B------:R-:W3:Y:S01]  /*3d00*/  @!P0 LDC.64 R10, c[0x0][0x230] ;  /* 0x00008c00ff0a8b82 */ /* 0x000ee20000000a00 */
[----:B------:R-:W-:Y:S01]  /*3d10*/  ISETP.GE.AND.EX P3, PT, R12, UR19, PT, P3 ;  /* 0x000000130c007c0c */ /* 0x000fe2000bf66330 */
[----:B------:R4:W-:Y:S06]  /*3d20*/  STL [R1+0x218], R12 ;  /* 0x0002180c01007387 */ /* 0x0009ec0000100800 */
[----:B----4-:R-:W4:Y:S01]  /*3d30*/  @!P0 LDC.64 R12, c[0x0][0x228] ;  /* 0x00008a00ff0c8b82 */ /* 0x010f220000000a00 */
[----:B------:R-:W-:Y:S04]  /*3d40*/  STL [R1+0x248], R15 ;  /* 0x0002480f01007387 */ /* 0x000fe80000100800 */
[----:B----4-:R4:W-:Y:S02]  /*3d50*/  STL.64 [R1+0x250], R12 ;  /* 0x0002500c01007387 */ /* 0x0109e40000100a00 */
[----:B----4-:R-:W-:-:S02]  /*3d60*/  MOV R12, UR6 ;  /* 0x00000006000c7c02 */ /* 0x010fc40008000f00 */
[----:B------:R-:W-:-:S06]  /*3d70*/  MOV R13, UR7 ;  /* 0x00000007000d7c02 */ /* 0x000fcc0008000f00 */
[----:B------:R-:W4:Y:S01]  /*3d80*/  LDG.E.64 R12, desc[UR22][R12.64] ;  /* 0x000000160c0c7981 */ /* 0x000f22000c1e1b00 */
[----:B------:R-:W-:Y:S02]  /*3d90*/  ISETP.GT.U32.OR P5, PT, R0, 0x29f, P5 ;  /* 0x0000029f0000780c */ /* 0x000fe40002fa4470 */
[----:B------:R-:W-:-:S04]  /*3da0*/  ISETP.GE.U32.AND P4, PT, R27, UR18, PT ;  /* 0x000000121b007c0c */ /* 0x000fc8000bf86070 */
[----:B------:R-:W-:-:S07]  /*3db0*/  ISETP.GE.AND.EX P4, PT, R8, UR19, PT, P4 ;  /* 0x0000001308007c0c */ /* 0x000fce000bf86340 */
[----:B------:R-:W3:Y:S01]  /*3dc0*/  @!P5 LDC.64 R8, c[0x0][0x288] ;  /* 0x0000a200ff08db82 */ /* 0x000ee20000000a00 */
[----:B0-----:R-:W-:Y:S02]  /*3dd0*/  @!P2 IADD3 R6, P6, R25, R6, RZ ;  /* 0x000000061906a210 */ /* 0x001fe40007fde0ff */
[----:B------:R-:W-:Y:S02]  /*3de0*/  @!P0 MOV R24, R2 ;  /* 0x0000000200188202 */ /* 0x000fe40000000f00 */
[----:B------:R-:W-:-:S03]  /*3df0*/  @!P0 MOV R25, R5 ;  /* 0x0000000500198202 */ /* 0x000fc60000000f00 */
[----:B-1----:R-:W-:Y:S01]  /*3e00*/  @!P0 IMAD.WIDE.U32 R24, R29, R20, R24 ;  /* 0x000000141d188225 */ /* 0x002fe200078e0018 */
[----:B------:R-:W-:Y:S02]  /*3e10*/  @!P2 IADD3.X R7, R17, R7, RZ, P6, !PT ;  /* 0x000000071107a210 */ /* 0x000fe400037fe4ff */
[----:B------:R-:W-:Y:S02]  /*3e20*/  @!P5 MOV R27, R5 ;  /* 0x00000005001bd202 */ /* 0x000fe40000000f00 */
[----:B------:R-:W-:Y:S01]  /*3e30*/  @!P0 SHF.L.U32 R15, R24, 0x2, RZ ;  /* 0x00000002180f8819 */ /* 0x000fe200000006ff */
[----:B---3--:R-:W-:Y:S01]  /*3e40*/  @!P5 IMAD R26, R26, R8, RZ ;  /* 0x000000081a1ad224 */ /* 0x008fe200078e02ff */
[----:B------:R0:W-:Y:S01]  /*3e50*/  STL.64 [R1+0x240], R6 ;  /* 0x0002400601007387 */ /* 0x0001e20000100a00 */
[----:B------:R-:W-:Y:S01]  /*3e60*/  @!P0 IMAD R18, R28, R20, RZ ;  /* 0x000000141c128224 */ /* 0x000fe200078e02ff */
[----:B------:R-:W-:Y:S02]  /*3e70*/  @!P0 IADD3 R28, P6, R15, R10, RZ ;  /* 0x0000000a0f1c8210 */ /* 0x000fe40007fde0ff */
[----:B------:R-:W3:Y:S04]  /*3e80*/  LDL R10, [R1+0x220] ;  /* 0x00022000010a7983 */ /* 0x000ee80000100800 */
[----:B0-----:R-:W3:Y:S01]  /*3e90*/  LDL R7, [R1+0x218] ;  /* 0x0002180001077983 */ /* 0x001ee20000100800 */
[----:B--2---:R-:W-:Y:S01]  /*3ea0*/  @!P5 IMAD R9, R16, R9, R26 ;  /* 0x000000091009d224 */ /* 0x004fe200078e021a */
[----:B------:R-:W-:-:S05]  /*3eb0*/  @!P5 MOV R26, R2 ;  /* 0x00000002001ad202 */ /* 0x000fca0000000f00 */
[----:B------:R-:W-:Y:S01]  /*3ec0*/  @!P5 IMAD.WIDE.U32 R26, R16, R8, R26 ;  /* 0x00000008101ad225 */ /* 0x000fe200078e001a */
[----:B----4-:R-:W-:Y:S02]  /*3ed0*/  MOV R6, R13 ;  /* 0x0000000d00067202 */ /* 0x010fe40000000f00 */
[----:B------:R-:W-:Y:S02]  /*3ee0*/  MOV R16, R12 ;  /* 0x0000000c00107202 */ /* 0x000fe40000000f00 */
[----:B------:R-:W2:Y:S01]  /*3ef0*/  LDL.LU.64 R12, [R1+0x250] ;  /* 0x00025000010c7983 */ /* 0x000ea20000300a00 */
[----:B------:R-:W-:Y:S01]  /*3f00*/  @!P0 IMAD R21, R29, R21, R18 ;  /* 0x000000151d158224 */ /* 0x000fe200078e0212 */
[----:B------:R-:W-:Y:S01]  /*3f10*/  ISETP.GT.U32.OR P4, PT, R0, 0x29f, P4 ;  /* 0x0000029f0000780c */ /* 0x000fe20002784470 */
[----:B------:R-:W0:Y:S03]  /*3f20*/  @!P5 LDC.64 R18, c[0x0][0x230] ;  /* 0x00008c00ff12db82 */ /* 0x000e260000000a00 */
[----:B------:R-:W-:-:S04]  /*3f30*/  @!P0 IADD3 R17, R25, R21, RZ ;  /* 0x0000001519118210 */ /* 0x000fc80007ffe0ff */
[----:B------:R-:W-:Y:S01]  /*3f40*/  @!P0 SHF.L.U64.HI R17, R24, 0x2, R17 ;  /* 0x0000000218118819 */ /* 0x000fe20000010211 */
[----:B------:R-:W1:Y:S03]  /*3f50*/  @!P5 LDC.64 R20, c[0x0][0x228] ;  /* 0x00008a00ff14db82 */ /* 0x000e660000000a00 */
[----:B------:R-:W-:Y:S02]  /*3f60*/  @!P0 IADD3.X R29, R17, R11, RZ, P6, !PT ;  /* 0x0000000b111d8210 */ /* 0x000fe400037fe4ff */
[----:B------:R-:W4:Y:S03]  /*3f70*/  LDL R11, [R1+0x22c] ;  /* 0x00022c00010b7983 */ /* 0x000f260000100800 */
[----:B------:R-:W4:Y:S01]  /*3f80*/  @!P4 LDC.64 R22, c[0x0][0x288] ;  /* 0x0000a200ff16cb82 */ /* 0x000f220000000a00 */
[----:B------:R-:W-:-:S02]  /*3f90*/  ISETP.GT.U32.OR P3, PT, R0, 0x29f, P3 ;  /* 0x0000029f0000780c */ /* 0x000fc40001f64470 */
[----:B------:R-:W-:-:S11]  /*3fa0*/  @!P5 IADD3 R8, R27, R9, RZ ;  /* 0x000000091b08d210 */ /* 0x000fd60007ffe0ff */
[----:B------:R-:W1:Y:S01]  /*3fb0*/  @!P3 LDC.64 R24, c[0x0][0x288] ;  /* 0x0000a200ff18bb82 */ /* 0x000e620000000a00 */
[----:B--2---:R-:W-:Y:S02]  /*3fc0*/  @!P0 IADD3 R12, P6, R15, R12, RZ ;  /* 0x0000000c0f0c8210 */ /* 0x004fe40007fde0ff */
[----:B------:R-:W2:Y:S02]  /*3fd0*/  LDL.LU R15, [R1+0x248] ;  /* 0x00024800010f7983 */ /* 0x000ea40000300800 */
[----:B------:R-:W-:Y:S02]  /*3fe0*/  @!P0 IADD3.X R13, R17, R13, RZ, P6, !PT ;  /* 0x0000000d110d8210 */ /* 0x000fe400037fe4ff */
[C---:B------:R-:W-:Y:S02]  /*3ff0*/  @!P5 SHF.L.U32 R17, R26.reuse, 0x2, RZ ;  /* 0x000000021a11d819 */ /* 0x040fe400000006ff */
[----:B------:R-:W-:Y:S02]  /*4000*/  @!P5 SHF.L.U64.HI R26, R26, 0x2, R8 ;  /* 0x000000021a1ad819 */ /* 0x000fe40000010208 */
[----:B------:R-:W-:Y:S01]  /*4010*/  @!P4 MOV R8, R2 ;  /* 0x000000020008c202 */ /* 0x000fe20000000f00 */
[----:B----4-:R-:W-:-:S04]  /*4020*/  @!P4 IMAD R9, R11, R22, RZ ;  /* 0x000000160b09c224 */ /* 0x010fc800078e02ff */
[C---:B---3--:R-:W-:Y:S01]  /*4030*/  @!P4 IMAD R27, R10.reuse, R23, R9 ;  /* 0x000000170a1bc224 */ /* 0x048fe200078e0209 */
[----:B------:R-:W-:Y:S02]  /*4040*/  @!P4 MOV R9, R5 ;  /* 0x000000050009c202 */ /* 0x000fe40000000f00 */
[----:B0-----:R-:W-:Y:S01]  /*4050*/  @!P5 IADD3 R18, P6, R17, R18, RZ ;  /* 0x000000121112d210 */ /* 0x001fe20007fde0ff */
[----:B------:R-:W-:-:S03]  /*4060*/  @!P4 IMAD.WIDE.U32 R22, R10, R22, R8 ;  /* 0x000000160a16c225 */ /* 0x000fc600078e0008 */
[C---:B------:R-:W-:Y:S01]  /*4070*/  @!P5 IADD3.X R19, R26.reuse, R19, RZ, P6, !PT ;  /* 0x000000131a13d210 */ /* 0x040fe200037fe4ff */
[----:B------:R-:W0:Y:S01]  /*4080*/  @!P4 LDC.64 R8, c[0x0][0x230] ;  /* 0x00008c00ff08cb82 */ /* 0x000e220000000a00 */
[----:B-1----:R-:W-:Y:S02]  /*4090*/  @!P5 IADD3 R20, P6, R17, R20, RZ ;  /* 0x000000141114d210 */ /* 0x002fe40007fde0ff */
[----:B------:R-:W-:Y:S01]  /*40a0*/  @!P4 IADD3 R17, R23, R27, RZ ;  /* 0x0000001b1711c210 */ /* 0x000fe20007ffe0ff */
[----:B------:R-:W-:Y:S01]  /*40b0*/  @!P3 IMAD R23, R7, R24, RZ ;  /* 0x000000180717b224 */ /* 0x000fe200078e02ff */
[----:B------:R-:W-:Y:S02]  /*40c0*/  MOV R27, R6 ;  /* 0x00000006001b7202 */ /* 0x000fe40000000f00 */
[----:B------:R-:W-:Y:S01]  /*40d0*/  CS2R R6, SRZ ;  /* 0x0000000000067805 */ /* 0x000fe2000001ff00 */
[----:B------:R-:W1:Y:S05]  /*40e0*/  @!P4 LDC.64 R10, c[0x0][0x228] ;  /* 0x00008a00ff0acb82 */ /* 0x000e6a0000000a00 */
[----:B--2---:R2:W3:Y:S04]  /*40f0*/  @!P2 LDG.E.64 R6, desc[UR22][R14.64] ;  /* 0x000000160e06a981 */ /* 0x0044e8000c1e1b00 */
[----:B------:R4:W-:Y:S01]  /*4100*/  STL.64 [R1+0x238], R18 ;  /* 0x0002381201007387 */ /* 0x0009e20000100a00 */
[----:B------:R-:W-:-:S02]  /*4110*/  @!P5 IADD3.X R21, R26, R21, RZ, P6, !PT ;  /* 0x000000151a15d210 */ /* 0x000fc400037fe4ff */
[C---:B------:R-:W-:Y:S01]  /*4120*/  @!P4 SHF.L.U64.HI R17, R22.reuse, 0x2, R17 ;  /* 0x000000021611c819 */ /* 0x040fe20000010211 */
[----:B--2---:R-:W2:Y:S01]  /*4130*/  @!P3 LDC.64 R14, c[0x0][0x230] ;  /* 0x00008c00ff0ebb82 */ /* 0x004ea20000000a00 */
[----:B----4-:R-:W4:Y:S04]  /*4140*/  LDL.LU R19, [R1+0x4] ;  /* 0x0000040001137983 */ /* 0x010f280000300800 */
[----:B---3--:R3:W-:Y:S04]  /*4150*/  STL.64 [R1+0x28], R6 ;  /* 0x0000280601007387 */ /* 0x0087e80000100a00 */
[----:B---3--:R-:W3:Y:S01]  /*4160*/  LDL.LU.64 R6, [R1+0x240] ;  /* 0x0002400001067983 */ /* 0x008ee20000300a00 */
[----:B------:R-:W-:-:S02]  /*4170*/  @!P4 SHF.L.U32 R26, R22, 0x2, RZ ;  /* 0x00000002161ac819 */ /* 0x000fc400000006ff */
[----:B------:R-:W-:Y:S01]  /*4180*/  @!P3 MOV R22, R2 ;  /* 0x000000020016b202 */ /* 0x000fe20000000f00 */
[----:B----4-:R-:W-:Y:S01]  /*4190*/  @!P3 IMAD R25, R19, R25, R23 ;  /* 0x000000191319b224 */ /* 0x010fe200078e0217 */
[----:B------:R-:W-:-:S03]  /*41a0*/  @!P3 MOV R23, R5 ;  /* 0x000000050017b202 */ /* 0x000fc60000000f00 */
[----:B------:R-:W-:Y:S01]  /*41b0*/  @!P3 IMAD.WIDE.U32 R22, R19, R24, R22 ;  /* 0x000000181316b225 */ /* 0x000fe200078e0016 */
[----:B------:R-:W-:-:S06]  /*41c0*/  CS2R R18, SRZ ;  /* 0x0000000000127805 */ /* 0x000fcc000001ff00 */
[----:B---3--:R3:W4:Y:S01]  /*41d0*/  @!P2 LDG.E.64 R18, desc[UR22][R6.64] ;  /* 0x000000160612a981 */ /* 0x008722000c1e1b00 */
[C---:B0-----:R-:W-:Y:S02]  /*41e0*/  @!P4 IADD3 R8, P2, R26.reuse, R8, RZ ;  /* 0x000000081a08c210 */ /* 0x041fe40007f5e0ff */
[----:B-1----:R-:W-:Y:S02]  /*41f0*/  @!P4 IADD3 R10, P6, R26, R10, RZ ;  /* 0x0000000a1a0ac210 */ /* 0x002fe40007fde0ff */
[C---:B------:R-:W-:Y:S02]  /*4200*/  @!P4 IADD3.X R9, R17.reuse, R9, RZ, P2, !PT ;  /* 0x000000091109c210 */ /* 0x040fe400017fe4ff */
[----:B------:R-:W-:Y:S02]  /*4210*/  @!P4 IADD3.X R11, R17, R11, RZ, P6, !PT ;  /* 0x0000000b110bc210 */ /* 0x000fe400037fe4ff */
[----:B------:R-:W-:Y:S01]  /*4220*/  @!P3 IADD3 R17, R23, R25, RZ ;  /* 0x000000191711b210 */ /* 0x000fe20007ffe0ff */
[----:B---3--:R-:W0:Y:S01]  /*4230*/  @!P3 LDC.64 R6, c[0x0][0x228] ;  /* 0x00008a00ff06bb82 */ /* 0x008e220000000a00 */
[----:B----4-:R1:W-:Y:S02]  /*4240*/  STL.64 [R1+0x60], R18 ;  /* 0x0000601201007387 */ /* 0x0103e40000100a00 */
[----:B-1----:R-:W-:-:S06]  /*4250*/  CS2R R18, SRZ ;  /* 0x0000000000127805 */ /* 0x002fcc000001ff00 */
[----:B------:R-:W3:Y:S04]  /*4260*/  @!P0 LDG.E.64 R18, desc[UR22][R28.64] ;  /* 0x000000161c128981 */ /* 0x000ee8000c1e1b00 */
[----:B------:R-:W4:Y:S04]  /*4270*/  LDL.LU.64 R28, [R1+0x58] ;  /* 0x00005800011c7983 */ /* 0x000f280000300a00 */
[----:B------:R-:W2:Y:S04]  /*4280*/  LDL.LU.64 R24, [R1+0xa0] ;  /* 0x0000a00001187983 */ /* 0x000ea80000300a00 */
[----:B---3--:R1:W-:Y:S02]  /*4290*/  STL.64 [R1+0x50], R18 ;  /* 0x0000501201007387 */ /* 0x0083e40000100a00 */
[----:B-1----:R-:W-:-:S06]  /*42a0*/  CS2R R18, SRZ ;  /* 0x0000000000127805 */ /* 0x002fcc000001ff00 */
[----:B------:R1:W3:Y:S02]  /*42b0*/  @!P0 LDG.E.64 R18, desc[UR22][R12.64] ;  /* 0x000000160c128981 */ /* 0x0002e4000c1e1b00 */
[----:B-1----:R-:W-:-:S06]  /*42c0*/  CS2R R12, SRZ ;  /* 0x00000000000c7805 */ /* 0x002fcc000001ff00 */
[----:B--2---:R1:W2:Y:S02]  /*42d0*/  @P1 LDG.E.64 R12, desc[UR22][R24.64] ;  /* 0x00000016180c1981 */ /* 0x0042a4000c1e1b00 */
[----:B-1----:R-:W-:-:S06]  /*42e0*/  CS2R R24, SRZ ;  /* 0x0000000000187805 */ /* 0x002fcc000001ff00 */
[----:B------:R1:W5:Y:S02]  /*42f0*/  @!P5 LDG.E.64 R24, desc[UR22][R20.64] ;  /* 0x000000161418d981 */ /* 0x000364000c1e1b00 */
[----:B-1----:R-:W-:-:S06]  /*4300*/  CS2R R20, SRZ ;  /* 0x0000000000147805 */ /* 0x002fcc000001ff00 */
[----:B------:R1:W2:Y:S04]  /*4310*/  @!P4 LDG.E.64 R20, desc[UR22][R8.64] ;  /* 0x000000160814c981 */ /* 0x0002a8000c1e1b00 */
[----:B---3--:R3:W-:Y:S04]  /*4320*/  STL.64 [R1], R18 ;  /* 0x0000001201007387 */ /* 0x0087e80000100a00 */
[----:B---3--:R-:W3:Y:S01]  /*4330*/  LDL.LU.64 R18, [R1+0x238] ;  /* 0x0002380001127983 */ /* 0x008ee20000300a00 */
[C---:B------:R-:W-:Y:S02]  /*4340*/  @!P3 SHF.L.U64.HI R17, R22.reuse, 0x2, R17 ;  /* 0x000000021611b819 */ /* 0x040fe40000010211 */
[----:B------:R-:W-:-:S02]  /*4350*/  @!P3 SHF.L.U32 R22, R22, 0x2, RZ ;  /* 0x000000021616b819 */ /* 0x000fc400000006ff */
[----:B-1----:R-:W-:Y:S02]  /*4360*/  CS2R R8, SRZ ;  /* 0x0000000000087805 */ /* 0x002fe4000001ff00 */
[C---:B------:R-:W-:Y:S02]  /*4370*/  @!P3 IADD3 R14, P0, R22.reuse, R14, RZ ;  /* 0x0000000e160eb210 */ /* 0x040fe40007f1e0ff */
[----:B0-----:R-:W-:Y:S02]  /*4380*/  @!P3 IADD3 R6, P2, R22, R6, RZ ;  /* 0x000000061606b210 */ /* 0x001fe40007f5e0ff */
[----:B------:R-:W-:Y:S02]  /*4390*/  MOV R22, R16 ;  /* 0x0000001000167202 */ /* 0x000fe40000000f00 */
[----:B------:R-:W5:Y:S01]  /*43a0*/  LDL.LU R16, [R1+0x234] ;  /* 0x0002340001107983 */ /* 0x000f620000300800 */
[C---:B------:R-:W-:Y:S02]  /*43b0*/  @!P3 IADD3.X R15, R17.reuse, R15, RZ, P0, !PT ;  /* 0x0000000f110fb210 */ /* 0x040fe400007fe4ff */
[----:B------:R-:W-:-:S02]  /*43c0*/  @!P3 IADD3.X R7, R17, R7, RZ, P2, !PT ;  /* 0x000000071107b210 */ /* 0x000fc400017fe4ff */
[----:B------:R-:W-:Y:S01]  /*43d0*/  MOV R23, R27 ;  /* 0x0000001b00177202 */ /* 0x000fe20000000f00 */
[----:B------:R-:W3:Y:S01]  /*43e0*/  @!P3 LDG.E.64 R8, desc[UR22][R14.64] ;  /* 0x000000160e08b981 */ /* 0x000ee2000c1e1b00 */
[----:B------:R-:W-:Y:S01]  /*43f0*/  HFMA2.MMA R27, -RZ, RZ, 0, 0 ;  /* 0x00000000ff1b7435 */ /* 0x000fe200000001ff */
[----:B------:R-:W-:-:S09]  /*4400*/  MOV R26, RZ ;  /* 0x000000ff001a7202 */ /* 0x000fd20000000f00 */
[----:B----4-:R0:W5:Y:S04]  /*4410*/  @P1 LDG.E.64 R26, desc[UR22][R28.64] ;  /* 0x000000161c1a1981 */ /* 0x010168000c1e1b00 */
[----:B--2---:R1:W-:Y:S02]  /*4420*/  STL.64 [R1+0x58], R20 ;  /* 0x0000581401007387 */ /* 0x0043e40000100a00 */
[----:B-1----:R-:W-:-:S06]  /*4430*/  CS2R R20, SRZ ;  /* 0x0000000000147805 */ /* 0x002fcc000001ff00 */
[----:B------:R1:W2:Y:S01]  /*4440*/  @!P3 LDG.E.64 R20, desc[UR22][R6.64] ;  /* 0x000000160614b981 */ /* 0x0002a2000c1e1b00 */
[----:B0-----:R-:W-:Y:S02]  /*4450*/  CS2R R28, SRZ ;  /* 0x00000000001c7805 */ /* 0x001fe4000001ff00 */
[----:B------:R-:W-:-:S13]  /*4460*/  R2UR UR6, R22 ;  /* 0x00000000160672ca */ /* 0x000fda00000e0000 */
[----:B-1----:R-:W-:Y:S01]  /*4470*/  MOV R6, UR6 ;  /* 0x0000000600067c02 */ /* 0x002fe20008000f00 */
[----:B---3--:R0:W5:Y:S02]  /*4480*/  @!P5 LDG.E.64 R28, desc[UR22][R18.64] ;  /* 0x00000016121cd981 */ /* 0x008164000c1e1b00 */
[----:B0-----:R-:W-:-:S06]  /*4490*/  CS2R R18, SRZ ;  /* 0x0000000000127805 */ /* 0x001fcc000001ff00 */
[----:B------:R0:W5:Y:S01]  /*44a0*/  @!P4 LDG.E.64 R18, desc[UR22][R10.64] ;  /* 0x000000160a12c981 */ /* 0x000162000c1e1b00 */
[----:B------:R-:W-:-:S05]  /*44b0*/  FFMA.FTZ R6, -R6, UR6, R23 ;  /* 0x0000000606067c23 */ /* 0x000fca0008010117 */
[----:B------:R-:W-:-:S13]  /*44c0*/  FSETP.GTU.FTZ.AND P0, PT, R6, RZ, PT ;  /* 0x000000ff0600720b */ /* 0x000fda0003f1c000 */
[----:B------:R-:W-:Y:S01]  /*44d0*/  VOTEU.ANY UP0, P0 ;  /* 0x00000000003f7886 */ /* 0x000fe20000000100 */
[----:B------:R-:W-:-:S04]  /*44e0*/  PLOP3.LUT P0, PT, PT, PT, UP0, 0x80, 0x0 ;  /* 0x000000000000781c */ /* 0x000fc80003f0f008 */
[----:B------:R-:W-:-:S09]  /*44f0*/  @UP0 ULDC UR5, c[0x0][0x250] ;  /* 0x0000940000050ab9 */ /* 0x000fd20000000800 */
[----:B------:R-:W-:-:S06]  /*4500*/  @P0 FADD.FTZ R6, R6, UR5 ;  /* 0x0000000506060e21 */ /* 0x000fcc0008010000 */
[----:B------:R-:W1:Y:S01]  /*4510*/  @P0 MUFU.RSQ R6, R6 ;  /* 0x0000000600060308 */ /* 0x000e620000001400 */
[----:B------:R3:W-:Y:S04]  /*4520*/  STL.64 [R1+0x1a0], R8 ;  /* 0x0001a00801007387 */ /* 0x0007e80000100a00 */
[----:B--2---:R0:W-:Y:S01]  /*4530*/  STL.64 [R1+0xa0], R20 ;  /* 0x0000a01401007387 */ /* 0x0041e20000100a00 */
[----:B-1----:R-:W-:Y:S02]  /*4540*/  @P0 R2UR UR5, R6 ;  /* 0x00000000060502ca */ /* 0x002fe400000e0000 */
[----:B------:R-:W-:Y:S01]  /*4550*/  ISETP.GT.U32.AND P0, PT, R0, 0x29f, PT ;  /* 0x0000029f0000780c */ /* 0x000fe20003f04070 */
[----:B------:R-:W-:Y:S01]  /*4560*/  UMOV UR26, 0x3f800000 ;  /* 0x3f800000001a7882 */ /* 0x000fe20000000000 */
[----:B------:R-:W-:Y:S01]  /*4570*/  BSSY B0, `(.L_x_2256) ;  /* 0x0000013000007945 */ /* 0x000fe20003800000 */
[----:B------:R-:W-:Y:S01]  /*4580*/  ISETP.NE.AND P5, PT, RZ, UR25, PT ;  /* 0x00000019ff007c0c */ /* 0x000fe2000bfa5270 */
[----:B------:R-:W-:Y:S01]  /*4590*/  FADD.FTZ R12, R12, -UR6 ;  /* 0x800000060c0c7e21 */ /* 0x000fe20008010000 */
[----:B------:R-:W-:Y:S01]  /*45a0*/  FADD.FTZ R13, R13, -UR6 ;  /* 0x800000060d0d7e21 */ /* 0x000fe20008010000 */
[----:B---3--:R-:W-:-:S02]  /*45b0*/  CS2R R8, SRZ ;  /* 0x0000000000087805 */ /* 0x008fc4000001ff00 */
[----:B------:R-:W-:-:S03]  /*45c0*/  CS2R R6, SRZ ;  /* 0x0000000000067805 */ /* 0x000fc6000001ff00 */
[----:B------:R-:W-:Y:S02]  /*45d0*/  @UP0 UMOV UR26, UR5 ;  /* 0x00000005001a0c82 */ /* 0x000fe40008000000 */
[----:B0-----:R-:W-:Y:S05]  /*45e0*/  @P0 BRA `(.L_x_2257) ;  /* 0x00000000002c0947 */ /* 0x001fea0003800000 */
[----:B------:R-:W2:Y:S01]  /*45f0*/  LDL R23, [R1+0x21c] ;  /* 0x00021c0001177983 */ /* 0x000ea20000100800 */
        /* <DEDUP_REMOVED lines=10> */
.L_x_2257:
[----:B------:R-:W-:Y:S05]  /*46a0*/  BSYNC B0 ;  /* 0x0000000000007941 */ /* 0x000fea0003800000 */
.L_x_2256:
[----:B------:R-:W-:Y:S01]  /*46b0*/  FMUL.FTZ R21, R12, UR26 ;  /* 0x0000001a0c157c20 */ /* 0x000fe20008410000 */
[----:B------:R-:W-:Y:S01]  /*46c0*/  FMUL.FTZ R20, R13, UR26 ;  /* 0x0000001a0d147c20 */ /* 0x000fe20008410000 */
[----:B0----5:R-:W-:Y:S02]  /*46d0*/  MOV R10, R26 ;  /* 0x0000001a000a7202 */ /* 0x021fe40000000f00 */
[----:B------:R-:W-:Y:S01]  /*46e0*/  MOV R11, R27 ;  /* 0x0000001b000b7202 */ /* 0x000fe20000000f00 */
        /* <DEDUP_REMOVED lines=21> */
.L_x_2258:
[----:B------:R-:W2:Y:S04]  /*4840*/  LDL.LU R17, [R1+0x18] ;  /* 0x0000180001117983 */ /* 0x000ea80000300800 */
[----:B------:R-:W3:Y:S04]  /*4850*/  LDL.LU R13, [R1+0x1c] ;  /* 0x00001c00010d7983 */ /* 0x000ee80000300800 */
[----:B------:R-:W4:Y:S04]  /*4860*/  LDL R23, [R1+0x88] ;  /* 0x0000880001177983 */ /* 0x000f280000100800 */
[----:B------:R-:W5:Y:S01]  /*4870*/  LDL R22, [R1+0x8c] ;  /* 0x00008c0001167983 */ /* 0x000f620000100800 */
[----:B------:R-:W-:Y:S01]  /*4880*/  FMUL.FTZ R14, R10, R8 ;  /* 0x000000080a0e7220 */ /* 0x000fe20000410000 */
[----:B------:R-:W-:-:S03]  /*4890*/  FMUL.FTZ R12, R11, R9 ;  /* 0x000000090b0c7220 */ /* 0x000fc60000410000 */
[----:B------:R-:W-:Y:S01]  /*48a0*/  FFMA.FTZ R15, R21, R14, RZ ;  /* 0x0000000e150f7223 */ /* 0x000fe200000100ff */
[----:B------:R-:W-:-:S03]  /*48b0*/  FADD.FTZ R14, RZ, R14 ;  /* 0x0000000eff0e7221 */ /* 0x000fc60000010000 */
[----:B------:R-:W-:Y:S01]  /*48c0*/  FFMA.FTZ R15, R20, R12, R15 ;  /* 0x0000000c140f7223 */ /* 0x000fe2000001000f */
[----:B------:R-:W-:Y:S01]  /*48d0*/  FADD.FTZ R14, R12, R14 ;  /* 0x0000000e0c0e7221 */ /* 0x000fe20000010000 */
[----:B--2---:R-:W-:Y:S01]  /*48e0*/  FADD.FTZ R12, R17, -UR6 ;  /* 0x80000006110c7e21 */ /* 0x004fe20008010000 */
[----:B---3--:R-:W-:-:S03]  /*48f0*/  FADD.FTZ R13, R13, -UR6 ;  /* 0x800000060d0d7e21 */ /* 0x008fc60008010000 */
[----:B------:R-:W-:Y:S01]  /*4900*/  FMUL.FTZ R12, R12, UR26 ;  /* 0x0000001a0c0c7c20 */ /* 0x000fe20008410000 */
[----:B0-----:R-:W-:Y:S01]  /*4910*/  FMUL.FTZ R20, R13, UR26 ;  /* 0x0000001a0d147c20 */ /* 0x001fe20008410000 */
[----:B----4-:R-:W-:-:S03]  /*4920*/  MOV R17, R23 ;  /* 0x0000001700117202 */ /* 0x010fc60000000f00 */
[----:B------:R0:W-:Y:S01]  /*4930*/  STL [R1+0x1c8], R12 ;  /* 0x0001c80c01007387 */ /* 0x0001e20000100800 */
[----:B-----5:R-:W-:-:S03]  /*4940*/  MOV R13, R22 ;  /* 0x00000016000d7202 */ /* 0x020fc60000000f00 */
[----:B------:R0:W-:Y:S01]  /*4950*/  STL [R1+0x1d0], R20 ;  /* 0x0001d01401007387 */ /* 0x0001e20000100800 */
[----:B------:R-:W-:Y:S05]  /*4960*/  @!P5 BRA `(.L_x_2259) ;  /* 0x000000000048d947 */ /* 0x000fea0003800000 */
[----:B------:R-:W-:-:S04]  /*4970*/  FFMA.FTZ R13, R12, R8, R6 ;  /* 0x000000080c0d7223 */ /* 0x000fc80000010006 */
[----:B0-----:R-:W-:-:S06]  /*4980*/  FMUL.FTZ R12, R13, -1.4426950216293334961 ;  /* 0xbfb8aa3b0d0c7820 */ /* 0x001fcc0000410000 */
        /* <DEDUP_REMOVED lines=16> */
.L_x_2259:
[----:B------:R1:W-:Y:S04]  /*4a90*/  STL [R1+0x238], R2 ;  /* 0x0002380201007387 */ /* 0x0003e80000100800 */
[----:B-1----:R-:W2:Y:S01]  /*4aa0*/  LDL R2, [R1+0x1c8] ;  /* 0x0001c80001027983 */ /* 0x002ea20000100800 */
[----:B0-----:R-:W-:Y:S01]  /*4ab0*/  FFMA.FTZ R20, R21, R10, RZ ;  /* 0x0000000a15147223 */ /* 0x001fe200000100ff */
[----:B------:R-:W-:Y:S02]  /*4ac0*/  FADD.FTZ R21, RZ, R10 ;  /* 0x0000000aff157221 */ /* 0x000fe40000010000 */
[----:B------:R0:W-:Y:S01]  /*4ad0*/  STL [R1+0x234], R0 ;  /* 0x0002340001007387 */ /* 0x0001e20000100800 */
[----:B------:R-:W-:-:S03]  /*4ae0*/  FMUL.FTZ R12, R17, R8 ;  /* 0x00000008110c7220 */ /* 0x000fc60000410000 */
[----:B0-----:R-:W3:Y:S04]  /*4af0*/  LDL R0, [R1+0x1d0] ;  /* 0x0001d00001007983 */ /* 0x001ee80000100800 */
[----:B------:R-:W4:Y:S04]  /*4b00*/  LDL.LU R22, [R1+0x24] ;  /* 0x0000240001167983 */ /* 0x000f280000300800 */
[----:B------:R-:W4:Y:S01]  /*4b10*/  LDL R23, [R1+0x94] ;  /* 0x0000940001177983 */ /* 0x000f220000100800 */
[----:B--2---:R-:W-:-:S03]  /*4b20*/  FFMA.FTZ R10, R2, R17, R20 ;  /* 0x00000011020a7223 */ /* 0x004fc60000010014 */
[----:B------:R-:W2:Y:S01]  /*4b30*/  LDL R20, [R1+0x1bc] ;  /* 0x0001bc0001147983 */ /* 0x000ea20000100800 */
[----:B------:R-:W-:-:S03]  /*4b40*/  FADD.FTZ R17, R21, R17 ;  /* 0x0000001115117221 */ /* 0x000fc60000010000 */
[----:B------:R-:W4:Y:S01]  /*4b50*/  LDL.LU R21, [R1+0x20] ;  /* 0x0000200001157983 */ /* 0x000f220000300800 */
[----:B------:R-:W-:Y:S01]  /*4b60*/  FFMA.FTZ R15, R2, R12, R15 ;  /* 0x0000000c020f7223 */ /* 0x000fe2000001000f */
[----:B------:R-:W-:Y:S02]  /*4b70*/  FADD.FTZ R14, R14, R12 ;  /* 0x0000000c0e0e7221 */ /* 0x000fe40000010000 */
[----:B------:R0:W5:Y:S01]  /*4b80*/  LDL.LU R2, [R1+0x238] ;  /* 0x0002380001027983 */ /* 0x0001620000300800 */
[----:B--2---:R-:W-:Y:S01]  /*4b90*/  FFMA.FTZ R12, R20, R11, RZ ;  /* 0x0000000b140c7223 */ /* 0x004fe200000100ff */
[----:B------:R-:W-:Y:S01]  /*4ba0*/  FADD.FTZ R11, RZ, R11 ;  /* 0x0000000bff0b7221 */ /* 0x000fe20000010000 */
[----:B------:R-:W-:Y:S02]  /*4bb0*/  FMUL.FTZ R20, R13, R9 ;  /* 0x000000090d147220 */ /* 0x000fe40000410000 */
[C---:B---3--:R-:W-:Y:S01]  /*4bc0*/  FFMA.FTZ R12, R0.reuse, R13, R12 ;  /* 0x0000000d000c7223 */ /* 0x048fe2000001000c */
[----:B------:R-:W-:Y:S01]  /*4bd0*/  FADD.FTZ R13, R11, R13 ;  /* 0x0000000d0b0d7221 */ /* 0x000fe20000010000 */
[----:B------:R-:W-:Y:S01]  /*4be0*/  FFMA.FTZ R11, R0, R20, R15 ;  /* 0x00000014000b7223 */ /* 0x000fe2000001000f */
[----:B------:R-:W-:Y:S01]  /*4bf0*/  FADD.FTZ R14, R20, R14 ;  /* 0x0000000e140e7221 */ /* 0x000fe20000010000 */
[----:B----4-:R-:W-:Y:S01]  /*4c00*/  FADD.FTZ R15, R21, -UR6 ;  /* 0x80000006150f7e21 */ /* 0x010fe20008010000 */
[----:B------:R-:W-:Y:S01]  /*4c10*/  FADD.FTZ R20, R22, -UR6 ;  /* 0x8000000616147e21 */ /* 0x000fe20008010000 */
[----:B------:R0:W5:Y:S02]  /*4c20*/  LDL.LU R0, [R1+0x234] ;  /* 0x0002340001007983 */ /* 0x0001640000300800 */
[----:B------:R-:W-:Y:S01]  /*4c30*/  FMUL.FTZ R21, R15, UR26 ;  /* 0x0000001a0f157c20 */ /* 0x000fe20008410000 */
[----:B------:R-:W-:Y:S01]  /*4c40*/  FMUL.FTZ R22, R20, UR26 ;  /* 0x0000001a14167c20 */ /* 0x000fe20008410000 */
[----:B------:R0:W5:Y:S01]  /*4c50*/  LDL R15, [R1+0x90] ;  /* 0x00009000010f7983 */ /* 0x0001620000100800 */
[----:B------:R-:W-:-:S03]  /*4c60*/  MOV R20, R23 ;  /* 0x0000001700147202 */ /* 0x000fc60000000f00 */
[----:B------:R0:W-:Y:S04]  /*4c70*/  STL [R1+0x1c], R21 ;  /* 0x00001c1501007387 */ /* 0x0001e80000100800 */
[----:B------:R0:W-:Y:S01]  /*4c80*/  STL [R1+0x1cc], R22 ;  /* 0x0001cc1601007387 */ /* 0x0001e20000100800 */
[----:B------:R-:W-:Y:S05]  /*4c90*/  @!P5 BRA `(.L_x_2260) ;  /* 0x00000000004cd947 */ /* 0x000fea0003800000 */
[----:B------:R-:W-:-:S04]  /*4ca0*/  FFMA.FTZ R20, R21, R8, R6 ;  /* 0x0000000815147223 */ /* 0x000fc80000010006 */
[----:B-----5:R-:W-:-:S06]  /*4cb0*/  FMUL.FTZ R15, R20, -1.4426950216293334961 ;  /* 0xbfb8aa3b140f7820 */ /* 0x020fcc0000410000 */
[----:B------:R-:W1:Y:S02]  /*4cc0*/  MUFU.EX2 R15, R15 ;  /* 0x0000000f000f7308 */ /* 0x000e640000000800 */
[----:B-1----:R-:W-:-:S06]  /*4cd0*/  FADD.FTZ R15, R15, 1 ;  /* 0x3f8000000f0f7421 */ /* 0x002fcc0000010000 */
[----:B------:R-:W0:Y:S02]  /*4ce0*/  MUFU.RCP R15, R15 ;  /* 0x0000000f000f7308 */ /* 0x000e240000001000 */
[----:B0-----:R-:W-:-:S04]  /*4cf0*/  FADD.FTZ R21, -R15, 1 ;  /* 0x3f8000000f157421 */ /* 0x001fc80000010100 */
[----:B------:R-:W-:Y:S02]  /*4d00*/  FFMA.FTZ R21, R20, R21, 1 ;  /* 0x3f80000014157423 */ /* 0x000fe40000010015 */
[----:B------:R-:W2:Y:S02]  /*4d10*/  LDL R20, [R1+0x90] ;  /* 0x0000900001147983 */ /* 0x000ea40000100800 */
[----:B--2---:R-:W-:Y:S01]  /*4d20*/  FMUL.FTZ R15, R20, R15 ;  /* 0x0000000f140f7220 */ /* 0x004fe20000410000 */
        /* <DEDUP_REMOVED lines=10> */
.L_x_2260:
[----:B-----5:R1:W-:Y:S04]  /*4dd0*/  STL [R1+0x238], R2 ;  /* 0x0002380201007387 */ /* 0x0203e80000100800 */
[----:B-1----:R-:W2:Y:S04]  /*4de0*/  LDL R2, [R1+0x1c] ;  /* 0x00001c0001027983 */ /* 0x002ea80000100800 */
[----:B------:R1:W-:Y:S01]  /*4df0*/  STL [R1+0x234], R0 ;  /* 0x0002340001007387 */ /* 0x0003e20000100800 */
[----:B0-----:R-:W-:Y:S01]  /*4e00*/  FMUL.FTZ R21, R15, R8 ;  /* 0x000000080f157220 */ /* 0x001fe20000410000 */
[----:B------:R-:W-:-:S02]  /*4e10*/  FADD.FTZ R17, R17, R15 ;  /* 0x0000000f11117221 */ /* 0x000fc40000010000 */
[----:B-1----:R-:W3:Y:S04]  /*4e20*/  LDL R0, [R1+0x1cc] ;  /* 0x0001cc0001007983 */ /* 0x002ee80000100800 */
[----:B------:R-:W4:Y:S04]  /*4e30*/  LDL.LU R22, [R1+0x34] ;  /* 0x0000340001167983 */ /* 0x000f280000300800 */
[----:B------:R-:W4:Y:S01]  /*4e40*/  LDL R23, [R1+0x9c] ;  /* 0x00009c0001177983 */ /* 0x000f220000100800 */
[----:B--2---:R-:W-:-:S03]  /*4e50*/  FFMA.FTZ R10, R2, R15, R10 ;  /* 0x0000000f020a7223 */ /* 0x004fc6000001000a */
[----:B------:R0:W5:Y:S04]  /*4e60*/  LDL.LU R2, [R1+0x238] ;  /* 0x0002380001027983 */ /* 0x0001680000300800 */
[----:B------:R-:W2:Y:S01]  /*4e70*/  LDL R15, [R1+0x1c] ;  /* 0x00001c00010f7983 */ /* 0x000ea20000100800 */
[----:B------:R-:W-:Y:S01]  /*4e80*/  FADD.FTZ R14, R14, R21 ;  /* 0x000000150e0e7221 */ /* 0x000fe20000010000 */
[----:B--2---:R-:W-:Y:S02]  /*4e90*/  FFMA.FTZ R11, R15, R21, R11 ;  /* 0x000000150f0b7223 */ /* 0x004fe4000001000b */
[----:B------:R-:W2:Y:S01]  /*4ea0*/  LDL.LU R21, [R1+0x30] ;  /* 0x0000300001157983 */ /* 0x000ea20000300800 */
[----:B------:R-:W-:Y:S01]  /*4eb0*/  FMUL.FTZ R15, R20, R9 ;  /* 0x00000009140f7220 */ /* 0x000fe20000410000 */
[----:B------:R-:W-:Y:S01]  /*4ec0*/  FADD.FTZ R13, R13, R20 ;  /* 0x000000140d0d7221 */ /* 0x000fe20000010000 */
[----:B---3--:R-:W-:-:S02]  /*4ed0*/  FFMA.FTZ R12, R0, R20, R12 ;  /* 0x00000014000c7223 */ /* 0x008fc4000001000c */
[----:B------:R-:W-:Y:S01]  /*4ee0*/  FFMA.FTZ R11, R0, R15, R11 ;  /* 0x0000000f000b7223 */ /* 0x000fe2000001000b */
[----:B------:R-:W-:Y:S01]  /*4ef0*/  FADD.FTZ R14, R15, R14 ;  /* 0x0000000e0f0e7221 */ /* 0x000fe20000010000 */
[----:B----4-:R-:W-:Y:S01]  /*4f00*/  FADD.FTZ R20, R22, -UR6 ;  /* 0x8000000616147e21 */ /* 0x010fe20008010000 */
[----:B------:R0:W5:Y:S03]  /*4f10*/  LDL.LU R0, [R1+0x234] ;  /* 0x0002340001007983 */ /* 0x0001660000300800 */
[----:B------:R-:W-:Y:S01]  /*4f20*/  FMUL.FTZ R22, R20, UR26 ;  /* 0x0000001a14167c20 */ /* 0x000fe20008410000 */
[----:B------:R-:W-:Y:S01]  /*4f30*/  MOV R20, R23 ;  /* 0x0000001700147202 */ /* 0x000fe20000000f00 */
[----:B--2---:R-:W-:-:S04]  /*4f40*/  FADD.FTZ R15, R21, -UR6 ;  /* 0x80000006150f7e21 */ /* 0x004fc80008010000 */
[----:B------:R-:W-:Y:S02]  /*4f50*/  FMUL.FTZ R21, R15, UR26 ;  /* 0x0000001a0f157c20 */ /* 0x000fe40008410000 */
[----:B------:R0:W5:Y:S04]  /*4f60*/  LDL R15, [R1+0x98] ;  /* 0x00009800010f7983 */ /* 0x0001680000100800 */
        /* <DEDUP_REMOVED lines=22> */
.L_x_2261:
        /* <DEDUP_REMOVED lines=48> */
.L_x_2262:
        /* <DEDUP_REMOVED lines=48> */
.L_x_2263:
        /* <DEDUP_REMOVED lines=48> */
.L_x_2264:
        /* <DEDUP_REMOVED lines=48> */
.L_x_2265:
        /* <DEDUP_REMOVED lines=48> */
.L_x_2266:
[----:B-----5:R1:W-:Y:S04]  /*5fd0*/  STL [R1+0x238], R2 ;  /* 0x0002380201007387 */ /* 0x0203e80000100800 */
[----:B-1----:R-:W2:Y:S04]  /*5fe0*/  LDL R2, [R1+0x28] ;  /* 0x0000280001027983 */ /* 0x002ea80000100800 */
[----:B------:R1:W-:Y:S01]  /*5ff0*/  STL [R1+0x234], R0 ;  /* 0x0002340001007387 */ /* 0x0003e20000100800 */
[----:B0-----:R-:W-:Y:S01]  /*6000*/  FMUL.FTZ R21, R15, R8 ;  /* 0x000000080f157220 */ /* 0x001fe20000410000 */
[----:B------:R-:W-:-:S02]  /*6010*/  FADD.FTZ R17, R17, R15 ;  /* 0x0000000f11117221 */ /* 0x000fc40000010000 */
[----:B-1----:R-:W3:Y:S04]  /*6020*/  LDL R0, [R1+0x1d8] ;  /* 0x0001d80001007983 */ /* 0x002ee80000100800 */
[----:B------:R-:W4:Y:S04]  /*6030*/  LDL.LU R23, [R1+0x54] ;  /* 0x0000540001177983 */ /* 0x000f280000300800 */
[----:B------:R-:W4:Y:S01]  /*6040*/  LDL R22, [R1] ;  /* 0x0000000001167983 */ /* 0x000f220000100800 */
        /* <DEDUP_REMOVED lines=13> */
[----:B------:R-:W-:Y:S02]  /*6120*/  FMUL.FTZ R23, R20, UR26 ;  /* 0x0000001a14177c20 */ /* 0x000fe40008410000 */
[----:B------:R0:W5:Y:S01]  /*6130*/  LDL R20, [R1+0x4] ;  /* 0x0000040001147983 */ /* 0x0001620000100800 */
[----:B--2---:R-:W-:-:S04]  /*6140*/  FADD.FTZ R15, R21, -UR6 ;  /* 0x80000006150f7e21 */ /* 0x004fc80008010000 */
[----:B------:R-:W-:Y:S01]  /*6150*/  FMUL.FTZ R21, R15, UR26 ;  /* 0x0000001a0f157c20 */ /* 0x000fe20008410000 */
[----:B------:R-:W-:-:S04]  /*6160*/  MOV R15, R22 ;  /* 0x00000016000f7202 */ /* 0x000fc80000000f00 */
[----:B------:R0:W-:Y:S04]  /*6170*/  STL [R1+0x2c], R21 ;  /* 0x00002c1501007387 */ /* 0x0001e80000100800 */
[----:B------:R0:W-:Y:S01]  /*6180*/  STL [R1+0x54], R23 ;  /* 0x0000541701007387 */ /* 0x0001e20000100800 */
[----:B------:R-:W-:Y:S05]  /*6190*/  @!P5 BRA `(.L_x_2267) ;  /* 0x00000000004cd947 */ /* 0x000fea0003800000 */
[----:B-----5:R-:W-:-:S04]  /*61a0*/  FFMA.FTZ R20, R21, R8, R6 ;  /* 0x0000000815147223 */ /* 0x020fc80000010006 */
        /* <DEDUP_REMOVED lines=14> */
[----:B------:R-:W-:Y:S02]  /*6290*/  FFMA.FTZ R20, R20, R22, 1 ;  /* 0x3f80000014147423 */ /* 0x000fe40000010016 */
[----:B------:R-:W2:Y:S02]  /*62a0*/  LDL R22, [R1+0x4] ;  /* 0x0000040001167983 */ /* 0x000ea40000100800 */
[----:B--2---:R-:W-:-:S04]  /*62b0*/  FMUL.FTZ R21, R22, R21 ;  /* 0x0000001516157220 */ /* 0x004fc80000410000 */
[----:B------:R-:W-:-:S07]  /*62c0*/  FMUL.FTZ R20, R21, R20 ;  /* 0x0000001415147220 */ /* 0x000fce0000410000 */
.L_x_2267:
[----:B------:R-:W2:Y:S01]  /*62d0*/  LDL R22, [R1+0x2c] ;  /* 0x00002c0001167983 */ /* 0x000ea20000100800 */
[----:B------:R-:W-:Y:S01]  /*62e0*/  FADD.FTZ R28, R28, -UR6 ;  /* 0x800000061c1c7e21 */ /* 0x000fe20008010000 */
[----:B------:R-:W-:Y:S01]  /*62f0*/  FADD.FTZ R29, R29, -UR6 ;  /* 0x800000061d1d7e21 */ /* 0x000fe20008010000 */
[----:B0-----:R-:W-:Y:S01]  /*6300*/  FMUL.FTZ R21, R15, R8 ;  /* 0x000000080f157220 */ /* 0x001fe20000410000 */
[----:B------:R-:W-:Y:S01]  /*6310*/  FADD.FTZ R17, R17, R15 ;  /* 0x0000000f11117221 */ /* 0x000fe20000010000 */
[----:B------:R-:W-:Y:S01]  /*6320*/  FMUL.FTZ R28, R28, UR26 ;  /* 0x0000001a1c1c7c20 */ /* 0x000fe20008410000 */
[----:B------:R-:W-:Y:S01]  /*6330*/  FMUL.FTZ R29, R29, UR26 ;  /* 0x0000001a1d1d7c20 */ /* 0x000fe20008410000 */
[----:B------:R-:W-:Y:S01]  /*6340*/  FADD.FTZ R14, R14, R21 ;  /* 0x000000150e0e7221 */ /* 0x000fe20000010000 */
[----:B-----5:R-:W-:Y:S01]  /*6350*/  FADD.FTZ R13, R13, R20 ;  /* 0x000000140d0d7221 */ /* 0x020fe20000010000 */
[----:B------:R-:W-:Y:S01]  /*6360*/  FFMA.FTZ R12, R23, R20, R12 ;  /* 0x00000014170c7223 */ /* 0x000fe2000001000c */
[----:B------:R0:W-:Y:S04]  /*6370*/  STL [R1+0x4c], R28 ;  /* 0x00004c1c01007387 */ /* 0x0001e80000100800 */
[----:B------:R0:W-:Y:S01]  /*6380*/  STL [R1+0x1dc], R29 ;  /* 0x0001dc1d01007387 */ /* 0x0001e20000100800 */
[C---:B--2---:R-:W-:Y:S01]  /*6390*/  FFMA.FTZ R10, R22.reuse, R15, R10 ;  /* 0x0000000f160a7223 */ /* 0x044fe2000001000a */
[----:B------:R-:W-:Y:S01]  /*63a0*/  FFMA.FTZ R11, R22, R21, R11 ;  /* 0x00000015160b7223 */ /* 0x000fe2000001000b */
[----:B------:R-:W-:Y:S01]  /*63b0*/  FMUL.FTZ R15, R20, R9 ;  /* 0x00000009140f7220 */ /* 0x000fe20000410000 */
[----:B------:R-:W-:-:S03]  /*63c0*/  MOV R20, R25 ;  /* 0x0000001900147202 */ /* 0x000fc60000000f00 */
[----:B------:R-:W-:Y:S01]  /*63d0*/  FFMA.FTZ R11, R23, R15, R11 ;  /* 0x0000000f170b7223 */ /* 0x000fe2000001000b */
[----:B------:R-:W-:Y:S01]  /*63e0*/  FADD.FTZ R14, R15, R14 ;  /* 0x0000000e0f0e7221 */ /* 0x000fe20000010000 */
        /* <DEDUP_REMOVED lines=20> */
.L_x_2268:
[----:B------:R-:W2:Y:S04]  /*6530*/  LDL.LU R23, [R1+0x58] ;  /* 0x0000580001177983 */ /* 0x000ea80000300800 */
[----:B------:R-:W3:Y:S01]  /*6540*/  LDL.LU R22, [R1+0x5c] ;  /* 0x00005c0001167983 */ /* 0x000ee20000300800 */
[----:B------:R-:W-:Y:S01]  /*6550*/  FMUL.FTZ R21, R15, R8 ;  /* 0x000000080f157220 */ /* 0x000fe20000410000 */
[----:B------:R-:W-:Y:S01]  /*6560*/  FADD.FTZ R17, R17, R15 ;  /* 0x0000000f11117221 */ /* 0x000fe20000010000 */
[----:B------:R-:W-:Y:S01]  /*6570*/  FFMA.FTZ R10, R28, R15, R10 ;  /* 0x0000000f1c0a7223 */ /* 0x000fe2000001000a */
[----:B------:R-:W-:Y:S01]  /*6580*/  FMUL.FTZ R15, R20, R9 ;  /* 0x00000009140f7220 */ /* 0x000fe20000410000 */
[----:B------:R-:W-:Y:S01]  /*6590*/  FFMA.FTZ R11, R28, R21, R11 ;  /* 0x000000151c0b7223 */ /* 0x000fe2000001000b */
[----:B------:R-:W-:Y:S01]  /*65a0*/  FADD.FTZ R14, R14, R21 ;  /* 0x000000150e0e7221 */ /* 0x000fe20000010000 */
[----:B------:R-:W-:Y:S01]  /*65b0*/  FADD.FTZ R13, R13, R20 ;  /* 0x000000140d0d7221 */ /* 0x000fe20000010000 */
[C---:B------:R-:W-:Y:S01]  /*65c0*/  FFMA.FTZ R12, R29.reuse, R20, R12 ;  /* 0x000000141d0c7223 */ /* 0x040fe2000001000c */
[----:B------:R-:W-:Y:S01]  /*65d0*/  FFMA.FTZ R11, R29, R15, R11 ;  /* 0x0000000f1d0b7223 */ /* 0x000fe2000001000b */
[----:B------:R-:W-:Y:S01]  /*65e0*/  FADD.FTZ R14, R15, R14 ;  /* 0x0000000e0f0e7221 */ /* 0x000fe20000010000 */
[----:B------:R-:W-:Y:S01]  /*65f0*/  MOV R21, R18 ;  /* 0x0000001200157202 */ /* 0x000fe20000000f00 */
[----:B--2---:R-:W-:Y:S01]  /*6600*/  FADD.FTZ R15, R23, -UR6 ;  /* 0x80000006170f7e21 */ /* 0x004fe20008010000 */
[----:B---3--:R-:W-:-:S03]  /*6610*/  FADD.FTZ R20, R22, -UR6 ;  /* 0x8000000616147e21 */ /* 0x008fc60008010000 */
[----:B------:R-:W-:Y:S01]  /*6620*/  FMUL.FTZ R23, R15, UR26 ;  /* 0x0000001a0f177c20 */ /* 0x000fe20008410000 */
[----:B------:R-:W-:Y:S01]  /*6630*/  MOV R15, R19 ;  /* 0x00000013000f7202 */ /* 0x000fe20000000f00 */
[----:B------:R-:W-:-:S03]  /*6640*/  FMUL.FTZ R22, R20, UR26 ;  /* 0x0000001a14167c20 */ /* 0x000fc60008410000 */
        /* <DEDUP_REMOVED lines=10> */
[----:B------:R-:W-:-:S04]  /*66f0*/  FFMA.FTZ R21, R20, R21, 1 ;  /* 0x3f80000014157423 */ /* 0x000fc80000010015 */
[----:B------:R-:W-:Y:S01]  /*6700*/  FMUL.FTZ R21, R15, R21 ;  /* 0x000000150f157220 */ /* 0x000fe20000410000 */
        /* <DEDUP_REMOVED lines=9> */
.L_x_2269:
[----:B------:R1:W-:Y:S04]  /*67a0*/  STL [R1+0x234], R0 ;  /* 0x0002340001007387 */ /* 0x0003e80000100800 */
[----:B-1----:R-:W2:Y:S01]  /*67b0*/  LDL R0, [R1+0x50] ;  /* 0x0000500001007983 */ /* 0x002ea20000100800 */
[----:B------:R-:W-:Y:S01]  /*67c0*/  FMUL.FTZ R20, R21, R8 ;  /* 0x0000000815147220 */ /* 0x000fe20000410000 */
[----:B------:R-:W-:Y:S02]  /*67d0*/  FADD.FTZ R17, R17, R21 ;  /* 0x0000001511117221 */ /* 0x000fe40000010000 */
[----:B------:R-:W3:Y:S04]  /*67e0*/  LDL.LU R29, [R1+0xb8] ;  /* 0x0000b800011d7983 */ /* 0x000ee80000300800 */
[----:B0-----:R-:W4:Y:S04]  /*67f0*/  LDL.LU R22, [R1+0xbc] ;  /* 0x0000bc0001167983 */ /* 0x001f280000300800 */
[----:B------:R-:W4:Y:S04]  /*6800*/  LDL R28, [R1+0xe0] ;  /* 0x0000e000011c7983 */ /* 0x000f280000100800 */
[----:B------:R-:W4:Y:S01]  /*6810*/  LDL R23, [R1+0xe4] ;  /* 0x0000e40001177983 */ /* 0x000f220000100800 */
[----:B--2---:R-:W-:-:S03]  /*6820*/  FFMA.FTZ R10, R0, R21, R10 ;  /* 0x00000015000a7223 */ /* 0x004fc6000001000a */
[----:B------:R-:W2:Y:S01]  /*6830*/  LDL R21, [R1+0x58] ;  /* 0x0000580001157983 */ /* 0x000ea20000100800 */
[----:B------:R-:W-:Y:S01]  /*6840*/  FFMA.FTZ R11, R0, R20, R11 ;  /* 0x00000014000b7223 */ /* 0x000fe2000001000b */
[----:B------:R-:W-:Y:S01]  /*6850*/  FADD.FTZ R14, R14, R20 ;  /* 0x000000140e0e7221 */ /* 0x000fe20000010000 */
[----:B------:R-:W-:Y:S01]  /*6860*/  FMUL.FTZ R20, R15, R9 ;  /* 0x000000090f147220 */ /* 0x000fe20000410000 */
[----:B------:R-:W-:Y:S01]  /*6870*/  FADD.FTZ R13, R13, R15 ;  /* 0x0000000f0d0d7221 */ /* 0x000fe20000010000 */
[----:B------:R0:W5:Y:S02]  /*6880*/  LDL.LU R0, [R1+0x234] ;  /* 0x0002340001007983 */ /* 0x0001640000300800 */
[C---:B--2---:R-:W-:Y:S01]  /*6890*/  FFMA.FTZ R11, R21.reuse, R20, R11 ;  /* 0x00000014150b7223 */ /* 0x044fe2000001000b */
[----:B------:R-:W-:Y:S01]  /*68a0*/  FADD.FTZ R20, R20, R14 ;  /* 0x0000000e14147221 */ /* 0x000fe20000010000 */
[----:B------:R-:W-:Y:S01]  /*68b0*/  FFMA.FTZ R12, R21, R15, R12 ;  /* 0x0000000f150c7223 */ /* 0x000fe2000001000c */
[----:B---3--:R-:W-:Y:S01]  /*68c0*/  FADD.FTZ R14, R29, -UR6 ;  /* 0x800000061d0e7e21 */ /* 0x008fe20008010000 */
[----:B----4-:R-:W-:Y:S01]  /*68d0*/  FADD.FTZ R15, R22, -UR6 ;  /* 0x80000006160f7e21 */ /* 0x010fe20008010000 */
[----:B------:R-:W-:-:S02]  /*68e0*/  MOV R21, R28 ;  /* 0x0000001c00157202 */ /* 0x000fc40000000f00 */
[----:B------:R-:W-:Y:S01]  /*68f0*/  FMUL.FTZ R29, R14, UR26 ;  /* 0x0000001a0e1d7c20 */ /* 0x000fe20008410000 */
[----:B------:R-:W-:Y:S01]  /*6900*/  FMUL.FTZ R22, R15, UR26 ;  /* 0x0000001a0f167c20 */ /* 0x000fe20008410000 */
[----:B------:R-:W-:-:S03]  /*6910*/  MOV R14, R23 ;  /* 0x00000017000e7202 */ /* 0x000fc60000000f00 */
        /* <DEDUP_REMOVED lines=21> */
.L_x_2270:
[----:B-----5:R1:W-:Y:S04]  /*6a70*/  STL [R1+0x234], R0 ;  /* 0x0002340001007387 */ /* 0x0203e80000100800 */
[----:B-1----:R-:W2:Y:S01]  /*6a80*/  LDL R0, [R1+0x5c] ;  /* 0x00005c0001007983 */ /* 0x002ea20000100800 */
[----:B------:R-:W-:Y:S01]  /*6a90*/  FMUL.FTZ R15, R21, R8 ;  /* 0x00000008150f7220 */ /* 0x000fe20000410000 */
[----:B------:R-:W-:Y:S02]  /*6aa0*/  FADD.FTZ R17, R17, R21 ;  /* 0x0000001511117221 */ /* 0x000fe40000010000 */
[----:B0-----:R-:W3:Y:S04]  /*6ab0*/  LDL.LU R29, [R1+0xc0] ;  /* 0x0000c000011d7983 */ /* 0x001ee80000300800 */
[----:B------:R-:W4:Y:S04]  /*6ac0*/  LDL.LU R22, [R1+0xc4] ;  /* 0x0000c40001167983 */ /* 0x000f280000300800 */
        /* <DEDUP_REMOVED lines=9> */
[----:B------:R-:W-:Y:S01]  /*6b60*/  FADD.FTZ R20, R15, R20 ;  /* 0x000000140f147221 */ /* 0x000fe20000010000 */
[C---:B--2---:R-:W-:Y:S01]  /*6b70*/  FFMA.FTZ R12, R21.reuse, R14, R12 ;  /* 0x0000000e150c7223 */ /* 0x044fe2000001000c */
        /* <DEDUP_REMOVED lines=28> */
.L_x_2271:
        /* <DEDUP_REMOVED lines=45> */
.L_x_2272:
        /* <DEDUP_REMOVED lines=45> */
.L_x_2273:
        /* <DEDUP_REMOVED lines=45> */
.L_x_2274:
        /* <DEDUP_REMOVED lines=45> */
.L_x_2275:
        /* <DEDUP_REMOVED lines=45> */
.L_x_2276:
        /* <DEDUP_REMOVED lines=45> */
.L_x_2277:
        /* <DEDUP_REMOVED lines=45> */
.L_x_2278:
        /* <DEDUP_REMOVED lines=45> */
.L_x_2279:
        /* <DEDUP_REMOVED lines=45> */
.L_x_2280:
        /* <DEDUP_REMOVED lines=45> */
.L_x_2281:
        /* <DEDUP_REMOVED lines=45> */
.L_x_2282:
        /* <DEDUP_REMOVED lines=45> */
.L_x_2283:
        /* <DEDUP_REMOVED lines=45> */
.L_x_2284:
        /* <DEDUP_REMOVED lines=45> */
.L_x_2285:
[----:B-----5:R1:W-:Y:S04]  /*94a0*/  STL [R1+0x234], R0 ;  /* 0x0002340001007387 */ /* 0x0203e80000100800 */
[----:B-1----:R-:W2:Y:S04]  /*94b0*/  LDL R0, [R1+0x1ac] ;  /* 0x0001ac0001007983 */ /* 0x002ea80000100800 */
[----:B------:R-:W3:Y:S04]  /*94c0*/  LDL.LU R23, [R1+0x1f8] ;  /* 0x0001f80001177983 */ /* 0x000ee80000300800 */
[----:B------:R-:W4:Y:S01]  /*94d0*/  LDL.LU R22, [R1+0x1fc] ;  /* 0x0001fc0001167983 */ /* 0x000f220000300800 */
[----:B------:R-:W-:-:S03]  /*94e0*/  FADD.FTZ R17, R17, R21 ;  /* 0x0000001511117221 */ /* 0x000fc60000010000 */
[----:B0-----:R-:W4:Y:S01]  /*94f0*/  LDL R28, [R1+0x16c] ;  /* 0x00016c00011c7983 */ /* 0x001f220000100800 */
[----:B------:R-:W-:-:S03]  /*9500*/  FMUL.FTZ R15, R21, R8 ;  /* 0x00000008150f7220 */ /* 0x000fc60000410000 */
[----:B------:R0:W-:Y:S04]  /*9510*/  STL [R1+0x8], R17 ;  /* 0x0000081101007387 */ /* 0x0001e80000100800 */
[----:B0-----:R-:W4:Y:S01]  /*9520*/  LDL R17, [R1+0x168] ;  /* 0x0001680001117983 */ /* 0x001f220000100800 */
[----:B------:R-:W-:Y:S01]  /*9530*/  FADD.FTZ R13, R13, R14 ;  /* 0x0000000e0d0d7221 */ /* 0x000fe20000010000 */
[----:B------:R-:W-:Y:S01]  /*9540*/  FADD.FTZ R20, R20, R15 ;  /* 0x0000000f14147221 */ /* 0x000fe20000010000 */
[----:B------:R-:W-:Y:S01]  /*9550*/  FFMA.FTZ R12, R29, R14, R12 ;  /* 0x0000000e1d0c7223 */ /* 0x000fe2000001000c */
[C---:B--2---:R-:W-:Y:S01]  /*9560*/  FFMA.FTZ R10, R0.reuse, R21, R10 ;  /* 0x00000015000a7223 */ /* 0x044fe2000001000a */
[----:B------:R-:W-:Y:S02]  /*9570*/  FFMA.FTZ R11, R0, R15, R11 ;  /* 0x0000000f000b7223 */ /* 0x000fe4000001000b */
[----:B------:R0:W5:Y:S04]  /*9580*/  LDL.LU R0, [R1+0x234] ;  /* 0x0002340001007983 */ /* 0x0001680000300800 */
[----:B------:R1:W-:Y:S04]  /*9590*/  STL [R1+0xc], R10 ;  /* 0x00000c0a01007387 */ /* 0x0003e80000100800 */
[----:B------:R-:W-:Y:S04]  /*95a0*/  STL [R1+0x10], R13 ;  /* 0x0000100d01007387 */ /* 0x000fe80000100800 */
[----:B------:R2:W-:Y:S01]  /*95b0*/  STL [R1+0x14], R12 ;  /* 0x0000140c01007387 */ /* 0x0005e20000100800 */
[----:B-1----:R-:W-:-:S04]  /*95c0*/  FMUL.FTZ R10, R14, R9 ;  /* 0x000000090e0a7220 */ /* 0x002fc80000410000 */
[----:B------:R-:W-:Y:S01]  /*95d0*/  FFMA.FTZ R11, R29, R10, R11 ;  /* 0x0000000a1d0b7223 */ /* 0x000fe2000001000b */
[----:B------:R-:W-:Y:S01]  /*95e0*/  FADD.FTZ R20, R10, R20 ;  /* 0x000000140a147221 */ /* 0x000fe20000010000 */
[----:B---3--:R-:W-:Y:S01]  /*95f0*/  FADD.FTZ R10, R23, -UR6 ;  /* 0x80000006170a7e21 */ /* 0x008fe20008010000 */
[----:B----4-:R-:W-:Y:S01]  /*9600*/  MOV R29, R28 ;  /* 0x0000001c001d7202 */ /* 0x010fe20000000f00 */
[----:B--2---:R-:W-:Y:S01]  /*9610*/  FADD.FTZ R12, R22, -UR6 ;  /* 0x80000006160c7e21 */ /* 0x004fe20008010000 */
[----:B------:R-:W-:Y:S01]  /*9620*/  MOV R22, R17 ;  /* 0x0000001100167202 */ /* 0x000fe20000000f00 */
[----:B------:R-:W-:Y:S02]  /*9630*/  FMUL.FTZ R23, R10, UR26 ;  /* 0x0000001a0a177c20 */ /* 0x000fe40008410000 */
        /* <DEDUP_REMOVED lines=22> */
.L_x_2286:
[----:B------:R-:W2:Y:S04]  /*97a0*/  LDL.LU R14, [R1+0x208] ;  /* 0x00020800010e7983 */ /* 0x000ea80000300800 */
[----:B------:R-:W3:Y:S04]  /*97b0*/  LDL.LU R13, [R1+0x20c] ;  /* 0x00020c00010d7983 */ /* 0x000ee80000300800 */
[----:B------:R-:W4:Y:S04]  /*97c0*/  LDL R15, [R1+0x128] ;  /* 0x00012800010f7983 */ /* 0x000f280000100800 */
[----:B------:R-:W0:Y:S01]  /*97d0*/  LDL R17, [R1+0x12c] ;  /* 0x00012c0001117983 */ /* 0x000e220000100800 */
[----:B------:R-:W-:Y:S01]  /*97e0*/  FMUL.FTZ R10, R22, R8 ;  /* 0x00000008160a7220 */ /* 0x000fe20000410000 */
[----:B------:R-:W-:-:S03]  /*97f0*/  FMUL.FTZ R12, R29, R9 ;  /* 0x000000091d0c7220 */ /* 0x000fc60000410000 */
[----:B------:R-:W-:Y:S01]  /*9800*/  FFMA.FTZ R11, R23, R10, R11 ;  /* 0x0000000a170b7223 */ /* 0x000fe2000001000b */
[----:B------:R-:W-:-:S03]  /*9810*/  FADD.FTZ R20, R20, R10 ;  /* 0x0000000a14147221 */ /* 0x000fc60000010000 */
[----:B------:R-:W-:Y:S01]  /*9820*/  FFMA.FTZ R10, R21, R12, R11 ;  /* 0x0000000c150a7223 */ /* 0x000fe2000001000b */
[----:B------:R-:W-:Y:S01]  /*9830*/  FADD.FTZ R11, R12, R20 ;  /* 0x000000140c0b7221 */ /* 0x000fe20000010000 */
[----:B--2---:R-:W-:Y:S01]  /*9840*/  FADD.FTZ R12, R14, -UR6 ;  /* 0x800000060e0c7e21 */ /* 0x004fe20008010000 */
[----:B---3--:R-:W-:-:S03]  /*9850*/  FADD.FTZ R13, R13, -UR6 ;  /* 0x800000060d0d7e21 */ /* 0x008fc60008010000 */
[----:B------:R-:W-:Y:S01]  /*9860*/  FMUL.FTZ R28, R12, UR26 ;  /* 0x0000001a0c1c7c20 */ /* 0x000fe20008410000 */
[----:B------:R-:W-:Y:S01]  /*9870*/  FMUL.FTZ R20, R13, UR26 ;  /* 0x0000001a0d147c20 */ /* 0x000fe20008410000 */
[----:B----4-:R-:W-:-:S03]  /*9880*/  MOV R14, R15 ;  /* 0x0000000f000e7202 */ /* 0x010fc60000000f00 */
[----:B------:R1:W-:Y:S01]  /*9890*/  STL [R1+0x1c0], R28 ;  /* 0x0001c01c01007387 */ /* 0x0003e20000100800 */
[----:B0-----:R-:W-:-:S03]  /*98a0*/  MOV R21, R17 ;  /* 0x0000001100157202 */ /* 0x001fc60000000f00 */
[----:B------:R1:W-:Y:S01]  /*98b0*/  STL [R1+0x1f4], R20 ;  /* 0x0001f41401007387 */ /* 0x0003e20000100800 */
[----:B------:R-:W-:Y:S05]  /*98c0*/  @!P5 BRA `(.L_x_2287) ;  /* 0x000000000048d947 */ /* 0x000fea0003800000 */
        /* <DEDUP_REMOVED lines=18> */
.L_x_2287:
[----:B------:R-:W2:Y:S04]  /*99f0*/  LDL.LU R15, [R1+0x210] ;  /* 0x00021000010f7983 */ /* 0x000ea80000300800 */
[----:B------:R-:W3:Y:S04]  /*9a00*/  LDL.LU R13, [R1+0x214] ;  /* 0x00021400010d7983 */ /* 0x000ee80000300800 */
[----:B------:R-:W4:Y:S04]  /*9a10*/  LDL R23, [R1+0xd0] ;  /* 0x0000d00001177983 */ /* 0x000f280000100800 */
[----:B------:R-:W4:Y:S01]  /*9a20*/  LDL R17, [R1+0xd4] ;  /* 0x0000d40001117983 */ /* 0x000f220000100800 */
[----:B------:R-:W-:-:S04]  /*9a30*/  FMUL.FTZ R12, R14, R8 ;  /* 0x000000080e0c7220 */ /* 0x000fc80000410000 */
[----:B------:R-:W-:Y:S01]  /*9a40*/  FFMA.FTZ R10, R28, R12, R10 ;  /* 0x0000000c1c0a7223 */ /* 0x000fe2000001000a */
[----:B------:R-:W-:Y:S01]  /*9a50*/  FADD.FTZ R11, R11, R12 ;  /* 0x0000000c0b0b7221 */ /* 0x000fe20000010000 */
[----:B------:R-:W-:-:S04]  /*9a60*/  FMUL.FTZ R12, R21, R9 ;  /* 0x00000009150c7220 */ /* 0x000fc80000410000 */
[----:B------:R-:W-:Y:S01]  /*9a70*/  FFMA.FTZ R10, R20, R12, R10 ;  /* 0x0000000c140a7223 */ /* 0x000fe2000001000a */
[----:B------:R-:W-:Y:S01]  /*9a80*/  FADD.FTZ R11, R12, R11 ;  /* 0x0000000b0c0b7221 */ /* 0x000fe20000010000 */
[----:B--2---:R-:W-:Y:S01]  /*9a90*/  FADD.FTZ R12, R15, -UR6 ;  /* 0x800000060f0c7e21 */ /* 0x004fe20008010000 */
[----:B---3--:R-:W-:-:S03]  /*9aa0*/  FADD.FTZ R13, R13, -UR6 ;  /* 0x800000060d0d7e21 */ /* 0x008fc60008010000 */
[----:B------:R-:W-:Y:S01]  /*9ab0*/  FMUL.FTZ R15, R12, UR26 ;  /* 0x0000001a0c0f7c20 */ /* 0x000fe20008410000 */
[----:B-1----:R-:W-:Y:S01]  /*9ac0*/  FMUL.FTZ R28, R13, UR26 ;  /* 0x0000001a0d1c7c20 */ /* 0x002fe20008410000 */
[----:B----4-:R-:W-:-:S03]  /*9ad0*/  MOV R20, R23 ;  /* 0x0000001700147202 */ /* 0x010fc60000000f00 */
[----:B------:R0:W-:Y:S01]  /*9ae0*/  STL [R1+0xe8], R15 ;  /* 0x0000e80f01007387 */ /* 0x0001e20000100800 */
[----:B------:R-:W-:-:S03]  /*9af0*/  MOV R12, R17 ;  /* 0x00000011000c7202 */ /* 0x000fc60000000f00 */
        /* <DEDUP_REMOVED lines=20> */
.L_x_2288:
[----:B0-----:R-:W2:Y:S04]  /*9c40*/  LDL R15, [R1+0xe8] ;  /* 0x0000e800010f7983 */ /* 0x001ea80000100800 */
[----:B------:R-:W3:Y:S04]  /*9c50*/  LDL.LU R23, [R1+0x1a0] ;  /* 0x0001a00001177983 */ /* 0x000ee80000300800 */
[----:B------:R-:W4:Y:S01]  /*9c60*/  LDL.LU R17, [R1+0x1a4] ;  /* 0x0001a40001117983 */ /* 0x000f220000300800 */
[----:B------:R-:W-:-:S04]  /*9c70*/  FMUL.FTZ R13, R20, R8 ;  /* 0x00000008140d7220 */ /* 0x000fc80000410000 */
[----:B--2---:R-:W-:Y:S01]  /*9c80*/  FFMA.FTZ R10, R15, R13, R10 ;  /* 0x0000000d0f0a7223 */ /* 0x004fe2000001000a */
[----:B------:R-:W-:Y:S01]  /*9c90*/  FMUL.FTZ R15, R12, R9 ;  /* 0x000000090c0f7220 */ /* 0x000fe20000410000 */
[----:B------:R-:W-:-:S03]  /*9ca0*/  FADD.FTZ R13, R11, R13 ;  /* 0x0000000d0b0d7221 */ /* 0x000fc60000010000 */
[----:B------:R-:W-:Y:S01]  /*9cb0*/  FFMA.FTZ R11, R28, R15, R10 ;  /* 0x0000000f1c0b7223 */ /* 0x000fe2000001000a */
[----:B------:R-:W-:Y:S01]  /*9cc0*/  FADD.FTZ R10, R15, R13 ;  /* 0x0000000d0f0a7221 */ /* 0x000fe20000010000 */
[----:B---3--:R-:W-:Y:S01]  /*9cd0*/  FADD.FTZ R13, R23, -UR6 ;  /* 0x80000006170d7e21 */ /* 0x008fe20008010000 */
[----:B----4-:R-:W-:-:S03]  /*9ce0*/  FADD.FTZ R15, R17, -UR6 ;  /* 0x80000006110f7e21 */ /* 0x010fc60008010000 */
[----:B------:R-:W-:Y:S01]  /*9cf0*/  FMUL.FTZ R28, R13, UR26 ;  /* 0x0000001a0d1c7c20 */ /* 0x000fe20008410000 */
[----:B------:R-:W-:Y:S01]  /*9d00*/  FMUL.FTZ R23, R15, UR26 ;  /* 0x0000001a0f177c20 */ /* 0x000fe20008410000 */
[----:B------:R0:W5:Y:S04]  /*9d10*/  LDL R13, [R1+0xa0] ;  /* 0x0000a000010d7983 */ /* 0x0001680000100800 */
[----:B------:R0:W5:Y:S04]  /*9d20*/  LDL R15, [R1+0xa4] ;  /* 0x0000a400010f7983 */ /* 0x0001680000100800 */
[----:B------:R0:W-:Y:S04]  /*9d30*/  STL [R1+0xcc], R28 ;  /* 0x0000cc1c01007387 */ /* 0x0001e80000100800 */
[----:B------:R0:W-:Y:S01]  /*9d40*/  STL [R1+0x18], R23 ;  /* 0x0000181701007387 */ /* 0x0001e20000100800 */
[----:B------:R-:W-:Y:S05]  /*9d50*/  @!P5 BRA `(.L_x_2289) ;  /* 0x000000000050d947 */ /* 0x000fea0003800000 */
[----:B-----5:R-:W-:-:S04]  /*9d60*/  FFMA.FTZ R13, R28, R8, R6 ;  /* 0x000000081c0d7223 */ /* 0x020fc80000010006 */
[----:B------:R-:W-:-:S06]  /*9d70*/  FMUL.FTZ R15, R13, -1.4426950216293334961 ;  /* 0xbfb8aa3b0d0f7820 */ /* 0x000fcc0000410000 */
[----:B------:R-:W1:Y:S02]  /*9d80*/  MUFU.EX2 R15, R15 ;  /* 0x0000000f000f7308 */ /* 0x000e640000000800 */
[----:B-1----:R-:W-:-:S06]  /*9d90*/  FADD.FTZ R15, R15, 1 ;  /* 0x3f8000000f0f7421 */ /* 0x002fcc0000010000 */
[----:B------:R-:W1:Y:S02]  /*9da0*/  MUFU.RCP R15, R15 ;  /* 0x0000000f000f7308 */ /* 0x000e640000001000 */
[----:B-1----:R-:W-:-:S04]  /*9db0*/  FADD.FTZ R17, -R15, 1 ;  /* 0x3f8000000f117421 */ /* 0x002fc80000010100 */
[----:B------:R-:W-:Y:S02]  /*9dc0*/  FFMA.FTZ R13, R13, R17, 1 ;  /* 0x3f8000000d0d7423 */ /* 0x000fe40000010011 */
[----:B------:R-:W2:Y:S02]  /*9dd0*/  LDL R17, [R1+0xa0] ;  /* 0x0000a00001117983 */ /* 0x000ea40000100800 */
[----:B--2---:R-:W-:-:S04]  /*9de0*/  FMUL.FTZ R15, R17, R15 ;  /* 0x0000000f110f7220 */ /* 0x004fc80000410000 */
[----:B------:R-:W-:Y:S01]  /*9df0*/  FMUL.FTZ R13, R15, R13 ;  /* 0x0000000d0f0d7220 */ /* 0x000fe20000410000 */
[----:B------:R-:W-:-:S04]  /*9e00*/  FFMA.FTZ R15, R23, R9, R7 ;  /* 0x00000009170f7223 */ /* 0x000fc80000010007 */
[----:B------:R-:W-:-:S06]  /*9e10*/  FMUL.FTZ R17, R15, -1.4426950216293334961 ;  /* 0xbfb8aa3b0f117820 */ /* 0x000fcc0000410000 */
[----:B------:R-:W1:Y:S02]  /*9e20*/  MUFU.EX2 R17, R17 ;  /* 0x0000001100117308 */ /* 0x000e640000000800 */
[----:B-1----:R-:W-:-:S06]  /*9e30*/  FADD.FTZ R17, R17, 1 ;  /* 0x3f80000011117421 */ /* 0x002fcc0000010000 */
[----:B------:R-:W0:Y:S02]  /*9e40*/  MUFU.RCP R17, R17 ;  /* 0x0000001100117308 */ /* 0x000e240000001000 */
[----:B0-----:R-:W-:-:S04]  /*9e50*/  FADD.FTZ R23, -R17, 1 ;  /* 0x3f80000011177421 */ /* 0x001fc80000010100 */
[----:B------:R-:W-:Y:S02]  /*9e60*/  FFMA.FTZ R15, R15, R23, 1 ;  /* 0x3f8000000f0f7423 */ /* 0x000fe40000010017 */
[----:B------:R-:W2:Y:S02]  /*9e70*/  LDL R23, [R1+0xa4] ;  /* 0x0000a40001177983 */ /* 0x000ea40000100800 */
[----:B--2---:R-:W-:-:S04]  /*9e80*/  FMUL.FTZ R17, R23, R17 ;  /* 0x0000001117117220 */ /* 0x004fc80000410000 */
[----:B------:R-:W-:-:S07]  /*9e90*/  FMUL.FTZ R15, R17, R15 ;  /* 0x0000000f110f7220 */ /* 0x000fce0000410000 */
.L_x_2289:
[----:B------:R-:W-:Y:S04]  /*9ea0*/  STL [R1+0x254], R19 ;  /* 0x0002541301007387 */ /* 0x000fe80000100800 */
[----:B------:R-:W-:Y:S04]  /*9eb0*/  STL [R1+0x250], R18 ;  /* 0x0002501201007387 */ /* 0x000fe80000100800 */
[----:B------:R-:W-:Y:S04]  /*9ec0*/  STL [R1+0x24c], R16 ;  /* 0x00024c1001007387 */ /* 0x000fe80000100800 */
[----:B------:R-:W-:Y:S04]  /*9ed0*/  STL [R1+0x248], R7 ;  /* 0x0002480701007387 */ /* 0x000fe80000100800 */
[----:B------:R-:W-:Y:S04]  /*9ee0*/  STL [R1+0x244], R6 ;  /* 0x0002440601007387 */ /* 0x000fe80000100800 */
[----:B------:R-:W-:Y:S04]  /*9ef0*/  STL [R1+0x240], R5 ;  /* 0x0002400501007387 */ /* 0x000fe80000100800 */
[----:B------:R-:W-:Y:S04]  /*9f00*/  STL [R1+0x23c], R4 ;  /* 0x00023c0401007387 */ /* 0x000fe80000100800 */
[----:B------:R1:W-:Y:S04]  /*9f10*/  STL [R1+0x238], R3 ;  /* 0x0002380301007387 */ /* 0x0003e80000100800 */
[----:B-1----:R-:W2:Y:S01]  /*9f20*/  LDL R3, [R1+0x18] ;  /* 0x0000180001037983 */ /* 0x002ea20000100800 */
[----:B-----5:R-:W-:Y:S01]  /*9f30*/  FMUL.FTZ R17, R13, R8 ;  /* 0x000000080d117220 */ /* 0x020fe20000410000 */
[----:B------:R-:W1:Y:S03]  /*9f40*/  S2R R6, SR_LANEID ;  /* 0x0000000000067919 */ /* 0x000e660000000000 */
[----:B------:R-:W-:Y:S01]  /*9f50*/  FFMA.FTZ R11, R28, R17, R11 ;  /* 0x000000111c0b7223 */ /* 0x000fe2000001000b */
[----:B0-----:R-:W-:Y:S01]  /*9f60*/  FMUL.FTZ R23, R15, R9 ;  /* 0x000000090f177220 */ /* 0x001fe20000410000 */
[----:B------:R-:W-:Y:S01]  /*9f70*/  FADD.FTZ R17, R10, R17 ;  /* 0x000000110a117221 */ /* 0x000fe20000010000 */
[----:B------:R0:W-:Y:S04]  /*9f80*/  STL [R1+0x234], R2 ;  /* 0x0002340201007387 */ /* 0x0001e80000100800 */
[----:B------:R-:W3:Y:S04]  /*9f90*/  LDL.LU R19, [R1+0xc] ;  /* 0x00000c0001137983 */ /* 0x000ee80000300800 */
[----:B------:R-:W3:Y:S04]  /*9fa0*/  LDL R18, [R1+0x1c4] ;  /* 0x0001c40001127983 */ /* 0x000ee80000100800 */
[----:B------:R-:W4:Y:S04]  /*9fb0*/  LDL.LU R16, [R1+0x14] ;  /* 0x0000140001107983 */ /* 0x000f280000300800 */
[----:B0-----:R-:W4:Y:S04]  /*9fc0*/  LDL R2, [R1+0x1f8] ;  /* 0x0001f80001027983 */ /* 0x001f280000100800 */
[----:B------:R-:W3:Y:S04]  /*9fd0*/  LDL R7, [R1+0x1c0] ;  /* 0x0001c00001077983 */ /* 0x000ee80000100800 */
[----:B------:R-:W3:Y:S01]  /*9fe0*/  LDL R5, [R1+0x1f4] ;  /* 0x0001f40001057983 */ /* 0x000ee20000100800 */
[----:B-1----:R-:W-:-:S03]  /*9ff0*/  ISETP.GT.AND P0, PT, R6, 0x1e, PT ;  /* 0x0000001e0600780c */ /* 0x002fc60003f04270 */
[----:B------:R-:W3:Y:S01]  /*a000*/  LDL R4, [R1+0xe8] ;  /* 0x0000e80001047983 */ /* 0x000ee20000100800 */
[----:B--2---:R-:W-:Y:S01]  /*a010*/  FFMA.FTZ R10, R3, R23, R11 ;  /* 0x00000017030a7223 */ /* 0x004fe2000001000b */
[----:B------:R-:W-:-:S04]  /*a020*/  FADD.FTZ R11, R23, R17 ;  /* 0x00000011170b7221 */ /* 0x000fc80000010000 */
[----:B------:R-:W0:Y:S04]  /*a030*/  SHFL.DOWN PT, R17, R10, 0x1, 0x1f ;  /* 0x08201f000a117f89 */ /* 0x000e2800000e0000 */
[----:B------:R-:W1:Y:S01]  /*a040*/  SHFL.DOWN PT, R23, R11, 0x1, 0x1f ;  /* 0x08201f000b177f89 */ /* 0x000e6200000e0000 */
        /* <DEDUP_REMOVED lines=14> */
[----:B------:R-:W2:Y:S04]  /*a130*/  LDL.LU R23, [R1+0x10] ;  /* 0x0000100001177983 */ /* 0x000ea80000300800 */
[----:B------:R-:W1:Y:S06]  /*a140*/  SHFL.DOWN PT, R28, R11, 0x8, 0x1f ;  /* 0x09001f000b1c7f89 */ /* 0x000e6c00000e0000 */
[----:B0-----:R-:W-:-:S02]  /*a150*/  @!P0 FADD.FTZ R10, R10, R17 ;  /* 0x000000110a0a8221 */ /* 0x001fc40000010000 */
[----:B------:R-:W3:Y:S01]  /*a160*/  LDL.LU R17, [R1+0x8] ;  /* 0x0000080001117983 */ /* 0x000ee20000300800 */
[----:B-1----:R-:W-:Y:S01]  /*a170*/  @!P0 FADD.FTZ R11, R11, R28 ;  /* 0x0000001c0b0b8221 */ /* 0x002fe20000010000 */
[----:B------:R-:W-:Y:S01]  /*a180*/  ISETP.GT.AND P0, PT, R6, 0xf, PT ;  /* 0x0000000f0600780c */ /* 0x000fe20003f04270 */
[----:B--2---:R-:W-:Y:S01]  /*a190*/  FADD.FTZ R23, R23, R29 ;  /* 0x0000001d17177221 */ /* 0x004fe20000010000 */
[----:B----4-:R-:W-:-:S03]  /*a1a0*/  FFMA.FTZ R29, R2, R29, R16 ;  /* 0x0000001d021d7223 */ /* 0x010fc60000010010 */
[----:B------:R-:W-:Y:S01]  /*a1b0*/  FADD.FTZ R23, R23, R21 ;  /* 0x0000001517177221 */ /* 0x000fe20000010000 */
[----:B---3--:R-:W-:Y:S01]  /*a1c0*/  FFMA.FTZ R29, R5, R21, R29 ;  /* 0x00000015051d7223 */ /* 0x008fe2000001001d */
[----:B------:R-:W-:Y:S01]  /*a1d0*/  FADD.FTZ R17, R17, R22 ;  /* 0x0000001611117221 */ /* 0x000fe20000010000 */
[----:B------:R-:W-:Y:S02]  /*a1e0*/  FFMA.FTZ R22, R18, R22, R19 ;  /* 0x0000001612167223 */ /* 0x000fe40000010013 */
[----:B------:R0:W5:Y:S01]  /*a1f0*/  LDL.LU R19, [R1+0x254] ;  /* 0x0002540001137983 */ /* 0x0001620000300800 */
[----:B------:R-:W-:Y:S01]  /*a200*/  FADD.FTZ R17, R17, R14 ;  /* 0x0000000e11117221 */ /* 0x000fe20000010000 */
[----:B------:R-:W-:Y:S02]  /*a210*/  FFMA.FTZ R22, R7, R14, R22 ;  /* 0x0000000e07167223 */ /* 0x000fe40000010016 */
[----:B------:R0:W5:Y:S04]  /*a220*/  LDL.LU R18, [R1+0x250] ;  /* 0x0002500001127983 */ /* 0x0001680000300800 */
[----:B------:R0:W5:Y:S01]  /*a230*/  LDL.LU R16, [R1+0x24c] ;  /* 0x00024c0001107983 */ /* 0x0001620000300800 */
[----:B------:R-:W1:Y:S03]  /*a240*/  S2UR UR7, SR_CgaCtaId ;  /* 0x00000000000779c3 */ /* 0x000e660000008800 */
[----:B------:R0:W5:Y:S04]  /*a250*/  LDL.LU R7, [R1+0x248] ;  /* 0x0002480001077983 */ /* 0x0001680000300800 */
[----:B------:R-:W2:Y:S04]  /*a260*/  LDL R14, [R1+0xcc] ;  /* 0x0000cc00010e7983 */ /* 0x000ea80000100800 */
[----:B------:R0:W5:Y:S04]  /*a270*/  LDL.LU R6, [R1+0x244] ;  /* 0x0002440001067983 */ /* 0x0001680000300800 */
[----:B------:R0:W5:Y:S04]  /*a280*/  LDL.LU R5, [R1+0x240] ;  /* 0x0002400001057983 */ /* 0x0001680000300800 */
[----:B------:R-:W3:Y:S04]  /*a290*/  LDL R21, [R1+0xb8] ;  /* 0x0000b80001157983 */ /* 0x000ee80000100800 */
[----:B------:R-:W4:Y:S01]  /*a2a0*/  SHFL.DOWN PT, R2, R10, 0x10, 0x1f ;  /* 0x0a001f000a027f89 */ /* 0x000f2200000e0000 */
[----:B------:R-:W-:Y:S01]  /*a2b0*/  FFMA.FTZ R22, R4, R20, R22 ;  /* 0x0000001404167223 */ /* 0x000fe20000010016 */
[----:B------:R-:W-:-:S02]  /*a2c0*/  FADD.FTZ R17, R17, R20 ;  /* 0x0000001411117221 */ /* 0x000fc40000010000 */
[----:B------:R0:W5:Y:S01]  /*a2d0*/  LDL.LU R4, [R1+0x23c] ;  /* 0x00023c0001047983 */ /* 0x0001620000300800 */
[----:B------:R-:W-:-:S03]  /*a2e0*/  FADD.FTZ R23, R23, R12 ;  /* 0x0000000c17177221 */ /* 0x000fc60000010000 */
[----:B------:R-:W2:Y:S04]  /*a2f0*/  LDL R20, [R1+0x230] ;  /* 0x0002300001147983 */ /* 0x000ea80000100800 */
[----:B------:R-:W1:Y:S01]  /*a300*/  SHFL.DOWN PT, R28, R11, 0x10, 0x1f ;  /* 0x0a001f000b1c7f89 */ /* 0x000e6200000e0000 */
[----:B----4-:R-:W-:Y:S01]  /*a310*/  @!P0 FADD.FTZ R10, R10, R2 ;  /* 0x000000020a0a8221 */ /* 0x010fe20000010000 */
[----:B---3--:R-:W-:Y:S01]  /*a320*/  FFMA.FTZ R29, R21, R12, R29 ;  /* 0x0000000c151d7223 */ /* 0x008fe2000001001d */
[----:B--2---:R-:W-:Y:S01]  /*a330*/  FFMA.FTZ R12, R14, R13, R22 ;  /* 0x0000000d0e0c7223 */ /* 0x004fe20000010016 */
[----:B------:R-:W-:Y:S02]  /*a340*/  FADD.FTZ R14, R17, R13 ;  /* 0x0000000d110e7221 */ /* 0x000fe40000010000 */
[----:B------:R-:W-:-:S02]  /*a350*/  FFMA.FTZ R13, R3, R15, R29 ;  /* 0x0000000f030d7223 */ /* 0x000fc4000001001d */
[----:B------:R0:W5:Y:S04]  /*a360*/  LDL.LU R3, [R1+0x238] ;  /* 0x0002380001037983 */ /* 0x0001680000300800 */
[----:B------:R0:W5:Y:S01]  /*a370*/  LDL.LU R2, [R1+0x234] ;  /* 0x0002340001027983 */ /* 0x0001620000300800 */
[----:B------:R-:W2:Y:S01]  /*a380*/  S2R R21, SR_LANEID ;  /* 0x0000000000157919 */ /* 0x000ea20000000000 */
[----:B------:R-:W-:Y:S02]  /*a390*/  UMOV UR6, 0x400 ;  /* 0x0000040000067882 */ /* 0x000fe40000000000 */
[----:B------:R-:W-:Y:S01]  /*a3a0*/  UIADD3 UR5, UR6, 0xd0, URZ ;  /* 0x000000d006057890 */ /* 0x000fe2000fffe03f */
[----:B-1----:R-:W-:Y:S01]  /*a3b0*/  @!P0 FADD.FTZ R11, R11, R28 ;  /* 0x0000001c0b0b8221 */ /* 0x002fe20000010000 */
[----:B------:R-:W-:-:S02]  /*a3c0*/  ISETP.NE.AND P2, PT, R0, RZ, PT ;  /* 0x000000ff0000720c */ /* 0x000fc40003f45270 */
[----:B------:R-:W-:Y:S01]  /*a3d0*/  ULEA UR5, UR7, UR5, 0x18 ;  /* 0x0000000507057291 */ /* 0x000fe2000f8ec03f */
[----:B------:R-:W-:-:S05]  /*a3e0*/  FADD.FTZ R15, R23, R15 ;  /* 0x0000000f170f7221 */ /* 0x000fca0000010000 */
[C---:B------:R-:W-:Y:S01]  /*a3f0*/  LEA R17, R0.reuse, UR5, 0x4 ;  /* 0x0000000500117c11 */ /* 0x040fe2000f8e20ff */
[----:B------:R-:W-:Y:S04]  /*a400*/  BSSY B0, `(.L_x_2290) ;  /* 0x000003a000007945 */ /* 0x000fe80003800000 */
[----:B------:R0:W-:Y:S01]  /*a410*/  STS.128 [R17], R12 ;  /* 0x0000000c11007388 */ /* 0x0001e20000000c00 */
[----:B--2---:R-:W-:Y:S02]  /*a420*/  ISETP.NE.AND P0, PT, R21, RZ, PT ;  /* 0x000000ff1500720c */ /* 0x004fe40003f05270 */
[----:B------:R-:W-:-:S11]  /*a430*/  ISETP.GT.U32.AND P3, PT, R0, 0x29, PT ;  /* 0x000000290000780c */ /* 0x000fd60003f64070 */
[----:B------:R0:W-:Y:S01]  /*a440*/  @!P0 STS.64 [R20+0x18], R10 ;  /* 0x0000180a14008388 */ /* 0x0001e20000000a00 */
        /* <DEDUP_REMOVED lines=53> */
.L_x_2291:
[----:B------:R-:W-:Y:S05]  /*a7a0*/  BSYNC B0 ;  /* 0x0000000000007941 */ /* 0x000fea0003800000 */
.L_x_2290:
        /* <DEDUP_REMOVED lines=78> */
.L_x_2293:
[----:B------:R-:W-:Y:S05]  /*ac90*/  BSYNC B0 ;  /* 0x0000000000007941 */ /* 0x000fea0003800000 */
.L_x_2292:
[----:B0-----:R-:W0:Y:S01]  /*aca0*/  LDC.64 R20, c[0x0][0x268] ;  /* 0x00009a00ff147b82 */ /* 0x001e220000000a00 */
[----:B------:R-:W-:Y:S01]  /*acb0*/  MOV R17, UR16 ;  /* 0x0000001000117c02 */ /* 0x000fe20008000f00 */
[----:B------:R-:W-:Y:S04]  /*acc0*/  BSSY B0, `(.L_x_2294) ;  /* 0x0000011000007945 */ /* 0x000fe80003800000 */
[----:B------:R-:W-:-:S04]  /*acd0*/  IMAD R17, R17, 0x2a, R0 ;  /* 0x0000002a11117824 */ /* 0x000fc800078e0200 */
[----:B0-----:R-:W-:Y:S01]  /*ace0*/  IMAD.WIDE R20, R17, 0x4, R20 ;  /* 0x0000000411147825 */ /* 0x001fe200078e0214 */
        /* <DEDUP_REMOVED lines=14> */
.L_x_2295:
[----:B------:R-:W-:Y:S05]  /*add0*/  BSYNC B0 ;  /* 0x0000000000007941 */ /* 0x000fea0003800000 */
.L_x_2294:
[----:B------:R-:W-:Y:S02]  /*ade0*/  ULDC UR15, c[0x0][0xc] ;  /* 0x00000300000f7ab9 */ /* 0x000fe40000000800 */
        /* <DEDUP_REMOVED lines=15> */
[----:B0-----:R-:W0:Y:S01]  /*aee0*/  S2R R14, SR_LANEID ;  /* 0x00000000000e7919 */ /* 0x001e220000000000 */
[----:B------:R-:W-:Y:S02]  /*aef0*/  UIMAD UR16, UR24, UR14, UR13 ;  /* 0x0000000e181072a4 */ /* 0x000fe4000f8e020d */
[----:B------:R-:W-:Y:S02]  /*af00*/  ULOP3.LUT UP0, URZ, UR4, 0x2, URZ, 0xc0, !UPT ;  /* 0x00000002043f7892 */ /* 0x000fe4000f80c03f */
[----:B------:R-:W-:Y:S01]  /*af10*/  UIMAD.WIDE.U32 UR16, UR16, 0x8, UR6 ;  /* 0x00000008101078a5 */ /* 0x000fe2000f8e0006 */
[----:B------:R-:W-:Y:S02]  /*af20*/  UMOV UR5, 0x1 ;  /* 0x0000000100057882 */ /* 0x000fe40000000000 */
[----:B------:R-:W-:-:S03]  /*af30*/  USEL UR5, UR5, 0xffffffff, !UP0 ;  /* 0xffffffff05057887 */ /* 0x000fc6000c000000 */
[----:B------:R-:W-:Y:S01]  /*af40*/  MOV R12, UR16 ;  /* 0x00000010000c7c02 */ /* 0x000fe20008000f00 */
[----:B------:R-:W-:Y:S01]  /*af50*/  VOTEU.ANY UR16, UPT, PT ;  /* 0x0000000000107886 */ /* 0x000fe200038e0100 */
[----:B------:R-:W-:Y:S01]  /*af60*/  MOV R13, UR17 ;  /* 0x00000011000d7c02 */ /* 0x000fe20008000f00 */
[----:B------:R-:W-:Y:S02]  /*af70*/  UFLO.U32 UR17, UR16 ;  /* 0x00000010001172bd */ /* 0x000fe400080e0000 */
[----:B------:R-:W-:Y:S02]  /*af80*/  UPOPC UR16, UR16 ;  /* 0x00000010001072bf */ /* 0x000fe40008000000 */
[----:B------:R1:W-:Y:S02]  /*af90*/  STG.E.64 desc[UR22][R12.64], R10 ;  /* 0x0000000a0c007986 */ /* 0x0003e4000c101b16 */
[----:B------:R-:W-:Y:S01]  /*afa0*/  UIMAD UR5, UR5, UR16, URZ ;  /* 0x00000010050572a4 */ /* 0x000fe2000f8e023f */
[----:B0-----:R-:W-:-:S05]  /*afb0*/  ISETP.EQ.U32.AND P0, PT, R14, UR17, PT ;  /* 0x000000110e007c0c */ /* 0x001fca000bf02070 */
[----:B------:R-:W-:Y:S02]  /*afc0*/  MOV R14, UR5 ;  /* 0x00000005000e7c02 */ /* 0x000fe40008000f00 */
[----:B-1----:R-:W-:Y:S02]  /*afd0*/  MOV R12, UR18 ;  /* 0x00000012000c7c02 */ /* 0x002fe40008000f00 */
        /* <DEDUP_REMOVED lines=9> */
.L_x_2298:
[----:B------:R-:W-:Y:S02]  /*b070*/  MOV R12, UR18 ;  /* 0x00000012000c7c02 */ /* 0x000fe40008000f00 */
[----:B------:R-:W-:-:S05]  /*b080*/  MOV R13, UR19 ;  /* 0x00000013000d7c02 */ /* 0x000fca0008000f00 */
[----:B------:R-:W2:Y:S04]  /*b090*/  LDG.E.STRONG.GPU R12, desc[UR22][R12.64] ;  /* 0x000000160c0c7981 */ /* 0x000ea8000c1ef900 */
[----:B--2---:R-:W-:Y:S01]  /*b0a0*/  CCTL.IVALL ;  /* 0x00000000ff00798f */ /* 0x004fe20002000000 */
[----:B------:R-:W-:Y:S05]  /*b0b0*/  YIELD ;  /* 0x0000000000007946 */ /* 0x000fea0003800000 */
[----:B------:R-:W-:-:S13]  /*b0c0*/  ISETP.NE.AND P0, PT, R12, R14, PT ;  /* 0x0000000e0c00720c */ /* 0x000fda0003f05270 */
[----:B------:R-:W-:Y:S05]  /*b0d0*/  @P0 BRA `(.L_x_2298) ;  /* 0xfffffffc00e40947 */ /* 0x000fea000383ffff */
.L_x_2297:
        /* <DEDUP_REMOVED lines=19> */
.L_x_2302:
[----:B0-----:R-:W0:Y:S02]  /*b210*/  S2R R12, SR_CTAID.X ;  /* 0x00000000000c7919 */ /* 0x001e240000002500 */
        /* <DEDUP_REMOVED lines=131> */
[----:B------:R-:W-:Y:S01]  /*ba50*/  @!UP0 UIMAD.WIDE.U32 UR18, UR18, 0x8, UR6 ;  /* 0x00000008121288a5 */ /* 0x000fe2000f8e0006 */
[----:B--2---:R-:W-:Y:S01]  /*ba60*/  @!P4 FADD.FTZ R10, R10, R14 ;  /* 0x0000000e0a0ac221 */ /* 0x004fe20000010000 */
[----:B------:R-:W-:Y:S01]  /*ba70*/  @!P4 FADD.FTZ R11, R11, R15 ;  /* 0x0000000f0b0bc221 */ /* 0x000fe20000010000 */
[----:B------:R-:W-:Y:S02]  /*ba80*/  ISETP.EQ.OR P4, PT, R12, UR20, P2 ;  /* 0x000000140c007c0c */ /* 0x000fe40009782670 */
[----:B----4-:R-:W-:Y:S01]  /*ba90*/  @!P6 FADD.FTZ R10, R10, R22 ;  /* 0x000000160a0ae221 */ /* 0x010fe20000010000 */
[----:B------:R-:W-:Y:S01]  /*baa0*/  @!P6 FADD.FTZ R11, R11, R23 ;  /* 0x000000170b0be221 */ /* 0x000fe20000010000 */
[----:B------:R-:W-:Y:S02]  /*bab0*/  ISETP.EQ.OR P6, PT, R12, UR17, P2 ;  /* 0x000000110c007c0c */ /* 0x000fe400097c2670 */
[----:B------:R-:W-:Y:S02]  /*bac0*/  MOV R14, UR18 ;  /* 0x00000012000e7c02 */ /* 0x000fe40008000f00 */
[----:B------:R-:W-:-:S05]  /*bad0*/  MOV R15, UR19 ;  /* 0x00000013000f7c02 */ /* 0x000fca0008000f00 */
[----:B------:R-:W-:Y:S01]  /*bae0*/  VOTEU.ALL UP1, P4 ;  /* 0x00000000003f7886 */ /* 0x000fe20002020000 */
[----:B------:R-:W2:Y:S03]  /*baf0*/  @!P3 LDG.E.64 R14, desc[UR22][R14.64] ;  /* 0x000000160e0eb981 */ /* 0x000ea6000c1e1b00 */
        /* <DEDUP_REMOVED lines=9> */
[----:B------:R-:W3:Y:S05]  /*bb90*/  @!P4 LDG.E.64 R12, desc[UR22][R12.64] ;  /* 0x000000160c0cc981 */ /* 0x000eea000c1e1b00 */
[----:B------:R-:W4:Y:S01]  /*bba0*/  @!P6 LDG.E.64 R20, desc[UR22][R20.64] ;  /* 0x000000161414e981 */ /* 0x000f22000c1e1b00 */
[----:B------:R-:W-:-:S04]  /*bbb0*/  UIADD3 UR16, UR16, -0x10, URZ ;  /* 0xfffffff010107890 */ /* 0x000fc8000fffe03f */
[----:B------:R-:W-:Y:S02]  /*bbc0*/  UISETP.GT.AND UP0, UPT, UR16, 0xc, UPT ;  /* 0x0000000c1000788c */ /* 0x000fe4000bf04270 */
[----:B------:R-:W-:Y:S01]  /*bbd0*/  UIADD3 UR5, UR5, 0x10, URZ ;  /* 0x0000001005057890 */ /* 0x000fe2000fffe03f */
[----:B--2---:R-:W-:Y:S01]  /*bbe0*/  @!P3 FADD.FTZ R10, R10, R14 ;  /* 0x0000000e0a0ab221 */ /* 0x004fe20000010000 */
[----:B------:R-:W-:Y:S02]  /*bbf0*/  @!P3 FADD.FTZ R11, R11, R15 ;  /* 0x0000000f0b0bb221 */ /* 0x000fe40000010000 */
[----:B------:R-:W-:Y:S01]  /*bc00*/  PLOP3.LUT P3, PT, PT, PT, UP0, 0x80, 0x0 ;  /* 0x000000000000781c */ /* 0x000fe20003f6f008 */
[----:B---3--:R-:W-:Y:S01]  /*bc10*/  @!P4 FADD.FTZ R10, R10, R12 ;  /* 0x0000000c0a0ac221 */ /* 0x008fe20000010000 */
[----:B------:R-:W-:-:S03]  /*bc20*/  @!P4 FADD.FTZ R11, R11, R13 ;  /* 0x0000000d0b0bc221 */ /* 0x000fc60000010000 */
[----:B----4-:R-:W-:Y:S01]  /*bc30*/  @!P6 FADD.FTZ R10, R10, R20 ;  /* 0x000000140a0ae221 */ /* 0x010fe20000010000 */
[----:B------:R-:W-:-:S07]  /*bc40*/  @!P6 FADD.FTZ R11, R11, R21 ;  /* 0x000000150b0be221 */ /* 0x000fce0000010000 */
[----:B------:R-:W-:Y:S05]  /*bc50*/  @P3 BRA `(.L_x_2302) ;  /* 0xfffffff4006c3947 */ /* 0x000fea000383ffff */
.L_x_2301:
        /* <DEDUP_REMOVED lines=87> */
.L_x_2303:
[----:B------:R-:W-:-:S13]  /*c1d0*/  ISETP.NE.OR P0, PT, RZ, UR16, P0 ;  /* 0x00000010ff007c0c */ /* 0x000fda0008705670 */
[----:B------:R-:W-:Y:S05]  /*c1e0*/  @!P0 BRA `(.L_x_2299) ;  /* 0x0000000000b08947 */ /* 0x000fea0003800000 */
.L_x_2300:
[----:B0-----:R-:W0:Y:S02]  /*c1f0*/  S2R R12, SR_CTAID.X ;  /* 0x00000000000c7919 */ /* 0x001e240000002500 */
        /* <DEDUP_REMOVED lines=8> */
[----:B------:R-:W-:Y:S01]  /*c280*/  UIADD3 UR17, UR5, 0x2, URZ ;  /* 0x0000000205117890 */ /* 0x000fe2000fffe03f */
[----:B------:R-:W2:Y:S01]  /*c290*/  @!P3 LDG.E.64 R14, desc[UR22][R14.64] ;  /* 0x000000160e0eb981 */ /* 0x000ea2000c1e1b00 */
[----:B------:R-:W-:-:S04]  /*c2a0*/  UIADD3 UR20, UR5, 0x3, URZ ;  /* 0x0000000305147890 */ /* 0x000fc8000fffe03f */
[C---:B------:R-:W-:Y:S02]  /*c2b0*/  ISETP.EQ.OR P6, PT, R12.reuse, UR17, P2 ;  /* 0x000000110c007c0c */ /* 0x040fe400097c2670 */
[----:B------:R-:W-:-:S04]  /*c2c0*/  ISETP.EQ.OR P0, PT, R12, UR20, P2 ;  /* 0x000000140c007c0c */ /* 0x000fc80009702670 */
        /* <DEDUP_REMOVED lines=30> */
.L_x_2299:
[----:B------:R-:W-:-:S06]  /*c4b0*/  ULOP3.LUT UP0, UR15, UR15, 0x3, URZ, 0xc0, !UPT ;  /* 0x000000030f0f7892 */ /* 0x000fcc000f80c03f */
[----:B------:R-:W-:-:S13]  /*c4c0*/  PLOP3.LUT P0, PT, PT, PT, UP0, 0x80, 0x0 ;  /* 0x000000000000781c */ /* 0x000fda0003f0f008 */
[----:B------:R-:W-:Y:S05]  /*c4d0*/  @!P0 BRA `(.L_x_2296) ;  /* 0x0000000000948947 */ /* 0x000fea0003800000 */
[----:B0-----:R-:W0:Y:S01]  /*c4e0*/  S2R R14, SR_CTAID.X ;  /* 0x00000000000e7919 */ /* 0x001e220000002500 */
        /* <DEDUP_REMOVED lines=8> */
[----:B--2---:R-:W-:Y:S01]  /*c570*/  FADD.FTZ R10, R10, R12 ;  /* 0x0000000c0a0a7221 */ /* 0x004fe20000010000 */
[----:B------:R-:W-:-:S07]  /*c580*/  FADD.FTZ R11, R11, R13 ;  /* 0x0000000d0b0b7221 */ /* 0x000fce0000010000 */
.L_x_2305:
[----:B------:R-:W-:Y:S05]  /*c590*/  BSYNC B0 ;  /* 0x0000000000007941 */ /* 0x000fea0003800000 */
.L_x_2304:
        /* <DEDUP_REMOVED lines=12> */
[----:B------:R-:W2:Y:S02]  /*c660*/  @!P3 LDG.E.64 R12, desc[UR22][R12.64] ;  /* 0x000000160c0cb981 */ /* 0x000ea4000c1e1b00 */
[----:B--2---:R-:W-:Y:S01]  /*c670*/  @!P3 FADD.FTZ R10, R10, R12 ;  /* 0x0000000c0a0ab221 */ /* 0x004fe20000010000 */
[----:B------:R-:W-:Y:S01]  /*c680*/  MOV R12, UR15 ;  /* 0x0000000f000c7c02 */ /* 0x000fe20008000f00 */
[----:B------:R-:W-:-:S03]  /*c690*/  @!P3 FADD.FTZ R11, R11, R13 ;  /* 0x0000000d0b0bb221 */ /* 0x000fc60000010000 */
[----:B------:R-:W-:-:S13]  /*c6a0*/  ISETP.EQ.OR P0, PT, R12, 0x2, P0 ;  /* 0x000000020c00780c */ /* 0x000fda0000702670 */
[----:B------:R-:W-:-:S05]  /*c6b0*/  VOTEU.ALL UP0, P0 ;  /* 0x00000000003f7886 */ /* 0x000fca0000000000 */
[----:B------:R-:W-:-:S04]  /*c6c0*/  @!UP0 UIMAD UR13, UR5, UR14, UR13 ;  /* 0x0000000e050d82a4 */ /* 0x000fc8000f8e020d */
[----:B------:R-:W-:-:S06]  /*c6d0*/  @!UP0 UIMAD.WIDE.U32 UR6, UR13, 0x8, UR6 ;  /* 0x000000080d0688a5 */ /* 0x000fcc000f8e0006 */
[----:B------:R-:W-:Y:S02]  /*c6e0*/  MOV R12, UR6 ;  /* 0x00000006000c7c02 */ /* 0x000fe40008000f00 */
[----:B------:R-:W-:-:S06]  /*c6f0*/  MOV R13, UR7 ;  /* 0x00000007000d7c02 */ /* 0x000fcc0008000f00 */
[----:B------:R-:W2:Y:S02]  /*c700*/  @!P0 LDG.E.64 R12, desc[UR22][R12.64] ;  /* 0x000000160c0c8981 */ /* 0x000ea4000c1e1b00 */
[----:B--2---:R-:W-:Y:S01]  /*c710*/  @!P0 FADD.FTZ R10, R10, R12 ;  /* 0x0000000c0a0a8221 */ /* 0x004fe20000010000 */
[----:B------:R-:W-:-:S07]  /*c720*/  @!P0 FADD.FTZ R11, R11, R13 ;  /* 0x0000000d0b0b8221 */ /* 0x000fce0000010000 */
.L_x_2296:
        /* <DEDUP_REMOVED lines=32> */
.L_x_2306:
[----:B------:R-:W-:Y:S04]  /*c930*/  BSSY B0, `(.L_x_2307) ;  /* 0x0000016000007945 */ /* 0x000fe80003800000 */
[----:B------:R-:W-:Y:S05]  /*c940*/  @!P1 BRA `(.L_x_2308) ;  /* 0x0000000000509947 */ /* 0x000fea0003800000 */
[----:B------:R-:W-:Y:S01]  /*c950*/  MOV R10, UR5 ;  /* 0x00000005000a7c02 */ /* 0x000fe20008000f00 */
[----:B------:R-:W-:Y:S01]  /*c960*/  ULDC.64 UR6, c[0x0][0x288] ;  /* 0x0000a20000067ab9 */ /* 0x000fe20000000a00 */
[----:B-----5:R-:W-:-:S03]  /*c970*/  SHF.R.S32.HI R11, RZ, 0x1f, R16 ;  /* 0x0000001fff0b7819 */ /* 0x020fc60000011410 */
[----:B------:R-:W-:-:S04]  /*c980*/  FFMA.FTZ R10, R13, R10, UR13 ;  /* 0x0000000d0d0a7e23 */ /* 0x000fc8000801000a */
[----:B------:R-:W-:Y:S01]  /*c990*/  FFMA.FTZ R26, R8, R26, -R10 ;  /* 0x0000001a081a7223 */ /* 0x000fe2000001080a */
[----:B------:R-:W-:-:S03]  /*c9a0*/  MOV R10, UR5 ;  /* 0x00000005000a7c02 */ /* 0x000fc60008000f00 */
[----:B------:R-:W-:Y:S02]  /*c9b0*/  FMUL.FTZ R26, R26, UR26 ;  /* 0x0000001a1a1a7c20 */ /* 0x000fe40008410000 */
[----:B------:R-:W-:Y:S01]  /*c9c0*/  FFMA.FTZ R10, R12, R10, UR13 ;  /* 0x0000000d0c0a7e23 */ /* 0x000fe2000801000a */
[----:B------:R-:W-:Y:S01]  /*c9d0*/  IMAD R12, R11, UR6, RZ ;  /* 0x000000060b0c7c24 */ /* 0x000fe2000f8e02ff */
[----:B------:R-:W-:Y:S02]  /*c9e0*/  MOV R11, R5 ;  /* 0x00000005000b7202 */ /* 0x000fe40000000f00 */
[----:B------:R-:W-:Y:S01]  /*c9f0*/  FFMA.FTZ R27, R9, R27, -R10 ;  /* 0x0000001b091b7223 */ /* 0x000fe2000001080a */
[----:B------:R-:W-:Y:S01]  /*ca00*/  MOV R10, R2 ;  /* 0x00000002000a7202 */ /* 0x000fe20000000f00 */
[----:B------:R-:W-:Y:S02]  /*ca10*/  IMAD R12, R16, UR7, R12 ;  /* 0x00000007100c7c24 */ /* 0x000fe4000f8e020c */
[----:B------:R-:W-:-:S02]  /*ca20*/  FMUL.FTZ R27, R27, UR26 ;  /* 0x0000001a1b1b7c20 */ /* 0x000fc40008410000 */
[----:B------:R-:W-:Y:S01]  /*ca30*/  IMAD.WIDE.U32 R10, R16, UR6, R10 ;  /* 0x00000006100a7c25 */ /* 0x000fe2000f8e000a */
[----:B------:R-:W-:-:S04]  /*ca40*/  ULDC.64 UR6, c[0x0][0x210] ;  /* 0x0000840000067ab9 */ /* 0x000fc80000000a00 */
[----:B------:R-:W-:Y:S02]  /*ca50*/  IADD3 R11, R11, R12, RZ ;  /* 0x0000000c0b0b7210 */ /* 0x000fe40007ffe0ff */
[----:B------:R-:W-:-:S04]  /*ca60*/  LEA R12, P0, R10, UR6, 0x2 ;  /* 0x000000060a0c7c11 */ /* 0x000fc8000f8010ff */
[----:B------:R-:W-:-:S05]  /*ca70*/  LEA.HI.X R13, R10, UR7, R11, 0x2, P0 ;  /* 0x000000070a0d7c11 */ /* 0x000fca00080f140b */
[----:B------:R0:W-:Y:S04]  /*ca80*/  STG.E.64 desc[UR22][R12.64], R26 ;  /* 0x0000001a0c007986 */ /* 0x0001e8000c101b16 */
.L_x_2308:
[----:B------:R-:W-:Y:S05]  /*ca90*/  BSYNC B0 ;  /* 0x0000000000007941 */ /* 0x000fea0003800000 */
.L_x_2307:
[----:B------:R1:W5:Y:S04]  /*caa0*/  LDL R21, [R1+0x1c8] ;  /* 0x0001c80001157983 */ /* 0x0003680000100800 */
[----:B------:R1:W5:Y:S04]  /*cab0*/  LDL R20, [R1+0x88] ;  /* 0x0000880001147983 */ /* 0x0003680000100800 */
[----:B------:R1:W5:Y:S04]  /*cac0*/  LDL R17, [R1+0x1d0] ;  /* 0x0001d00001117983 */ /* 0x0003680000100800 */
[----:B------:R1:W5:Y:S02]  /*cad0*/  LDL R14, [R1+0x8c] ;  /* 0x00008c00010e7983 */ /* 0x0003640000100800 */
[C---:B0----5:R-:W-:Y:S01]  /*cae0*/  IADD3 R13, R16.reuse, 0x10, RZ ;  /* 0x00000010100d7810 */ /* 0x061fe20007ffe0ff */
[----:B------:R-:W-:Y:S01]  /*caf0*/  ULDC.64 UR6, c[0x0][0x290] ;  /* 0x0000a40000067ab9 */ /* 0x000fe20000000a00 */
[----:B------:R-:W-:-:S02]  /*cb00*/  IADD3 R15, R16, 0x10, RZ ;  /* 0x00000010100f7810 */ /* 0x000fc40007ffe0ff */
        /* <DEDUP_REMOVED lines=15> */
[----:B------:R-:W-:-:S04]  /*cc00*/  FMUL.FTZ R10, R11, -1.4426950216293334961 ;  /* 0xbfb8aa3b0b0a7820 */ /* 0x000fc80000410000 */
[----:B------:R0:W-:Y:S02]  /*cc10*/  STL [R1+0x88], R20 ;  /* 0x0000881401007387 */ /* 0x0001e40000100800 */
[----:B------:R-:W1:Y:S02]  /*cc20*/  MUFU.EX2 R10, R10 ;  /* 0x0000000a000a7308 */ /* 0x000e640000000800 */
[----:B-1----:R-:W-:-:S06]  /*cc30*/  FADD.FTZ R10, R10, 1 ;  /* 0x3f8000000a0a7421 */ /* 0x002fcc0000010000 */
[----:B------:R-:W1:Y:S02]  /*cc40*/  MUFU.RCP R12, R10 ;  /* 0x0000000a000c7308 */ /* 0x000e640000001000 */
[----:B-1----:R-:W-:Y:S01]  /*cc50*/  FMUL.FTZ R10, R14, R12 ;  /* 0x0000000c0e0a7220 */ /* 0x002fe20000410000 */
[----:B------:R-:W-:-:S04]  /*cc60*/  FADD.FTZ R12, -R12, 1 ;  /* 0x3f8000000c0c7421 */ /* 0x000fc80000010100 */
[----:B------:R-:W-:-:S04]  /*cc70*/  FFMA.FTZ R12, R11, R12, 1 ;  /* 0x3f8000000b0c7423 */ /* 0x000fc8000001000c */
[----:B------:R-:W-:-:S05]  /*cc80*/  FMUL.FTZ R14, R10, R12 ;  /* 0x0000000c0a0e7220 */ /* 0x000fca0000410000 */
[----:B------:R0:W-:Y:S02]  /*cc90*/  STL [R1+0x8c], R14 ;  /* 0x00008c0e01007387 */ /* 0x0001e40000100800 */
.L_x_2309:
[----:B------:R-:W-:Y:S04]  /*cca0*/  BSSY B0, `(.L_x_2310) ;  /* 0x0000015000007945 */ /* 0x000fe80003800000 */
[----:B------:R-:W-:Y:S05]  /*ccb0*/  @P0 BRA `(.L_x_2311) ;  /* 0x00000000004c0947 */ /* 0x000fea0003800000 */
[----:B------:R-:W-:Y:S01]  /*ccc0*/  MOV R10, UR5 ;  /* 0x00000005000a7c02 */ /* 0x000fe20008000f00 */
[----:B------:R-:W-:Y:S01]  /*ccd0*/  ULDC.64 UR14, c[0x0][0x288] ;  /* 0x0000a200000e7ab9 */ /* 0x000fe20000000a00 */
[----:B------:R-:W-:-:S03]  /*cce0*/  MOV R12, R2 ;  /* 0x00000002000c7202 */ /* 0x000fc60000000f00 */
[----:B------:R-:W-:-:S04]  /*ccf0*/  FFMA.FTZ R10, R21, R10, UR13 ;  /* 0x0000000d150a7e23 */ /* 0x000fc8000801000a */
[----:B------:R-:W-:Y:S01]  /*cd00*/  FFMA.FTZ R11, R8, R20, -R10 ;  /* 0x00000014080b7223 */ /* 0x000fe2000001080a */
[----:B------:R-:W-:-:S05]  /*cd10*/  MOV R10, UR5 ;  /* 0x00000005000a7c02 */ /* 0x000fca0008000f00 */
[----:B------:R-:W-:-:S04]  /*cd20*/  FFMA.FTZ R10, R17, R10, UR13 ;  /* 0x0000000d110a7e23 */ /* 0x000fc8000801000a */
[----:B------:R-:W-:Y:S01]  /*cd30*/  FFMA.FTZ R10, R9, R14, -R10 ;  /* 0x0000000e090a7223 */ /* 0x000fe2000001080a */
[----:B0-----:R-:W-:Y:S01]  /*cd40*/  IMAD R14, R13, UR14, RZ ;  /* 0x0000000e0d0e7c24 */ /* 0x001fe2000f8e02ff */
[----:B------:R-:W-:-:S03]  /*cd50*/  MOV R13, R5 ;  /* 0x00000005000d7202 */ /* 0x000fc60000000f00 */
[C---:B------:R-:W-:Y:S02]  /*cd60*/  IMAD R14, R15.reuse, UR15, R14 ;  /* 0x0000000f0f0e7c24 */ /* 0x040fe4000f8e020e */
[----:B------:R-:W-:Y:S01]  /*cd70*/  IMAD.WIDE.U32 R12, R15, UR14, R12 ;  /* 0x0000000e0f0c7c25 */ /* 0x000fe2000f8e000c */
[----:B------:R-:W-:-:S04]  /*cd80*/  ULDC.64 UR14, c[0x0][0x210] ;  /* 0x00008400000e7ab9 */ /* 0x000fc80000000a00 */
[----:B------:R-:W-:Y:S02]  /*cd90*/  IADD3 R13, R13, R14, RZ ;  /* 0x0000000e0d0d7210 */ /* 0x000fe40007ffe0ff */
[----:B------:R-:W-:-:S04]  /*cda0*/  LEA R14, P0, R12, UR14, 0x2 ;  /* 0x0000000e0c0e7c11 */ /* 0x000fc8000f8010ff */
[----:B------:R-:W-:Y:S01]  /*cdb0*/  LEA.HI.X R15, R12, UR15, R13, 0x2, P0 ;  /* 0x0000000f0c0f7c11 */ /* 0x000fe200080f140d */
[----:B------:R-:W-:Y:S01]  /*cdc0*/  FMUL.FTZ R12, R11, UR26 ;  /* 0x0000001a0b0c7c20 */ /* 0x000fe20008410000 */
[----:B------:R-:W-:-:S05]  /*cdd0*/  FMUL.FTZ R13, R10, UR26 ;  /* 0x0000001a0a0d7c20 */ /* 0x000fca0008410000 */
[----:B------:R1:W-:Y:S02]  /*cde0*/  STG.E.64 desc[UR22][R14.64], R12 ;  /* 0x0000000c0e007986 */ /* 0x0003e4000c101b16 */
.L_x_2311:
[----:B------:R-:W-:Y:S05]  /*cdf0*/  BSYNC B0 ;  /* 0x0000000000007941 */ /* 0x000fea0003800000 */
.L_x_2310:
[----:B------:R2:W5:Y:S04]  /*ce00*/  LDL R27, [R1+0x1c] ;  /* 0x00001c00011b7983 */ /* 0x0005680000100800 */
[----:B------:R2:W5:Y:S04]  /*ce10*/  LDL R26, [R1+0x90] ;  /* 0x00009000011a7983 */ /* 0x0005680000100800 */
[----:B------:R2:W5:Y:S04]  /*ce20*/  LDL R22, [R1+0x1cc] ;  /* 0x0001cc0001167983 */ /* 0x0005680000100800 */
[----:B01----:R2:W5:Y:S01]  /*ce30*/  LDL R14, [R1+0x94] ;  /* 0x00009400010e7983 */ /* 0x0035620000100800 */
[----:B------:R-:W-:-:S02]  /*ce40*/  IADD3 R15, R16, 0x20, RZ ;  /* 0x00000020100f7810 */ /* 0x000fc40007ffe0ff */
[C---:B------:R-:W-:Y:S02]  /*ce50*/  IADD3 R17, R16.reuse, 0x30, RZ ;  /* 0x0000003010117810 */ /* 0x040fe40007ffe0ff */
[C---:B------:R-:W-:Y:S02]  /*ce60*/  IADD3 R20, R16.reuse, 0x30, RZ ;  /* 0x0000003010147810 */ /* 0x040fe40007ffe0ff */
[----:B------:R-:W-:Y:S02]  /*ce70*/  IADD3 R13, R16, 0x20, RZ ;  /* 0x00000020100d7810 */ /* 0x000fe40007ffe0ff */
[----:B------:R-:W-:Y:S02]  /*ce80*/  ISETP.GE.U32.AND P0, PT, R15, UR6, PT ;  /* 0x000000060f007c0c */ /* 0x000fe4000bf06070 */
[----:B------:R-:W-:Y:S02]  /*ce90*/  ISETP.GE.U32.AND P3, PT, R17, UR6, PT ;  /* 0x0000000611007c0c */ /* 0x000fe4000bf66070 */
[----:B------:R-:W-:-:S02]  /*cea0*/  SHF.R.S32.HI R13, RZ, 0x1f, R13 ;  /* 0x0000001fff0d7819 */ /* 0x000fc4000001140d */
[----:B------:R-:W-:Y:S02]  /*ceb0*/  SHF.R.S32.HI R20, RZ, 0x1f, R20 ;  /* 0x0000001fff147819 */ /* 0x000fe40000011414 */
[C---:B------:R-:W-:Y:S02]  /*cec0*/  IADD3 R23, R16.reuse, 0x40, RZ ;  /* 0x0000004010177810 */ /* 0x040fe40007ffe0ff */
[----:B------:R-:W-:Y:S02]  /*ced0*/  IADD3 R21, R16, 0x50, RZ ;  /* 0x0000005010157810 */ /* 0x000fe40007ffe0ff */
[----:B------:R-:W-:Y:S02]  /*cee0*/  ISETP.GE.AND.EX P2, PT, R13, UR7, PT, P0 ;  /* 0x000000070d007c0c */ /* 0x000fe4000bf46300 */
[----:B------:R-:W-:Y:S02]  /*cef0*/  ISETP.GE.AND.EX P3, PT, R20, UR7, PT, P3 ;  /* 0x0000000714007c0c */ /* 0x000fe4000bf66330 */
[----:B------:R-:W-:-:S02]  /*cf00*/  ISETP.GE.U32.AND P6, PT, R23, UR6, PT ;  /* 0x0000000617007c0c */ /* 0x000fc4000bfc6070 */
[----:B------:R-:W-:Y:S02]  /*cf10*/  ISETP.GE.U32.AND P0, PT, R21, UR6, PT ;  /* 0x0000000615007c0c */ /* 0x000fe4000bf06070 */
[C---:B------:R-:W-:Y:S02]  /*cf20*/  ISETP.GT.U32.OR P2, PT, R0.reuse, 0x29f, P2 ;  /* 0x0000029f0000780c */ /* 0x040fe40001744470 */
[----:B------:R-:W-:Y:S01]  /*cf30*/  ISETP.GT.U32.OR P3, PT, R0, 0x29f, P3 ;  /* 0x0000029f0000780c */ /* 0x000fe20001f64470 */
[----:B--2---:R-:W-:-:S12]  /*cf40*/  @!P5 BRA `(.L_x_2312) ;  /* 0x000000000050d947 */ /* 0x004fd80003800000 */
        /* <DEDUP_REMOVED lines=20> */
.L_x_2312:
[----:B------:R-:W-:Y:S04]  /*d090*/  BSSY B0, `(.L_x_2313) ;  /* 0x0000015000007945 */ /* 0x000fe80003800000 */
[----:B------:R-:W-:Y:S05]  /*d0a0*/  @P2 BRA `(.L_x_2314) ;  /* 0x00000000004c2947 */ /* 0x000fea0003800000 */
[----:B------:R-:W-:Y:S01]  /*d0b0*/  MOV R10, UR5 ;  /* 0x00000005000a7c02 */ /* 0x000fe20008000f00 */
[----:B------:R-:W-:Y:S01]  /*d0c0*/  ULDC.64 UR14, c[0x0][0x288] ;  /* 0x0000a200000e7ab9 */ /* 0x000fe20000000a00 */
[----:B------:R-:W-:-:S03]  /*d0d0*/  MOV R12, R2 ;  /* 0x00000002000c7202 */ /* 0x000fc60000000f00 */
[----:B-----5:R-:W-:-:S04]  /*d0e0*/  FFMA.FTZ R10, R27, R10, UR13 ;  /* 0x0000000d1b0a7e23 */ /* 0x020fc8000801000a */
        /* <DEDUP_REMOVED lines=15> */
.L_x_2314:
[----:B------:R-:W-:Y:S05]  /*d1e0*/  BSYNC B0 ;  /* 0x0000000000007941 */ /* 0x000fea0003800000 */
.L_x_2313:
[----:B------:R-:W-:Y:S05]  /*d1f0*/  @!P5 BRA `(.L_x_2315) ;  /* 0x000000000060d947 */ /* 0x000fea0003800000 */
[----:B------:R-:W2:Y:S04]  /*d200*/  LDL R10, [R1+0x20] ;  /* 0x00002000010a7983 */ /* 0x000ea80000100800 */
[----:B-1----:R-:W3:Y:S04]  /*d210*/  LDL.LU R15, [R1+0x98] ;  /* 0x00009800010f7983 */ /* 0x002ee80000300800 */
[----:B0----5:R-:W4:Y:S04]  /*d220*/  LDL R14, [R1+0x34] ;  /* 0x00003400010e7983 */ /* 0x021f280000100800 */
[----:B------:R-:W4:Y:S01]  /*d230*/  LDL.LU R13, [R1+0x9c] ;  /* 0x00009c00010d7983 */ /* 0x000f220000300800 */
[----:B--2---:R-:W-:-:S04]  /*d240*/  FFMA.FTZ R11, R10, R8, R6 ;  /* 0x000000080a0b7223 */ /* 0x004fc80000010006 */
[----:B------:R-:W-:-:S06]  /*d250*/  FMUL.FTZ R10, R11, -1.4426950216293334961 ;  /* 0xbfb8aa3b0b0a7820 */ /* 0x000fcc0000410000 */
[----:B------:R-:W0:Y:S02]  /*d260*/  MUFU.EX2 R10, R10 ;  /* 0x0000000a000a7308 */ /* 0x000e240000000800 */
[----:B0-----:R-:W-:-:S06]  /*d270*/  FADD.FTZ R10, R10, 1 ;  /* 0x3f8000000a0a7421 */ /* 0x001fcc0000010000 */
[----:B------:R-:W3:Y:S02]  /*d280*/  MUFU.RCP R12, R10 ;  /* 0x0000000a000c7308 */ /* 0x000ee40000001000 */
[----:B---3--:R-:W-:Y:S01]  /*d290*/  FMUL.FTZ R10, R15, R12 ;  /* 0x0000000c0f0a7220 */ /* 0x008fe20000410000 */
[----:B------:R-:W-:-:S04]  /*d2a0*/  FADD.FTZ R12, -R12, 1 ;  /* 0x3f8000000c0c7421 */ /* 0x000fc80000010100 */
[----:B------:R-:W-:Y:S01]  /*d2b0*/  FFMA.FTZ R12, R11, R12, 1 ;  /* 0x3f8000000b0c7423 */ /* 0x000fe2000001000c */
[----:B----4-:R-:W-:-:S03]  /*d2c0*/  FFMA.FTZ R11, R14, R9, R7 ;  /* 0x000000090e0b7223 */ /* 0x010fc60000010007 */
[----:B------:R-:W-:Y:S01]  /*d2d0*/  FMUL.FTZ R12, R10, R12 ;  /* 0x0000000c0a0c7220 */ /* 0x000fe20000410000 */
[----:B------:R-:W-:-:S04]  /*d2e0*/  FMUL.FTZ R10, R11, -1.4426950216293334961 ;  /* 0xbfb8aa3b0b0a7820 */ /* 0x000fc80000410000 */
[----:B------:R0:W-:Y:S02]  /*d2f0*/  STL [R1+0x98], R12 ;  /* 0x0000980c01007387 */ /* 0x0001e40000100800 */
[----:B------:R-:W1:Y:S02]  /*d300*/  MUFU.EX2 R10, R10 ;  /* 0x0000000a000a7308 */ /* 0x000e640000000800 */
[----:B-1----:R-:W-:-:S06]  /*d310*/  FADD.FTZ R10, R10, 1 ;  /* 0x3f8000000a0a7421 */ /* 0x002fcc0000010000 */
[----:B0-----:R-:W0:Y:S02]  /*d320*/  MUFU.RCP R12, R10 ;  /* 0x0000000a000c7308 */ /* 0x001e240000001000 */
[----:B0-----:R-:W-:Y:S01]  /*d330*/  FMUL.FTZ R10, R13, R12 ;  /* 0x0000000c0d0a7220 */ /* 0x001fe20000410000 */
[----:B------:R-:W-:-:S04]  /*d340*/  FADD.FTZ R12, -R12, 1 ;  /* 0x3f8000000c0c7421 */ /* 0x000fc80000010100 */
[----:B------:R-:W-:-:S04]  /*d350*/  FFMA.FTZ R12, R11, R12, 1 ;  /* 0x3f8000000b0c7423 */ /* 0x000fc8000001000c */
[----:B------:R-:W-:-:S05]  /*d360*/  FMUL.FTZ R10, R10, R12 ;  /* 0x0000000c0a0a7220 */ /* 0x000fca0000410000 */
[----:B------:R2:W-:Y:S02]  /*d370*/  STL [R1+0x9c], R10 ;  /* 0x00009c0a01007387 */ /* 0x0005e40000100800 */
.L_x_2315:
[----:B------:R-:W-:Y:S04]  /*d380*/  BSSY B0, `(.L_x_2316) ;  /* 0x0000019000007945 */ /* 0x000fe80003800000 */
[----:B------:R-:W-:Y:S05]  /*d390*/  @P3 BRA `(.L_x_2317) ;  /* 0x00000000005c3947 */ /* 0x000fea0003800000 */
[----:B01---5:R-:W3:Y:S01]  /*d3a0*/  LDL.LU R14, [R1+0x20] ;  /* 0x00002000010e7983 */ /* 0x023ee20000300800 */
[----:B--2---:R-:W-:Y:S01]  /*d3b0*/  MOV R10, UR5 ;  /* 0x00000005000a7c02 */ /* 0x004fe20008000f00 */
[----:B------:R-:W-:Y:S02]  /*d3c0*/  ULDC.64 UR14, c[0x0][0x288] ;  /* 0x0000a200000e7ab9 */ /* 0x000fe40000000a00 */
[----:B------:R-:W2:Y:S04]  /*d3d0*/  LDL.LU R11, [R1+0x98] ;  /* 0x00009800010b7983 */ /* 0x000ea80000300800 */
[----:B------:R-:W4:Y:S04]  /*d3e0*/  LDL.LU R13, [R1+0x34] ;  /* 0x00003400010d7983 */ /* 0x000f280000300800 */
[----:B------:R-:W4:Y:S01]  /*d3f0*/  LDL.LU R12, [R1+0x9c] ;  /* 0x00009c00010c7983 */ /* 0x000f220000300800 */
[----:B---3--:R-:W-:Y:S01]  /*d400*/  FFMA.FTZ R10, R14, R10, UR13 ;  /* 0x0000000d0e0a7e23 */ /* 0x008fe2000801000a */
[----:B------:R-:W-:-:S03]  /*d410*/  IMAD R14, R20, UR14, RZ ;  /* 0x0000000e140e7c24 */ /* 0x000fc6000f8e02ff */
[----:B--2---:R-:W-:Y:S01]  /*d420*/  FFMA.FTZ R11, R8, R11, -R10 ;  /* 0x0000000b080b7223 */ /* 0x004fe2000001080a */
[----:B------:R-:W-:Y:S01]  /*d430*/  MOV R10, UR5 ;  /* 0x00000005000a7c02 */ /* 0x000fe20008000f00 */
[----:B------:R-:W-:-:S04]  /*d440*/  IMAD R14, R17, UR15, R14 ;  /* 0x0000000f110e7c24 */ /* 0x000fc8000f8e020e */
[----:B----4-:R-:W-:Y:S01]  /*d450*/  FFMA.FTZ R10, R13, R10, UR13 ;  /* 0x0000000d0d0a7e23 */ /* 0x010fe2000801000a */
[----:B------:R-:W-:-:S03]  /*d460*/  MOV R13, R5 ;  /* 0x00000005000d7202 */ /* 0x000fc60000000f00 */
[----:B------:R-:W-:Y:S01]  /*d470*/  FFMA.FTZ R10, R9, R12, -R10 ;  /* 0x0000000c090a7223 */ /* 0x000fe2000001080a */
[----:B------:R-:W-:-:S05]  /*d480*/  MOV R12, R2 ;  /* 0x00000002000c7202 */ /* 0x000fca0000000f00 */
        /* <DEDUP_REMOVED lines=8> */
.L_x_2317:
[----:B------:R-:W-:Y:S05]  /*d510*/  BSYNC B0 ;  /* 0x0000000000007941 */ /* 0x000fea0003800000 */
.L_x_2316:
[----:B-----5:R4:W5:Y:S04]  /*d520*/  LDL R27, [R1+0x24] ;  /* 0x00002400011b7983 */ /* 0x0209680000100800 */
[----:B0-----:R4:W5:Y:S01]  /*d530*/  LDL R26, [R1+0x70] ;  /* 0x00007000011a7983 */ /* 0x0019620000100800 */
[----:B--2---:R-:W-:-:S03]  /*d540*/  IADD3 R10, R16, 0x70, RZ ;  /* 0x00000070100a7810 */ /* 0x004fc60007ffe0ff */
[----:B-1-3--:R4:W5:Y:S01]  /*d550*/  LDL R15, [R1+0x1d4] ;  /* 0x0001d400010f7983 */ /* 0x00a9620000100800 */
[----:B------:R-:W-:-:S03]  /*d560*/  IADD3 R17, R16, 0x60, RZ ;  /* 0x0000006010117810 */ /* 0x000fc60007ffe0ff */
[----:B------:R4:W5:Y:S01]  /*d570*/  LDL R14, [R1+0x74] ;  /* 0x00007400010e7983 */ /* 0x0009620000100800 */
[C---:B------:R-:W-:Y:S02]  /*d580*/  IADD3 R20, R16.reuse, 0x60, RZ ;  /* 0x0000006010147810 */ /* 0x040fe40007ffe0ff */
[C---:B------:R-:W-:Y:S02]  /*d590*/  IADD3 R22, R16.reuse, 0x50, RZ ;  /* 0x0000005010167810 */ /* 0x040fe40007ffe0ff */
[----:B------:R-:W-:Y:S02]  /*d5a0*/  IADD3 R13, R16, 0x40, RZ ;  /* 0x00000040100d7810 */ /* 0x000fe40007ffe0ff */
[----:B------:R-:W-:Y:S02]  /*d5b0*/  ISETP.GE.U32.AND P2, PT, R17, UR6, PT ;  /* 0x0000000611007c0c */ /* 0x000fe4000bf46070 */
[----:B------:R-:W-:Y:S02]  /*d5c0*/  SHF.R.S32.HI R13, RZ, 0x1f, R13 ;  /* 0x0000001fff0d7819 */ /* 0x000fe4000001140d */
[----:B------:R-:W-:-:S02]  /*d5d0*/  SHF.R.S32.HI R22, RZ, 0x1f, R22 ;  /* 0x0000001fff167819 */ /* 0x000fc40000011416 */
[----:B------:R-:W-:Y:S02]  /*d5e0*/  SHF.R.S32.HI R20, RZ, 0x1f, R20 ;  /* 0x0000001fff147819 */ /* 0x000fe40000011414 */
[----:B------:R-:W-:Y:S02]  /*d5f0*/  IADD3 R29, R16, 0x80, RZ ;  /* 0x00000080101d7810 */ /* 0x000fe40007ffe0ff */
[----:B------:R-:W-:Y:S02]  /*d600*/  ISETP.GE.AND.EX P6, PT, R13, UR7, PT, P6 ;  /* 0x000000070d007c0c */ /* 0x000fe4000bfc6360 */
[----:B------:R-:W-:Y:S02]  /*d610*/  ISETP.GE.AND.EX P0, PT, R22, UR7, PT, P0 ;  /* 0x0000000716007c0c */ /* 0x000fe4000bf06300 */
[----:B------:R-:W-:Y:S02]  /*d620*/  ISETP.GE.AND.EX P2, PT, R20, UR7, PT, P2 ;  /* 0x0000000714007c0c */ /* 0x000fe4000bf46320 */
[----:B------:R-:W-:-:S02]  /*d630*/  ISETP.GE.U32.AND P3, PT, R10, UR6, PT ;  /* 0x000000060a007c0c */ /* 0x000fc4000bf66070 */
[----:B------:R-:W-:Y:S02]  /*d640*/  ISETP.GE.U32.AND P4, PT, R29, UR6, PT ;  /* 0x000000061d007c0c */ /* 0x000fe4000bf86070 */
[C---:B------:R-:W-:Y:S02]  /*d650*/  ISETP.GT.U32.OR P6, PT, R0.reuse, 0x29f, P6 ;  /* 0x0000029f0000780c */ /* 0x040fe400037c4470 */
[C---:B------:R-:W-:Y:S02]  /*d660*/  ISETP.GT.U32.OR P0, PT, R0.reuse, 0x29f, P0 ;  /* 0x0000029f0000780c */ /* 0x040fe40000704470 */
[----:B------:R-:W-:Y:S01]  /*d670*/  ISETP.GT.U32.OR P2, PT, R0, 0x29f, P2 ;  /* 0x0000029f0000780c */ /* 0x000fe20001744470 */
[----:B----4-:R-:W-:-:S12]  /*d680*/  @!P5 BRA `(.L_x_2318) ;  /* 0x000000000050d947 */ /* 0x010fd80003800000 */
        /* <DEDUP_REMOVED lines=20> */
.L_x_2318:
[----:B------:R-:W-:Y:S04]  /*d7d0*/  BSSY B0, `(.L_x_2319) ;  /* 0x0000015000007945 */ /* 0x000fe80003800000 */
[----:B------:R-:W-:Y:S05]  /*d7e0*/  @P6 BRA `(.L_x_2320) ;  /* 0x00000000004c6947 */ /* 0x000fea0003800000 */
[----:B------:R-:W-:Y:S01]  /*d7f0*/  MOV R11, UR5 ;  /* 0x00000005000b7c02 */ /* 0x000fe20008000f00 */
[----:B------:R-:W-:Y:S01]  /*d800*/  ULDC.64 UR14, c[0x0][0x288] ;  /* 0x0000a200000e7ab9 */ /* 0x000fe20000000a00 */
[----:B------:R-:W-:Y:S02]  /*d810*/  MOV R12, R2 ;  /* 0x00000002000c7202 */ /* 0x000fe40000000f00 */
[----:B------:R-:W-:Y:S01]  /*d820*/  MOV R10, UR5 ;  /* 0x00000005000a7c02 */ /* 0x000fe20008000f00 */
[----:B-----5:R-:W-:-:S04]  /*d830*/  FFMA.FTZ R11, R15, R11, UR13 ;  /* 0x0000000d0f0b7e23 */ /* 0x020fc8000801000b */
[----:B------:R-:W-:Y:S01]  /*d840*/  FFMA.FTZ R11, R9, R14, -R11 ;  /* 0x0000000e090b7223 */ /* 0x000fe2000001080b */
[----:B0-----:R-:W-:Y:S01]  /*d850*/  IMAD R14, R13, UR14, RZ ;  /* 0x0000000e0d0e7c24 */ /* 0x001fe2000f8e02ff */
[----:B------:R-:W-:Y:S01]  /*d860*/  MOV R13, R5 ;  /* 0x00000005000d7202 */ /* 0x000fe20000000f00 */
[----:B------:R-:W-:Y:S01]  /*d870*/  FFMA.FTZ R10, R27, R10, UR13 ;  /* 0x0000000d1b0a7e23 */ /* 0x000fe2000801000a */
[----:B------:R-:W-:Y:S01]  /*d880*/  FMUL.FTZ R11, R11, UR26 ;  /* 0x0000001a0b0b7c20 */ /* 0x000fe20008410000 */
[C---:B------:R-:W-:Y:S02]  /*d890*/  IMAD R14, R23.reuse, UR15, R14 ;  /* 0x0000000f170e7c24 */ /* 0x040fe4000f8e020e */
[----:B------:R-:W-:Y:S01]  /*d8a0*/  IMAD.WIDE.U32 R12, R23, UR14, R12 ;  /* 0x0000000e170c7c25 */ /* 0x000fe2000f8e000c */
[----:B------:R-:W-:-:S03]  /*d8b0*/  ULDC.64 UR14, c[0x0][0x210] ;  /* 0x00008400000e7ab9 */ /* 0x000fc60000000a00 */
[----:B------:R-:W-:Y:S01]  /*d8c0*/  FFMA.FTZ R10, R8, R26, -R10 ;  /* 0x0000001a080a7223 */ /* 0x000fe2000001080a */
[----:B------:R-:W-:-:S03]  /*d8d0*/  IADD3 R13, R13, R14, RZ ;  /* 0x0000000e0d0d7210 */ /* 0x000fc60007ffe0ff */
[----:B------:R-:W-:Y:S01]  /*d8e0*/  FMUL.FTZ R10, R10, UR26 ;  /* 0x0000001a0a0a7c20 */ /* 0x000fe20008410000 */
[----:B------:R-:W-:-:S04]  /*d8f0*/  LEA R14, P6, R12, UR14, 0x2 ;  /* 0x0000000e0c0e7c11 */ /* 0x000fc8000f8c10ff */
[----:B------:R-:W-:-:S05]  /*d900*/  LEA.HI.X R15, R12, UR15, R13, 0x2, P6 ;  /* 0x0000000f0c0f7c11 */ /* 0x000fca000b0f140d */
[----:B------:R1:W-:Y:S04]  /*d910*/  STG.E.64 desc[UR22][R14.64], R10 ;  /* 0x0000000a0e007986 */ /* 0x0003e8000c101b16 */
.L_x_2320:
[----:B------:R-:W-:Y:S05]  /*d920*/  BSYNC B0 ;  /* 0x0000000000007941 */ /* 0x000fea0003800000 */
.L_x_2319:
[----:B------:R-:W-:Y:S05]  /*d930*/  @!P5 BRA `(.L_x_2321) ;  /* 0x000000000060d947 */ /* 0x000fea0003800000 */
[----:B-1----:R-:W2:Y:S04]  /*d940*/  LDL R10, [R1+0x30] ;  /* 0x00003000010a7983 */ /* 0x002ea80000100800 */
[----:B------:R-:W3:Y:S04]  /*d950*/  LDL.LU R12, [R1+0x78] ;  /* 0x00007800010c7983 */ /* 0x000ee80000300800 */
        /* <DEDUP_REMOVED lines=16> */
[----:B------:R-:W0:Y:S02]  /*da60*/  MUFU.RCP R11, R11 ;  /* 0x0000000b000b7308 */ /* 0x000e240000001000 */
[----:B0-----:R-:W-:Y:S01]  /*da70*/  FMUL.FTZ R12, R13, R11 ;  /* 0x0000000b0d0c7220 */ /* 0x001fe20000410000 */
[----:B------:R-:W-:-:S04]  /*da80*/  FADD.FTZ R11, -R11, 1 ;  /* 0x3f8000000b0b7421 */ /* 0x000fc80000010100 */
[----:B------:R-:W-:-:S04]  /*da90*/  FFMA.FTZ R11, R10, R11, 1 ;  /* 0x3f8000000a0b7423 */ /* 0x000fc8000001000b */
[----:B------:R-:W-:-:S05]  /*daa0*/  FMUL.FTZ R10, R12, R11 ;  /* 0x0000000b0c0a7220 */ /* 0x000fca0000410000 */
[----:B------:R2:W-:Y:S02]  /*dab0*/  STL [R1+0x7c], R10 ;  /* 0x00007c0a01007387 */ /* 0x0005e40000100800 */
.L_x_2321:
        /* <DEDUP_REMOVED lines=12> */
[----:B------:R-:W-:Y:S02]  /*db80*/  IMAD R14, R21, UR15, R14 ;  /* 0x0000000f150e7c24 */ /* 0x000fe4000f8e020e */
[----:B------:R-:W-:Y:S02]  /*db90*/  FMUL.FTZ R10, R10, UR26 ;  /* 0x0000001a0a0a7c20 */ /* 0x000fe40008410000 */
[----:B----4-:R-:W-:Y:S01]  /*dba0*/  FFMA.FTZ R11, R13, R11, UR13 ;  /* 0x0000000d0d0b7e23 */ /* 0x010fe2000801000b */
[----:B------:R-:W-:-:S03]  /*dbb0*/  MOV R13, R5 ;  /* 0x00000005000d7202 */ /* 0x000fc60000000f00 */
[----:B------:R-:W-:Y:S01]  /*dbc0*/  FFMA.FTZ R11, R9, R12, -R11 ;  /* 0x0000000c090b7223 */ /* 0x000fe2000001080b */
[----:B------:R-:W-:-:S03]  /*dbd0*/  MOV R12, R2 ;  /* 0x00000002000c7202 */ /* 0x000fc60000000f00 */
[----:B------:R-:W-:Y:S02]  /*dbe0*/  FMUL.FTZ R11, R11, UR26 ;  /* 0x0000001a0b0b7c20 */ /* 0x000fe40008410000 */
[----:B------:R-:W-:Y:S01]  /*dbf0*/  IMAD.WIDE.U32 R12, R21, UR14, R12 ;  /* 0x0000000e150c7c25 */ /* 0x000fe2000f8e000c */
[----:B------:R-:W-:-:S04]  /*dc00*/  ULDC.64 UR14, c[0x0][0x210] ;  /* 0x00008400000e7ab9 */ /* 0x000fc80000000a00 */
[----:B------:R-:W-:Y:S02]  /*dc10*/  IADD3 R13, R13, R14, RZ ;  /* 0x0000000e0d0d7210 */ /* 0x000fe40007ffe0ff */
[----:B------:R-:W-:-:S04]  /*dc20*/  LEA R14, P0, R12, UR14, 0x2 ;  /* 0x0000000e0c0e7c11 */ /* 0x000fc8000f8010ff */
[----:B------:R-:W-:-:S05]  /*dc30*/  LEA.HI.X R15, R12, UR15, R13, 0x2, P0 ;  /* 0x0000000f0c0f7c11 */ /* 0x000fca00080f140d */
[----:B------:R3:W-:Y:S04]  /*dc40*/  STG.E.64 desc[UR22][R14.64], R10 ;  /* 0x0000000a0e007986 */ /* 0x0007e8000c101b16 */
.L_x_2323:
[----:B------:R-:W-:Y:S05]  /*dc50*/  BSYNC B0 ;  /* 0x0000000000007941 */ /* 0x000fea0003800000 */
.L_x_2322:
[----:B------:R-:W-:Y:S05]  /*dc60*/  @!P5 BRA `(.L_x_2324) ;  /* 0x000000000060d947 */ /* 0x000fea0003800000 */
[----:B-123--:R-:W2:Y:S04]  /*dc70*/  LDL R10, [R1+0x38] ;  /* 0x00003800010a7983 */ /* 0x00eea80000100800 */
        /* <DEDUP_REMOVED lines=23> */
.L_x_2324:
[----:B------:R-:W-:Y:S04]  /*ddf0*/  BSSY B0, `(.L_x_2325) ;  /* 0x0000019000007945 */ /* 0x000fe80003800000 */
[----:B------:R-:W-:Y:S05]  /*de00*/  @P2 BRA `(.L_x_2326) ;  /* 0x00000000005c2947 */ /* 0x000fea0003800000 */
[----:B01-3-5:R-:W3:Y:S01]  /*de10*/  LDL.LU R14, [R1+0x38] ;  /* 0x00003800010e7983 */ /* 0x02bee20000300800 */
[----:B--2-4-:R-:W-:Y:S01]  /*de20*/  MOV R10, UR5 ;  /* 0x00000005000a7c02 */ /* 0x014fe20008000f00 */
        /* <DEDUP_REMOVED lines=21> */
.L_x_2326:
[----:B------:R-:W-:Y:S05]  /*df80*/  BSYNC B0 ;  /* 0x0000000000007941 */ /* 0x000fea0003800000 */
.L_x_2325:
[----:B------:R2:W5:Y:S02]  /*df90*/  LDL R17, [R1+0x48] ;  /* 0x0000480001117983 */ /* 0x0005640000100800 */
[C---:B-----5:R-:W-:Y:S02]  /*dfa0*/  IADD3 R27, R16.reuse, 0x90, RZ ;  /* 0x00000090101b7810 */ /* 0x060fe40007ffe0ff */
[C---:B------:R-:W-:Y:S01]  /*dfb0*/  IADD3 R23, R16.reuse, 0xa0, RZ ;  /* 0x000000a010177810 */ /* 0x040fe20007ffe0ff */
[----:B01-3--:R0:W5:Y:S01]  /*dfc0*/  LDL R15, [R1+0x6c] ;  /* 0x00006c00010f7983 */ /* 0x00b1620000100800 */
[C---:B------:R-:W-:Y:S02]  /*dfd0*/  IADD3 R21, R16.reuse, 0xb0, RZ ;  /* 0x000000b010157810 */ /* 0x040fe40007ffe0ff */
[C---:B------:R-:W-:Y:S02]  /*dfe0*/  IADD3 R14, R16.reuse, 0x70, RZ ;  /* 0x00000070100e7810 */ /* 0x040fe40007ffe0ff */
[----:B------:R-:W-:-:S02]  /*dff0*/  IADD3 R22, R16, 0xb0, RZ ;  /* 0x000000b010167810 */ /* 0x000fc40007ffe0ff */
[C---:B------:R-:W-:Y:S02]  /*e000*/  IADD3 R26, R16.reuse, 0xa0, RZ ;  /* 0x000000a0101a7810 */ /* 0x040fe40007ffe0ff */
[C---:B------:R-:W-:Y:S02]  /*e010*/  IADD3 R28, R16.reuse, 0x90, RZ ;  /* 0x00000090101c7810 */ /* 0x040fe40007ffe0ff */
[----:B--2-4-:R-:W-:Y:S02]  /*e020*/  IADD3 R10, R16, 0x80, RZ ;  /* 0x00000080100a7810 */ /* 0x014fe40007ffe0ff */
        /* <DEDUP_REMOVED lines=17> */
[----:B------:R-:W-:Y:S02]  /*e140*/  ISETP.GT.U32.OR P2, PT, R0, 0x29f, P2 ;  /* 0x0000029f0000780c */ /* 0x000fe40001744470 */
[C---:B------:R-:W-:Y:S02]  /*e150*/  IADD3 R20, R16.reuse, 0xc0, RZ ;  /* 0x000000c010147810 */ /* 0x040fe40007ffe0ff */
[----:B------:R-:W-:Y:S01]  /*e160*/  IADD3 R10, R16, 0xd0, RZ ;  /* 0x000000d0100a7810 */ /* 0x000fe20007ffe0ff */
[----:B0-----:R-:W-:Y:S08]  /*e170*/  @!P5 BRA `(.L_x_2327) ;  /* 0x000000000058d947 */ /* 0x001ff00003800000 */
[----:B------:R-:W2:Y:S04]  /*e180*/  LDL R11, [R1+0x44] ;  /* 0x00004400010b7983 */ /* 0x000ea80000100800 */
[----:B------:R-:W3:Y:S01]  /*e190*/  LDL.LU R13, [R1+0x68] ;  /* 0x00006800010d7983 */ /* 0x000ee20000300800 */
        /* <DEDUP_REMOVED lines=14> */
[----:B------:R-:W0:Y:S02]  /*e280*/  MUFU.RCP R12, R12 ;  /* 0x0000000c000c7308 */ /* 0x000e240000001000 */
[----:B0----5:R-:W-:Y:S01]  /*e290*/  FMUL.FTZ R13, R15, R12 ;  /* 0x0000000c0f0d7220 */ /* 0x021fe20000410000 */
[----:B------:R-:W-:-:S04]  /*e2a0*/  FADD.FTZ R12, -R12, 1 ;  /* 0x3f8000000c0c7421 */ /* 0x000fc80000010100 */
[----:B------:R-:W-:-:S04]  /*e2b0*/  FFMA.FTZ R12, R11, R12, 1 ;  /* 0x3f8000000b0c7423 */ /* 0x000fc8000001000c */
[----:B------:R-:W-:-:S05]  /*e2c0*/  FMUL.FTZ R15, R13, R12 ;  /* 0x0000000c0d0f7220 */ /* 0x000fca0000410000 */
[----:B------:R0:W-:Y:S02]  /*e2d0*/  STL [R1+0x6c], R15 ;  /* 0x00006c0f01007387 */ /* 0x0001e40000100800 */
.L_x_2327:
[----:B------:R-:W-:Y:S04]  /*e2e0*/  BSSY B0, `(.L_x_2328) ;  /* 0x0000018000007945 */ /* 0x000fe80003800000 */
[----:B------:R-:W-:Y:S05]  /*e2f0*/  @P3 BRA `(.L_x_2329) ;  /* 0x0000000000583947 */ /* 0x000fea0003800000 */
[----:B------:R-:W2:Y:S01]  /*e300*/  LDL.LU R13, [R1+0x44] ;  /* 0x00004400010d7983 */ /* 0x000ea20000300800 */
[----:B------:R-:W-:Y:S01]  /*e310*/  MOV R11, UR5 ;  /* 0x00000005000b7c02 */ /* 0x000fe20008000f00 */
[----:B------:R-:W-:Y:S02]  /*e320*/  ULDC.64 UR14, c[0x0][0x288] ;  /* 0x0000a200000e7ab9 */ /* 0x000fe40000000a00 */
[----:B------:R-:W3:Y:S01]  /*e330*/  LDL.LU R12, [R1+0x68] ;  /* 0x00006800010c7983 */ /* 0x000ee20000300800 */
[----:B------:R-:W-:Y:S02]  /*e340*/  IMAD R14, R14, UR14, RZ ;  /* 0x0000000e0e0e7c24 */ /* 0x000fe4000f8e02ff */
[----:B--2---:R-:W-:Y:S01]  /*e350*/  FFMA.FTZ R11, R13, R11, UR13 ;  /* 0x0000000d0d0b7e23 */ /* 0x004fe2000801000b */
[----:B------:R-:W-:-:S03]  /*e360*/  MOV R13, R5 ;  /* 0x00000005000d7202 */ /* 0x000fc60000000f00 */
[----:B---3--:R-:W-:Y:S01]  /*e370*/  FFMA.FTZ R11, R8, R12, -R11 ;  /* 0x0000000c080b7223 */ /* 0x008fe2000001080b */
[----:B------:R-:W-:-:S05]  /*e380*/  MOV R12, UR5 ;  /* 0x00000005000c7c02 */ /* 0x000fca0008000f00 */
[----:B------:R-:W-:-:S04]  /*e390*/  FFMA.FTZ R12, R17, R12, UR13 ;  /* 0x0000000d110c7e23 */ /* 0x000fc8000801000c */
[----:B-----5:R-:W-:Y:S01]  /*e3a0*/  FFMA.FTZ R17, R9, R15, -R12 ;  /* 0x0000000f09117223 */ /* 0x020fe2000001080c */
[----:B0-----:R-:W-:Y:S02]  /*e3b0*/  IADD3 R15, R16, 0x70, RZ ;  /* 0x00000070100f7810 */ /* 0x001fe40007ffe0ff */
        /* <DEDUP_REMOVED lines=10> */
.L_x_2329:
[----:B------:R-:W-:Y:S05]  /*e460*/  BSYNC B0 ;  /* 0x0000000000007941 */ /* 0x000fea0003800000 */
.L_x_2328:
        /* <DEDUP_REMOVED lines=25> */
.L_x_2330:
[----:B------:R-:W-:Y:S04]  /*e600*/  BSSY B0, `(.L_x_2331) ;  /* 0x000001d000007945 */ /* 0x000fe80003800000 */
[----:B------:R-:W-:Y:S05]  /*e610*/  @P4 BRA `(.L_x_2332) ;  /* 0x00000000006c4947 */ /* 0x000fea0003800000 */
[----:B-1----:R-:W0:Y:S01]  /*e620*/  LDL.LU R14, [R1+0x1d8] ;  /* 0x0001d800010e7983 */ /* 0x002e220000300800 */
[----:B------:R-:W-:-:S03]  /*e630*/  ULDC.64 UR14, c[0x0][0x288] ;  /* 0x0000a200000e7ab9 */ /* 0x000fc60000000a00 */
[----:B--2---:R-:W2:Y:S04]  /*e640*/  LDL.LU R11, [R1+0x64] ;  /* 0x00006400010b7983 */ /* 0x004ea80000300800 */
[----:B------:R-:W3:Y:S04]  /*e650*/  LDL.LU R13, [R1+0x28] ;  /* 0x00002800010d7983 */ /* 0x000ee80000300800 */
[----:B------:R-:W4:Y:S01]  /*e660*/  LDL.LU R12, [R1+0x60] ;  /* 0x00006000010c7983 */ /* 0x000f220000300800 */
[----:B0----5:R-:W-:Y:S02]  /*e670*/  MOV R15, R14 ;  /* 0x0000000e000f7202 */ /* 0x021fe40000000f00 */
[----:B--2---:R-:W-:-:S02]  /*e680*/  MOV R14, R11 ;  /* 0x0000000b000e7202 */ /* 0x004fc40000000f00 */
[----:B------:R-:W-:-:S05]  /*e690*/  MOV R11, UR5 ;  /* 0x00000005000b7c02 */ /* 0x000fca0008000f00 */
[----:B---3--:R-:W-:Y:S01]  /*e6a0*/  FFMA.FTZ R11, R13, R11, UR13 ;  /* 0x0000000d0d0b7e23 */ /* 0x008fe2000801000b */
[----:B------:R-:W-:-:S03]  /*e6b0*/  IADD3 R13, R16, 0x80, RZ ;  /* 0x00000080100d7810 */ /* 0x000fc60007ffe0ff */
[----:B----4-:R-:W-:Y:S01]  /*e6c0*/  FFMA.FTZ R11, R8, R12, -R11 ;  /* 0x0000000c080b7223 */ /* 0x010fe2000001080b */
[----:B------:R-:W-:Y:S02]  /*e6d0*/  MOV R12, UR5 ;  /* 0x00000005000c7c02 */ /* 0x000fe40008000f00 */
[----:B------:R-:W-:-:S03]  /*e6e0*/  SHF.R.S32.HI R13, RZ, 0x1f, R13 ;  /* 0x0000001fff0d7819 */ /* 0x000fc6000001140d */
[----:B------:R-:W-:-:S04]  /*e6f0*/  FFMA.FTZ R12, R15, R12, UR13 ;  /* 0x0000000d0f0c7e23 */ /* 0x000fc8000801000c */
[----:B------:R-:W-:Y:S01]  /*e700*/  FFMA.FTZ R17, R9, R14, -R12 ;  /* 0x0000000e09117223 */ /* 0x000fe2000001080c */
[----:B------:R-:W-:Y:S01]  /*e710*/  IMAD R14, R13, UR14, RZ ;  /* 0x0000000e0d0e7c24 */ /* 0x000fe2000f8e02ff */
[----:B------:R-:W-:Y:S02]  /*e720*/  MOV R12, R2 ;  /* 0x00000002000c7202 */ /* 0x000fe40000000f00 */
[----:B------:R-:W-:Y:S01]  /*e730*/  MOV R13, R5 ;  /* 0x00000005000d7202 */ /* 0x000fe20000000f00 */
        /* <DEDUP_REMOVED lines=9> */
.L_x_2332:
[----:B------:R-:W-:Y:S05]  /*e7d0*/  BSYNC B0 ;  /* 0x0000000000007941 */ /* 0x000fea0003800000 */
.L_x_2331:
[----:B------:R-:W-:Y:S05]  /*e7e0*/  @!P5 BRA `(.L_x_2333) ;  /* 0x000000000060d947 */ /* 0x000fea0003800000 */
[----:B--2---:R-:W2:Y:S04]  /*e7f0*/  LDL R11, [R1+0x2c] ;  /* 0x00002c00010b7983 */ /* 0x004ea80000100800 */
[----:B-1-3--:R-:W3:Y:S04]  /*e800*/  LDL.LU R13, [R1] ;  /* 0x00000000010d7983 */ /* 0x00aee80000300800 */
        /* <DEDUP_REMOVED lines=13> */
[----:B------:R0:W-:Y:S02]  /*e8e0*/  STL [R1], R13 ;  /* 0x0000000d01007387 */ /* 0x0001e40000100800 */
        /* <DEDUP_REMOVED lines=8> */
.L_x_2333:
[----:B------:R-:W-:Y:S04]  /*e970*/  BSSY B0, `(.L_x_2334) ;  /* 0x0000019000007945 */ /* 0x000fe80003800000 */
[----:B------:R-:W-:Y:S05]  /*e980*/  @P6 BRA `(.L_x_2335) ;  /* 0x00000000005c6947 */ /* 0x000fea0003800000 */
[----:B01-3-5:R-:W3:Y:S01]  /*e990*/  LDL.LU R15, [R1+0x2c] ;  /* 0x00002c00010f7983 */ /* 0x02bee20000300800 */
[----:B--2-4-:R-:W-:Y:S01]  /*e9a0*/  MOV R11, UR5 ;  /* 0x00000005000b7c02 */ /* 0x014fe20008000f00 */
[----:B------:R-:W-:Y:S02]  /*e9b0*/  ULDC.64 UR14, c[0x0][0x288] ;  /* 0x0000a200000e7ab9 */ /* 0x000fe40000000a00 */
[----:B------:R-:W2:Y:S04]  /*e9c0*/  LDL.LU R12, [R1] ;  /* 0x00000000010c7983 */ /* 0x000ea80000300800 */
[----:B------:R-:W4:Y:S04]  /*e9d0*/  LDL.LU R14, [R1+0x54] ;  /* 0x00005400010e7983 */ /* 0x000f280000300800 */
[----:B------:R-:W4:Y:S01]  /*e9e0*/  LDL.LU R13, [R1+0x4] ;  /* 0x00000400010d7983 */ /* 0x000f220000300800 */
[----:B---3--:R-:W-:-:S04]  /*e9f0*/  FFMA.FTZ R11, R15, R11, UR13 ;  /* 0x0000000d0f0b7e23 */ /* 0x008fc8000801000b */
[----:B--2---:R-:W-:Y:S01]  /*ea00*/  FFMA.FTZ R11, R8, R12, -R11 ;  /* 0x0000000c080b7223 */ /* 0x004fe2000001080b */
[----:B------:R-:W-:-:S05]  /*ea10*/  MOV R12, UR5 ;  /* 0x00000005000c7c02 */ /* 0x000fca0008000f00 */
[----:B----4-:R-:W-:Y:S01]  /*ea20*/  FFMA.FTZ R12, R14, R12, UR13 ;  /* 0x0000000d0e0c7e23 */ /* 0x010fe2000801000c */
[----:B------:R-:W-:-:S03]  /*ea30*/  IMAD R14, R28, UR14, RZ ;  /* 0x0000000e1c0e7c24 */ /* 0x000fc6000f8e02ff */
[----:B------:R-:W-:Y:S01]  /*ea40*/  FFMA.FTZ R17, R9, R13, -R12 ;  /* 0x0000000d09117223 */ /* 0x000fe2000001080c */
[----:B------:R-:W-:Y:S01]  /*ea50*/  MOV R12, R2 ;  /* 0x00000002000c7202 */ /* 0x000fe20000000f00 */
[----:B------:R-:W-:Y:S01]  /*ea60*/  IMAD R14, R27, UR15, R14 ;  /* 0x0000000f1b0e7c24 */ /* 0x000fe2000f8e020e */
[----:B------:R-:W-:-:S03]  /*ea70*/  MOV R13, R5 ;  /* 0x00000005000d7202 */ /* 0x000fc60000000f00 */
        /* <DEDUP_REMOVED lines=8> */
.L_x_2335:
[----:B------:R-:W-:Y:S05]  /*eb00*/  BSYNC B0 ;  /* 0x0000000000007941 */ /* 0x000fea0003800000 */
.L_x_2334:
[----:B------:R-:W-:Y:S05]  /*eb10*/  @!P5 BRA `(.L_x_2336) ;  /* 0x000000000050d947 */ /* 0x000fea0003800000 */
[----:B--2-4-:R-:W2:Y:S04]  /*eb20*/  LDL R11, [R1+0x4c] ;  /* 0x00004c00010b7983 */ /* 0x014ea80000100800 */
[----:B01-3--:R-:W3:Y:S01]  /*eb30*/  LDL R13, [R1+0x1dc] ;  /* 0x0001dc00010d7983 */ /* 0x00bee20000100800 */
        /* <DEDUP_REMOVED lines=18> */
.L_x_2336:
[----:B------:R-:W-:Y:S04]  /*ec60*/  BSSY B0, `(.L_x_2337) ;  /* 0x0000017000007945 */ /* 0x000fe80003800000 */
[----:B------:R-:W-:Y:S05]  /*ec70*/  @P0 BRA `(.L_x_2338) ;  /* 0x0000000000540947 */ /* 0x000fea0003800000 */
[----:B01-3--:R-:W3:Y:S01]  /*ec80*/  LDL.LU R13, [R1+0x4c] ;  /* 0x00004c00010d7983 */ /* 0x00bee20000300800 */
[----:B--2-4-:R-:W-:Y:S01]  /*ec90*/  MOV R11, UR5 ;  /* 0x00000005000b7c02 */ /* 0x014fe20008000f00 */
[----:B------:R-:W-:Y:S02]  /*eca0*/  ULDC.64 UR14, c[0x0][0x288] ;  /* 0x0000a200000e7ab9 */ /* 0x000fe40000000a00 */
[----:B------:R-:W2:Y:S02]  /*ecb0*/  LDL.LU R12, [R1+0x1dc] ;  /* 0x0001dc00010c7983 */ /* 0x000ea40000300800 */
[----:B---3--:R-:W-:Y:S01]  /*ecc0*/  FFMA.FTZ R11, R13, R11, UR13 ;  /* 0x0000000d0d0b7e23 */ /* 0x008fe2000801000b */
[----:B------:R-:W-:-:S03]  /*ecd0*/  MOV R13, R5 ;  /* 0x00000005000d7202 */ /* 0x000fc60000000f00 */
[----:B------:R-:W-:Y:S01]  /*ece0*/  FFMA.FTZ R24, R8, R24, -R11 ;  /* 0x0000001808187223 */ /* 0x000fe2000001080b */
[----:B------:R-:W-:-:S03]  /*ecf0*/  MOV R11, UR5 ;  /* 0x00000005000b7c02 */ /* 0x000fc60008000f00 */
[----:B------:R-:W-:Y:S02]  /*ed00*/  FMUL.FTZ R24, R24, UR26 ;  /* 0x0000001a18187c20 */ /* 0x000fe40008410000 */
[----:B--2---:R-:W-:Y:S01]  /*ed10*/  FFMA.FTZ R11, R12, R11, UR13 ;  /* 0x0000000d0c0b7e23 */ /* 0x004fe2000801000b */
[----:B------:R-:W-:-:S03]  /*ed20*/  MOV R12, R2 ;  /* 0x00000002000c7202 */ /* 0x000fc60000000f00 */
[----:B------:R-:W-:Y:S01]  /*ed30*/  FFMA.FTZ R25, R9, R25, -R11 ;  /* 0x0000001909197223 */ /* 0x000fe2000001080b */
[----:B------:R-:W-:Y:S02]  /*ed40*/  IMAD R11, R26, UR14, RZ ;  /* 0x0000000e1a0b7c24 */ /* 0x000fe4000f8e02ff */
[----:B------:R-:W-:-:S04]  /*ed50*/  IMAD.WIDE.U32 R12, R23, UR14, R12 ;  /* 0x0000000e170c7c25 */ /* 0x000fc8000f8e000c */
[----:B------:R-:W-:Y:S01]  /*ed60*/  FMUL.FTZ R25, R25, UR26 ;  /* 0x0000001a19197c20 */ /* 0x000fe20008410000 */
[----:B------:R-:W-:Y:S01]  /*ed70*/  IMAD R11, R23, UR15, R11 ;  /* 0x0000000f170b7c24 */ /* 0x000fe2000f8e020b */
[----:B------:R-:W-:Y:S02]  /*ed80*/  ULDC.64 UR14, c[0x0][0x210] ;  /* 0x00008400000e7ab9 */ /* 0x000fe40000000a00 */
[----:B------:R-:W-:Y:S02]  /*ed90*/  LEA R14, P0, R12, UR14, 0x2 ;  /* 0x0000000e0c0e7c11 */ /* 0x000fe4000f8010ff */
[----:B------:R-:W-:-:S04]  /*eda0*/  IADD3 R11, R13, R11, RZ ;  /* 0x0000000b0d0b7210 */ /* 0x000fc80007ffe0ff */
[----:B-----5:R-:W-:-:S05]  /*edb0*/  LEA.HI.X R15, R12, UR15, R11, 0x2, P0 ;  /* 0x0000000f0c0f7c11 */ /* 0x020fca00080f140b */
[----:B------:R0:W-:Y:S02]  /*edc0*/  STG.E.64 desc[UR22][R14.64], R24 ;  /* 0x000000180e007986 */ /* 0x0001e4000c101b16 */
.L_x_2338:
[----:B------:R-:W-:Y:S05]  /*edd0*/  BSYNC B0 ;  /* 0x0000000000007941 */ /* 0x000fea0003800000 */
.L_x_2337:
        /* <DEDUP_REMOVED lines=21> */
.L_x_2339:
        /* <DEDUP_REMOVED lines=23> */
.L_x_2341:
[----:B------:R-:W-:Y:S05]  /*f0a0*/  BSYNC B0 ;  /* 0x0000000000007941 */ /* 0x000fea0003800000 */
.L_x_2340:
[----:B------:R0:W5:Y:S04]  /*f0b0*/  LDL R29, [R1+0x5c] ;  /* 0x00005c00011d7983 */ /* 0x0001680000100800 */
[----:B------:R0:W5:Y:S04]  /*f0c0*/  LDL R26, [R1+0xe0] ;  /* 0x0000e000011a7983 */ /* 0x0001680000100800 */
[----:B------:R0:W5:Y:S04]  /*f0d0*/  LDL R28, [R1+0x1e0] ;  /* 0x0001e000011c7983 */ /* 0x0001680000100800 */
[----:B------:R0:W5:Y:S01]  /*f0e0*/  LDL R27, [R1+0xe4] ;  /* 0x0000e400011b7983 */ /* 0x0001620000100800 */
[----:B------:R-:W-:-:S02]  /*f0f0*/  IADD3 R17, R16, 0xe0, RZ ;  /* 0x000000e010117810 */ /* 0x000fc40007ffe0ff */
[C---:B--2-4-:R-:W-:Y:S02]  /*f100*/  IADD3 R11, R16.reuse, 0xf0, RZ ;  /* 0x000000f0100b7810 */ /* 0x054fe40007ffe0ff */
[----:B01-3--:R-:W-:Y:S02]  /*f110*/  IADD3 R12, R16, 0x100, RZ ;  /* 0x00000100100c7810 */ /* 0x00bfe40007ffe0ff */
[----:B------:R-:W-:Y:S02]  /*f120*/  ISETP.GE.U32.AND P6, PT, R20, UR6, PT ;  /* 0x0000000614007c0c */ /* 0x000fe4000bfc6070 */
[----:B------:R-:W-:Y:S02]  /*f130*/  ISETP.GE.U32.AND P0, PT, R10, UR6, PT ;  /* 0x000000060a007c0c */ /* 0x000fe4000bf06070 */
[----:B------:R-:W-:Y:S02]  /*f140*/  ISETP.GE.U32.AND P2, PT, R17, UR6, PT ;  /* 0x0000000611007c0c */ /* 0x000fe4000bf46070 */
[----:B------:R-:W-:-:S02]  /*f150*/  ISETP.GE.U32.AND P3, PT, R11, UR6, PT ;  /* 0x000000060b007c0c */ /* 0x000fc4000bf66070 */
[----:B------:R-:W-:Y:S02]  /*f160*/  ISETP.GE.U32.AND P4, PT, R12, UR6, PT ;  /* 0x000000060c007c0c */ /* 0x000fe4000bf86070 */
[----:B------:R-:W-:Y:S02]  /*f170*/  SHF.R.S32.HI R21, RZ, 0x1f, R20 ;  /* 0x0000001fff157819 */ /* 0x000fe40000011414 */
[----:B------:R-:W-:Y:S02]  /*f180*/  SHF.R.S32.HI R19, RZ, 0x1f, R10 ;  /* 0x0000001fff137819 */ /* 0x000fe4000001140a */
[----:B------:R-:W-:Y:S02]  /*f190*/  SHF.R.S32.HI R13, RZ, 0x1f, R17 ;  /* 0x0000001fff0d7819 */ /* 0x000fe40000011411 */
[----:B------:R-:W-:Y:S02]  /*f1a0*/  SHF.R.S32.HI R14, RZ, 0x1f, R11 ;  /* 0x0000001fff0e7819 */ /* 0x000fe4000001140b */
[----:B-----5:R-:W-:-:S02]  /*f1b0*/  SHF.R.S32.HI R15, RZ, 0x1f, R12 ;  /* 0x0000001fff0f7819 */ /* 0x020fc4000001140c */
[----:B------:R-:W-:Y:S02]  /*f1c0*/  ISETP.GE.AND.EX P6, PT, R21, UR7, PT, P6 ;  /* 0x0000000715007c0c */ /* 0x000fe4000bfc6360 */
[----:B------:R-:W-:Y:S02]  /*f1d0*/  ISETP.GE.AND.EX P0, PT, R19, UR7, PT, P0 ;  /* 0x0000000713007c0c */ /* 0x000fe4000bf06300 */
[----:B------:R-:W-:Y:S02]  /*f1e0*/  ISETP.GE.AND.EX P2, PT, R13, UR7, PT, P2 ;  /* 0x000000070d007c0c */ /* 0x000fe4000bf46320 */
[----:B------:R-:W-:Y:S02]  /*f1f0*/  ISETP.GE.AND.EX P3, PT, R14, UR7, PT, P3 ;  /* 0x000000070e007c0c */ /* 0x000fe4000bf66330 */
[----:B------:R-:W-:Y:S02]  /*f200*/  ISETP.GE.AND.EX P4, PT, R15, UR7, PT, P4 ;  /* 0x000000070f007c0c */ /* 0x000fe4000bf86340 */
[----:B------:R-:W-:-:S02]  /*f210*/  ISETP.GT.U32.OR P6, PT, R0, 0x29f, P6 ;  /* 0x0000029f0000780c */ /* 0x000fc400037c4470 */
[C---:B------:R-:W-:Y:S02]  /*f220*/  ISETP.GT.U32.OR P0, PT, R0.reuse, 0x29f, P0 ;  /* 0x0000029f0000780c */ /* 0x040fe40000704470 */
[C---:B------:R-:W-:Y:S02]  /*f230*/  ISETP.GT.U32.OR P2, PT, R0.reuse, 0x29f, P2 ;  /* 0x0000029f0000780c */ /* 0x040fe40001744470 */
[C---:B------:R-:W-:Y:S02]  /*f240*/  ISETP.GT.U32.OR P3, PT, R0.reuse, 0x29f, P3 ;  /* 0x0000029f0000780c */ /* 0x040fe40001f64470 */
[----:B------:R-:W-:Y:S02]  /*f250*/  ISETP.GT.U32.OR P4, PT, R0, 0x29f, P4 ;  /* 0x0000029f0000780c */ /* 0x000fe40002784470 */
[C---:B------:R-:W-:Y:S02]  /*f260*/  IADD3 R18, R16.reuse, 0x110, RZ ;  /* 0x0000011010127810 */ /* 0x040fe40007ffe0ff */
[----:B------:R-:W-:Y:S01]  /*f270*/  IADD3 R24, R16, 0x120, RZ ;  /* 0x0000012010187810 */ /* 0x000fe20007ffe0ff */
        /* <DEDUP_REMOVED lines=21> */
.L_x_2342:
[----:B------:R-:W-:Y:S04]  /*f3d0*/  BSSY B0, `(.L_x_2343) ;  /* 0x0000015000007945 */ /* 0x000fe80003800000 */
[----:B------:R-:W-:Y:S05]  /*f3e0*/  @P6 BRA `(.L_x_2344) ;  /* 0x00000000004c6947 */ /* 0x000fea0003800000 */
[----:B------:R-:W-:Y:S01]  /*f3f0*/  MOV R22, UR5 ;  /* 0x0000000500167c02 */ /* 0x000fe20008000f00 */
[----:B------:R-:W-:Y:S01]  /*f400*/  ULDC.64 UR14, c[0x0][0x288] ;  /* 0x0000a200000e7ab9 */ /* 0x000fe20000000a00 */
[----:B------:R-:W-:Y:S01]  /*f410*/  MOV R23, R5 ;  /* 0x0000000500177202 */ /* 0x000fe20000000f00 */
[----:B------:R-:W-:Y:S02]  /*f420*/  IMAD R21, R21, UR14, RZ ;  /* 0x0000000e15157c24 */ /* 0x000fe4000f8e02ff */
[----:B------:R-:W-:Y:S02]  /*f430*/  FFMA.FTZ R22, R29, R22, UR13 ;  /* 0x0000000d1d167e23 */ /* 0x000fe40008010016 */
[----:B------:R-:W-:Y:S02]  /*f440*/  IMAD R21, R20, UR15, R21 ;  /* 0x0000000f14157c24 */ /* 0x000fe4000f8e0215 */
[----:B0-----:R-:W-:Y:S01]  /*f450*/  FFMA.FTZ R26, R8, R26, -R22 ;  /* 0x0000001a081a7223 */ /* 0x001fe20000010816 */
[----:B------:R-:W-:-:S05]  /*f460*/  MOV R22, UR5 ;  /* 0x0000000500167c02 */ /* 0x000fca0008000f00 */
[----:B------:R-:W-:-:S04]  /*f470*/  FFMA.FTZ R22, R28, R22, UR13 ;  /* 0x0000000d1c167e23 */ /* 0x000fc80008010016 */
[----:B------:R-:W-:Y:S01]  /*f480*/  FFMA.FTZ R25, R9, R27, -R22 ;  /* 0x0000001b09197223 */ /* 0x000fe20000010816 */
[----:B------:R-:W-:-:S05]  /*f490*/  MOV R22, R2 ;  /* 0x0000000200167202 */ /* 0x000fca0000000f00 */
        /* <DEDUP_REMOVED lines=8> */
.L_x_2344:
[----:B------:R-:W-:Y:S05]  /*f520*/  BSYNC B0 ;  /* 0x0000000000007941 */ /* 0x000fea0003800000 */
.L_x_2343:
[----:B------:R-:W-:Y:S05]  /*f530*/  @!P5 BRA `(.L_x_2345) ;  /* 0x000000000060d947 */ /* 0x000fea0003800000 */
[----:B-1----:R-:W2:Y:S04]  /*f540*/  LDL R20, [R1+0xbc] ;  /* 0x0000bc0001147983 */ /* 0x002ea80000100800 */
[----:B0-----:R-:W3:Y:S04]  /*f550*/  LDL.LU R26, [R1+0xf0] ;  /* 0x0000f000011a7983 */ /* 0x001ee80000300800 */
[----:B------:R-:W4:Y:S04]  /*f560*/  LDL R25, [R1+0x1e4] ;  /* 0x0001e40001197983 */ /* 0x000f280000100800 */
[----:B------:R-:W5:Y:S01]  /*f570*/  LDL.LU R23, [R1+0xf4] ;  /* 0x0000f40001177983 */ /* 0x000f620000300800 */
        /* <DEDUP_REMOVED lines=14> */
[----:B0-----:R-:W5:Y:S02]  /*f660*/  MUFU.RCP R22, R20 ;  /* 0x0000001400167308 */ /* 0x001f640000001000 */
[----:B-----5:R-:W-:Y:S01]  /*f670*/  FMUL.FTZ R20, R23, R22 ;  /* 0x0000001617147220 */ /* 0x020fe20000410000 */
[----:B------:R-:W-:-:S04]  /*f680*/  FADD.FTZ R22, -R22, 1 ;  /* 0x3f80000016167421 */ /* 0x000fc80000010100 */
[----:B------:R-:W-:-:S04]  /*f690*/  FFMA.FTZ R22, R21, R22, 1 ;  /* 0x3f80000015167423 */ /* 0x000fc80000010016 */
[----:B------:R-:W-:-:S05]  /*f6a0*/  FMUL.FTZ R20, R20, R22 ;  /* 0x0000001614147220 */ /* 0x000fca0000410000 */
[----:B------:R2:W-:Y:S02]  /*f6b0*/  STL [R1+0xf4], R20 ;  /* 0x0000f41401007387 */ /* 0x0005e40000100800 */
.L_x_2345:
[----:B------:R-:W-:Y:S04]  /*f6c0*/  BSSY B0, `(.L_x_2346) ;  /* 0x0000019000007945 */ /* 0x000fe80003800000 */
[----:B------:R-:W-:Y:S05]  /*f6d0*/  @P0 BRA `(.L_x_2347) ;  /* 0x00000000005c0947 */ /* 0x000fea0003800000 */
[----:B------:R-:W3:Y:S01]  /*f6e0*/  LDL.LU R25, [R1+0xbc] ;  /* 0x0000bc0001197983 */ /* 0x000ee20000300800 */
[----:B-12---:R-:W-:Y:S01]  /*f6f0*/  MOV R20, UR5 ;  /* 0x0000000500147c02 */ /* 0x006fe20008000f00 */
[----:B------:R-:W-:Y:S02]  /*f700*/  ULDC.64 UR14, c[0x0][0x288] ;  /* 0x0000a200000e7ab9 */ /* 0x000fe40000000a00 */
[----:B------:R-:W0:Y:S04]  /*f710*/  LDL.LU R23, [R1+0xf0] ;  /* 0x0000f00001177983 */ /* 0x000e280000300800 */
[----:B------:R-:W2:Y:S04]  /*f720*/  LDL.LU R22, [R1+0x1e4] ;  /* 0x0001e40001167983 */ /* 0x000ea80000300800 */
[----:B------:R-:W4:Y:S01]  /*f730*/  LDL.LU R21, [R1+0xf4] ;  /* 0x0000f40001157983 */ /* 0x000f220000300800 */
[----:B------:R-:W-:-:S04]  /*f740*/  IMAD R19, R19, UR14, RZ ;  /* 0x0000000e13137c24 */ /* 0x000fc8000f8e02ff */
[----:B------:R-:W-:Y:S02]  /*f750*/  IMAD R19, R10, UR15, R19 ;  /* 0x0000000f0a137c24 */ /* 0x000fe4000f8e0213 */
[----:B---3--:R-:W-:-:S04]  /*f760*/  FFMA.FTZ R20, R25, R20, UR13 ;  /* 0x0000000d19147e23 */ /* 0x008fc80008010014 */
[----:B0-----:R-:W-:Y:S01]  /*f770*/  FFMA.FTZ R26, R8, R23, -R20 ;  /* 0x00000017081a7223 */ /* 0x001fe20000010814 */
[----:B------:R-:W-:-:S05]  /*f780*/  MOV R20, UR5 ;  /* 0x0000000500147c02 */ /* 0x000fca0008000f00 */
[----:B--2---:R-:W-:-:S04]  /*f790*/  FFMA.FTZ R20, R22, R20, UR13 ;  /* 0x0000000d16147e23 */ /* 0x004fc80008010014 */
[----:B----4-:R-:W-:Y:S01]  /*f7a0*/  FFMA.FTZ R25, R9, R21, -R20 ;  /* 0x0000001509197223 */ /* 0x010fe20000010814 */
        /* <DEDUP_REMOVED lines=10> */
.L_x_2347:
[----:B------:R-:W-:Y:S05]  /*f850*/  BSYNC B0 ;  /* 0x0000000000007941 */ /* 0x000fea0003800000 */
.L_x_2346:
[----:B------:R-:W-:Y:S05]  /*f860*/  @!P5 BRA `(.L_x_2348) ;  /* 0x000000000060d947 */ /* 0x000fea0003800000 */
[----:B------:R-:W4:Y:S04]  /*f870*/  LDL R10, [R1+0xc0] ;  /* 0x0000c000010a7983 */ /* 0x000f280000100800 */
[----:B-1-3--:R-:W3:Y:S04]  /*f880*/  LDL.LU R23, [R1+0x110] ;  /* 0x0001100001177983 */ /* 0x00aee80000300800 */
[----:B------:R-:W5:Y:S04]  /*f890*/  LDL R22, [R1+0x1e8] ;  /* 0x0001e80001167983 */ /* 0x000f680000100800 */
[----:B------:R-:W5:Y:S01]  /*f8a0*/  LDL.LU R21, [R1+0x114] ;  /* 0x0001140001157983 */ /* 0x000f620000300800 */
[----:B----4-:R-:W-:-:S04]  /*f8b0*/  FFMA.FTZ R19, R10, R8, R6 ;  /* 0x000000080a137223 */ /* 0x010fc80000010006 */
[----:B------:R-:W-:-:S06]  /*f8c0*/  FMUL.FTZ R10, R19, -1.4426950216293334961 ;  /* 0xbfb8aa3b130a7820 */ /* 0x000fcc0000410000 */
[----:B------:R-:W1:Y:S02]  /*f8d0*/  MUFU.EX2 R10, R10 ;  /* 0x0000000a000a7308 */ /* 0x000e640000000800 */
[----:B-1----:R-:W-:-:S06]  /*f8e0*/  FADD.FTZ R10, R10, 1 ;  /* 0x3f8000000a0a7421 */ /* 0x002fcc0000010000 */
[----:B--2---:R-:W3:Y:S02]  /*f8f0*/  MUFU.RCP R20, R10 ;  /* 0x0000000a00147308 */ /* 0x004ee40000001000 */
[----:B---3--:R-:W-:Y:S01]  /*f900*/  FMUL.FTZ R10, R23, R20 ;  /* 0x00000014170a7220 */ /* 0x008fe20000410000 */
[----:B------:R-:W-:-:S04]  /*f910*/  FADD.FTZ R20, -R20, 1 ;  /* 0x3f80000014147421 */ /* 0x000fc80000010100 */
[----:B------:R-:W-:Y:S01]  /*f920*/  FFMA.FTZ R20, R19, R20, 1 ;  /* 0x3f80000013147423 */ /* 0x000fe20000010014 */
[----:B-----5:R-:W-:-:S03]  /*f930*/  FFMA.FTZ R19, R22, R9, R7 ;  /* 0x0000000916137223 */ /* 0x020fc60000010007 */
[----:B------:R-:W-:Y:S01]  /*f940*/  FMUL.FTZ R20, R10, R20 ;  /* 0x000000140a147220 */ /* 0x000fe20000410000 */
[----:B------:R-:W-:-:S04]  /*f950*/  FMUL.FTZ R10, R19, -1.4426950216293334961 ;  /* 0xbfb8aa3b130a7820 */ /* 0x000fc80000410000 */
[----:B------:R1:W-:Y:S02]  /*f960*/  STL [R1+0x110], R20 ;  /* 0x0001101401007387 */ /* 0x0003e40000100800 */
[----:B------:R-:W2:Y:S02]  /*f970*/  MUFU.EX2 R10, R10 ;  /* 0x0000000a000a7308 */ /* 0x000ea40000000800 */
[----:B--2---:R-:W-:-:S06]  /*f980*/  FADD.FTZ R10, R10, 1 ;  /* 0x3f8000000a0a7421 */ /* 0x004fcc0000010000 */
[----:B-1----:R-:W1:Y:S02]  /*f990*/  MUFU.RCP R20, R10 ;  /* 0x0000000a00147308 */ /* 0x002e640000001000 */
[----:B-1----:R-:W-:Y:S01]  /*f9a0*/  FMUL.FTZ R10, R21, R20 ;  /* 0x00000014150a7220 */ /* 0x002fe20000410000 */
[----:B------:R-:W-:-:S04]  /*f9b0*/  FADD.FTZ R20, -R20, 1 ;  /* 0x3f80000014147421 */ /* 0x000fc80000010100 */
[----:B------:R-:W-:-:S04]  /*f9c0*/  FFMA.FTZ R20, R19, R20, 1 ;  /* 0x3f80000013147423 */ /* 0x000fc80000010014 */
[----:B------:R-:W-:-:S05]  /*f9d0*/  FMUL.FTZ R10, R10, R20 ;  /* 0x000000140a0a7220 */ /* 0x000fca0000410000 */
[----:B------:R4:W-:Y:S02]  /*f9e0*/  STL [R1+0x114], R10 ;  /* 0x0001140a01007387 */ /* 0x0009e40000100800 */
.L_x_2348:
[----:B------:R-:W-:Y:S04]  /*f9f0*/  BSSY B0, `(.L_x_2349) ;  /* 0x0000019000007945 */ /* 0x000fe80003800000 */
[----:B------:R-:W-:Y:S05]  /*fa00*/  @P2 BRA `(.L_x_2350) ;  /* 0x00000000005c2947 */ /* 0x000fea0003800000 */
[----:B-1-3--:R-:W3:Y:S01]  /*fa10*/  LDL.LU R22, [R1+0xc0] ;  /* 0x0000c00001167983 */ /* 0x00aee20000300800 */
[----:B----4-:R-:W-:Y:S01]  /*fa20*/  MOV R10, UR5 ;  /* 0x00000005000a7c02 */ /* 0x010fe20008000f00 */
[----:B------:R-:W-:Y:S02]  /*fa30*/  ULDC.64 UR14, c[0x0][0x288] ;  /* 0x0000a200000e7ab9 */ /* 0x000fe40000000a00 */
[----:B------:R-:W4:Y:S04]  /*fa40*/  LDL.LU R19, [R1+0x110] ;  /* 0x0001100001137983 */ /* 0x000f280000300800 */
[----:B------:R-:W5:Y:S04]  /*fa50*/  LDL.LU R21, [R1+0x1e8] ;  /* 0x0001e80001157983 */ /* 0x000f680000300800 */
[----:B--2---:R-:W2:Y:S01]  /*fa60*/  LDL.LU R20, [R1+0x114] ;  /* 0x0001140001147983 */ /* 0x004ea20000300800 */
[----:B------:R-:W-:-:S04]  /*fa70*/  IMAD R13, R13, UR14, RZ ;  /* 0x0000000e0d0d7c24 */ /* 0x000fc8000f8e02ff */
[----:B------:R-:W-:Y:S02]  /*fa80*/  IMAD R13, R17, UR15, R13 ;  /* 0x0000000f110d7c24 */ /* 0x000fe4000f8e020d */
[----:B---3--:R-:W-:-:S04]  /*fa90*/  FFMA.FTZ R10, R22, R10, UR13 ;  /* 0x0000000d160a7e23 */ /* 0x008fc8000801000a */
[----:B----4-:R-:W-:Y:S01]  /*faa0*/  FFMA.FTZ R19, R8, R19, -R10 ;  /* 0x0000001308137223 */ /* 0x010fe2000001080a */
[----:B------:R-:W-:-:S05]  /*fab0*/  MOV R10, UR5 ;  /* 0x00000005000a7c02 */ /* 0x000fca0008000f00 */
[----:B-----5:R-:W-:Y:S01]  /*fac0*/  FFMA.FTZ R10, R21, R10, UR13 ;  /* 0x0000000d150a7e23 */ /* 0x020fe2000801000a */
[----:B------:R-:W-:-:S03]  /*fad0*/  MOV R21, R5 ;  /* 0x0000000500157202 */ /* 0x000fc60000000f00 */
[----:B--2---:R-:W-:Y:S01]  /*fae0*/  FFMA.FTZ R10, R9, R20, -R10 ;  /* 0x00000014090a7223 */ /* 0x004fe2000001080a */
        /* <DEDUP_REMOVED lines=9> */
.L_x_2350:
[----:B------:R-:W-:Y:S05]  /*fb80*/  BSYNC B0 ;  /* 0x0000000000007941 */ /* 0x000fea0003800000 */
.L_x_2349:
[----:B------:R-:W-:Y:S05]  /*fb90*/  @!P5 BRA `(.L_x_2351) ;  /* 0x000000000060d947 */ /* 0x000fea0003800000 */
[----:B----4-:R-:W4:Y:S04]  /*fba0*/  LDL R10, [R1+0xc4] ;  /* 0x0000c400010a7983 */ /* 0x010f280000100800 */
[----:B-1-3--:R-:W3:Y:S04]  /*fbb0*/  LDL.LU R21, [R1+0x118] ;  /* 0x0001180001157983 */ /* 0x00aee80000300800 */
[----:B--2---:R-:W2:Y:S04]  /*fbc0*/  LDL R20, [R1+0xd8] ;  /* 0x0000d80001147983 */ /* 0x004ea80000100800 */
[----:B------:R-:W5:Y:S01]  /*fbd0*/  LDL.LU R19, [R1+0x11c] ;  /* 0x00011c0001137983 */ /* 0x000f620000300800 */
[----:B----4-:R-:W-:-:S04]  /*fbe0*/  FFMA.FTZ R13, R10, R8, R6 ;  /* 0x000000080a0d7223 */ /* 0x010fc80000010006 */
[----:B------:R-:W-:-:S06]  /*fbf0*/  FMUL.FTZ R10, R13, -1.4426950216293334961 ;  /* 0xbfb8aa3b0d0a7820 */ /* 0x000fcc0000410000 */
[----:B------:R-:W1:Y:S02]  /*fc00*/  MUFU.EX2 R10, R10 ;  /* 0x0000000a000a7308 */ /* 0x000e640000000800 */
[----:B-1----:R-:W-:-:S06]  /*fc10*/  FADD.FTZ R10, R10, 1 ;  /* 0x3f8000000a0a7421 */ /* 0x002fcc0000010000 */
[----:B------:R-:W3:Y:S02]  /*fc20*/  MUFU.RCP R17, R10 ;  /* 0x0000000a00117308 */ /* 0x000ee40000001000 */
[----:B---3--:R-:W-:Y:S01]  /*fc30*/  FMUL.FTZ R10, R21, R17 ;  /* 0x00000011150a7220 */ /* 0x008fe20000410000 */
[----:B------:R-:W-:-:S04]  /*fc40*/  FADD.FTZ R17, -R17, 1 ;  /* 0x3f80000011117421 */ /* 0x000fc80000010100 */
[----:B------:R-:W-:Y:S01]  /*fc50*/  FFMA.FTZ R17, R13, R17, 1 ;  /* 0x3f8000000d117423 */ /* 0x000fe20000010011 */
[----:B--2---:R-:W-:-:S03]  /*fc60*/  FFMA.FTZ R13, R20, R9, R7 ;  /* 0x00000009140d7223 */ /* 0x004fc60000010007 */
[----:B------:R-:W-:Y:S01]  /*fc70*/  FMUL.FTZ R17, R10, R17 ;  /* 0x000000110a117220 */ /* 0x000fe20000410000 */
[----:B------:R-:W-:-:S04]  /*fc80*/  FMUL.FTZ R10, R13, -1.4426950216293334961 ;  /* 0xbfb8aa3b0d0a7820 */ /* 0x000fc80000410000 */
[----:B------:R1:W-:Y:S02]  /*fc90*/  STL [R1+0x118], R17 ;  /* 0x0001181101007387 */ /* 0x0003e40000100800 */
[----:B------:R-:W2:Y:S02]  /*fca0*/  MUFU.EX2 R10, R10 ;  /* 0x0000000a000a7308 */ /* 0x000ea40000000800 */
[----:B--2---:R-:W-:-:S06]  /*fcb0*/  FADD.FTZ R10, R10, 1 ;  /* 0x3f8000000a0a7421 */ /* 0x004fcc0000010000 */
[----:B-1----:R-:W5:Y:S02]  /*fcc0*/  MUFU.RCP R17, R10 ;  /* 0x0000000a00117308 */ /* 0x002f640000001000 */
[----:B-----5:R-:W-:Y:S01]  /*fcd0*/  FMUL.FTZ R10, R19, R17 ;  /* 0x00000011130a7220 */ /* 0x020fe20000410000 */
[----:B------:R-:W-:-:S04]  /*fce0*/  FADD.FTZ R17, -R17, 1 ;  /* 0x3f80000011117421 */ /* 0x000fc80000010100 */
[----:B------:R-:W-:-:S04]  /*fcf0*/  FFMA.FTZ R17, R13, R17, 1 ;  /* 0x3f8000000d117423 */ /* 0x000fc80000010011 */
[----:B------:R-:W-:-:S05]  /*fd00*/  FMUL.FTZ R10, R10, R17 ;  /* 0x000000110a0a7220 */ /* 0x000fca0000410000 */
[----:B------:R1:W-:Y:S02]  /*fd10*/  STL [R1+0x11c], R10 ;  /* 0x00011c0a01007387 */ /* 0x0003e40000100800 */
.L_x_2351:
[----:B------:R-:W-:Y:S04]  /*fd20*/  BSSY B0, `(.L_x_2352) ;  /* 0x0000019000007945 */ /* 0x000fe80003800000 */
[----:B------:R-:W-:Y:S05]  /*fd30*/  @P3 BRA `(.L_x_2353) ;  /* 0x00000000005c3947 */ /* 0x000fea0003800000 */
[----:B-123--:R-:W2:Y:S01]  /*fd40*/  LDL.LU R20, [R1+0xc4] ;  /* 0x0000c40001147983 */ /* 0x00eea20000300800 */
[----:B----4-:R-:W-:Y:S01]  /*fd50*/  MOV R10, UR5 ;  /* 0x00000005000a7c02 */ /* 0x010fe20008000f00 */
[----:B------:R-:W-:Y:S02]  /*fd60*/  ULDC.64 UR14, c[0x0][0x288] ;  /* 0x0000a200000e7ab9 */ /* 0x000fe40000000a00 */
[----:B------:R-:W3:Y:S04]  /*fd70*/  LDL.LU R17, [R1+0x118] ;  /* 0x0001180001117983 */ /* 0x000ee80000300800 */
[----:B------:R-:W4:Y:S04]  /*fd80*/  LDL.LU R19, [R1+0xd8] ;  /* 0x0000d80001137983 */ /* 0x000f280000300800 */
[----:B------:R-:W5:Y:S01]  /*fd90*/  LDL.LU R13, [R1+0x11c] ;  /* 0x00011c00010d7983 */ /* 0x000f620000300800 */
[----:B------:R-:W-:Y:S01]  /*fda0*/  MOV R21, R5 ;  /* 0x0000000500157202 */ /* 0x000fe20000000f00 */
[----:B--2---:R-:W-:Y:S01]  /*fdb0*/  FFMA.FTZ R10, R20, R10, UR13 ;  /* 0x0000000d140a7e23 */ /* 0x004fe2000801000a */
[----:B------:R-:W-:-:S03]  /*fdc0*/  MOV R20, R2 ;  /* 0x0000000200147202 */ /* 0x000fc60000000f00 */
[----:B---3--:R-:W-:Y:S01]  /*fdd0*/  FFMA.FTZ R17, R8, R17, -R10 ;  /* 0x0000001108117223 */ /* 0x008fe2000001080a */
[----:B------:R-:W-:Y:S01]  /*fde0*/  MOV R10, UR5 ;  /* 0x00000005000a7c02 */ /* 0x000fe20008000f00 */
[----:B------:R-:W-:-:S04]  /*fdf0*/  IMAD.WIDE.U32 R20, R11, UR14, R20 ;  /* 0x0000000e0b147c25 */ /* 0x000fc8000f8e0014 */
[----:B----4-:R-:W-:-:S04]  /*fe00*/  FFMA.FTZ R10, R19, R10, UR13 ;  /* 0x0000000d130a7e23 */ /* 0x010fc8000801000a */
[----:B-----5:R-:W-:Y:S01]  /*fe10*/  FFMA.FTZ R13, R9, R13, -R10 ;  /* 0x0000000d090d7223 */ /* 0x020fe2000001080a */
        /* <DEDUP_REMOVED lines=9> */
.L_x_2353:
[----:B------:R-:W-:Y:S05]  /*feb0*/  BSYNC B0 ;  /* 0x0000000000007941 */ /* 0x000fea0003800000 */
.L_x_2352:
[----:B------:R-:W-:Y:S05]  /*fec0*/  @!P5 BRA `(.L_x_2354) ;  /* 0x000000000060d947 */ /* 0x000fea0003800000 */
[----:B-1--4-:R-:W4:Y:S04]  /*fed0*/  LDL R10, [R1+0xc8] ;  /* 0x0000c800010a7983 */ /* 0x012f280000100800 */
[----:B------:R-:W5:Y:S04]  /*fee0*/  LDL.LU R13, [R1+0x108] ;  /* 0x00010800010d7983 */ /* 0x000f680000300800 */
[----:B------:R-:W2:Y:S04]  /*fef0*/  LDL R17, [R1+0xdc] ;  /* 0x0000dc0001117983 */ /* 0x000ea80000100800 */
[----:B------:R-:W3:Y:S01]  /*ff00*/  LDL.LU R14, [R1+0x10c] ;  /* 0x00010c00010e7983 */ /* 0x000ee20000300800 */
[----:B----4-:R-:W-:-:S04]  /*ff10*/  FFMA.FTZ R10, R10, R8, R6 ;  /* 0x000000080a0a7223 */ /* 0x010fc80000010006 */
[----:B------:R-:W-:-:S06]  /*ff20*/  FMUL.FTZ R11, R10, -1.4426950216293334961 ;  /* 0xbfb8aa3b0a0b7820 */ /* 0x000fcc0000410000 */
[----:B------:R-:W1:Y:S02]  /*ff30*/  MUFU.EX2 R11, R11 ;  /* 0x0000000b000b7308 */ /* 0x000e640000000800 */
[----:B-1----:R-:W-:-:S06]  /*ff40*/  FADD.FTZ R11, R11, 1 ;  /* 0x3f8000000b0b7421 */ /* 0x002fcc0000010000 */
[----:B------:R-:W5:Y:S02]  /*ff50*/  MUFU.RCP R11, R11 ;  /* 0x0000000b000b7308 */ /* 0x000f640000001000 */
[----:B-----5:R-:W-:Y:S01]  /*ff60*/  FMUL.FTZ R13, R13, R11 ;  /* 0x0000000b0d0d7220 */ /* 0x020fe20000410000 */
[----:B------:R-:W-:-:S04]  /*ff70*/  FADD.FTZ R11, -R11, 1 ;  /* 0x3f8000000b0b7421 */ /* 0x000fc80000010100 */
[----:B------:R-:W-:Y:S01]  /*ff80*/  FFMA.FTZ R11, R10, R11, 1 ;  /* 0x3f8000000a0b7423 */ /* 0x000fe2000001000b */
[----:B--2---:R-:W-:-:S03]  /*ff90*/  FFMA.FTZ R10, R17, R9, R7 ;  /* 0x00000009110a7223 */ /* 0x004fc60000010007 */
[----:B------:R-:W-:Y:S01]  /*ffa0*/  FMUL.FTZ R13, R13, R11 ;  /* 0x0000000b0d0d7220 */ /* 0x000fe20000410000 */
[----:B------:R-:W-:-:S04]  /*ffb0*/  FMUL.FTZ R11, R10, -1.4426950216293334961 ;  /* 0xbfb8aa3b0a0b7820 */ /* 0x000fc80000410000 */
[----:B------:R3:W-:Y:S02]  /*ffc0*/  STL [R1+0x108], R13 ;  /* 0x0001080d01007387 */ /* 0x0007e40000100800 */
[----:B------:R-:W1:Y:S02]  /*ffd0*/  MUFU.EX2 R11, R11 ;  /* 0x0000000b000b7308 */ /* 0x000e640000000800 */
[----:B-1----:R-:W-:-:S06]  /*ffe0*/  FADD.FTZ R11, R11, 1 ;  /* 0x3f8000000b0b7421 */ /* 0x002fcc0000010000 */
[----:B------:R-:W3:Y:S02]  /*fff0*/  MUFU.RCP R11, R11 ;  /* 0x0000000b000b7308 */ /* 0x000ee40000001000 */
[----:B---3--:R-:W-:Y:S01]  /*10000*/  FMUL.FTZ R13, R14, R11 ;  /* 0x0000000b0e0d7220 */ /* 0x008fe20000410000 */
[----:B------:R-:W-:-:S04]  /*10010*/  FADD.FTZ R11, -R11, 1 ;  /* 0x3f8000000b0b7421 */ /* 0x000fc80000010100 */
[----:B------:R-:W-:-:S04]  /*10020*/  FFMA.FTZ R11, R10, R11, 1 ;  /* 0x3f8000000a0b7423 */ /* 0x000fc8000001000b */
[----:B------:R-:W-:-:S05]  /*10030*/  FMUL.FTZ R10, R13, R11 ;  /* 0x0000000b0d0a7220 */ /* 0x000fca0000410000 */
[----:B------:R1:W-:Y:S02]  /*10040*/  STL [R1+0x10c], R10 ;  /* 0x00010c0a01007387 */ /* 0x0003e40000100800 */
.L_x_2354:
[----:B------:R-:W-:Y:S04]  /*10050*/  BSSY B0, `(.L_x_2355) ;  /* 0x0000019000007945 */ /* 0x000fe80003800000 */
[----:B------:R-:W-:Y:S05]  /*10060*/  @P4 BRA `(.L_x_2356) ;  /* 0x00000000005c4947 */ /* 0x000fea0003800000 */
[----:B------:R-:W5:Y:S01]  /*10070*/  LDL.LU R17, [R1+0xc8] ;  /* 0x0000c80001117983 */ /* 0x000f620000300800 */
[----:B-1--4-:R-:W-:Y:S01]  /*10080*/  MOV R10, UR5 ;  /* 0x00000005000a7c02 */ /* 0x012fe20008000f00 */
[----:B------:R-:W-:Y:S02]  /*10090*/  ULDC.64 UR14, c[0x0][0x288] ;  /* 0x0000a200000e7ab9 */ /* 0x000fe40000000a00 */
[----:B------:R-:W4:Y:S04]  /*100a0*/  LDL.LU R11, [R1+0x108] ;  /* 0x00010800010b7983 */ /* 0x000f280000300800 */
[----:B------:R-:W2:Y:S04]  /*100b0*/  LDL.LU R14, [R1+0xdc] ;  /* 0x0000dc00010e7983 */ /* 0x000ea80000300800 */
[----:B------:R-:W3:Y:S01]  /*100c0*/  LDL.LU R13, [R1+0x10c] ;  /* 0x00010c00010d7983 */ /* 0x000ee20000300800 */
[----:B-----5:R-:W-:-:S04]  /*100d0*/  FFMA.FTZ R10, R17, R10, UR13 ;  /* 0x0000000d110a7e23 */ /* 0x020fc8000801000a */
[----:B----4-:R-:W-:Y:S01]  /*100e0*/  FFMA.FTZ R11, R8, R11, -R10 ;  /* 0x0000000b080b7223 */ /* 0x010fe2000001080a */
[----:B------:R-:W-:-:S05]  /*100f0*/  MOV R10, UR5 ;  /* 0x00000005000a7c02 */ /* 0x000fca0008000f00 */
[----:B--2---:R-:W-:Y:S01]  /*10100*/  FFMA.FTZ R10, R14, R10, UR13 ;  /* 0x0000000d0e0a7e23 */ /* 0x004fe2000801000a */
[----:B------:R-:W-:-:S03]  /*10110*/  MOV R14, R2 ;  /* 0x00000002000e7202 */ /* 0x000fc60000000f00 */
[----:B---3--:R-:W-:Y:S01]  /*10120*/  FFMA.FTZ R10, R9, R13, -R10 ;  /* 0x0000000d090a7223 */ /* 0x008fe2000001080a */
        /* <DEDUP_REMOVED lines=11> */
.L_x_2356:
[----:B------:R-:W-:Y:S05]  /*101e0*/  BSYNC B0 ;  /* 0x0000000000007941 */ /* 0x000fea0003800000 */
.L_x_2355:
[----:B------:R1:W5:Y:S04]  /*101f0*/  LDL R29, [R1+0xec] ;  /* 0x0000ec00011d7983 */ /* 0x0003680000100800 */
[----:B0-----:R0:W5:Y:S04]  /*10200*/  LDL R26, [R1+0x130] ;  /* 0x00013000011a7983 */ /* 0x0011680000100800 */
[----:B------:R0:W5:Y:S04]  /*10210*/  LDL R28, [R1+0x1ec] ;  /* 0x0001ec00011c7983 */ /* 0x0001680000100800 */
[----:B------:R0:W5:Y:S01]  /*10220*/  LDL R27, [R1+0x134] ;  /* 0x00013400011b7983 */ /* 0x0001620000100800 */
[----:B-1-3--:R-:W-:-:S02]  /*10230*/  IADD3 R22, R16, 0x130, RZ ;  /* 0x0000013010167810 */ /* 0x00afc40007ffe0ff */
[C---:B----4-:R-:W-:Y:S02]  /*10240*/  IADD3 R10, R16.reuse, 0x140, RZ ;  /* 0x00000140100a7810 */ /* 0x050fe40007ffe0ff */
[----:B------:R-:W-:Y:S02]  /*10250*/  IADD3 R11, R16, 0x150, RZ ;  /* 0x00000150100b7810 */ /* 0x000fe40007ffe0ff */
        /* <DEDUP_REMOVED lines=22> */
[----:B0-----:R-:W-:Y:S08]  /*103c0*/  @!P5 BRA `(.L_x_2357) ;  /* 0x000000000050d947 */ /* 0x001ff00003800000 */
[----:B-----5:R-:W-:-:S04]  /*103d0*/  FFMA.FTZ R21, R29, R8, R6 ;  /* 0x000000081d157223 */ /* 0x020fc80000010006 */
[----:B--2---:R-:W-:-:S06]  /*103e0*/  FMUL.FTZ R20, R21, -1.4426950216293334961 ;  /* 0xbfb8aa3b15147820 */ /* 0x004fcc0000410000 */
        /* <DEDUP_REMOVED lines=18> */
.L_x_2357:
[----:B------:R-:W-:Y:S04]  /*10510*/  BSSY B0, `(.L_x_2358) ;  /* 0x0000015000007945 */ /* 0x000fe80003800000 */
[----:B------:R-:W-:Y:S05]  /*10520*/  @P6 BRA `(.L_x_2359) ;  /* 0x00000000004c6947 */ /* 0x000fea0003800000 */
[----:B--2---:R-:W-:Y:S01]  /*10530*/  MOV R20, UR5 ;  /* 0x0000000500147c02 */ /* 0x004fe20008000f00 */
[----:B------:R-:W-:Y:S01]  /*10540*/  ULDC.64 UR14, c[0x0][0x288] ;  /* 0x0000a200000e7ab9 */ /* 0x000fe20000000a00 */
[----:B------:R-:W-:Y:S01]  /*10550*/  MOV R21, R5 ;  /* 0x0000000500157202 */ /* 0x000fe20000000f00 */
[----:B------:R-:W-:Y:S02]  /*10560*/  IMAD R19, R19, UR14, RZ ;  /* 0x0000000e13137c24 */ /* 0x000fe4000f8e02ff */
[----:B-----5:R-:W-:Y:S02]  /*10570*/  FFMA.FTZ R20, R29, R20, UR13 ;  /* 0x0000000d1d147e23 */ /* 0x020fe40008010014 */
        /* <DEDUP_REMOVED lines=14> */
.L_x_2359:
[----:B------:R-:W-:Y:S05]  /*10660*/  BSYNC B0 ;  /* 0x0000000000007941 */ /* 0x000fea0003800000 */
.L_x_2358:
[----:B------:R-:W-:Y:S05]  /*10670*/  @!P5 BRA `(.L_x_2360) ;  /* 0x000000000060d947 */ /* 0x000fea0003800000 */
[----:B-1----:R-:W3:Y:S04]  /*10680*/  LDL R18, [R1+0x100] ;  /* 0x0001000001127983 */ /* 0x002ee80000100800 */
[----:B0----5:R-:W4:Y:S04]  /*10690*/  LDL.LU R26, [R1+0x138] ;  /* 0x00013800011a7983 */ /* 0x021f280000300800 */
[----:B------:R-:W4:Y:S04]  /*106a0*/  LDL R25, [R1+0x124] ;  /* 0x0001240001197983 */ /* 0x000f280000100800 */
[----:B------:R-:W4:Y:S01]  /*106b0*/  LDL.LU R21, [R1+0x13c] ;  /* 0x00013c0001157983 */ /* 0x000f220000300800 */
[----:B---3--:R-:W-:-:S04]  /*106c0*/  FFMA.FTZ R19, R18, R8, R6 ;  /* 0x0000000812137223 */ /* 0x008fc80000010006 */
[----:B------:R-:W-:-:S06]  /*106d0*/  FMUL.FTZ R18, R19, -1.4426950216293334961 ;  /* 0xbfb8aa3b13127820 */ /* 0x000fcc0000410000 */
[----:B------:R-:W0:Y:S02]  /*106e0*/  MUFU.EX2 R18, R18 ;  /* 0x0000001200127308 */ /* 0x000e240000000800 */
[----:B0-----:R-:W-:-:S06]  /*106f0*/  FADD.FTZ R18, R18, 1 ;  /* 0x3f80000012127421 */ /* 0x001fcc0000010000 */
[----:B--2---:R-:W4:Y:S02]  /*10700*/  MUFU.RCP R20, R18 ;  /* 0x0000001200147308 */ /* 0x004f240000001000 */
[----:B----4-:R-:W-:Y:S01]  /*10710*/  FMUL.FTZ R18, R26, R20 ;  /* 0x000000141a127220 */ /* 0x010fe20000410000 */
        /* <DEDUP_REMOVED lines=14> */
.L_x_2360:
[----:B------:R-:W-:Y:S04]  /*10800*/  BSSY B0, `(.L_x_2361) ;  /* 0x0000019000007945 */ /* 0x000fe80003800000 */
[----:B------:R-:W-:Y:S05]  /*10810*/  @P0 BRA `(.L_x_2362) ;  /* 0x00000000005c0947 */ /* 0x000fea0003800000 */
[----:B------:R-:W4:Y:S01]  /*10820*/  LDL.LU R25, [R1+0x100] ;  /* 0x0001000001197983 */ /* 0x000f220000300800 */
[----:B-1-3--:R-:W-:Y:S01]  /*10830*/  MOV R18, UR5 ;  /* 0x0000000500127c02 */ /* 0x00afe20008000f00 */
[----:B------:R-:W-:Y:S02]  /*10840*/  ULDC.64 UR14, c[0x0][0x288] ;  /* 0x0000a200000e7ab9 */ /* 0x000fe40000000a00 */
[----:B------:R-:W0:Y:S04]  /*10850*/  LDL.LU R21, [R1+0x138] ;  /* 0x0001380001157983 */ /* 0x000e280000300800 */
[----:B--2---:R-:W2:Y:S04]  /*10860*/  LDL.LU R20, [R1+0x124] ;  /* 0x0001240001147983 */ /* 0x004ea80000300800 */
[----:B------:R-:W3:Y:S01]  /*10870*/  LDL.LU R19, [R1+0x13c] ;  /* 0x00013c0001137983 */ /* 0x000ee20000300800 */
[----:B----4-:R-:W-:-:S04]  /*10880*/  FFMA.FTZ R18, R25, R18, UR13 ;  /* 0x0000000d19127e23 */ /* 0x010fc80008010012 */
[----:B0----5:R-:W-:Y:S01]  /*10890*/  FFMA.FTZ R26, R8, R21, -R18 ;  /* 0x00000015081a7223 */ /* 0x021fe20000010812 */
[----:B------:R-:W-:Y:S02]  /*108a0*/  MOV R18, UR5 ;  /* 0x0000000500127c02 */ /* 0x000fe40008000f00 */
[----:B------:R-:W-:-:S03]  /*108b0*/  MOV R21, R5 ;  /* 0x0000000500157202 */ /* 0x000fc60000000f00 */
[----:B--2---:R-:W-:Y:S01]  /*108c0*/  FFMA.FTZ R18, R20, R18, UR13 ;  /* 0x0000000d14127e23 */ /* 0x004fe20008010012 */
[----:B------:R-:W-:-:S03]  /*108d0*/  MOV R20, R2 ;  /* 0x0000000200147202 */ /* 0x000fc60000000f00 */
[----:B---3--:R-:W-:Y:S01]  /*108e0*/  FFMA.FTZ R25, R9, R19, -R18 ;  /* 0x0000001309197223 */ /* 0x008fe20000010812 */
[----:B------:R-:W-:Y:S02]  /*108f0*/  IMAD R18, R23, UR14, RZ ;  /* 0x0000000e17127c24 */ /* 0x000fe4000f8e02ff */
[----:B------:R-:W-:-:S04]  /*10900*/  IMAD.WIDE.U32 R20, R24, UR14, R20 ;  /* 0x0000000e18147c25 */ /* 0x000fc8000f8e0014 */
        /* <DEDUP_REMOVED lines=8> */
.L_x_2362:
[----:B------:R-:W-:Y:S05]  /*10990*/  BSYNC B0 ;  /* 0x0000000000007941 */ /* 0x000fea0003800000 */
.L_x_2361:
[----:B------:R-:W-:Y:S05]  /*109a0*/  @!P5 BRA `(.L_x_2363) ;  /* 0x000000000060d947 */ /* 0x000fea0003800000 */
[----:B-1-34-:R-:W3:Y:S04]  /*109b0*/  LDL R18, [R1+0x104] ;  /* 0x0001040001127983 */ /* 0x01aee80000100800 */
[----:B------:R-:W4:Y:S04]  /*109c0*/  LDL.LU R24, [R1+0x148] ;  /* 0x0001480001187983 */ /* 0x000f280000300800 */
[----:B------:R-:W4:Y:S04]  /*109d0*/  LDL R23, [R1+0x144] ;  /* 0x0001440001177983 */ /* 0x000f280000100800 */
[----:B------:R-:W4:Y:S01]  /*109e0*/  LDL.LU R21, [R1+0x14c] ;  /* 0x00014c0001157983 */ /* 0x000f220000300800 */
[----:B---3--:R-:W-:-:S04]  /*109f0*/  FFMA.FTZ R19, R18, R8, R6 ;  /* 0x0000000812137223 */ /* 0x008fc80000010006 */
[----:B------:R-:W-:-:S06]  /*10a00*/  FMUL.FTZ R18, R19, -1.4426950216293334961 ;  /* 0xbfb8aa3b13127820 */ /* 0x000fcc0000410000 */
[----:B------:R-:W1:Y:S02]  /*10a10*/  MUFU.EX2 R18, R18 ;  /* 0x0000001200127308 */ /* 0x000e640000000800 */
[----:B-1----:R-:W-:-:S06]  /*10a20*/  FADD.FTZ R18, R18, 1 ;  /* 0x3f80000012127421 */ /* 0x002fcc0000010000 */
        /* <DEDUP_REMOVED lines=16> */
.L_x_2363:
[----:B------:R-:W-:Y:S04]  /*10b30*/  BSSY B0, `(.L_x_2364) ;  /* 0x0000019000007945 */ /* 0x000fe80003800000 */
[----:B------:R-:W-:Y:S05]  /*10b40*/  @P2 BRA `(.L_x_2365) ;  /* 0x00000000005c2947 */ /* 0x000fea0003800000 */
[----:B------:R-:W2:Y:S01]  /*10b50*/  LDL.LU R23, [R1+0x104] ;  /* 0x0001040001177983 */ /* 0x000ea20000300800 */
[----:B-1-34-:R-:W-:Y:S01]  /*10b60*/  MOV R18, UR5 ;  /* 0x0000000500127c02 */ /* 0x01afe20008000f00 */
[----:B------:R-:W-:Y:S02]  /*10b70*/  ULDC.64 UR14, c[0x0][0x288] ;  /* 0x0000a200000e7ab9 */ /* 0x000fe40000000a00 */
[----:B--2---:R-:W2:Y:S04]  /*10b80*/  LDL.LU R20, [R1+0x148] ;  /* 0x0001480001147983 */ /* 0x004ea80000300800 */
[----:B------:R-:W3:Y:S04]  /*10b90*/  LDL.LU R21, [R1+0x144] ;  /* 0x0001440001157983 */ /* 0x000ee80000300800 */
[----:B------:R-:W4:Y:S01]  /*10ba0*/  LDL.LU R19, [R1+0x14c] ;  /* 0x00014c0001137983 */ /* 0x000f220000300800 */
[----:B------:R-:W-:-:S04]  /*10bb0*/  IMAD R12, R12, UR14, RZ ;  /* 0x0000000e0c0c7c24 */ /* 0x000fc8000f8e02ff */
[----:B------:R-:W-:Y:S02]  /*10bc0*/  IMAD R12, R22, UR15, R12 ;  /* 0x0000000f160c7c24 */ /* 0x000fe4000f8e020c */
[----:B------:R-:W-:-:S04]  /*10bd0*/  FFMA.FTZ R18, R23, R18, UR13 ;  /* 0x0000000d17127e23 */ /* 0x000fc80008010012 */
[----:B--2---:R-:W-:Y:S01]  /*10be0*/  FFMA.FTZ R20, R8, R20, -R18 ;  /* 0x0000001408147223 */ /* 0x004fe20000010812 */
[----:B------:R-:W-:-:S03]  /*10bf0*/  MOV R18, UR5 ;  /* 0x0000000500127c02 */ /* 0x000fc60008000f00 */
[----:B------:R-:W-:Y:S02]  /*10c00*/  FMUL.FTZ R20, R20, UR26 ;  /* 0x0000001a14147c20 */ /* 0x000fe40008410000 */
[----:B---3--:R-:W-:-:S04]  /*10c10*/  FFMA.FTZ R18, R21, R18, UR13 ;  /* 0x0000000d15127e23 */ /* 0x008fc80008010012 */
[----:B----4-:R-:W-:Y:S01]  /*10c20*/  FFMA.FTZ R21, R9, R19, -R18 ;  /* 0x0000001309157223 */ /* 0x010fe20000010812 */
[----:B------:R-:W-:Y:S02]  /*10c30*/  MOV R18, R2 ;  /* 0x0000000200127202 */ /* 0x000fe40000000f00 */
[----:B------:R-:W-:Y:S01]  /*10c40*/  MOV R19, R5 ;  /* 0x0000000500137202 */ /* 0x000fe20000000f00 */
[----:B------:R-:W-:Y:S02]  /*10c50*/  FMUL.FTZ R21, R21, UR26 ;  /* 0x0000001a15157c20 */ /* 0x000fe40008410000 */
[----:B------:R-:W-:Y:S01]  /*10c60*/  IMAD.WIDE.U32 R22, R22, UR14, R18 ;  /* 0x0000000e16167c25 */ /* 0x000fe2000f8e0012 */
[----:B------:R-:W-:-:S04]  /*10c70*/  ULDC.64 UR14, c[0x0][0x210] ;  /* 0x00008400000e7ab9 */ /* 0x000fc80000000a00 */
[----:B------:R-:W-:Y:S02]  /*10c80*/  IADD3 R12, R23, R12, RZ ;  /* 0x0000000c170c7210 */ /* 0x000fe40007ffe0ff */
[----:B------:R-:W-:-:S04]  /*10c90*/  LEA R18, P0, R22, UR14, 0x2 ;  /* 0x0000000e16127c11 */ /* 0x000fc8000f8010ff */
[----:B------:R-:W-:-:S05]  /*10ca0*/  LEA.HI.X R19, R22, UR15, R12, 0x2, P0 ;  /* 0x0000000f16137c11 */ /* 0x000fca00080f140c */
[----:B------:R1:W-:Y:S04]  /*10cb0*/  STG.E.64 desc[UR22][R18.64], R20 ;  /* 0x0000001412007986 */ /* 0x0003e8000c101b16 */
.L_x_2365:
[----:B------:R-:W-:Y:S05]  /*10cc0*/  BSYNC B0 ;  /* 0x0000000000007941 */ /* 0x000fea0003800000 */
.L_x_2364:
[----:B------:R-:W-:Y:S05]  /*10cd0*/  @!P5 BRA `(.L_x_2366) ;  /* 0x000000000060d947 */ /* 0x000fea0003800000 */
[----:B------:R-:W3:Y:S04]  /*10ce0*/  LDL R12, [R1+0x120] ;  /* 0x00012000010c7983 */ /* 0x000ee80000100800 */
[----:B------:R-:W3:Y:S04]  /*10cf0*/  LDL.LU R22, [R1+0x188] ;  /* 0x0001880001167983 */ /* 0x000ee80000300800 */
[----:B-1--4-:R-:W4:Y:S04]  /*10d00*/  LDL R21, [R1+0x1b0] ;  /* 0x0001b00001157983 */ /* 0x012f280000100800 */
[----:B--2---:R-:W2:Y:S01]  /*10d10*/  LDL.LU R20, [R1+0x18c] ;  /* 0x00018c0001147983 */ /* 0x004ea20000300800 */
[----:B---3--:R-:W-:-:S04]  /*10d20*/  FFMA.FTZ R18, R12, R8, R6 ;  /* 0x000000080c127223 */ /* 0x008fc80000010006 */
[----:B------:R-:W-:-:S06]  /*10d30*/  FMUL.FTZ R12, R18, -1.4426950216293334961 ;  /* 0xbfb8aa3b120c7820 */ /* 0x000fcc0000410000 */
[----:B------:R-:W1:Y:S02]  /*10d40*/  MUFU.EX2 R12, R12 ;  /* 0x0000000c000c7308 */ /* 0x000e640000000800 */
[----:B-1----:R-:W-:-:S06]  /*10d50*/  FADD.FTZ R12, R12, 1 ;  /* 0x3f8000000c0c7421 */ /* 0x002fcc0000010000 */
[----:B------:R-:W1:Y:S02]  /*10d60*/  MUFU.RCP R19, R12 ;  /* 0x0000000c00137308 */ /* 0x000e640000001000 */
[----:B-1----:R-:W-:Y:S01]  /*10d70*/  FMUL.FTZ R12, R22, R19 ;  /* 0x00000013160c7220 */ /* 0x002fe20000410000 */
[----:B------:R-:W-:-:S04]  /*10d80*/  FADD.FTZ R19, -R19, 1 ;  /* 0x3f80000013137421 */ /* 0x000fc80000010100 */
[----:B------:R-:W-:Y:S01]  /*10d90*/  FFMA.FTZ R19, R18, R19, 1 ;  /* 0x3f80000012137423 */ /* 0x000fe20000010013 */
[----:B----4-:R-:W-:-:S03]  /*10da0*/  FFMA.FTZ R18, R21, R9, R7 ;  /* 0x0000000915127223 */ /* 0x010fc60000010007 */
[----:B------:R-:W-:Y:S01]  /*10db0*/  FMUL.FTZ R19, R12, R19 ;  /* 0x000000130c137220 */ /* 0x000fe20000410000 */
[----:B------:R-:W-:-:S04]  /*10dc0*/  FMUL.FTZ R12, R18, -1.4426950216293334961 ;  /* 0xbfb8aa3b120c7820 */ /* 0x000fc80000410000 */
[----:B------:R1:W-:Y:S02]  /*10dd0*/  STL [R1+0x188], R19 ;  /* 0x0001881301007387 */ /* 0x0003e40000100800 */
[----:B------:R-:W3:Y:S02]  /*10de0*/  MUFU.EX2 R12, R12 ;  /* 0x0000000c000c7308 */ /* 0x000ee40000000800 */
[----:B---3--:R-:W-:-:S06]  /*10df0*/  FADD.FTZ R12, R12, 1 ;  /* 0x3f8000000c0c7421 */ /* 0x008fcc0000010000 */
[----:B-1----:R-:W2:Y:S02]  /*10e00*/  MUFU.RCP R19, R12 ;  /* 0x0000000c00137308 */ /* 0x002ea40000001000 */
[----:B--2---:R-:W-:Y:S01]  /*10e10*/  FMUL.FTZ R12, R20, R19 ;  /* 0x00000013140c7220 */ /* 0x004fe20000410000 */
[----:B------:R-:W-:-:S04]  /*10e20*/  FADD.FTZ R19, -R19, 1 ;  /* 0x3f80000013137421 */ /* 0x000fc80000010100 */
[----:B------:R-:W-:-:S04]  /*10e30*/  FFMA.FTZ R19, R18, R19, 1 ;  /* 0x3f80000012137423 */ /* 0x000fc80000010013 */
[----:B------:R-:W-:-:S05]  /*10e40*/  FMUL.FTZ R12, R12, R19 ;  /* 0x000000130c0c7220 */ /* 0x000fca0000410000 */
[----:B------:R1:W-:Y:S02]  /*10e50*/  STL [R1+0x18c], R12 ;  /* 0x00018c0c01007387 */ /* 0x0003e40000100800 */
.L_x_2366:
[----:B------:R-:W-:Y:S04]  /*10e60*/  BSSY B0, `(.L_x_2367) ;  /* 0x0000019000007945 */ /* 0x000fe80003800000 */
[----:B------:R-:W-:Y:S05]  /*10e70*/  @P3 BRA `(.L_x_2368) ;  /* 0x00000000005c3947 */ /* 0x000fea0003800000 */
[----:B-1--4-:R-:W4:Y:S01]  /*10e80*/  LDL.LU R21, [R1+0x120] ;  /* 0x0001200001157983 */ /* 0x012f220000300800 */
[----:B------:R-:W-:Y:S01]  /*10e90*/  MOV R12, UR5 ;  /* 0x00000005000c7c02 */ /* 0x000fe20008000f00 */
[----:B------:R-:W-:Y:S02]  /*10ea0*/  ULDC.64 UR14, c[0x0][0x288] ;  /* 0x0000a200000e7ab9 */ /* 0x000fe40000000a00 */
[----:B--2---:R-:W2:Y:S04]  /*10eb0*/  LDL.LU R20, [R1+0x188] ;  /* 0x0001880001147983 */ /* 0x004ea80000300800 */
[----:B------:R-:W2:Y:S04]  /*10ec0*/  LDL.LU R19, [R1+0x1b0] ;  /* 0x0001b00001137983 */ /* 0x000ea80000300800 */
[----:B---3--:R-:W3:Y:S01]  /*10ed0*/  LDL.LU R18, [R1+0x18c] ;  /* 0x00018c0001127983 */ /* 0x008ee20000300800 */
[----:B------:R-:W-:Y:S01]  /*10ee0*/  IMAD R22, R13, UR14, RZ ;  /* 0x0000000e0d167c24 */ /* 0x000fe2000f8e02ff */
[----:B------:R-:W-:-:S03]  /*10ef0*/  MOV R13, R5 ;  /* 0x00000005000d7202 */ /* 0x000fc60000000f00 */
[----:B------:R-:W-:Y:S02]  /*10f00*/  IMAD R22, R10, UR15, R22 ;  /* 0x0000000f0a167c24 */ /* 0x000fe4000f8e0216 */
[----:B----4-:R-:W-:-:S04]  /*10f10*/  FFMA.FTZ R12, R21, R12, UR13 ;  /* 0x0000000d150c7e23 */ /* 0x010fc8000801000c */
[----:B--2---:R-:W-:Y:S01]  /*10f20*/  FFMA.FTZ R21, R8, R20, -R12 ;  /* 0x0000001408157223 */ /* 0x004fe2000001080c */
[----:B------:R-:W-:-:S05]  /*10f30*/  MOV R12, UR5 ;  /* 0x00000005000c7c02 */ /* 0x000fca0008000f00 */
[----:B------:R-:W-:-:S04]  /*10f40*/  FFMA.FTZ R12, R19, R12, UR13 ;  /* 0x0000000d130c7e23 */ /* 0x000fc8000801000c */
[----:B---3--:R-:W-:Y:S01]  /*10f50*/  FFMA.FTZ R20, R9, R18, -R12 ;  /* 0x0000001209147223 */ /* 0x008fe2000001080c */
        /* <DEDUP_REMOVED lines=9> */
.L_x_2368:
[----:B------:R-:W-:Y:S05]  /*10ff0*/  BSYNC B0 ;  /* 0x0000000000007941 */ /* 0x000fea0003800000 */
.L_x_2367:
[----:B------:R-:W-:Y:S05]  /*11000*/  @!P5 BRA `(.L_x_2369) ;  /* 0x000000000060d947 */ /* 0x000fea0003800000 */
[----:B------:R-:W3:Y:S04]  /*11010*/  LDL R10, [R1+0x140] ;  /* 0x00014000010a7983 */ /* 0x000ee80000100800 */
[----:B-12-4-:R-:W2:Y:S04]  /*11020*/  LDL.LU R20, [R1+0x160] ;  /* 0x0001600001147983 */ /* 0x016ea80000300800 */
[----:B------:R-:W4:Y:S04]  /*11030*/  LDL R19, [R1+0x170] ;  /* 0x0001700001137983 */ /* 0x000f280000100800 */
[----:B---3--:R-:W3:Y:S01]  /*11040*/  LDL.LU R18, [R1+0x164] ;  /* 0x0001640001127983 */ /* 0x008ee20000300800 */
[----:B------:R-:W-:-:S04]  /*11050*/  FFMA.FTZ R12, R10, R8, R6 ;  /* 0x000000080a0c7223 */ /* 0x000fc80000010006 */
[----:B------:R-:W-:-:S06]  /*11060*/  FMUL.FTZ R10, R12, -1.4426950216293334961 ;  /* 0xbfb8aa3b0c0a7820 */ /* 0x000fcc0000410000 */
[----:B------:R-:W1:Y:S02]  /*11070*/  MUFU.EX2 R10, R10 ;  /* 0x0000000a000a7308 */ /* 0x000e640000000800 */
[----:B-1----:R-:W-:-:S06]  /*11080*/  FADD.FTZ R10, R10, 1 ;  /* 0x3f8000000a0a7421 */ /* 0x002fcc0000010000 */
[----:B------:R-:W2:Y:S02]  /*11090*/  MUFU.RCP R13, R10 ;  /* 0x0000000a000d7308 */ /* 0x000ea40000001000 */
[----:B--2---:R-:W-:Y:S01]  /*110a0*/  FMUL.FTZ R10, R20, R13 ;  /* 0x0000000d140a7220 */ /* 0x004fe20000410000 */
[----:B------:R-:W-:-:S04]  /*110b0*/  FADD.FTZ R13, -R13, 1 ;  /* 0x3f8000000d0d7421 */ /* 0x000fc80000010100 */
[----:B------:R-:W-:Y:S01]  /*110c0*/  FFMA.FTZ R13, R12, R13, 1 ;  /* 0x3f8000000c0d7423 */ /* 0x000fe2000001000d */
[----:B----4-:R-:W-:-:S03]  /*110d0*/  FFMA.FTZ R12, R19, R9, R7 ;  /* 0x00000009130c7223 */ /* 0x010fc60000010007 */
[----:B------:R-:W-:Y:S01]  /*110e0*/  FMUL.FTZ R13, R10, R13 ;  /* 0x0000000d0a0d7220 */ /* 0x000fe20000410000 */
[----:B------:R-:W-:-:S04]  /*110f0*/  FMUL.FTZ R10, R12, -1.4426950216293334961 ;  /* 0xbfb8aa3b0c0a7820 */ /* 0x000fc80000410000 */
[----:B------:R1:W-:Y:S02]  /*11100*/  STL [R1+0x160], R13 ;  /* 0x0001600d01007387 */ /* 0x0003e40000100800 */
[----:B------:R-:W2:Y:S02]  /*11110*/  MUFU.EX2 R10, R10 ;  /* 0x0000000a000a7308 */ /* 0x000ea40000000800 */
[----:B--2---:R-:W-:-:S06]  /*11120*/  FADD.FTZ R10, R10, 1 ;  /* 0x3f8000000a0a7421 */ /* 0x004fcc0000010000 */
[----:B-1----:R-:W3:Y:S02]  /*11130*/  MUFU.RCP R13, R10 ;  /* 0x0000000a000d7308 */ /* 0x002ee40000001000 */
[----:B---3--:R-:W-:Y:S01]  /*11140*/  FMUL.FTZ R10, R18, R13 ;  /* 0x0000000d120a7220 */ /* 0x008fe20000410000 */
[----:B------:R-:W-:-:S04]  /*11150*/  FADD.FTZ R13, -R13, 1 ;  /* 0x3f8000000d0d7421 */ /* 0x000fc80000010100 */
[----:B------:R-:W-:-:S04]  /*11160*/  FFMA.FTZ R13, R12, R13, 1 ;  /* 0x3f8000000c0d7423 */ /* 0x000fc8000001000d */
[----:B------:R-:W-:-:S05]  /*11170*/  FMUL.FTZ R10, R10, R13 ;  /* 0x0000000d0a0a7220 */ /* 0x000fca0000410000 */
[----:B------:R1:W-:Y:S02]  /*11180*/  STL [R1+0x164], R10 ;  /* 0x0001640a01007387 */ /* 0x0003e40000100800 */
.L_x_2369:
[----:B------:R-:W-:Y:S04]  /*11190*/  BSSY B0, `(.L_x_2370) ;  /* 0x0000019000007945 */ /* 0x000fe80003800000 */
[----:B------:R-:W-:Y:S05]  /*111a0*/  @P4 BRA `(.L_x_2371) ;  /* 0x00000000005c4947 */ /* 0x000fea0003800000 */
[----:B-1--4-:R-:W4:Y:S01]  /*111b0*/  LDL.LU R19, [R1+0x140] ;  /* 0x0001400001137983 */ /* 0x012f220000300800 */
[----:B------:R-:W-:Y:S01]  /*111c0*/  MOV R10, UR5 ;  /* 0x00000005000a7c02 */ /* 0x000fe20008000f00 */
[----:B------:R-:W-:Y:S02]  /*111d0*/  ULDC.64 UR14, c[0x0][0x288] ;  /* 0x0000a200000e7ab9 */ /* 0x000fe40000000a00 */
[----:B---3--:R-:W2:Y:S04]  /*111e0*/  LDL.LU R18, [R1+0x160] ;  /* 0x0001600001127983 */ /* 0x008ea80000300800 */
[----:B------:R-:W3:Y:S04]  /*111f0*/  LDL.LU R13, [R1+0x170] ;  /* 0x00017000010d7983 */ /* 0x000ee80000300800 */
[----:B------:R-:W3:Y:S01]  /*11200*/  LDL.LU R12, [R1+0x164] ;  /* 0x00016400010c7983 */ /* 0x000ee20000300800 */
[----:B------:R-:W-:-:S04]  /*11210*/  IMAD R14, R14, UR14, RZ ;  /* 0x0000000e0e0e7c24 */ /* 0x000fc8000f8e02ff */
[----:B------:R-:W-:Y:S02]  /*11220*/  IMAD R14, R11, UR15, R14 ;  /* 0x0000000f0b0e7c24 */ /* 0x000fe4000f8e020e */
[----:B----4-:R-:W-:-:S04]  /*11230*/  FFMA.FTZ R10, R19, R10, UR13 ;  /* 0x0000000d130a7e23 */ /* 0x010fc8000801000a */
[----:B--2---:R-:W-:Y:S01]  /*11240*/  FFMA.FTZ R20, R8, R18, -R10 ;  /* 0x0000001208147223 */ /* 0x004fe2000001080a */
[----:B------:R-:W-:-:S03]  /*11250*/  MOV R10, UR5 ;  /* 0x00000005000a7c02 */ /* 0x000fc60008000f00 */
[----:B------:R-:W-:Y:S02]  /*11260*/  FMUL.FTZ R20, R20, UR26 ;  /* 0x0000001a14147c20 */ /* 0x000fe40008410000 */
[----:B---3--:R-:W-:Y:S01]  /*11270*/  FFMA.FTZ R10, R13, R10, UR13 ;  /* 0x0000000d0d0a7e23 */ /* 0x008fe2000801000a */
        /* <DEDUP_REMOVED lines=10> */
.L_x_2371:
[----:B------:R-:W-:Y:S05]  /*11320*/  BSYNC B0 ;  /* 0x0000000000007941 */ /* 0x000fea0003800000 */
.L_x_2370:
[----:B-----5:R0:W5:Y:S04]  /*11330*/  LDL R29, [R1+0xf8] ;  /* 0x0000f800011d7983 */ /* 0x0201680000100800 */
[----:B-1--4-:R1:W5:Y:S04]  /*11340*/  LDL R21, [R1+0xa8] ;  /* 0x0000a80001157983 */ /* 0x0123680000100800 */
[----:B------:R1:W5:Y:S04]  /*11350*/  LDL R28, [R1+0x174] ;  /* 0x00017400011c7983 */ /* 0x0003680000100800 */
[----:B------:R1:W5:Y:S01]  /*11360*/  LDL R22, [R1+0xac] ;  /* 0x0000ac0001167983 */ /* 0x0003620000100800 */
[----:B------:R-:W-:-:S02]  /*11370*/  IADD3 R10, R16, 0x180, RZ ;  /* 0x00000180100a7810 */ /* 0x000fc40007ffe0ff */
[C---:B------:R-:W-:Y:S02]  /*11380*/  IADD3 R11, R16.reuse, 0x190, RZ ;  /* 0x00000190100b7810 */ /* 0x040fe40007ffe0ff */
[C---:B------:R-:W-:Y:S02]  /*11390*/  IADD3 R12, R16.reuse, 0x1a0, RZ ;  /* 0x000001a0100c7810 */ /* 0x040fe40007ffe0ff */
[C---:B0-----:R-:W-:Y:S02]  /*113a0*/  IADD3 R27, R16.reuse, 0x160, RZ ;  /* 0x00000160101b7810 */ /* 0x041fe40007ffe0ff */
[C---:B------:R-:W-:Y:S02]  /*113b0*/  IADD3 R24, R16.reuse, 0x1a0, RZ ;  /* 0x000001a010187810 */ /* 0x040fe40007ffe0ff */
[C---:B------:R-:W-:Y:S02]  /*113c0*/  IADD3 R25, R16.reuse, 0x190, RZ ;  /* 0x0000019010197810 */ /* 0x040fe40007ffe0ff */
        /* <DEDUP_REMOVED lines=23> */
[----:B--2---:R-:W-:Y:S01]  /*11540*/  IADD3 R20, R16, 0x1c0, RZ ;  /* 0x000001c010147810 */ /* 0x004fe20007ffe0ff */
[----:B-1----:R-:W-:Y:S08]  /*11550*/  @!P5 BRA `(.L_x_2372) ;  /* 0x000000000050d947 */ /* 0x002ff00003800000 */
[----:B-----5:R-:W-:-:S04]  /*11560*/  FFMA.FTZ R14, R29, R8, R6 ;  /* 0x000000081d0e7223 */ /* 0x020fc80000010006 */
[----:B---3--:R-:W-:-:S06]  /*11570*/  FMUL.FTZ R18, R14, -1.4426950216293334961 ;  /* 0xbfb8aa3b0e127820 */ /* 0x008fcc0000410000 */
        /* <DEDUP_REMOVED lines=18> */
.L_x_2372:
[----:B------:R-:W-:Y:S04]  /*116a0*/  BSSY B0, `(.L_x_2373) ;  /* 0x0000015000007945 */ /* 0x000fe80003800000 */
[----:B------:R-:W-:Y:S05]  /*116b0*/  @P6 BRA `(.L_x_2374) ;  /* 0x00000000004c6947 */ /* 0x000fea0003800000 */
[----:B------:R-:W-:Y:S01]  /*116c0*/  MOV R14, UR5 ;  /* 0x00000005000e7c02 */ /* 0x000fe20008000f00 */
[----:B------:R-:W-:Y:S01]  /*116d0*/  ULDC.64 UR14, c[0x0][0x288] ;  /* 0x0000a200000e7ab9 */ /* 0x000fe20000000a00 */
[----:B---3--:R-:W-:Y:S02]  /*116e0*/  MOV R18, R2 ;  /* 0x0000000200127202 */ /* 0x008fe40000000f00 */
[----:B------:R-:W-:Y:S01]  /*116f0*/  MOV R19, R5 ;  /* 0x0000000500137202 */ /* 0x000fe20000000f00 */
[----:B-----5:R-:W-:-:S04]  /*11700*/  FFMA.FTZ R14, R29, R14, UR13 ;  /* 0x0000000d1d0e7e23 */ /* 0x020fc8000801000e */
[----:B0-----:R-:W-:Y:S01]  /*11710*/  FFMA.FTZ R21, R8, R21, -R14 ;  /* 0x0000001508157223 */ /* 0x001fe2000001080e */
[----:B------:R-:W-:Y:S01]  /*11720*/  MOV R14, UR5 ;  /* 0x00000005000e7c02 */ /* 0x000fe20008000f00 */
[----:B------:R-:W-:-:S04]  /*11730*/  IMAD.WIDE.U32 R18, R15, UR14, R18 ;  /* 0x0000000e0f127c25 */ /* 0x000fc8000f8e0012 */
[----:B------:R-:W-:-:S04]  /*11740*/  FFMA.FTZ R14, R28, R14, UR13 ;  /* 0x0000000d1c0e7e23 */ /* 0x000fc8000801000e */
        /* <DEDUP_REMOVED lines=10> */
.L_x_2374:
[----:B------:R-:W-:Y:S05]  /*117f0*/  BSYNC B0 ;  /* 0x0000000000007941 */ /* 0x000fea0003800000 */
.L_x_2373:
[----:B------:R-:W-:Y:S05]  /*11800*/  @!P5 BRA `(.L_x_2375) ;  /* 0x000000000060d947 */ /* 0x000fea0003800000 */
[----:B-1----:R-:W2:Y:S04]  /*11810*/  LDL R14, [R1+0xfc] ;  /* 0x0000fc00010e7983 */ /* 0x002ea80000100800 */
[----:B---3--:R-:W3:Y:S04]  /*11820*/  LDL.LU R18, [R1+0x158] ;  /* 0x0001580001127983 */ /* 0x008ee80000300800 */
        /* <DEDUP_REMOVED lines=22> */
.L_x_2375:
[----:B------:R-:W-:Y:S04]  /*11990*/  BSSY B0, `(.L_x_2376) ;  /* 0x0000019000007945 */ /* 0x000fe80003800000 */
[----:B------:R-:W-:Y:S05]  /*119a0*/  @P0 BRA `(.L_x_2377) ;  /* 0x00000000005c0947 */ /* 0x000fea0003800000 */
[----:B0----5:R-:W4:Y:S01]  /*119b0*/  LDL.LU R21, [R1+0xfc] ;  /* 0x0000fc0001157983 */ /* 0x021f220000300800 */
[----:B-12---:R-:W-:Y:S01]  /*119c0*/  MOV R14, UR5 ;  /* 0x00000005000e7c02 */ /* 0x006fe20008000f00 */
[----:B------:R-:W-:Y:S02]  /*119d0*/  ULDC.64 UR14, c[0x0][0x288] ;  /* 0x0000a200000e7ab9 */ /* 0x000fe40000000a00 */
[----:B------:R-:W2:Y:S04]  /*119e0*/  LDL.LU R19, [R1+0x158] ;  /* 0x0001580001137983 */ /* 0x000ea80000300800 */
[----:B---3--:R-:W3:Y:S04]  /*119f0*/  LDL.LU R18, [R1+0x190] ;  /* 0x0001900001127983 */ /* 0x008ee80000300800 */
[----:B------:R-:W3:Y:S01]  /*11a00*/  LDL.LU R15, [R1+0x15c] ;  /* 0x00015c00010f7983 */ /* 0x000ee20000300800 */
[----:B------:R-:W-:-:S04]  /*11a10*/  IMAD R23, R23, UR14, RZ ;  /* 0x0000000e17177c24 */ /* 0x000fc8000f8e02ff */
[----:B------:R-:W-:Y:S02]  /*11a20*/  IMAD R23, R17, UR15, R23 ;  /* 0x0000000f11177c24 */ /* 0x000fe4000f8e0217 */
[----:B----4-:R-:W-:Y:S01]  /*11a30*/  FFMA.FTZ R14, R21, R14, UR13 ;  /* 0x0000000d150e7e23 */ /* 0x010fe2000801000e */
[----:B------:R-:W-:-:S03]  /*11a40*/  MOV R21, UR5 ;  /* 0x0000000500157c02 */ /* 0x000fc60008000f00 */
[----:B--2---:R-:W-:Y:S01]  /*11a50*/  FFMA.FTZ R22, R8, R19, -R14 ;  /* 0x0000001308167223 */ /* 0x004fe2000001080e */
[----:B------:R-:W-:Y:S01]  /*11a60*/  MOV R14, R2 ;  /* 0x00000002000e7202 */ /* 0x000fe20000000f00 */
[----:B---3--:R-:W-:-:S04]  /*11a70*/  FFMA.FTZ R21, R18, R21, UR13 ;  /* 0x0000000d12157e23 */ /* 0x008fc80008010015 */
[----:B------:R-:W-:Y:S01]  /*11a80*/  FFMA.FTZ R21, R9, R15, -R21 ;  /* 0x0000000f09157223 */ /* 0x000fe20000010815 */
        /* <DEDUP_REMOVED lines=9> */
.L_x_2377:
[----:B------:R-:W-:Y:S05]  /*11b20*/  BSYNC B0 ;  /* 0x0000000000007941 */ /* 0x000fea0003800000 */
.L_x_2376:
[----:B------:R-:W-:Y:S05]  /*11b30*/  @!P5 BRA `(.L_x_2378) ;  /* 0x000000000060d947 */ /* 0x000fea0003800000 */
[----:B-1--4-:R-:W4:Y:S04]  /*11b40*/  LDL R15, [R1+0x154] ;  /* 0x00015400010f7983 */ /* 0x012f280000100800 */
[----:B--2---:R-:W2:Y:S04]  /*11b50*/  LDL R14, [R1+0x150] ;  /* 0x00015000010e7983 */ /* 0x004ea80000100800 */
[----:B------:R-:W3:Y:S04]  /*11b60*/  LDL.LU R19, [R1+0xb0] ;  /* 0x0000b00001137983 */ /* 0x000ee80000300800 */
[----:B0----5:R-:W3:Y:S01]  /*11b70*/  LDL.LU R21, [R1+0xb4] ;  /* 0x0000b40001157983 */ /* 0x021ee20000300800 */
[----:B----4-:R-:W-:Y:S01]  /*11b80*/  FFMA.FTZ R15, R15, R9, R7 ;  /* 0x000000090f0f7223 */ /* 0x010fe20000010007 */
[----:B--2---:R-:W-:-:S03]  /*11b90*/  FFMA.FTZ R14, R14, R8, R6 ;  /* 0x000000080e0e7223 */ /* 0x004fc60000010006 */
[----:B---3--:R-:W-:Y:S01]  /*11ba0*/  FMUL.FTZ R18, R15, -1.4426950216293334961 ;  /* 0xbfb8aa3b0f127820 */ /* 0x008fe20000410000 */
[----:B------:R-:W-:-:S05]  /*11bb0*/  FMUL.FTZ R17, R14, -1.4426950216293334961 ;  /* 0xbfb8aa3b0e117820 */ /* 0x000fca0000410000 */
[----:B------:R-:W0:Y:S08]  /*11bc0*/  MUFU.EX2 R18, R18 ;  /* 0x0000001200127308 */ /* 0x000e300000000800 */
[----:B------:R-:W1:Y:S01]  /*11bd0*/  MUFU.EX2 R17, R17 ;  /* 0x0000001100117308 */ /* 0x000e620000000800 */
[----:B0-----:R-:W-:Y:S01]  /*11be0*/  FADD.FTZ R18, R18, 1 ;  /* 0x3f80000012127421 */ /* 0x001fe20000010000 */
[----:B-1----:R-:W-:-:S06]  /*11bf0*/  FADD.FTZ R17, R17, 1 ;  /* 0x3f80000011117421 */ /* 0x002fcc0000010000 */
[----:B------:R-:W0:Y:S08]  /*11c00*/  MUFU.RCP R18, R18 ;  /* 0x0000001200127308 */ /* 0x000e300000001000 */
[----:B------:R-:W1:Y:S01]  /*11c10*/  MUFU.RCP R17, R17 ;  /* 0x0000001100117308 */ /* 0x000e620000001000 */
[----:B0-----:R-:W-:Y:S01]  /*11c20*/  FMUL.FTZ R21, R21, R18 ;  /* 0x0000001215157220 */ /* 0x001fe20000410000 */
[----:B------:R-:W-:Y:S01]  /*11c30*/  FADD.FTZ R18, -R18, 1 ;  /* 0x3f80000012127421 */ /* 0x000fe20000010100 */
[----:B-1----:R-:W-:Y:S01]  /*11c40*/  FMUL.FTZ R19, R19, R17 ;  /* 0x0000001113137220 */ /* 0x002fe20000410000 */
[----:B------:R-:W-:-:S02]  /*11c50*/  FADD.FTZ R17, -R17, 1 ;  /* 0x3f80000011117421 */ /* 0x000fc40000010100 */
[----:B------:R-:W-:Y:S02]  /*11c60*/  FFMA.FTZ R18, R15, R18, 1 ;  /* 0x3f8000000f127423 */ /* 0x000fe40000010012 */
[----:B------:R-:W-:Y:S02]  /*11c70*/  FFMA.FTZ R17, R14, R17, 1 ;  /* 0x3f8000000e117423 */ /* 0x000fe40000010011 */
[----:B------:R-:W-:Y:S02]  /*11c80*/  FMUL.FTZ R14, R21, R18 ;  /* 0x00000012150e7220 */ /* 0x000fe40000410000 */
[----:B------:R-:W-:-:S03]  /*11c90*/  FMUL.FTZ R15, R19, R17 ;  /* 0x00000011130f7220 */ /* 0x000fc60000410000 */
[----:B------:R0:W-:Y:S04]  /*11ca0*/  STL [R1+0xb4], R14 ;  /* 0x0000b40e01007387 */ /* 0x0001e80000100800 */
[----:B------:R0:W-:Y:S02]  /*11cb0*/  STL [R1+0xb0], R15 ;  /* 0x0000b00f01007387 */ /* 0x0001e40000100800 */
.L_x_2378:
[----:B------:R-:W-:Y:S04]  /*11cc0*/  BSSY B0, `(.L_x_2379) ;  /* 0x0000019000007945 */ /* 0x000fe80003800000 */
[----:B------:R-:W-:Y:S05]  /*11cd0*/  @P2 BRA `(.L_x_2380) ;  /* 0x00000000005c2947 */ /* 0x000fea0003800000 */
[----:B01--4-:R-:W4:Y:S01]  /*11ce0*/  LDL.LU R15, [R1+0x150] ;  /* 0x00015000010f7983 */ /* 0x013f220000300800 */
[----:B------:R-:W-:Y:S01]  /*11cf0*/  MOV R17, UR5 ;  /* 0x0000000500117c02 */ /* 0x000fe20008000f00 */
[----:B------:R-:W-:Y:S02]  /*11d00*/  ULDC.64 UR14, c[0x0][0x288] ;  /* 0x0000a200000e7ab9 */ /* 0x000fe40000000a00 */
[----:B--2---:R-:W2:Y:S04]  /*11d10*/  LDL.LU R14, [R1+0x154] ;  /* 0x00015400010e7983 */ /* 0x004ea80000300800 */
[----:B-----5:R-:W2:Y:S04]  /*11d20*/  LDL.LU R22, [R1+0xb0] ;  /* 0x0000b00001167983 */ /* 0x020ea80000300800 */
[----:B------:R-:W2:Y:S01]  /*11d30*/  LDL.LU R21, [R1+0xb4] ;  /* 0x0000b40001157983 */ /* 0x000ea20000300800 */
[----:B------:R-:W-:Y:S01]  /*11d40*/  MOV R19, UR5 ;  /* 0x0000000500137c02 */ /* 0x000fe20008000f00 */
[----:B---3--:R-:W-:-:S02]  /*11d50*/  IMAD R18, R26, UR14, RZ ;  /* 0x0000000e1a127c24 */ /* 0x008fc4000f8e02ff */
[----:B----4-:R-:W-:Y:S01]  /*11d60*/  FFMA.FTZ R17, R15, R17, UR13 ;  /* 0x0000000d0f117e23 */ /* 0x010fe20008010011 */
[----:B------:R-:W-:Y:S01]  /*11d70*/  MOV R15, R5 ;  /* 0x00000005000f7202 */ /* 0x000fe20000000f00 */
[----:B--2---:R-:W-:Y:S01]  /*11d80*/  FFMA.FTZ R19, R14, R19, UR13 ;  /* 0x0000000d0e137e23 */ /* 0x004fe20008010013 */
[----:B------:R-:W-:Y:S01]  /*11d90*/  MOV R14, R2 ;  /* 0x00000002000e7202 */ /* 0x000fe20000000f00 */
[----:B------:R-:W-:-:S04]  /*11da0*/  FFMA.FTZ R17, R8, R22, -R17 ;  /* 0x0000001608117223 */ /* 0x000fc80000010811 */
        /* <DEDUP_REMOVED lines=10> */
.L_x_2380:
[----:B------:R-:W-:Y:S05]  /*11e50*/  BSYNC B0 ;  /* 0x0000000000007941 */ /* 0x000fea0003800000 */
.L_x_2379:
[----:B------:R-:W-:Y:S05]  /*11e60*/  @!P5 BRA `(.L_x_2381) ;  /* 0x000000000060d947 */ /* 0x000fea0003800000 */
[----:B012-4-:R-:W2:Y:S04]  /*11e70*/  LDL R14, [R1+0x1b4] ;  /* 0x0001b400010e7983 */ /* 0x017ea80000100800 */
[----:B------:R-:W4:Y:S04]  /*11e80*/  LDL R10, [R1+0x194] ;  /* 0x00019400010a7983 */ /* 0x000f280000100800 */
[----:B-----5:R-:W3:Y:S04]  /*11e90*/  LDL.LU R22, [R1+0x178] ;  /* 0x0001780001167983 */ /* 0x020ee80000300800 */
[----:B------:R-:W3:Y:S01]  /*11ea0*/  LDL.LU R21, [R1+0x17c] ;  /* 0x00017c0001157983 */ /* 0x000ee20000300800 */
[----:B--2---:R-:W-:Y:S01]  /*11eb0*/  FFMA.FTZ R14, R14, R9, R7 ;  /* 0x000000090e0e7223 */ /* 0x004fe20000010007 */
[----:B----4-:R-:W-:-:S03]  /*11ec0*/  FFMA.FTZ R10, R10, R8, R6 ;  /* 0x000000080a0a7223 */ /* 0x010fc60000010006 */
[----:B------:R-:W-:Y:S01]  /*11ed0*/  FMUL.FTZ R17, R14, -1.4426950216293334961 ;  /* 0xbfb8aa3b0e117820 */ /* 0x000fe20000410000 */
[----:B------:R-:W-:-:S05]  /*11ee0*/  FMUL.FTZ R15, R10, -1.4426950216293334961 ;  /* 0xbfb8aa3b0a0f7820 */ /* 0x000fca0000410000 */
[----:B------:R-:W0:Y:S08]  /*11ef0*/  MUFU.EX2 R17, R17 ;  /* 0x0000001100117308 */ /* 0x000e300000000800 */
[----:B------:R-:W1:Y:S01]  /*11f00*/  MUFU.EX2 R15, R15 ;  /* 0x0000000f000f7308 */ /* 0x000e620000000800 */
[----:B0-----:R-:W-:Y:S01]  /*11f10*/  FADD.FTZ R17, R17, 1 ;  /* 0x3f80000011117421 */ /* 0x001fe20000010000 */
[----:B-1----:R-:W-:-:S06]  /*11f20*/  FADD.FTZ R15, R15, 1 ;  /* 0x3f8000000f0f7421 */ /* 0x002fcc0000010000 */
[----:B------:R-:W0:Y:S08]  /*11f30*/  MUFU.RCP R17, R17 ;  /* 0x0000001100117308 */ /* 0x000e300000001000 */
[----:B------:R-:W1:Y:S01]  /*11f40*/  MUFU.RCP R15, R15 ;  /* 0x0000000f000f7308 */ /* 0x000e620000001000 */
[----:B0-----:R-:W-:Y:S01]  /*11f50*/  FADD.FTZ R19, -R17, 1 ;  /* 0x3f80000011137421 */ /* 0x001fe20000010100 */
[----:B---3--:R-:W-:-:S03]  /*11f60*/  FMUL.FTZ R17, R21, R17 ;  /* 0x0000001115117220 */ /* 0x008fc60000410000 */
[----:B------:R-:W-:Y:S01]  /*11f70*/  FFMA.FTZ R19, R14, R19, 1 ;  /* 0x3f8000000e137423 */ /* 0x000fe20000010013 */
[----:B-1----:R-:W-:Y:S01]  /*11f80*/  FADD.FTZ R18, -R15, 1 ;  /* 0x3f8000000f127421 */ /* 0x002fe20000010100 */
[----:B------:R-:W-:-:S03]  /*11f90*/  FMUL.FTZ R15, R22, R15 ;  /* 0x0000000f160f7220 */ /* 0x000fc60000410000 */
[----:B------:R-:W-:Y:S01]  /*11fa0*/  FFMA.FTZ R18, R10, R18, 1 ;  /* 0x3f8000000a127423 */ /* 0x000fe20000010012 */
[----:B------:R-:W-:-:S03]  /*11fb0*/  FMUL.FTZ R10, R17, R19 ;  /* 0x00000013110a7220 */ /* 0x000fc60000410000 */
[----:B------:R-:W-:Y:S02]  /*11fc0*/  FMUL.FTZ R14, R15, R18 ;  /* 0x000000120f0e7220 */ /* 0x000fe40000410000 */
[----:B------:R0:W-:Y:S04]  /*11fd0*/  STL [R1+0x17c], R10 ;  /* 0x00017c0a01007387 */ /* 0x0001e80000100800 */
[----:B------:R0:W-:Y:S02]  /*11fe0*/  STL [R1+0x178], R14 ;  /* 0x0001780e01007387 */ /* 0x0001e40000100800 */
.L_x_2381:
[----:B------:R-:W-:Y:S04]  /*11ff0*/  BSSY B0, `(.L_x_2382) ;  /* 0x0000019000007945 */ /* 0x000fe80003800000 */
[----:B------:R-:W-:Y:S05]  /*12000*/  @P3 BRA `(.L_x_2383) ;  /* 0x00000000005c3947 */ /* 0x000fea0003800000 */
[----:B012-4-:R-:W2:Y:S01]  /*12010*/  LDL.LU R14, [R1+0x194] ;  /* 0x00019400010e7983 */ /* 0x017ea20000300800 */
[----:B------:R-:W-:Y:S01]  /*12020*/  MOV R10, UR5 ;  /* 0x00000005000a7c02 */ /* 0x000fe20008000f00 */
[----:B------:R-:W-:Y:S02]  /*12030*/  ULDC.64 UR14, c[0x0][0x288] ;  /* 0x0000a200000e7ab9 */ /* 0x000fe40000000a00 */
[----:B-----5:R-:W4:Y:S04]  /*12040*/  LDL.LU R22, [R1+0x1b4] ;  /* 0x0001b40001167983 */ /* 0x020f280000300800 */
[----:B------:R-:W4:Y:S04]  /*12050*/  LDL.LU R21, [R1+0x178] ;  /* 0x0001780001157983 */ /* 0x000f280000300800 */
[----:B------:R-:W4:Y:S01]  /*12060*/  LDL.LU R19, [R1+0x17c] ;  /* 0x00017c0001137983 */ /* 0x000f220000300800 */
[----:B------:R-:W-:Y:S01]  /*12070*/  MOV R15, R5 ;  /* 0x00000005000f7202 */ /* 0x000fe20000000f00 */
[----:B---3--:R-:W-:Y:S01]  /*12080*/  IMAD R18, R25, UR14, RZ ;  /* 0x0000000e19127c24 */ /* 0x008fe2000f8e02ff */
[----:B------:R-:W-:-:S03]  /*12090*/  MOV R17, UR5 ;  /* 0x0000000500117c02 */ /* 0x000fc60008000f00 */
[----:B------:R-:W-:Y:S02]  /*120a0*/  IMAD R18, R11, UR15, R18 ;  /* 0x0000000f0b127c24 */ /* 0x000fe4000f8e0212 */
[----:B--2---:R-:W-:Y:S01]  /*120b0*/  FFMA.FTZ R10, R14, R10, UR13 ;  /* 0x0000000d0e0a7e23 */ /* 0x004fe2000801000a */
[----:B------:R-:W-:Y:S01]  /*120c0*/  MOV R14, R2 ;  /* 0x00000002000e7202 */ /* 0x000fe20000000f00 */
[----:B----4-:R-:W-:-:S04]  /*120d0*/  FFMA.FTZ R17, R22, R17, UR13 ;  /* 0x0000000d16117e23 */ /* 0x010fc80008010011 */
[----:B------:R-:W-:Y:S01]  /*120e0*/  IMAD.WIDE.U32 R14, R11, UR14, R14 ;  /* 0x0000000e0b0e7c25 */ /* 0x000fe2000f8e000e */
[----:B------:R-:W-:-:S03]  /*120f0*/  ULDC.64 UR14, c[0x0][0x210] ;  /* 0x00008400000e7ab9 */ /* 0x000fc60000000a00 */
[----:B------:R-:W-:Y:S01]  /*12100*/  FFMA.FTZ R11, R8, R21, -R10 ;  /* 0x00000015080b7223 */ /* 0x000fe2000001080a */
[C---:B------:R-:W-:Y:S01]  /*12110*/  LEA R10, P0, R14.reuse, UR14, 0x2 ;  /* 0x0000000e0e0a7c11 */ /* 0x040fe2000f8010ff */
[----:B------:R-:W-:Y:S01]  /*12120*/  FFMA.FTZ R17, R9, R19, -R17 ;  /* 0x0000001309117223 */ /* 0x000fe20000010811 */
[----:B------:R-:W-:Y:S01]  /*12130*/  IADD3 R15, R15, R18, RZ ;  /* 0x000000120f0f7210 */ /* 0x000fe20007ffe0ff */
[----:B------:R-:W-:Y:S02]  /*12140*/  FMUL.FTZ R18, R11, UR26 ;  /* 0x0000001a0b127c20 */ /* 0x000fe40008410000 */
[----:B------:R-:W-:Y:S01]  /*12150*/  FMUL.FTZ R19, R17, UR26 ;  /* 0x0000001a11137c20 */ /* 0x000fe20008410000 */
[----:B------:R-:W-:-:S05]  /*12160*/  LEA.HI.X R11, R14, UR15, R15, 0x2, P0 ;  /* 0x0000000f0e0b7c11 */ /* 0x000fca00080f140f */
[----:B------:R0:W-:Y:S02]  /*12170*/  STG.E.64 desc[UR22][R10.64], R18 ;  /* 0x000000120a007986 */ /* 0x0001e4000c101b16 */
.L_x_2383:
[----:B------:R-:W-:Y:S05]  /*12180*/  BSYNC B0 ;  /* 0x0000000000007941 */ /* 0x000fea0003800000 */
.L_x_2382:
[----:B------:R-:W-:Y:S05]  /*12190*/  @!P5 BRA `(.L_x_2384) ;  /* 0x000000000060d947 */ /* 0x000fea0003800000 */
[----:B0-----:R-:W2:Y:S04]  /*121a0*/  LDL R10, [R1+0x200] ;  /* 0x00020000010a7983 */ /* 0x001ea80000100800 */
[----:B------:R-:W3:Y:S04]  /*121b0*/  LDL R11, [R1+0x1a8] ;  /* 0x0001a800010b7983 */ /* 0x000ee80000100800 */
[----:B-----5:R-:W3:Y:S04]  /*121c0*/  LDL.LU R21, [R1+0x180] ;  /* 0x0001800001157983 */ /* 0x020ee80000300800 */
[----:B-1--4-:R-:W4:Y:S01]  /*121d0*/  LDL.LU R19, [R1+0x184] ;  /* 0x0001840001137983 */ /* 0x012f220000300800 */
[----:B--2---:R-:W-:Y:S01]  /*121e0*/  FFMA.FTZ R14, R10, R9, R7 ;  /* 0x000000090a0e7223 */ /* 0x004fe20000010007 */
[----:B---3--:R-:W-:-:S03]  /*121f0*/  FFMA.FTZ R15, R11, R8, R6 ;  /* 0x000000080b0f7223 */ /* 0x008fc60000010006 */
        /* <DEDUP_REMOVED lines=9> */
[----:B----4-:R-:W-:-:S03]  /*12290*/  FMUL.FTZ R17, R19, R17 ;  /* 0x0000001113117220 */ /* 0x010fc60000410000 */
        /* <DEDUP_REMOVED lines=8> */
.L_x_2384:
[----:B------:R-:W-:Y:S04]  /*12320*/  BSSY B0, `(.L_x_2385) ;  /* 0x0000019000007945 */ /* 0x000fe80003800000 */
[----:B------:R-:W-:Y:S05]  /*12330*/  @P4 BRA `(.L_x_2386) ;  /* 0x00000000005c4947 */ /* 0x000fea0003800000 */
[----:B0-----:R-:W2:Y:S01]  /*12340*/  LDL.LU R10, [R1+0x1a8] ;  /* 0x0001a800010a7983 */ /* 0x001ea20000300800 */
[----:B------:R-:W-:Y:S01]  /*12350*/  MOV R17, UR5 ;  /* 0x0000000500117c02 */ /* 0x000fe20008000f00 */
[----:B------:R-:W-:Y:S02]  /*12360*/  ULDC.64 UR14, c[0x0][0x288] ;  /* 0x0000a200000e7ab9 */ /* 0x000fe40000000a00 */
[----:B-----5:R-:W2:Y:S04]  /*12370*/  LDL.LU R21, [R1+0x200] ;  /* 0x0002000001157983 */ /* 0x020ea80000300800 */
[----:B-1--4-:R-:W4:Y:S04]  /*12380*/  LDL.LU R19, [R1+0x180] ;  /* 0x0001800001137983 */ /* 0x012f280000300800 */
[----:B---3--:R-:W3:Y:S01]  /*12390*/  LDL.LU R18, [R1+0x184] ;  /* 0x0001840001127983 */ /* 0x008ee20000300800 */
[----:B------:R-:W-:Y:S01]  /*123a0*/  MOV R11, R5 ;  /* 0x00000005000b7202 */ /* 0x000fe20000000f00 */
[----:B------:R-:W-:Y:S01]  /*123b0*/  IMAD R15, R24, UR14, RZ ;  /* 0x0000000e180f7c24 */ /* 0x000fe2000f8e02ff */
[----:B--2---:R-:W-:-:S03]  /*123c0*/  MOV R14, UR5 ;  /* 0x00000005000e7c02 */ /* 0x004fc60008000f00 */
[----:B------:R-:W-:Y:S02]  /*123d0*/  IMAD R15, R12, UR15, R15 ;  /* 0x0000000f0c0f7c24 */ /* 0x000fe4000f8e020f */
[----:B------:R-:W-:Y:S01]  /*123e0*/  FFMA.FTZ R17, R10, R17, UR13 ;  /* 0x0000000d0a117e23 */ /* 0x000fe20008010011 */
[----:B------:R-:W-:-:S05]  /*123f0*/  MOV R10, R2 ;  /* 0x00000002000a7202 */ /* 0x000fca0000000f00 */
[----:B------:R-:W-:-:S04]  /*12400*/  IMAD.WIDE.U32 R10, R12, UR14, R10 ;  /* 0x0000000e0c0a7c25 */ /* 0x000fc8000f8e000a */
[----:B------:R-:W-:Y:S01]  /*12410*/  FFMA.FTZ R12, R21, R14, UR13 ;  /* 0x0000000d150c7e23 */ /* 0x000fe2000801000e */
[----:B------:R-:W-:Y:S01]  /*12420*/  ULDC.64 UR14, c[0x0][0x210] ;  /* 0x00008400000e7ab9 */ /* 0x000fe20000000a00 */
[----:B----4-:R-:W-:Y:S01]  /*12430*/  FFMA.FTZ R17, R8, R19, -R17 ;  /* 0x0000001308117223 */ /* 0x010fe20000010811 */
[----:B------:R-:W-:Y:S01]  /*12440*/  LEA R14, P0, R10, UR14, 0x2 ;  /* 0x0000000e0a0e7c11 */ /* 0x000fe2000f8010ff */
[----:B---3--:R-:W-:Y:S01]  /*12450*/  FFMA.FTZ R12, R9, R18, -R12 ;  /* 0x00000012090c7223 */ /* 0x008fe2000001080c */
[----:B------:R-:W-:Y:S01]  /*12460*/  IADD3 R15, R11, R15, RZ ;  /* 0x0000000f0b0f7210 */ /* 0x000fe20007ffe0ff */
[----:B------:R-:W-:Y:S02]  /*12470*/  FMUL.FTZ R18, R17, UR26 ;  /* 0x0000001a11127c20 */ /* 0x000fe40008410000 */
[----:B------:R-:W-:Y:S01]  /*12480*/  FMUL.FTZ R19, R12, UR26 ;  /* 0x0000001a0c137c20 */ /* 0x000fe20008410000 */
[----:B------:R-:W-:-:S05]  /*12490*/  LEA.HI.X R15, R10, UR15, R15, 0x2, P0 ;  /* 0x0000000f0a0f7c11 */ /* 0x000fca00080f140f */
[----:B------:R0:W-:Y:S02]  /*124a0*/  STG.E.64 desc[UR22][R14.64], R18 ;  /* 0x000000120e007986 */ /* 0x0001e4000c101b16 */
.L_x_2386:
[----:B------:R-:W-:Y:S05]  /*124b0*/  BSYNC B0 ;  /* 0x0000000000007941 */ /* 0x000fea0003800000 */
.L_x_2385:
[----:B-----5:R0:W5:Y:S04]  /*124c0*/  LDL R29, [R1+0x1ac] ;  /* 0x0001ac00011d7983 */ /* 0x0201680000100800 */
[----:B------:R0:W5:Y:S04]  /*124d0*/  LDL R28, [R1+0x1f0] ;  /* 0x0001f000011c7983 */ /* 0x0001680000100800 */
[----:B------:R1:W5:Y:S04]  /*124e0*/  LDL R27, [R1+0x198] ;  /* 0x00019800011b7983 */ /* 0x0003680000100800 */
[----:B------:R1:W5:Y:S01]  /*124f0*/  LDL R25, [R1+0x19c] ;  /* 0x00019c0001197983 */ /* 0x0003620000100800 */
[----:B0-----:R-:W-:-:S02]  /*12500*/  IADD3 R10, R16, 0x1d0, RZ ;  /* 0x000001d0100a7810 */ /* 0x001fc40007ffe0ff */
[C---:B------:R-:W-:Y:S02]  /*12510*/  IADD3 R11, R16.reuse, 0x1e0, RZ ;  /* 0x000001e0100b7810 */ /* 0x040fe40007ffe0ff */
[C---:B------:R-:W-:Y:S02]  /*12520*/  IADD3 R17, R16.reuse, 0x1f0, RZ ;  /* 0x000001f010117810 */ /* 0x040fe40007ffe0ff */
[C---:B------:R-:W-:Y:S02]  /*12530*/  IADD3 R12, R16.reuse, 0x1b0, RZ ;  /* 0x000001b0100c7810 */ /* 0x040fe40007ffe0ff */
        /* <DEDUP_REMOVED lines=24> */
[----:B-1----:R-:W-:-:S12]  /*126c0*/  @!P5 BRA `(.L_x_2387) ;  /* 0x000000000050d947 */ /* 0x002fd80003800000 */
[----:B-----5:R-:W-:Y:S01]  /*126d0*/  FFMA.FTZ R12, R28, R9, R7 ;  /* 0x000000091c0c7223 */ /* 0x020fe20000010007 */
[----:B--2-4-:R-:W-:-:S03]  /*126e0*/  FFMA.FTZ R14, R29, R8, R6 ;  /* 0x000000081d0e7223 */ /* 0x014fc60000010006 */
[----:B------:R-:W-:Y:S01]  /*126f0*/  FMUL.FTZ R15, R12, -1.4426950216293334961 ;  /* 0xbfb8aa3b0c0f7820 */ /* 0x000fe20000410000 */
[----:B---3--:R-:W-:-:S05]  /*12700*/  FMUL.FTZ R18, R14, -1.4426950216293334961 ;  /* 0xbfb8aa3b0e127820 */ /* 0x008fca0000410000 */
        /* <DEDUP_REMOVED lines=13> */
[----:B------:R0:W-:Y:S01]  /*127e0*/  STL [R1+0x19c], R25 ;  /* 0x00019c1901007387 */ /* 0x0001e20000100800 */
[----:B------:R-:W-:-:S05]  /*127f0*/  FMUL.FTZ R27, R21, R18 ;  /* 0x00000012151b7220 */ /* 0x000fca0000410000 */
[----:B------:R0:W-:Y:S02]  /*12800*/  STL [R1+0x198], R27 ;  /* 0x0001981b01007387 */ /* 0x0001e40000100800 */
.L_x_2387:
[----:B------:R-:W-:Y:S04]  /*12810*/  BSSY B0, `(.L_x_2388) ;  /* 0x0000017000007945 */ /* 0x000fe80003800000 */
[----:B------:R-:W-:Y:S05]  /*12820*/  @P6 BRA `(.L_x_2389) ;  /* 0x0000000000546947 */ /* 0x000fea0003800000 */
[----:B--2-4-:R-:W-:Y:S01]  /*12830*/  IADD3 R14, R16, 0x1b0, RZ ;  /* 0x000001b0100e7810 */ /* 0x014fe20007ffe0ff */
[----:B------:R-:W-:Y:S01]  /*12840*/  ULDC.64 UR6, c[0x0][0x288] ;  /* 0x0000a20000067ab9 */ /* 0x000fe20000000a00 */
[----:B------:R-:W-:Y:S02]  /*12850*/  MOV R15, R5 ;  /* 0x00000005000f7202 */ /* 0x000fe40000000f00 */
[----:B------:R-:W-:Y:S02]  /*12860*/  SHF.R.S32.HI R14, RZ, 0x1f, R14 ;  /* 0x0000001fff0e7819 */ /* 0x000fe4000001140e */
[----:B------:R-:W-:Y:S02]  /*12870*/  MOV R12, UR5 ;  /* 0x00000005000c7c02 */ /* 0x000fe40008000f00 */
[----:B---3--:R-:W-:Y:S01]  /*12880*/  MOV R18, UR5 ;  /* 0x0000000500127c02 */ /* 0x008fe20008000f00 */
[----:B------:R-:W-:Y:S01]  /*12890*/  IMAD R19, R14, UR6, RZ ;  /* 0x000000060e137c24 */ /* 0x000fe2000f8e02ff */
[----:B------:R-:W-:Y:S01]  /*128a0*/  MOV R14, R2 ;  /* 0x00000002000e7202 */ /* 0x000fe20000000f00 */
[----:B-----5:R-:W-:-:S02]  /*128b0*/  FFMA.FTZ R12, R29, R12, UR13 ;  /* 0x0000000d1d0c7e23 */ /* 0x020fc4000801000c */
[----:B------:R-:W-:Y:S02]  /*128c0*/  FFMA.FTZ R18, R28, R18, UR13 ;  /* 0x0000000d1c127e23 */ /* 0x000fe40008010012 */
[----:B------:R-:W-:-:S04]  /*128d0*/  IMAD.WIDE.U32 R14, R13, UR6, R14 ;  /* 0x000000060d0e7c25 */ /* 0x000fc8000f8e000e */
[----:B------:R-:W-:Y:S01]  /*128e0*/  IMAD R13, R13, UR7, R19 ;  /* 0x000000070d0d7c24 */ /* 0x000fe2000f8e0213 */
[----:B------:R-:W-:Y:S01]  /*128f0*/  ULDC.64 UR6, c[0x0][0x210] ;  /* 0x0000840000067ab9 */ /* 0x000fe20000000a00 */
[----:B------:R-:W-:Y:S01]  /*12900*/  FFMA.FTZ R19, R8, R27, -R12 ;  /* 0x0000001b08137223 */ /* 0x000fe2000001080c */
[C---:B------:R-:W-:Y:S02]  /*12910*/  LEA R12, P6, R14.reuse, UR6, 0x2 ;  /* 0x000000060e0c7c11 */ /* 0x040fe4000f8c10ff */
[----:B------:R-:W-:Y:S01]  /*12920*/  IADD3 R13, R15, R13, RZ ;  /* 0x0000000d0f0d7210 */ /* 0x000fe20007ffe0ff */
[----:B------:R-:W-:Y:S01]  /*12930*/  FFMA.FTZ R15, R9, R25, -R18 ;  /* 0x00000019090f7223 */ /* 0x000fe20000010812 */
[----:B------:R-:W-:Y:S02]  /*12940*/  FMUL.FTZ R18, R19, UR26 ;  /* 0x0000001a13127c20 */ /* 0x000fe40008410000 */
[----:B------:R-:W-:Y:S01]  /*12950*/  LEA.HI.X R13, R14, UR7, R13, 0x2, P6 ;  /* 0x000000070e0d7c11 */ /* 0x000fe2000b0f140d */
[----:B------:R-:W-:-:S05]  /*12960*/  FMUL.FTZ R19, R15, UR26 ;  /* 0x0000001a0f137c20 */ /* 0x000fca0008410000 */
[----:B------:R1:W-:Y:S02]  /*12970*/  STG.E.64 desc[UR22][R12.64], R18 ;  /* 0x000000120c007986 */ /* 0x0003e4000c101b16 */
.L_x_2389:
[----:B------:R-:W-:Y:S05]  /*12980*/  BSYNC B0 ;  /* 0x0000000000007941 */ /* 0x000fea0003800000 */
.L_x_2388:
[----:B------:R-:W-:Y:S05]  /*12990*/  @!P5 BRA `(.L_x_2390) ;  /* 0x000000000060d947 */ /* 0x000fea0003800000 */
[----:B-1----:R-:W2:Y:S04]  /*129a0*/  LDL R13, [R1+0x1f8] ;  /* 0x0001f800010d7983 */ /* 0x002ea80000100800 */
[----:B------:R-:W3:Y:S04]  /*129b0*/  LDL R12, [R1+0x1c4] ;  /* 0x0001c400010c7983 */ /* 0x000ee80000100800 */
[----:B0----5:R-:W4:Y:S04]  /*129c0*/  LDL.LU R25, [R1+0x168] ;  /* 0x0001680001197983 */ /* 0x021f280000300800 */
[----:B------:R-:W4:Y:S01]  /*129d0*/  LDL.LU R21, [R1+0x16c] ;  /* 0x00016c0001157983 */ /* 0x000f220000300800 */
[----:B--2---:R-:W-:Y:S01]  /*129e0*/  FFMA.FTZ R13, R13, R9, R7 ;  /* 0x000000090d0d7223 */ /* 0x004fe20000010007 */
[----:B---3--:R-:W-:-:S03]  /*129f0*/  FFMA.FTZ R12, R12, R8, R6 ;  /* 0x000000080c0c7223 */ /* 0x008fc60000010006 */
[----:B----4-:R-:W-:Y:S01]  /*12a00*/  FMUL.FTZ R15, R13, -1.4426950216293334961 ;  /* 0xbfb8aa3b0d0f7820 */ /* 0x010fe20000410000 */
        /* <DEDUP_REMOVED lines=17> */
.L_x_2390:
[----:B------:R-:W-:Y:S04]  /*12b20*/  BSSY B0, `(.L_x_2391) ;  /* 0x0000019000007945 */ /* 0x000fe80003800000 */
[----:B------:R-:W-:Y:S05]  /*12b30*/  @P0 BRA `(.L_x_2392) ;  /* 0x00000000005c0947 */ /* 0x000fea0003800000 */
[----:B01----:R-:W2:Y:S01]  /*12b40*/  LDL.LU R12, [R1+0x1c4] ;  /* 0x0001c400010c7983 */ /* 0x003ea20000300800 */
[----:B---34-:R-:W-:Y:S01]  /*12b50*/  MOV R18, UR5 ;  /* 0x0000000500127c02 */ /* 0x018fe20008000f00 */
[----:B------:R-:W-:Y:S02]  /*12b60*/  ULDC.64 UR6, c[0x0][0x288] ;  /* 0x0000a20000067ab9 */ /* 0x000fe40000000a00 */
[----:B------:R-:W3:Y:S04]  /*12b70*/  LDL.LU R19, [R1+0x1f8] ;  /* 0x0001f80001137983 */ /* 0x000ee80000300800 */
[----:B-----5:R-:W4:Y:S04]  /*12b80*/  LDL.LU R25, [R1+0x168] ;  /* 0x0001680001197983 */ /* 0x020f280000300800 */
[----:B------:R-:W4:Y:S01]  /*12b90*/  LDL.LU R21, [R1+0x16c] ;  /* 0x00016c0001157983 */ /* 0x000f220000300800 */
[----:B------:R-:W-:Y:S01]  /*12ba0*/  MOV R13, R5 ;  /* 0x00000005000d7202 */ /* 0x000fe20000000f00 */
[----:B------:R-:W-:Y:S01]  /*12bb0*/  IMAD R15, R26, UR6, RZ ;  /* 0x000000061a0f7c24 */ /* 0x000fe2000f8e02ff */
[----:B--2---:R-:W-:-:S03]  /*12bc0*/  MOV R14, UR5 ;  /* 0x00000005000e7c02 */ /* 0x004fc60008000f00 */
[----:B------:R-:W-:Y:S02]  /*12bd0*/  IMAD R15, R20, UR7, R15 ;  /* 0x00000007140f7c24 */ /* 0x000fe4000f8e020f */
[----:B------:R-:W-:Y:S01]  /*12be0*/  FFMA.FTZ R18, R12, R18, UR13 ;  /* 0x0000000d0c127e23 */ /* 0x000fe20008010012 */
[----:B------:R-:W-:Y:S01]  /*12bf0*/  MOV R12, R2 ;  /* 0x00000002000c7202 */ /* 0x000fe20000000f00 */
[----:B---3--:R-:W-:-:S04]  /*12c00*/  FFMA.FTZ R19, R19, R14, UR13 ;  /* 0x0000000d13137e23 */ /* 0x008fc8000801000e */
[----:B------:R-:W-:Y:S01]  /*12c10*/  IMAD.WIDE.U32 R12, R20, UR6, R12 ;  /* 0x00000006140c7c25 */ /* 0x000fe2000f8e000c */
[----:B------:R-:W-:-:S03]  /*12c20*/  ULDC.64 UR6, c[0x0][0x210] ;  /* 0x0000840000067ab9 */ /* 0x000fc60000000a00 */
[----:B----4-:R-:W-:Y:S01]  /*12c30*/  FFMA.FTZ R18, R8, R25, -R18 ;  /* 0x0000001908127223 */ /* 0x010fe20000010812 */
[----:B------:R-:W-:Y:S01]  /*12c40*/  LEA R14, P0, R12, UR6, 0x2 ;  /* 0x000000060c0e7c11 */ /* 0x000fe2000f8010ff */
[----:B------:R-:W-:Y:S01]  /*12c50*/  FFMA.FTZ R19, R9, R21, -R19 ;  /* 0x0000001509137223 */ /* 0x000fe20000010813 */
[----:B------:R-:W-:Y:S01]  /*12c60*/  IADD3 R15, R13, R15, RZ ;  /* 0x0000000f0d0f7210 */ /* 0x000fe20007ffe0ff */
[----:B------:R-:W-:Y:S02]  /*12c70*/  FMUL.FTZ R18, R18, UR26 ;  /* 0x0000001a12127c20 */ /* 0x000fe40008410000 */
[----:B------:R-:W-:Y:S01]  /*12c80*/  FMUL.FTZ R19, R19, UR26 ;  /* 0x0000001a13137c20 */ /* 0x000fe20008410000 */
[----:B------:R-:W-:-:S05]  /*12c90*/  LEA.HI.X R15, R12, UR7, R15, 0x2, P0 ;  /* 0x000000070c0f7c11 */ /* 0x000fca00080f140f */
[----:B------:R0:W-:Y:S02]  /*12ca0*/  STG.E.64 desc[UR22][R14.64], R18 ;  /* 0x000000120e007986 */ /* 0x0001e4000c101b16 */
.L_x_2392:
[----:B------:R-:W-:Y:S05]  /*12cb0*/  BSYNC B0 ;  /* 0x0000000000007941 */ /* 0x000fea0003800000 */
.L_x_2391:
[----:B------:R-:W-:Y:S05]  /*12cc0*/  @!P5 BRA `(.L_x_2393) ;  /* 0x000000000060d947 */ /* 0x000fea0003800000 */
[----:B01----:R-:W2:Y:S04]  /*12cd0*/  LDL R13, [R1+0x1f4] ;  /* 0x0001f400010d7983 */ /* 0x003ea80000100800 */
[----:B------:R-:W3:Y:S04]  /*12ce0*/  LDL R12, [R1+0x1c0] ;  /* 0x0001c000010c7983 */ /* 0x000ee80000100800 */
[----:B------:R-:W4:Y:S04]  /*12cf0*/  LDL.LU R21, [R1+0x128] ;  /* 0x0001280001157983 */ /* 0x000f280000300800 */
        /* <DEDUP_REMOVED lines=21> */
.L_x_2393:
[----:B------:R-:W-:Y:S04]  /*12e50*/  BSSY B0, `(.L_x_2394) ;  /* 0x0000019000007945 */ /* 0x000fe80003800000 */
[----:B------:R-:W-:Y:S05]  /*12e60*/  @P2 BRA `(.L_x_2395) ;  /* 0x00000000005c2947 */ /* 0x000fea0003800000 */
[----:B01----:R-:W2:Y:S01]  /*12e70*/  LDL.LU R12, [R1+0x1c0] ;  /* 0x0001c000010c7983 */ /* 0x003ea20000300800 */
[----:B---34-:R-:W-:Y:S01]  /*12e80*/  MOV R18, UR5 ;  /* 0x0000000500127c02 */ /* 0x018fe20008000f00 */
[----:B------:R-:W-:Y:S02]  /*12e90*/  ULDC.64 UR6, c[0x0][0x288] ;  /* 0x0000a20000067ab9 */ /* 0x000fe40000000a00 */
[----:B------:R-:W3:Y:S04]  /*12ea0*/  LDL.LU R21, [R1+0x1f4] ;  /* 0x0001f40001157983 */ /* 0x000ee80000300800 */
[----:B------:R-:W4:Y:S04]  /*12eb0*/  LDL.LU R20, [R1+0x128] ;  /* 0x0001280001147983 */ /* 0x000f280000300800 */
[----:B------:R-:W4:Y:S01]  /*12ec0*/  LDL.LU R19, [R1+0x12c] ;  /* 0x00012c0001137983 */ /* 0x000f220000300800 */
[----:B------:R-:W-:Y:S01]  /*12ed0*/  MOV R13, R5 ;  /* 0x00000005000d7202 */ /* 0x000fe20000000f00 */
[----:B------:R-:W-:Y:S01]  /*12ee0*/  IMAD R15, R24, UR6, RZ ;  /* 0x00000006180f7c24 */ /* 0x000fe2000f8e02ff */
[----:B--2---:R-:W-:-:S03]  /*12ef0*/  MOV R14, UR5 ;  /* 0x00000005000e7c02 */ /* 0x004fc60008000f00 */
[----:B------:R-:W-:Y:S02]  /*12f00*/  IMAD R15, R10, UR7, R15 ;  /* 0x000000070a0f7c24 */ /* 0x000fe4000f8e020f */
[----:B------:R-:W-:Y:S01]  /*12f10*/  FFMA.FTZ R18, R12, R18, UR13 ;  /* 0x0000000d0c127e23 */ /* 0x000fe20008010012 */
[----:B------:R-:W-:-:S05]  /*12f20*/  MOV R12, R2 ;  /* 0x00000002000c7202 */ /* 0x000fca0000000f00 */
[----:B------:R-:W-:-:S04]  /*12f30*/  IMAD.WIDE.U32 R12, R10, UR6, R12 ;  /* 0x000000060a0c7c25 */ /* 0x000fc8000f8e000c */
[----:B---3--:R-:W-:Y:S01]  /*12f40*/  FFMA.FTZ R10, R21, R14, UR13 ;  /* 0x0000000d150a7e23 */ /* 0x008fe2000801000e */
[----:B------:R-:W-:Y:S01]  /*12f50*/  ULDC.64 UR6, c[0x0][0x210] ;  /* 0x0000840000067ab9 */ /* 0x000fe20000000a00 */
        /* <DEDUP_REMOVED lines=8> */
.L_x_2395:
[----:B------:R-:W-:Y:S05]  /*12fe0*/  BSYNC B0 ;  /* 0x0000000000007941 */ /* 0x000fea0003800000 */
.L_x_2394:
[----:B------:R-:W-:Y:S05]  /*12ff0*/  @!P5 BRA `(.L_x_2396) ;  /* 0x000000000060d947 */ /* 0x000fea0003800000 */
[----:B01----:R-:W2:Y:S04]  /*13000*/  LDL R12, [R1+0xb8] ;  /* 0x0000b800010c7983 */ /* 0x003ea80000100800 */
[----:B------:R-:W3:Y:S04]  /*13010*/  LDL R10, [R1+0xe8] ;  /* 0x0000e800010a7983 */ /* 0x000ee80000100800 */
[----:B------:R-:W3:Y:S04]  /*13020*/  LDL.LU R20, [R1+0xd0] ;  /* 0x0000d00001147983 */ /* 0x000ee80000300800 */
[----:B----4-:R-:W4:Y:S01]  /*13030*/  LDL.LU R19, [R1+0xd4] ;  /* 0x0000d40001137983 */ /* 0x010f220000300800 */
[----:B--2---:R-:W-:Y:S01]  /*13040*/  FFMA.FTZ R12, R12, R9, R7 ;  /* 0x000000090c0c7223 */ /* 0x004fe20000010007 */
[----:B---3--:R-:W-:-:S03]  /*13050*/  FFMA.FTZ R10, R10, R8, R6 ;  /* 0x000000080a0a7223 */ /* 0x008fc60000010006 */
        /* <DEDUP_REMOVED lines=18> */
.L_x_2396:
[----:B------:R-:W-:Y:S04]  /*13180*/  BSSY B0, `(.L_x_2397) ;  /* 0x0000019000007945 */ /* 0x000fe80003800000 */
[----:B------:R-:W-:Y:S05]  /*13190*/  @P3 BRA `(.L_x_2398) ;  /* 0x00000000005c3947 */ /* 0x000fea0003800000 */
[----:B01----:R-:W2:Y:S01]  /*131a0*/  LDL.LU R12, [R1+0xe8] ;  /* 0x0000e800010c7983 */ /* 0x003ea20000300800 */
[----:B----4-:R-:W-:Y:S01]  /*131b0*/  MOV R15, UR5 ;  /* 0x00000005000f7c02 */ /* 0x010fe20008000f00 */
[----:B------:R-:W-:Y:S02]  /*131c0*/  ULDC.64 UR6, c[0x0][0x288] ;  /* 0x0000a20000067ab9 */ /* 0x000fe40000000a00 */
[----:B------:R-:W4:Y:S04]  /*131d0*/  LDL.LU R20, [R1+0xb8] ;  /* 0x0000b80001147983 */ /* 0x000f280000300800 */
[----:B------:R-:W4:Y:S04]  /*131e0*/  LDL.LU R19, [R1+0xd0] ;  /* 0x0000d00001137983 */ /* 0x000f280000300800 */
[----:B---3--:R-:W3:Y:S01]  /*131f0*/  LDL.LU R18, [R1+0xd4] ;  /* 0x0000d40001127983 */ /* 0x008ee20000300800 */
[----:B------:R-:W-:Y:S01]  /*13200*/  MOV R13, R5 ;  /* 0x00000005000d7202 */ /* 0x000fe20000000f00 */
[----:B--2---:R-:W-:Y:S01]  /*13210*/  IMAD R14, R23, UR6, RZ ;  /* 0x00000006170e7c24 */ /* 0x004fe2000f8e02ff */
[----:B------:R-:W-:-:S03]  /*13220*/  MOV R10, UR5 ;  /* 0x00000005000a7c02 */ /* 0x000fc60008000f00 */
[----:B------:R-:W-:Y:S02]  /*13230*/  IMAD R14, R11, UR7, R14 ;  /* 0x000000070b0e7c24 */ /* 0x000fe4000f8e020e */
[----:B------:R-:W-:Y:S01]  /*13240*/  FFMA.FTZ R15, R12, R15, UR13 ;  /* 0x0000000d0c0f7e23 */ /* 0x000fe2000801000f */
[----:B------:R-:W-:-:S05]  /*13250*/  MOV R12, R2 ;  /* 0x00000002000c7202 */ /* 0x000fca0000000f00 */
[----:B------:R-:W-:-:S04]  /*13260*/  IMAD.WIDE.U32 R12, R11, UR6, R12 ;  /* 0x000000060b0c7c25 */ /* 0x000fc8000f8e000c */
[----:B----4-:R-:W-:Y:S01]  /*13270*/  FFMA.FTZ R11, R20, R10, UR13 ;  /* 0x0000000d140b7e23 */ /* 0x010fe2000801000a */
[----:B------:R-:W-:Y:S01]  /*13280*/  ULDC.64 UR6, c[0x0][0x210] ;  /* 0x0000840000067ab9 */ /* 0x000fe20000000a00 */
[----:B------:R-:W-:Y:S01]  /*13290*/  FFMA.FTZ R15, R8, R19, -R15 ;  /* 0x00000013080f7223 */ /* 0x000fe2000001080f */
[----:B------:R-:W-:Y:S01]  /*132a0*/  LEA R10, P0, R12, UR6, 0x2 ;  /* 0x000000060c0a7c11 */ /* 0x000fe2000f8010ff */
[----:B---3--:R-:W-:Y:S01]  /*132b0*/  FFMA.FTZ R18, R9, R18, -R11 ;  /* 0x0000001209127223 */ /* 0x008fe2000001080b */
[----:B------:R-:W-:Y:S01]  /*132c0*/  IADD3 R13, R13, R14, RZ ;  /* 0x0000000e0d0d7210 */ /* 0x000fe20007ffe0ff */
[----:B------:R-:W-:Y:S02]  /*132d0*/  FMUL.FTZ R14, R15, UR26 ;  /* 0x0000001a0f0e7c20 */ /* 0x000fe40008410000 */
[----:B------:R-:W-:Y:S01]  /*132e0*/  FMUL.FTZ R15, R18, UR26 ;  /* 0x0000001a120f7c20 */ /* 0x000fe20008410000 */
[----:B------:R-:W-:-:S05]  /*132f0*/  LEA.HI.X R11, R12, UR7, R13, 0x2, P0 ;  /* 0x000000070c0b7c11 */ /* 0x000fca00080f140d */
[----:B------:R0:W-:Y:S02]  /*13300*/  STG.E.64 desc[UR22][R10.64], R14 ;  /* 0x0000000e0a007986 */ /* 0x0001e4000c101b16 */
.L_x_2398:
[----:B------:R-:W-:Y:S05]  /*13310*/  BSYNC B0 ;  /* 0x0000000000007941 */ /* 0x000fea0003800000 */
.L_x_2397:
[----:B------:R-:W-:Y:S05]  /*13320*/  @!P5 BRA `(.L_x_2399) ;  /* 0x000000000060d947 */ /* 0x000fea0003800000 */
[----:B0-----:R-:W3:Y:S04]  /*13330*/  LDL R11, [R1+0x18] ;  /* 0x00001800010b7983 */ /* 0x001ee80000100800 */
[----:B------:R-:W3:Y:S04]  /*13340*/  LDL R10, [R1+0xcc] ;  /* 0x0000cc00010a7983 */ /* 0x000ee80000100800 */
[----:B----4-:R-:W4:Y:S04]  /*13350*/  LDL.LU R15, [R1+0xa0] ;  /* 0x0000a000010f7983 */ /* 0x010f280000300800 */
[----:B--2---:R-:W2:Y:S01]  /*13360*/  LDL.LU R14, [R1+0xa4] ;  /* 0x0000a400010e7983 */ /* 0x004ea20000300800 */
[----:B---3--:R-:W-:Y:S01]  /*13370*/  FFMA.FTZ R7, R11, R9, R7 ;  /* 0x000000090b077223 */ /* 0x008fe20000010007 */
[----:B------:R-:W-:-:S03]  /*13380*/  FFMA.FTZ R6, R10, R8, R6 ;  /* 0x000000080a067223 */ /* 0x000fc60000010006 */
[----:B------:R-:W-:Y:S01]  /*13390*/  FMUL.FTZ R11, R7, -1.4426950216293334961 ;  /* 0xbfb8aa3b070b7820 */ /* 0x000fe20000410000 */
[----:B------:R-:W-:-:S05]  /*133a0*/  FMUL.FTZ R10, R6, -1.4426950216293334961 ;  /* 0xbfb8aa3b060a7820 */ /* 0x000fca0000410000 */
[----:B------:R-:W0:Y:S08]  /*133b0*/  MUFU.EX2 R11, R11 ;  /* 0x0000000b000b7308 */ /* 0x000e300000000800 */
[----:B------:R-:W3:Y:S01]  /*133c0*/  MUFU.EX2 R10, R10 ;  /* 0x0000000a000a7308 */ /* 0x000ee20000000800 */
[----:B0-----:R-:W-:Y:S01]  /*133d0*/  FADD.FTZ R11, R11, 1 ;  /* 0x3f8000000b0b7421 */ /* 0x001fe20000010000 */
[----:B---3--:R-:W-:-:S06]  /*133e0*/  FADD.FTZ R10, R10, 1 ;  /* 0x3f8000000a0a7421 */ /* 0x008fcc0000010000 */
[----:B------:R-:W1:Y:S08]  /*133f0*/  MUFU.RCP R11, R11 ;  /* 0x0000000b000b7308 */ /* 0x000e700000001000 */
[----:B------:R-:W0:Y:S01]  /*13400*/  MUFU.RCP R10, R10 ;  /* 0x0000000a000a7308 */ /* 0x000e220000001000 */
[----:B-1----:R-:W-:Y:S01]  /*13410*/  FADD.FTZ R13, -R11, 1 ;  /* 0x3f8000000b0d7421 */ /* 0x002fe20000010100 */
[----:B--2---:R-:W-:-:S03]  /*13420*/  FMUL.FTZ R11, R14, R11 ;  /* 0x0000000b0e0b7220 */ /* 0x004fc60000410000 */
[----:B------:R-:W-:Y:S01]  /*13430*/  FFMA.FTZ R13, R7, R13, 1 ;  /* 0x3f800000070d7423 */ /* 0x000fe2000001000d */
[----:B0-----:R-:W-:Y:S01]  /*13440*/  FADD.FTZ R12, -R10, 1 ;  /* 0x3f8000000a0c7421 */ /* 0x001fe20000010100 */
[----:B----4-:R-:W-:-:S03]  /*13450*/  FMUL.FTZ R10, R15, R10 ;  /* 0x0000000a0f0a7220 */ /* 0x010fc60000410000 */
[----:B------:R-:W-:Y:S01]  /*13460*/  FFMA.FTZ R12, R6, R12, 1 ;  /* 0x3f800000060c7423 */ /* 0x000fe2000001000c */
[----:B------:R-:W-:-:S03]  /*13470*/  FMUL.FTZ R6, R11, R13 ;  /* 0x0000000d0b067220 */ /* 0x000fc60000410000 */
[----:B------:R-:W-:Y:S02]  /*13480*/  FMUL.FTZ R7, R10, R12 ;  /* 0x0000000c0a077220 */ /* 0x000fe40000410000 */
[----:B------:R0:W-:Y:S04]  /*13490*/  STL [R1+0xa4], R6 ;  /* 0x0000a40601007387 */ /* 0x0001e80000100800 */
[----:B------:R0:W-:Y:S02]  /*134a0*/  STL [R1+0xa0], R7 ;  /* 0x0000a00701007387 */ /* 0x0001e40000100800 */
.L_x_2399:
[----:B------:R-:W-:Y:S04]  /*134b0*/  BSSY B0, `(.L_x_2400) ;  /* 0x0000018000007945 */ /* 0x000fe80003800000 */
[----:B------:R-:W-:Y:S05]  /*134c0*/  @P4 BRA `(.L_x_2401) ;  /* 0x0000000000584947 */ /* 0x000fea0003800000 */
[----:B01----:R-:W2:Y:S01]  /*134d0*/  LDL.LU R13, [R1+0xcc] ;  /* 0x0000cc00010d7983 */ /* 0x003ea20000300800 */
[----:B------:R-:W-:-:S03]  /*134e0*/  ULDC.64 UR6, c[0x0][0x288] ;  /* 0x0000a20000067ab9 */ /* 0x000fc60000000a00 */
[----:B------:R-:W3:Y:S04]  /*134f0*/  LDL.LU R12, [R1+0x18] ;  /* 0x00001800010c7983 */ /* 0x000ee80000300800 */
[----:B------:R-:W4:Y:S04]  /*13500*/  LDL.LU R11, [R1+0xa0] ;  /* 0x0000a000010b7983 */ /* 0x000f280000300800 */
[----:B------:R-:W4:Y:S01]  /*13510*/  LDL.LU R10, [R1+0xa4] ;  /* 0x0000a400010a7983 */ /* 0x000f220000300800 */
[----:B------:R-:W-:Y:S01]  /*13520*/  MOV R3, R5 ;  /* 0x0000000500037202 */ /* 0x000fe20000000f00 */
[----:B------:R-:W-:Y:S01]  /*13530*/  IMAD R6, R22, UR6, RZ ;  /* 0x0000000616067c24 */ /* 0x000fe2000f8e02ff */
[----:B------:R-:W-:-:S02]  /*13540*/  MOV R7, UR5 ;  /* 0x0000000500077c02 */ /* 0x000fc40008000f00 */
[----:B------:R-:W-:Y:S01]  /*13550*/  MOV R4, UR5 ;  /* 0x0000000500047c02 */ /* 0x000fe20008000f00 */
[----:B------:R-:W-:-:S04]  /*13560*/  IMAD.WIDE.U32 R2, R17, UR6, R2 ;  /* 0x0000000611027c25 */ /* 0x000fc8000f8e0002 */
[----:B------:R-:W-:Y:S01]  /*13570*/  IMAD R17, R17, UR7, R6 ;  /* 0x0000000711117c24 */ /* 0x000fe2000f8e0206 */
[----:B------:R-:W-:-:S04]  /*13580*/  ULDC.64 UR6, c[0x0][0x210] ;  /* 0x0000840000067ab9 */ /* 0x000fc80000000a00 */
[----:B------:R-:W-:Y:S01]  /*13590*/  IADD3 R17, R3, R17, RZ ;  /* 0x0000001103117210 */ /* 0x000fe20007ffe0ff */
[----:B--2---:R-:W-:Y:S01]  /*135a0*/  FFMA.FTZ R7, R13, R7, UR13 ;  /* 0x0000000d0d077e23 */ /* 0x004fe20008010007 */
[----:B---3--:R-:W-:Y:S01]  /*135b0*/  FFMA.FTZ R6, R12, R4, UR13 ;  /* 0x0000000d0c067e23 */ /* 0x008fe20008010004 */
[----:B------:R-:W-:Y:S02]  /*135c0*/  LEA R4, P0, R2, UR6, 0x2 ;  /* 0x0000000602047c11 */ /* 0x000fe4000f8010ff */
[----:B----4-:R-:W-:Y:S02]  /*135d0*/  FFMA.FTZ R7, R8, R11, -R7 ;  /* 0x0000000b08077223 */ /* 0x010fe40000010807 */
[----:B------:R-:W-:Y:S01]  /*135e0*/  LEA.HI.X R5, R2, UR7, R17, 0x2, P0 ;  /* 0x0000000702057c11 */ /* 0x000fe200080f1411 */
[----:B------:R-:W-:Y:S01]  /*135f0*/  FFMA.FTZ R9, R9, R10, -R6 ;  /* 0x0000000a09097223 */ /* 0x000fe20000010806 */
[----:B------:R-:W-:-:S03]  /*13600*/  FMUL.FTZ R6, R7, UR26 ;  /* 0x0000001a07067c20 */ /* 0x000fc60008410000 */
[----:B------:R-:W-:-:S05]  /*13610*/  FMUL.FTZ R7, R9, UR26 ;  /* 0x0000001a09077c20 */ /* 0x000fca0008410000 */
[----:B------:R0:W-:Y:S02]  /*13620*/  STG.E.64 desc[UR22][R4.64], R6 ;  /* 0x0000000604007986 */ /* 0x0001e4000c101b16 */
.L_x_2401:
[----:B------:R-:W-:Y:S05]  /*13630*/  BSYNC B0 ;  /* 0x0000000000007941 */ /* 0x000fea0003800000 */
.L_x_2400:
        /* <DEDUP_REMOVED lines=9> */
.L_x_2255:
        /* <DEDUP_REMOVED lines=19> */
.L_x_2404:
[----:B------:R-:W-:Y:S05]  /*13800*/  BSYNC B0 ;  /* 0x0000000000007941 */ /* 0x000fea0003800000 */
.L_x_2403:
        /* <DEDUP_REMOVED lines=11> */
.L_x_2406:
[----:B------:R-:W2:Y:S04]  /*138c0*/  LDG.E.STRONG.GPU R5, desc[UR22][R2.64] ;  /* 0x0000001602057981 */ /* 0x000ea8000c1ef900 */
[----:B--2---:R-:W-:Y:S01]  /*138d0*/  CCTL.IVALL ;  /* 0x00000000ff00798f */ /* 0x004fe20002000000 */
[----:B------:R-:W-:Y:S05]  /*138e0*/  YIELD ;  /* 0x0000000000007946 */ /* 0x000fea0003800000 */
[----:B------:R-:W-:-:S13]  /*138f0*/  ISETP.NE.AND P0, PT, R5, R4, PT ;  /* 0x000000040500720c */ /* 0x000fda0003f05270 */
[----:B------:R-:W-:Y:S05]  /*13900*/  @P0 BRA `(.L_x_2406) ;  /* 0xfffffffc00ec0947 */ /* 0x000fea000383ffff */
.L_x_2405:
        /* <DEDUP_REMOVED lines=17> */
[----:B-----5:R-:W-:Y:S02]  /*13a20*/  SHF.L.U64.HI R27, R21, 0x2, R20 ;  /* 0x00000002151b7819 */ /* 0x020fe40000010214 */
[----:B------:R-:W-:Y:S01]  /*13a30*/  LEA.HI R23, P0, R13, R8, RZ, 0x1 ;  /* 0x000000080d177211 */ /* 0x000fe200078108ff */
[----:B------:R-:W1:Y:S03]  /*13a40*/  LDC.64 R2, c[0x0][0x220] ;  /* 0x00008800ff027b82 */ /* 0x000e660000000a00 */
[----:B------:R-:W-:-:S02]  /*13a50*/  IADD3.X R8, RZ, R13, RZ, P0, !PT ;  /* 0x0000000dff087210 */ /* 0x000fc400007fe4ff */
[----:B------:R-:W-:Y:S02]  /*13a60*/  MOV R13, R11 ;  /* 0x0000000b000d7202 */ /* 0x000fe40000000f00 */
[--C-:B------:R-:W-:Y:S02]  /*13a70*/  SHF.R.S64 R23, R23, 0x1, R8.reuse ;  /* 0x0000000117177819 */ /* 0x100fe40000001008 */
[----:B------:R-:W-:-:S04]  /*13a80*/  SHF.R.S32.HI R8, RZ, 0x1, R8 ;  /* 0x00000001ff087819 */ /* 0x000fc80000011408 */
[----:B------:R-:W-:-:S07]  /*13a90*/  SHF.L.U64.HI R29, R23, 0x2, R8 ;  /* 0x00000002171d7819 */ /* 0x000fce0000010208 */
.L_x_2407:
[----:B------:R-:W-:-:S04]  /*13aa0*/  LEA R12, P0, R0, UR4, 0x2 ;  /* 0x00000004000c7c11 */ /* 0x000fc8000f8010ff */
[----:B------:R-:W-:Y:S02]  /*13ab0*/  LEA.HI.X R13, R0, UR5, R13, 0x2, P0 ;  /* 0x00000005000d7c11 */ /* 0x000fe400080f140d */
[-C--:B----4-:R-:W-:Y:S02]  /*13ac0*/  LEA R14, P0, R21, R12.reuse, 0x2 ;  /* 0x0000000c150e7211 */ /* 0x090fe400078010ff */
[-C--:B------:R-:W-:Y:S01]  /*13ad0*/  LEA R16, P1, R6, R12.reuse, 0x2 ;  /* 0x0000000c06107211 */ /* 0x080fe200078210ff */
[----:B--2---:R-:W2:Y:S01]  /*13ae0*/  LDG.E R8, desc[UR22][R12.64] ;  /* 0x000000160c087981 */ /* 0x004ea2000c1e1900 */
[----:B------:R-:W-:Y:S02]  /*13af0*/  LEA R10, P2, R23, R12, 0x2 ;  /* 0x0000000c170a7211 */ /* 0x000fe400078410ff */
[----:B------:R-:W-:Y:S02]  /*13b00*/  IADD3.X R15, R13, R27, RZ, P0, !PT ;  /* 0x0000001b0d0f7210 */ /* 0x000fe400007fe4ff */
[----:B------:R-:W-:-:S02]  /*13b10*/  IADD3.X R17, R7, R13, RZ, P1, !PT ;  /* 0x0000000d07117210 */ /* 0x000fc40000ffe4ff */
[----:B------:R-:W-:Y:S01]  /*13b20*/  IADD3.X R11, R13, R29, RZ, P2, !PT ;  /* 0x0000001d0d0b7210 */ /* 0x000fe200017fe4ff */
[----:B------:R-:W2:Y:S04]  /*13b30*/  LDG.E R9, desc[UR22][R14.64] ;  /* 0x000000160e097981 */ /* 0x000ea8000c1e1900 */
[----:B---3--:R-:W3:Y:S04]  /*13b40*/  LDG.E R18, desc[UR22][R16.64] ;  /* 0x0000001610127981 */ /* 0x008ee8000c1e1900 */
        /* <DEDUP_REMOVED lines=12> */
.L_x_2408:
        /* <DEDUP_REMOVED lines=15> */
.L_x_5141:


//--------------------- .text._Z35group_norm_nhwc_bwd_one_pass_kernelI11Fp32IOBf16WLi64ELi84ELi672EEv26Group_norm_nhwc_bwd_params --------------------------
	.section	.text._Z35group_norm_nhwc_bwd_one_pass_kernelI11Fp32IOBf16WLi64ELi84ELi672EEv26Group_norm_nhwc_bwd_params,"ax",@progbits
	.align	128
        .global         _Z35group_norm_nhwc_bwd_one_pass_kernelI11Fp32IOBf16WLi64ELi84ELi672EEv26Group_norm_nhwc_bwd_params
        .type           _Z35group_norm_nhwc_bwd_one_pass_kernelI11Fp32IOBf16WLi64ELi84ELi672EEv26Group_norm_nhwc_bwd_params,@function
        .size           _Z35group_norm_nhwc_bwd_one_pass_kernelI11Fp32IOBf16WLi64ELi84ELi672EEv26Group_norm_nhwc_bwd_params,(.L_x_5142 - _Z35group_norm_nhwc_bwd_one_pass_kernelI11Fp32IOBf16WLi64ELi84ELi672EEv26Group_norm_nhwc_bwd_params)
        .other          _Z35group_norm_nhwc_bwd_one_pass_kernelI11Fp32IOBf16WLi64ELi84ELi672EEv26Group_norm_nhwc_bwd_params,@"STO_CUDA_ENTRY STV_DEFAULT"
_Z35group_norm_nhwc_bwd_one_pass_kernelI11Fp32IOBf16WLi64ELi84ELi672EEv26Group_norm_nhwc_bwd_params:
.text._Z35group_norm_nhwc_bwd_one_pass_kernelI11Fp32IOBf16WLi64ELi84ELi672EEv26Group_norm_nhwc_bwd_params:
        /* <DEDUP_REMOVED lines=27> */
[----:B------:R-:W-:Y:S02]  /*01b0*/  LEA.HI R11, P2, R5, R4, RZ, 0x1 ;  /* 0x00000004050b7211 */ /* 0x000fe400078508ff */
[----:B------:R-:W-:Y:S01]  /*01c0*/  SHF.R.S32.HI R36, RZ, 0x1, R7 ;  /* 0x00000001ff247819 */ /* 0x000fe20000011407 */
[----:B--2---:R-:W-:Y:S01]  /*01d0*/  IMAD R52, R52, UR7, R3 ;  /* 0x0000000734347c24 */ /* 0x004fe2000f8e0203 */
[----:B------:R-:W-:-:S04]  /*01e0*/  SHF.R.S32.HI R3, RZ, 0x1f, R54 ;  /* 0x0000001fff037819 */ /* 0x000fc80000011436 */
[----:B------:R-:W-:Y:S02]  /*01f0*/  LEA.HI R3, R3, R54, RZ, 0x5 ;  /* 0x0000003603037211 */ /* 0x000fe400078f28ff */
[----:B------:R-:W-:Y:S01]  /*0200*/  ISETP.GE.U32.AND P1, PT, R52, UR10, PT ;  /* 0x0000000a34007c0c */ /* 0x000fe2000bf26070 */
[----:B---3--:R-:W-:Y:S01]  /*0210*/  ULEA UR5, UR6, UR5, 0x18 ;  /* 0x0000000506057291 */ /* 0x008fe2000f8ec03f */
[----:B------:R-:W-:Y:S01]  /*0220*/  SHF.R.S32.HI R4, RZ, 0x5, R3 ;  /* 0x00000005ff047819 */ /* 0x000fe20000011403 */
[----:B------:R-:W-:Y:S01]  /*0230*/  ULDC.U8 UR10, c[0x0][0x2a4] ;  /* 0x0000a900000a7ab9 */ /* 0x000fe20000000000 */
[----:B------:R-:W-:Y:S02]  /*0240*/  SHF.R.S64 R3, R0, 0x1, R7 ;  /* 0x0000000100037819 */ /* 0x000fe40000001007 */
[----:B------:R-:W-:Y:S02]  /*0250*/  IADD3.X R0, RZ, R5, RZ, P2, !PT ;  /* 0x00000005ff007210 */ /* 0x000fe400017fe4ff */
[----:B------:R-:W-:-:S02]  /*0260*/  SHF.R.S32.HI R45, RZ, 0x1f, R52 ;  /* 0x0000001fff2d7819 */ /* 0x000fc40000011434 */
[--C-:B------:R-:W-:Y:S02]  /*0270*/  SHF.R.S64 R11, R11, 0x1, R0.reuse ;  /* 0x000000010b0b7819 */ /* 0x100fe40000001000 */
[----:B------:R-:W-:Y:S02]  /*0280*/  ISETP.GE.AND.EX P1, PT, R45, UR11, PT, P1 ;  /* 0x0000000b2d007c0c */ /* 0x000fe4000bf26310 */
        /* <DEDUP_REMOVED lines=8> */
.L_x_2444:
[----:B0-----:R-:W0:Y:S01]  /*0310*/  LDC R8, c[0x0][0x2a0] ;  /* 0x0000a800ff087b82 */ /* 0x001e220000000800 */
[----:B------:R-:W-:Y:S01]  /*0320*/  ISETP.GE.AND P4, PT, R53, RZ, PT ;  /* 0x000000ff3500720c */ /* 0x000fe20003f86270 */
[----:B------:R-:W-:Y:S01]  /*0330*/  ULDC.64 UR14, c[0x0][0x290] ;  /* 0x0000a400000e7ab9 */ /* 0x000fe20000000a00 */
[----:B------:R-:W-:Y:S01]  /*0340*/  SHF.R.S32.HI R43, RZ, 0x1f, R50 ;  /* 0x0000001fff2b7819 */ /* 0x000fe20000011432 */
[----:B------:R-:W-:Y:S01]  /*0350*/  ULDC.64 UR12, c[0x0][0x298] ;  /* 0x0000a600000c7ab9 */ /* 0x000fe20000000a00 */
[----:B------:R-:W-:Y:S02]  /*0360*/  SHF.R.S32.HI R41, RZ, 0x1f, R48 ;  /* 0x0000001fff297819 */ /* 0x000fe40000011430 */
[----:B------:R-:W-:Y:S01]  /*0370*/  SHF.R.S32.HI R39, RZ, 0x1f, R46 ;  /* 0x0000001fff277819 */ /* 0x000fe2000001142e */
[----:B-12---:R-:W1:Y:S08]  /*0380*/  @P1 LDC.64 R20, c[0x0][0x288] ;  /* 0x0000a200ff141b82 */ /* 0x006e700000000a00 */
[----:B------:R-:W2:Y:S01]  /*0390*/  @P1 LDC.64 R16, c[0x0][0x230] ;  /* 0x00008c00ff101b82 */ /* 0x000ea20000000a00 */
[----:B0-----:R-:W-:-:S07]  /*03a0*/  IABS R5, R8 ;  /* 0x0000000800057213 */ /* 0x001fce0000000000 */
[----:B----4-:R-:W0:Y:S01]  /*03b0*/  @P1 LDC.64 R18, c[0x0][0x228] ;  /* 0x00008a00ff121b82 */ /* 0x010e220000000a00 */
[----:B---3--:R-:W3:Y:S07]  /*03c0*/  I2F.RP R0, R5 ;  /* 0x0000000500007306 */ /* 0x008eee0000209400 */
[----:B------:R-:W4:Y:S01]  /*03d0*/  LDC.64 R14, c[0x0][0x248] ;  /* 0x00009200ff0e7b82 */ /* 0x000f220000000a00 */
[----:B---3--:R-:W3:Y:S01]  /*03e0*/  MUFU.RCP R0, R0 ;  /* 0x0000000000007308 */ /* 0x008ee20000001000 */
[----:B----4-:R-:W-:Y:S01]  /*03f0*/  IMAD.WIDE R14, R53, 0x8, R14 ;  /* 0x00000008350e7825 */ /* 0x010fe200078e020e */
[----:B---3--:R-:W-:-:S06]  /*0400*/  IADD3 R6, R0, 0xffffffe, RZ ;  /* 0x0ffffffe00067810 */ /* 0x008fcc0007ffe0ff */
[----:B------:R3:W4:Y:S02]  /*0410*/  F2I.FTZ.U32.TRUNC.NTZ R7, R6 ;  /* 0x0000000600077305 */ /* 0x000724000021f000 */
[----:B---3--:R-:W-:Y:S02]  /*0420*/  MOV R6, RZ ;  /* 0x000000ff00067202 */ /* 0x008fe40000000f00 */
[----:B----4-:R-:W-:-:S05]  /*0430*/  IADD3 R2, RZ, -R7, RZ ;  /* 0x80000007ff027210 */ /* 0x010fca0007ffe0ff */
[----:B------:R-:W-:Y:S01]  /*0440*/  IMAD R9, R2, R5, RZ ;  /* 0x0000000502097224 */ /* 0x000fe200078e02ff */
[----:B------:R-:W-:-:S03]  /*0450*/  IABS R2, R53 ;  /* 0x0000003500027213 */ /* 0x000fc60000000000 */
[----:B------:R-:W-:-:S06]  /*0460*/  IMAD.HI.U32 R7, R7, R9, R6 ;  /* 0x0000000907077227 */ /* 0x000fcc00078e0006 */
[----:B------:R-:W-:-:S05]  /*0470*/  IMAD.HI.U32 R7, R7, R2, RZ ;  /* 0x0000000207077227 */ /* 0x000fca00078e00ff */
[----:B------:R-:W-:-:S05]  /*0480*/  IADD3 R0, -R7, RZ, RZ ;  /* 0x000000ff07007210 */ /* 0x000fca0007ffe1ff */
[----:B------:R-:W-:Y:S01]  /*0490*/  IMAD R0, R5, R0, R2 ;  /* 0x0000000005007224 */ /* 0x000fe200078e0202 */
[----:B------:R-:W-:-:S04]  /*04a0*/  LOP3.LUT R2, R53, R8, RZ, 0x3c, !PT ;  /* 0x0000000835027212 */ /* 0x000fc800078e3cff */
[----:B------:R-:W-:Y:S02]  /*04b0*/  ISETP.GT.U32.AND P2, PT, R5, R0, PT ;  /* 0x000000000500720c */ /* 0x000fe40003f44070 */
[----:B------:R-:W-:-:S11]  /*04c0*/  ISETP.GE.AND P5, PT, R2, RZ, PT ;  /* 0x000000ff0200720c */ /* 0x000fd60003fa6270 */
        /* <DEDUP_REMOVED lines=12> */
[----:B------:R-:W-:Y:S02]  /*0590*/  @!P5 IADD3 R7, -R7, RZ, RZ ;  /* 0x000000ff0707d210 */ /* 0x000fe40007ffe1ff */
[----:B------:R-:W-:Y:S01]  /*05a0*/  ISETP.GE.AND.EX P0, PT, R43, UR15, PT, P0 ;  /* 0x0000000f2b007c0c */ /* 0x000fe2000bf06300 */
[----:B------:R-:W-:Y:S01]  /*05b0*/  IMAD R0, R57, 0x54, RZ ;  /* 0x0000005439007824 */ /* 0x000fe200078e02ff */
[----:B------:R-:W-:Y:S02]  /*05c0*/  SEL R5, R5, R7, !P2 ;  /* 0x0000000705057207 */ /* 0x000fe40005000000 */
[----:B------:R-:W-:Y:S02]  /*05d0*/  ISETP.GT.U32.OR P0, PT, R54, 0x29f, P0 ;  /* 0x0000029f3600780c */ /* 0x000fe40000704470 */
[----:B------:R-:W-:Y:S02]  /*05e0*/  SHF.R.S32.HI R7, RZ, 0x1f, R55 ;  /* 0x0000001fff077819 */ /* 0x000fe40000011437 */
[----:B------:R-:W-:-:S02]  /*05f0*/  IADD3 R58, P2, R55, R0, RZ ;  /* 0x00000000373a7210 */ /* 0x000fc40007f5e0ff */
[----:B------:R-:W-:Y:S02]  /*0600*/  SHF.R.S32.HI R2, RZ, 0x1f, R5 ;  /* 0x0000001fff027819 */ /* 0x000fe40000011405 */
[----:B------:R-:W-:Y:S02]  /*0610*/  LEA.HI.X.SX32 R59, R0, R7, 0x1, P2 ;  /* 0x00000007003b7211 */ /* 0x000fe400010f0eff */
[----:B------:R-:W-:Y:S01]  /*0620*/  ISETP.GE.U32.AND P2, PT, R48, UR14, PT ;  /* 0x0000000e30007c0c */ /* 0x000fe2000bf46070 */
[----:B------:R-:W-:Y:S01]  /*0630*/  IMAD R2, R2, UR12, RZ ;  /* 0x0000000c02027c24 */ /* 0x000fe2000f8e02ff */
[----:B------:R-:W-:Y:S01]  /*0640*/  ISETP.GE.U32.AND P3, PT, R46, UR14, PT ;  /* 0x0000000e2e007c0c */ /* 0x000fe2000bf66070 */
[----:B------:R-:W-:Y:S01]  /*0650*/  IMAD.WIDE.U32 R58, R5, UR12, R58 ;  /* 0x0000000c053a7c25 */ /* 0x000fe2000f8e003a */
[----:B------:R-:W3:Y:S01]  /*0660*/  @!P0 LDC.64 R12, c[0x0][0x288] ;  /* 0x0000a200ff0c8b82 */ /* 0x000ee20000000a00 */
[----:B------:R-:W-:Y:S02]  /*0670*/  ISETP.GE.AND.EX P2, PT, R41, UR15, PT, P2 ;  /* 0x0000000f29007c0c */ /* 0x000fe4000bf46320 */
[----:B------:R-:W-:Y:S01]  /*0680*/  IMAD R61, R5, UR13, R2 ;  /* 0x0000000d053d7c24 */ /* 0x000fe2000f8e0202 */
[----:B------:R-:W-:Y:S01]  /*0690*/  @P1 MOV R60, R58 ;  /* 0x0000003a003c1202 */ /* 0x000fe20000000f00 */
[----:B-1----:R-:W-:Y:S01]  /*06a0*/  @P1 IMAD R2, R45, R20, RZ ;  /* 0x000000142d021224 */ /* 0x002fe200078e02ff */
[----:B------:R-:W-:-:S02]  /*06b0*/  ISETP.GT.U32.OR P2, PT, R54, 0x29f, P2 ;  /* 0x0000029f3600780c */ /* 0x000fc40001744470 */
[----:B------:R-:W-:Y:S01]  /*06c0*/  IADD3 R61, R59, R61, RZ ;  /* 0x0000003d3b3d7210 */ /* 0x000fe20007ffe0ff */
[C---:B------:R-:W-:Y:S01]  /*06d0*/  @P1 IMAD R5, R52.reuse, R21, R2 ;  /* 0x0000001534051224 */ /* 0x040fe200078e0202 */
[----:B------:R-:W-:Y:S01]  /*06e0*/  ISETP.GE.AND.EX P3, PT, R39, UR15, PT, P3 ;  /* 0x0000000f27007c0c */ /* 0x000fe2000bf66330 */
[----:B------:R-:W1:Y:S01]  /*06f0*/  @!P0 LDC.64 R34, c[0x0][0x230] ;  /* 0x00008c00ff228b82 */ /* 0x000e620000000a00 */
[----:B------:R-:W-:Y:S02]  /*0700*/  @P1 IMAD.WIDE.U32 R20, R52, R20, R60 ;  /* 0x0000001434141225 */ /* 0x000fe400078e003c */
[----:B------:R-:W-:-:S03]  /*0710*/  ISETP.GT.U32.OR P3, PT, R54, 0x29f, P3 ;  /* 0x0000029f3600780c */ /* 0x000fc60001f64470 */
[----:B------:R-:W-:Y:S02]  /*0720*/  @P1 IADD3 R21, R21, R5, RZ ;  /* 0x0000000515151210 */ /* 0x000fe40007ffe0ff */
[----:B------:R-:W4:Y:S01]  /*0730*/  @!P2 LDC.64 R8, c[0x0][0x288] ;  /* 0x0000a200ff08ab82 */ /* 0x000f220000000a00 */
[C---:B------:R-:W-:Y:S02]  /*0740*/  @P1 SHF.L.U32 R5, R20.reuse, 0x2, RZ ;  /* 0x0000000214051819 */ /* 0x040fe400000006ff */
[----:B------:R-:W-:Y:S02]  /*0750*/  @P1 SHF.L.U64.HI R20, R20, 0x2, R21 ;  /* 0x0000000214141819 */ /* 0x000fe40000010215 */
[----:B--2---:R-:W-:Y:S01]  /*0760*/  @P1 IADD3 R16, P4, R5, R16, RZ ;  /* 0x0000001005101210 */ /* 0x004fe20007f9e0ff */
[----:B---3--:R-:W-:Y:S01]  /*0770*/  @!P0 IMAD R2, R43, R12, RZ ;  /* 0x0000000c2b028224 */ /* 0x008fe200078e02ff */
[----:B0-----:R-:W-:Y:S01]  /*0780*/  @P1 IADD3 R18, P5, R5, R18, RZ ;  /* 0x0000001205121210 */ /* 0x001fe20007fbe0ff */
[----:B------:R-:W0:Y:S01]  /*0790*/  @!P3 LDC.64 R6, c[0x0][0x288] ;  /* 0x0000a200ff06bb82 */ /* 0x000e220000000a00 */
[----:B------:R-:W-:Y:S01]  /*07a0*/  @P1 IADD3.X R17, R20, R17, RZ, P4, !PT ;  /* 0x0000001114111210 */ /* 0x000fe200027fe4ff */
[----:B------:R-:W-:Y:S01]  /*07b0*/  @!P0 IMAD R5, R50, R13, R2 ;  /* 0x0000000d32058224 */ /* 0x000fe200078e0202 */
[----:B------:R-:W-:-:S02]  /*07c0*/  @P1 IADD3.X R19, R20, R19, RZ, P5, !PT ;  /* 0x0000001314131210 */ /* 0x000fc40002ffe4ff */
[----:B------:R-:W-:Y:S02]  /*07d0*/  @!P0 MOV R20, R58 ;  /* 0x0000003a00148202 */ /* 0x000fe40000000f00 */
[----:B------:R-:W-:Y:S01]  /*07e0*/  @!P0 MOV R21, R61 ;  /* 0x0000003d00158202 */ /* 0x000fe20000000f00 */
[----:B------:R-:W2:Y:S02]  /*07f0*/  @!P0 LDC.64 R62, c[0x0][0x228] ;  /* 0x00008a00ff3e8b82 */ /* 0x000ea40000000a00 */
[----:B------:R-:W-:-:S03]  /*0800*/  @!P0 IMAD.WIDE.U32 R12, R50, R12, R20 ;  /* 0x0000000c320c8225 */ /* 0x000fc600078e0014 */
[----:B------:R3:W2:Y:S01]  /*0810*/  LDG.E.64 R20, desc[UR8][R14.64] ;  /* 0x000000080e147981 */ /* 0x0006a2000c1e1b00 */
[----:B------:R-:W-:Y:S02]  /*0820*/  CS2R R24, SRZ ;  /* 0x0000000000187805 */ /* 0x000fe4000001ff00 */
[----:B------:R-:W2:Y:S01]  /*0830*/  @!P2 LDC.64 R32, c[0x0][0x230] ;  /* 0x00008c00ff20ab82 */ /* 0x000ea20000000a00 */
[----:B------:R-:W-:Y:S01]  /*0840*/  @!P0 IADD3 R13, R13, R5, RZ ;  /* 0x000000050d0d8210 */ /* 0x000fe20007ffe0ff */
[----:B----4-:R-:W-:Y:S01]  /*0850*/  @!P2 IMAD R10, R41, R8, RZ ;  /* 0x00000008290aa224 */ /* 0x010fe200078e02ff */
[C---:B------:R-:W-:Y:S02]  /*0860*/  @!P0 SHF.L.U32 R5, R12.reuse, 0x2, RZ ;  /* 0x000000020c058819 */ /* 0x040fe400000006ff */
[----:B------:R-:W-:Y:S01]  /*0870*/  @!P0 SHF.L.U64.HI R2, R12, 0x2, R13 ;  /* 0x000000020c028819 */ /* 0x000fe2000001020d */
[C---:B------:R-:W-:Y:S01]  /*0880*/  @!P2 IMAD R23, R48.reuse, R9, R10 ;  /* 0x000000093017a224 */ /* 0x040fe200078e020a */
[----:B------:R-:W-:Y:S01]  /*0890*/  @!P2 MOV R12, R58 ;  /* 0x0000003a000ca202 */ /* 0x000fe20000000f00 */
[----:B------:R-:W4:Y:S01]  /*08a0*/  @!P2 LDC.64 R28, c[0x0][0x228] ;  /* 0x00008a00ff1cab82 */ /* 0x000f220000000a00 */
[----:B------:R-:W-:Y:S01]  /*08b0*/  @!P2 MOV R13, R61 ;  /* 0x0000003d000da202 */ /* 0x000fe20000000f00 */
[----:B0-----:R-:W-:Y:S01]  /*08c0*/  @!P3 IMAD R10, R39, R6, RZ ;  /* 0x00000006270ab224 */ /* 0x001fe200078e02ff */
[----:B-1----:R-:W-:Y:S01]  /*08d0*/  @!P0 IADD3 R34, P4, R5, R34, RZ ;  /* 0x0000002205228210 */ /* 0x002fe20007f9e0ff */
[----:B------:R0:W5:Y:S01]  /*08e0*/  @P1 LDG.E.64 R24, desc[UR8][R16.64] ;  /* 0x0000000810181981 */ /* 0x000162000c1e1b00 */
[----:B------:R-:W-:Y:S01]  /*08f0*/  @!P2 IMAD.WIDE.U32 R8, R48, R8, R12 ;  /* 0x000000083008a225 */ /* 0x000fe200078e000c */
[----:B------:R-:W-:-:S02]  /*0900*/  @!P3 MOV R12, R58 ;  /* 0x0000003a000cb202 */ /* 0x000fc40000000f00 */
[----:B------:R-:W1:Y:S01]  /*0910*/  @!P3 LDC.64 R30, c[0x0][0x230] ;  /* 0x00008c00ff1ebb82 */ /* 0x000e620000000a00 */
[----:B------:R-:W-:Y:S01]  /*0920*/  @!P3 MOV R13, R61 ;  /* 0x0000003d000db202 */ /* 0x000fe20000000f00 */
[C---:B---3--:R-:W-:Y:S01]  /*0930*/  @!P3 IMAD R15, R46.reuse, R7, R10 ;  /* 0x000000072e0fb224 */ /* 0x048fe200078e020a */
[----:B--2---:R-:W-:Y:S02]  /*0940*/  @!P0 IADD3 R62, P5, R5, R62, RZ ;  /* 0x0000003e053e8210 */ /* 0x004fe40007fbe0ff */
[----:B------:R-:W-:Y:S01]  /*0950*/  @!P2 IADD3 R5, R9, R23, RZ ;  /* 0x000000170905a210 */ /* 0x000fe20007ffe0ff */
[----:B------:R-:W-:Y:S01]  /*0960*/  @!P3 IMAD.WIDE.U32 R6, R46, R6, R12 ;  /* 0x000000062e06b225 */ /* 0x000fe200078e000c */
[----:B------:R-:W-:Y:S01]  /*0970*/  @!P2 SHF.L.U32 R9, R8, 0x2, RZ ;  /* 0x000000020809a819 */ /* 0x000fe200000006ff */
[----:B------:R-:W2:Y:S01]  /*0980*/  @!P3 LDC.64 R26, c[0x0][0x228] ;  /* 0x00008a00ff1abb82 */ /* 0x000ea20000000a00 */
[----:B------:R-:W-:Y:S02]  /*0990*/  @!P0 IADD3.X R63, R2, R63, RZ, P5, !PT ;  /* 0x0000003f023f8210 */ /* 0x000fe40002ffe4ff */
[----:B------:R-:W-:-:S02]  /*09a0*/  CS2R R12, SRZ ;  /* 0x00000000000c7805 */ /* 0x000fc4000001ff00 */
[----:B------:R-:W-:Y:S02]  /*09b0*/  @!P2 SHF.L.U64.HI R8, R8, 0x2, R5 ;  /* 0x000000020808a819 */ /* 0x000fe40000010205 */
[----:B------:R-:W-:Y:S02]  /*09c0*/  @!P2 IADD3 R32, P5, R9, R32, RZ ;  /* 0x000000200920a210 */ /* 0x000fe40007fbe0ff */
[----:B------:R-:W-:Y:S01]  /*09d0*/  @!P3 IADD3 R7, R7, R15, RZ ;  /* 0x0000000f0707b210 */ /* 0x000fe20007ffe0ff */
[----:B------:R3:W5:Y:S01]  /*09e0*/  @P1 LDG.E.64 R12, desc[UR8][R18.64] ;  /* 0x00000008120c1981 */ /* 0x000762000c1e1b00 */
[----:B------:R-:W-:Y:S02]  /*09f0*/  @!P3 SHF.L.U32 R5, R6, 0x2, RZ ;  /* 0x000000020605b819 */ /* 0x000fe400000006ff */
[----:B----4-:R-:W-:Y:S02]  /*0a00*/  @!P2 IADD3 R28, P6, R9, R28, RZ ;  /* 0x0000001c091ca210 */ /* 0x010fe40007fde0ff */
[----:B------:R-:W-:-:S02]  /*0a10*/  @!P0 IADD3.X R35, R2, R35, RZ, P4, !PT ;  /* 0x0000002302238210 */ /* 0x000fc400027fe4ff */
[----:B------:R-:W-:Y:S02]  /*0a20*/  @!P2 IADD3.X R33, R8, R33, RZ, P5, !PT ;  /* 0x000000210821a210 */ /* 0x000fe40002ffe4ff */
[----:B------:R-:W-:Y:S02]  /*0a30*/  @!P3 SHF.L.U64.HI R6, R6, 0x2, R7 ;  /* 0x000000020606b819 */ /* 0x000fe40000010207 */
[C---:B-1----:R-:W-:Y:S02]  /*0a40*/  @!P3 IADD3 R30, P4, R5.reuse, R30, RZ ;  /* 0x0000001e051eb210 */ /* 0x042fe40007f9e0ff */
[----:B0-----:R-:W-:Y:S02]  /*0a50*/  CS2R R16, SRZ ;  /* 0x0000000000107805 */ /* 0x001fe4000001ff00 */
[----:B------:R-:W-:Y:S02]  /*0a60*/  @!P2 IADD3.X R29, R8, R29, RZ, P6, !PT ;  /* 0x0000001d081da210 */ /* 0x000fe400037fe4ff */
[----:B--2---:R-:W-:-:S02]  /*0a70*/  @!P3 IADD3 R26, P5, R5, R26, RZ ;  /* 0x0000001a051ab210 */ /* 0x004fc40007fbe0ff */
[----:B------:R-:W-:Y:S02]  /*0a80*/  CS2R R8, SRZ ;  /* 0x0000000000087805 */ /* 0x000fe4000001ff00 */
[----:B------:R-:W-:Y:S02]  /*0a90*/  CS2R R22, SRZ ;  /* 0x0000000000167805 */ /* 0x000fe4000001ff00 */
[----:B---3--:R-:W-:Y:S02]  /*0aa0*/  CS2R R18, SRZ ;  /* 0x0000000000127805 */ /* 0x008fe4000001ff00 */
[C---:B------:R-:W-:Y:S01]  /*0ab0*/  @!P3 IADD3.X R31, R6.reuse, R31, RZ, P4, !PT ;  /* 0x0000001f061fb210 */ /* 0x040fe200027fe4ff */
[----:B------:R0:W5:Y:S01]  /*0ac0*/  @!P2 LDG.E.64 R16, desc[UR8][R28.64] ;  /* 0x000000081c10a981 */ /* 0x000162000c1e1b00 */
[----:B------:R-:W-:-:S03]  /*0ad0*/  @!P3 IADD3.X R27, R6, R27, RZ, P5, !PT ;  /* 0x0000001b061bb210 */ /* 0x000fc60002ffe4ff */
[----:B------:R0:W5:Y:S04]  /*0ae0*/  @!P2 LDG.E.64 R8, desc[UR8][R32.64] ;  /* 0x000000082008a981 */ /* 0x000168000c1e1b00 */
[----:B------:R0:W5:Y:S04]  /*0af0*/  @!P3 LDG.E.64 R22, desc[UR8][R30.64] ;  /* 0x000000081e16b981 */ /* 0x000168000c1e1b00 */
[----:B------:R0:W5:Y:S01]  /*0b00*/  @!P3 LDG.E.64 R18, desc[UR8][R26.64] ;  /* 0x000000081a12b981 */ /* 0x000162000c1e1b00 */
[----:B------:R-:W-:Y:S02]  /*0b10*/  MOV R7, RZ ;  /* 0x000000ff00077202 */ /* 0x000fe40000000f00 */
[----:B------:R-:W-:-:S02]  /*0b20*/  CS2R R14, SRZ ;  /* 0x00000000000e7805 */ /* 0x000fc4000001ff00 */
[----:B------:R-:W-:-:S04]  /*0b30*/  MOV R6, RZ ;  /* 0x000000ff00067202 */ /* 0x000fc80000000f00 */
[----:B------:R0:W5:Y:S04]  /*0b40*/  @!P0 LDG.E.64 R14, desc[UR8][R62.64] ;  /* 0x000000083e0e8981 */ /* 0x000168000c1e1b00 */
[----:B------:R0:W5:Y:S01]  /*0b50*/  @!P0 LDG.E.64 R6, desc[UR8][R34.64] ;  /* 0x0000000822068981 */ /* 0x000162000c1e1b00 */
[----:B------:R-:W-:Y:S01]  /*0b60*/  MOV R42, 0x3f800000 ;  /* 0x3f800000002a7802 */ /* 0x000fe20000000f00 */
[----:B------:R-:W-:Y:S01]  /*0b70*/  BSSY B0, `(.L_x_2410) ;  /* 0x000001c000007945 */ /* 0x000fe20003800000 */
[----:B------:R-:W-:Y:S02]  /*0b80*/  MOV R51, RZ ;  /* 0x000000ff00337202 */ /* 0x000fe40000000f00 */
[----:B------:R-:W-:Y:S02]  /*0b90*/  MOV R40, RZ ;  /* 0x000000ff00287202 */ /* 0x000fe40000000f00 */
[----:B------:R-:W-:-:S02]  /*0ba0*/  MOV R49, RZ ;  /* 0x000000ff00317202 */ /* 0x000fc40000000f00 */
[----:B------:R-:W-:Y:S01]  /*0bb0*/  MOV R47, RZ ;  /* 0x000000ff002f7202 */ /* 0x000fe20000000f00 */
[----:B------:R-:W-:-:S05]  /*0bc0*/  FFMA.FTZ R21, -R20, R20, R21 ;  /* 0x0000001414157223 */ /* 0x000fca0000010115 */
[----:B------:R-:W-:-:S13]  /*0bd0*/  FSETP.GTU.FTZ.AND P0, PT, R21, RZ, PT ;  /* 0x000000ff1500720b */ /* 0x000fda0003f1c000 */
[----:B------:R-:W1:Y:S02]  /*0be0*/  @P0 LDC R2, c[0x0][0x250] ;  /* 0x00009400ff020b82 */ /* 0x000e640000000800 */
[----:B-1----:R-:W-:-:S04]  /*0bf0*/  @P0 FADD.FTZ R2, R21, R2 ;  /* 0x0000000215020221 */ /* 0x002fc80000010000 */
        /* <DEDUP_REMOVED lines=8> */
[----:B0-----:R-:W-:-:S05]  /*0c80*/  IMAD.WIDE R26, R5, 0x2, R26 ;  /* 0x00000002051a7825 */ /* 0x001fca00078e021a */
        /* <DEDUP_REMOVED lines=10> */
.L_x_2411:
[----:B------:R-:W-:Y:S05]  /*0d30*/  BSYNC B0 ;  /* 0x0000000000007941 */ /* 0x000fea0003800000 */
.L_x_2410:
[----:B------:R-:W-:Y:S01]  /*0d40*/  ISETP.NE.AND P4, PT, RZ, UR10, PT ;  /* 0x0000000aff007c0c */ /* 0x000fe2000bf85270 */
[C---:B-----5:R-:W-:Y:S01]  /*0d50*/  FADD.FTZ R5, -R20.reuse, R24 ;  /* 0x0000001814057221 */ /* 0x060fe20000010100 */
[C---:B------:R-:W-:Y:S01]  /*0d60*/  FADD.FTZ R27, -R20.reuse, R25 ;  /* 0x00000019141b7221 */ /* 0x040fe20000010100 */
[C---:B------:R-:W-:Y:S01]  /*0d70*/  FADD.FTZ R29, -R20.reuse, R6 ;  /* 0x00000006141d7221 */ /* 0x040fe20000010100 */
[----:B------:R-:W-:Y:S01]  /*0d80*/  FADD.FTZ R31, -R20, R7 ;  /* 0x00000007141f7221 */ /* 0x000fe20000010100 */
[----:B------:R-:W-:Y:S01]  /*0d90*/  MOV R21, R12 ;  /* 0x0000000c00157202 */ /* 0x000fe20000000f00 */
        /* <DEDUP_REMOVED lines=20> */
[----:B------:R-:W-:-:S03]  /*0ee0*/  FMUL.FTZ R5, R13, R26 ;  /* 0x0000001a0d057220 */ /* 0x000fc60000410000 */
[----:B------:R-:W-:Y:S01]  /*0ef0*/  FMUL.FTZ R21, R21, R28 ;  /* 0x0000001c15157220 */ /* 0x000fe20000410000 */
[----:B------:R-:W-:-:S07]  /*0f00*/  FMUL.FTZ R25, R5, R6 ;  /* 0x0000000605197220 */ /* 0x000fce0000410000 */
.L_x_2412:
[----:B------:R-:W-:Y:S01]  /*0f10*/  FMUL.FTZ R7, R21, R51 ;  /* 0x0000003315077220 */ /* 0x000fe20000410000 */
[----:B------:R-:W-:Y:S01]  /*0f20*/  MOV R26, R15 ;  /* 0x0000000f001a7202 */ /* 0x000fe20000000f00 */
[-C--:B------:R-:W-:Y:S01]  /*0f30*/  FMUL.FTZ R5, R29, R42.reuse ;  /* 0x0000002a1d057220 */ /* 0x080fe20000410000 */
        /* <DEDUP_REMOVED lines=23> */
.L_x_2413:
[----:B------:R-:W-:Y:S01]  /*10b0*/  FMUL.FTZ R28, R24, R51 ;  /* 0x00000033181c7220 */ /* 0x000fe20000410000 */
[----:B------:R-:W-:Y:S01]  /*10c0*/  FADD.FTZ R7, R10, R7 ;  /* 0x000000070a077221 */ /* 0x000fe20000010000 */
[----:B------:R-:W-:Y:S01]  /*10d0*/  FFMA.FTZ R30, R2, R10, R27 ;  /* 0x0000000a021e7223 */ /* 0x000fe2000001001b */
[C---:B------:R-:W-:Y:S01]  /*10e0*/  FADD.FTZ R31, -R20.reuse, R9 ;  /* 0x00000009141f7221 */ /* 0x040fe20000010100 */
[----:B------:R-:W-:Y:S01]  /*10f0*/  MOV R27, R17 ;  /* 0x00000011001b7202 */ /* 0x000fe20000000f00 */
[----:B------:R-:W-:Y:S01]  /*1100*/  FADD.FTZ R10, R7, R28 ;  /* 0x0000001c070a7221 */ /* 0x000fe20000010000 */
[----:B------:R-:W-:Y:S01]  /*1110*/  FADD.FTZ R7, -R20, R8 ;  /* 0x0000000814077221 */ /* 0x000fe20000010100 */
[----:B------:R-:W-:Y:S01]  /*1120*/  FFMA.FTZ R29, R5, R28, R30 ;  /* 0x0000001c051d7223 */ /* 0x000fe2000001001e */
[----:B------:R-:W-:Y:S01]  /*1130*/  MOV R28, R16 ;  /* 0x00000010001c7202 */ /* 0x000fe20000000f00 */
[----:B------:R-:W-:Y:S01]  /*1140*/  FMUL.FTZ R9, R26, R47 ;  /* 0x0000002f1a097220 */ /* 0x000fe20000410000 */
        /* <DEDUP_REMOVED lines=21> */
.L_x_2414:
        /* <DEDUP_REMOVED lines=31> */
.L_x_2415:
        /* <DEDUP_REMOVED lines=12> */
[----:B------:R-:W-:Y:S01]  /*1550*/  UMOV UR6, 0x400 ;  /* 0x0000040000067882 */ /* 0x000fe20000000000 */
[----:B------:R-:W-:Y:S01]  /*1560*/  FFMA.FTZ R34, R5, R24, R34 ;  /* 0x0000001805227223 */ /* 0x000fe20000010022 */
[----:B------:R-:W1:Y:S01]  /*1570*/  SHFL.DOWN PT, R30, R23, 0x1, 0x1f ;  /* 0x08201f00171e7f89 */ /* 0x000e6200000e0000 */
[----:B------:R-:W-:Y:S01]  /*1580*/  FADD.FTZ R31, R21, R24 ;  /* 0x00000018151f7221 */ /* 0x000fe20000010000 */
[----:B------:R-:W-:Y:S01]  /*1590*/  FADD.FTZ R21, RZ, R25 ;  /* 0x00000019ff157221 */ /* 0x000fe20000010000 */
[----:B------:R-:W-:Y:S01]  /*15a0*/  FFMA.FTZ R25, R2, R25, RZ ;  /* 0x0000001902197223 */ /* 0x000fe200000100ff */
[----:B------:R-:W2:Y:S01]  /*15b0*/  SHFL.DOWN PT, R32, R29, 0x1, 0x1f ;  /* 0x08201f001d207f89 */ /* 0x000ea200000e0000 */
[----:B------:R-:W-:Y:S01]  /*15c0*/  UIADD3 UR5, UR6, 0xd0, URZ ;  /* 0x000000d006057890 */ /* 0x000fe2000fffe03f */
        /* <DEDUP_REMOVED lines=50> */
[----:B------:R-:W-:-:S03]  /*18f0*/  FADD.FTZ R20, R20, R31 ;  /* 0x0000001f14147221 */ /* 0x000fc60000010000 */
[----:B--2---:R-:W-:Y:S01]  /*1900*/  FADD.FTZ R29, R23, R32 ;  /* 0x00000020171d7221 */ /* 0x004fe20000010000 */
[----:B------:R-:W-:Y:S02]  /*1910*/  FADD.FTZ R28, R20, R33 ;  /* 0x00000021141c7221 */ /* 0x000fe40000010000 */
[----:B------:R-:W0:Y:S01]  /*1920*/  LDS.128 R20, [UR5+0x40] ;  /* 0x00004005ff147984 */ /* 0x000e220008000c00 */
        /* <DEDUP_REMOVED lines=41> */
.L_x_2417:
[----:B------:R-:W-:Y:S05]  /*1bc0*/  BSYNC B0 ;  /* 0x0000000000007941 */ /* 0x000fea0003800000 */
.L_x_2416:
        /* <DEDUP_REMOVED lines=68> */
[----:B------:R-:W1:Y:S01]  /*2010*/  LDS.128 R32, [R56+0x2760] ;  /* 0x0027600038207984 */ /* 0x000e620000000c00 */
[----:B------:R-:W-:Y:S01]  /*2020*/  FADD.FTZ R62, R62, R27 ;  /* 0x0000001b3e3e7221 */ /* 0x000fe20000010000 */
        /* <DEDUP_REMOVED lines=8> */
.L_x_2419:
[----:B------:R-:W-:Y:S05]  /*20b0*/  BSYNC B0 ;  /* 0x0000000000007941 */ /* 0x000fea0003800000 */
.L_x_2418:
        /* <DEDUP_REMOVED lines=18> */
.L_x_2421:
[----:B------:R-:W-:Y:S05]  /*21e0*/  BSYNC B0 ;  /* 0x0000000000007941 */ /* 0x000fea0003800000 */
.L_x_2420:
[----:B------:R-:W-:Y:S05]  /*21f0*/  @!P0 BRA `(.L_x_2422) ;  /* 0x0000001000888947 */ /* 0x000fea0003800000 */
[----:B--2---:R-:W1:Y:S01]  /*2200*/  LDC R32, c[0x0][0x10] ;  /* 0x00000400ff207b82 */ /* 0x004e620000000800 */
        /* <DEDUP_REMOVED lines=30> */
.L_x_2424:
[----:B--2---:R-:W2:Y:S04]  /*23f0*/  LDG.E.STRONG.GPU R24, desc[UR8][R22.64] ;  /* 0x0000000816187981 */ /* 0x004ea8000c1ef900 */
[----:B--2---:R-:W-:Y:S01]  /*2400*/  CCTL.IVALL ;  /* 0x00000000ff00798f */ /* 0x004fe20002000000 */
[----:B------:R-:W-:Y:S05]  /*2410*/  YIELD ;  /* 0x0000000000007946 */ /* 0x000fea0003800000 */
[----:B------:R-:W-:-:S13]  /*2420*/  ISETP.NE.AND P0, PT, R24, R29, PT ;  /* 0x0000001d1800720c */ /* 0x000fda0003f05270 */
[----:B------:R-:W-:Y:S05]  /*2430*/  @P0 BRA `(.L_x_2424) ;  /* 0xfffffffc00ec0947 */ /* 0x000fea000383ffff */
.L_x_2423:
        /* <DEDUP_REMOVED lines=17> */
.L_x_2428:
        /* <DEDUP_REMOVED lines=115> */
.L_x_2427:
        /* <DEDUP_REMOVED lines=61> */
.L_x_2429:
[----:B------:R-:W-:-:S13]  /*3050*/  ISETP.NE.OR P0, PT, R33, RZ, P0 ;  /* 0x000000ff2100720c */ /* 0x000fda0000705670 */
[----:B------:R-:W-:Y:S05]  /*3060*/  @!P0 BRA `(.L_x_2425) ;  /* 0x00000000007c8947 */ /* 0x000fea0003800000 */
.L_x_2426:
        /* <DEDUP_REMOVED lines=31> */
.L_x_2425:
        /* <DEDUP_REMOVED lines=11> */
.L_x_2431:
[----:B------:R-:W-:Y:S05]  /*3310*/  BSYNC B0 ;  /* 0x0000000000007941 */ /* 0x000fea0003800000 */
.L_x_2430:
        /* <DEDUP_REMOVED lines=16> */
.L_x_2422:
        /* <DEDUP_REMOVED lines=38> */
.L_x_2432:
        /* <DEDUP_REMOVED lines=19> */
.L_x_2434:
[----:B------:R-:W-:Y:S05]  /*37b0*/  BSYNC B0 ;  /* 0x0000000000007941 */ /* 0x000fea0003800000 */
.L_x_2433:
        /* <DEDUP_REMOVED lines=19> */
.L_x_2435:
        /* <DEDUP_REMOVED lines=12> */
[----:B0-----:R-:W-:Y:S01]  /*39b0*/  FFMA.FTZ R21, R47, R15, -R6 ;  /* 0x0000000f2f157223 */ /* 0x001fe20000010806 */
[----:B------:R-:W-:Y:S02]  /*39c0*/  LEA R14, P0, R12, UR12, 0x2 ;  /* 0x0000000c0c0e7c11 */ /* 0x000fe4000f8010ff */
[-C--:B------:R-:W-:Y:S01]  /*39d0*/  FMUL.FTZ R20, R5, R42.reuse ;  /* 0x0000002a05147220 */ /* 0x080fe20000410000 */
[----:B------:R-:W-:Y:S01]  /*39e0*/  IADD3 R43, R13, R43, RZ ;  /* 0x0000002b0d2b7210 */ /* 0x000fe20007ffe0ff */
[----:B------:R-:W-:-:S03]  /*39f0*/  FMUL.FTZ R21, R21, R42 ;  /* 0x0000002a15157220 */ /* 0x000fc60000410000 */
[----:B------:R-:W-:-:S05]  /*3a00*/  LEA.HI.X R15, R12, UR13, R43, 0x2, P0 ;  /* 0x0000000d0c0f7c11 */ /* 0x000fca00080f142b */
[----:B------:R2:W-:Y:S02]  /*3a10*/  STG.E.64 desc[UR8][R14.64], R20 ;  /* 0x000000140e007986 */ /* 0x0005e4000c101b08 */
.L_x_2437:
[----:B------:R-:W-:Y:S05]  /*3a20*/  BSYNC B0 ;  /* 0x0000000000007941 */ /* 0x000fea0003800000 */
.L_x_2436:
[----:B------:R-:W-:Y:S05]  /*3a30*/  @!P4 BRA `(.L_x_2438) ;  /* 0x000000000048c947 */ /* 0x000fea0003800000 */
[----:B------:R-:W-:Y:S01]  /*3a40*/  FFMA.FTZ R2, R8, R47, R49 ;  /* 0x0000002f08027223 */ /* 0x000fe20000010031 */
[----:B------:R-:W-:-:S03]  /*3a50*/  FFMA.FTZ R0, R7, R51, R40 ;  /* 0x0000003307007223 */ /* 0x000fc60000010028 */
[----:B-1----:R-:W-:Y:S01]  /*3a60*/  FMUL.FTZ R12, R2, -1.4426950216293334961 ;  /* 0xbfb8aa3b020c7820 */ /* 0x002fe20000410000 */
[----:B------:R-:W-:-:S05]  /*3a70*/  FMUL.FTZ R5, R0, -1.4426950216293334961 ;  /* 0xbfb8aa3b00057820 */ /* 0x000fca0000410000 */
[----:B------:R-:W2:Y:S08]  /*3a80*/  MUFU.EX2 R12, R12 ;  /* 0x0000000c000c7308 */ /* 0x000eb00000000800 */
[----:B------:R-:W1:Y:S01]  /*3a90*/  MUFU.EX2 R5, R5 ;  /* 0x0000000500057308 */ /* 0x000e620000000800 */
[----:B--2---:R-:W-:-:S07]  /*3aa0*/  FADD.FTZ R14, R12, 1 ;  /* 0x3f8000000c0e7421 */ /* 0x004fce0000010000 */
        /* <DEDUP_REMOVED lines=11> */
.L_x_2438:
[----:B------:R-:W-:Y:S04]  /*3b60*/  BSSY B0, `(.L_x_2439) ;  /* 0x0000013000007945 */ /* 0x000fe80003800000 */
[----:B------:R-:W-:Y:S05]  /*3b70*/  @P2 BRA `(.L_x_2440) ;  /* 0x0000000000442947 */ /* 0x000fea0003800000 */
[----:B------:R-:W-:Y:S01]  /*3b80*/  ULDC.64 UR12, c[0x0][0x288] ;  /* 0x0000a200000c7ab9 */ /* 0x000fe20000000a00 */
[--C-:B------:R-:W-:Y:S01]  /*3b90*/  FFMA.FTZ R0, R7, R25, R24.reuse ;  /* 0x0000001907007223 */ /* 0x100fe20000010018 */
[----:B------:R-:W-:Y:S01]  /*3ba0*/  MOV R6, R58 ;  /* 0x0000003a00067202 */ /* 0x000fe20000000f00 */
[----:B------:R-:W-:Y:S01]  /*3bb0*/  IMAD R41, R41, UR12, RZ ;  /* 0x0000000c29297c24 */ /* 0x000fe2000f8e02ff */
[----:B------:R-:W-:Y:S01]  /*3bc0*/  MOV R7, R61 ;  /* 0x0000003d00077202 */ /* 0x000fe20000000f00 */
[----:B------:R-:W-:Y:S01]  /*3bd0*/  FFMA.FTZ R8, R8, R25, R24 ;  /* 0x0000001908087223 */ /* 0x000fe20000010018 */
[----:B------:R-:W-:Y:S01]  /*3be0*/  FFMA.FTZ R5, R51, R16, -R0 ;  /* 0x0000001033057223 */ /* 0x000fe20000010800 */
[C---:B------:R-:W-:Y:S02]  /*3bf0*/  IMAD R41, R48.reuse, UR13, R41 ;  /* 0x0000000d30297c24 */ /* 0x040fe4000f8e0229 */
[----:B------:R-:W-:Y:S01]  /*3c00*/  IMAD.WIDE.U32 R6, R48, UR12, R6 ;  /* 0x0000000c30067c25 */ /* 0x000fe2000f8e0006 */
[----:B------:R-:W-:-:S03]  /*3c10*/  ULDC.64 UR12, c[0x0][0x210] ;  /* 0x00008400000c7ab9 */ /* 0x000fc60000000a00 */
[----:B--2---:R-:W-:Y:S01]  /*3c20*/  FFMA.FTZ R15, R47, R17, -R8 ;  /* 0x000000112f0f7223 */ /* 0x004fe20000010808 */
[-C--:B------:R-:W-:Y:S01]  /*3c30*/  FMUL.FTZ R14, R5, R42.reuse ;  /* 0x0000002a050e7220 */ /* 0x080fe20000410000 */
[----:B-1----:R-:W-:Y:S02]  /*3c40*/  LEA R12, P0, R6, UR12, 0x2 ;  /* 0x0000000c060c7c11 */ /* 0x002fe4000f8010ff */
[----:B------:R-:W-:Y:S01]  /*3c50*/  FMUL.FTZ R15, R15, R42 ;  /* 0x0000002a0f0f7220 */ /* 0x000fe20000410000 */
[----:B------:R-:W-:-:S04]  /*3c60*/  IADD3 R41, R7, R41, RZ ;  /* 0x0000002907297210 */ /* 0x000fc80007ffe0ff */
[----:B------:R-:W-:-:S05]  /*3c70*/  LEA.HI.X R13, R6, UR13, R41, 0x2, P0 ;  /* 0x0000000d060d7c11 */ /* 0x000fca00080f1429 */
[----:B------:R3:W-:Y:S02]  /*3c80*/  STG.E.64 desc[UR8][R12.64], R14 ;  /* 0x0000000e0c007986 */ /* 0x0007e4000c101b08 */
.L_x_2440:
[----:B------:R-:W-:Y:S05]  /*3c90*/  BSYNC B0 ;  /* 0x0000000000007941 */ /* 0x000fea0003800000 */
.L_x_2439:
[----:B------:R-:W-:Y:S05]  /*3ca0*/  @!P4 BRA `(.L_x_2441) ;  /* 0x000000000048c947 */ /* 0x000fea0003800000 */
[----:B------:R-:W-:Y:S01]  /*3cb0*/  FFMA.FTZ R40, R9, R51, R40 ;  /* 0x0000003309287223 */ /* 0x000fe20000010028 */
[----:B------:R-:W-:-:S03]  /*3cc0*/  FFMA.FTZ R49, R10, R47, R49 ;  /* 0x0000002f0a317223 */ /* 0x000fc60000010031 */
[----:B------:R-:W-:Y:S01]  /*3cd0*/  FMUL.FTZ R0, R40, -1.4426950216293334961 ;  /* 0xbfb8aa3b28007820 */ /* 0x000fe20000410000 */
[----:B------:R-:W-:-:S05]  /*3ce0*/  FMUL.FTZ R6, R49, -1.4426950216293334961 ;  /* 0xbfb8aa3b31067820 */ /* 0x000fca0000410000 */
[----:B------:R-:W4:Y:S08]  /*3cf0*/  MUFU.EX2 R0, R0 ;  /* 0x0000000000007308 */ /* 0x000f300000000800 */
[----:B------:R-:W5:Y:S01]  /*3d00*/  MUFU.EX2 R6, R6 ;  /* 0x0000000600067308 */ /* 0x000f620000000800 */
[----:B----4-:R-:W-:-:S07]  /*3d10*/  FADD.FTZ R2, R0, 1 ;  /* 0x3f80000000027421 */ /* 0x010fce0000010000 */
[----:B------:R-:W1:Y:S01]  /*3d20*/  MUFU.RCP R5, R2 ;  /* 0x0000000200057308 */ /* 0x000e620000001000 */
[----:B-----5:R-:W-:-:S07]  /*3d30*/  FADD.FTZ R7, R6, 1 ;  /* 0x3f80000006077421 */ /* 0x020fce0000010000 */
[----:B------:R-:W4:Y:S01]  /*3d40*/  MUFU.RCP R8, R7 ;  /* 0x0000000700087308 */ /* 0x000f220000001000 */
[----:B-1-3--:R-:W-:Y:S01]  /*3d50*/  FADD.FTZ R13, -R5, 1 ;  /* 0x3f800000050d7421 */ /* 0x00afe20000010100 */
[----:B------:R-:W-:-:S03]  /*3d60*/  FMUL.FTZ R18, R18, R5 ;  /* 0x0000000512127220 */ /* 0x000fc60000410000 */
[----:B------:R-:W-:Y:S01]  /*3d70*/  FFMA.FTZ R13, R40, R13, 1 ;  /* 0x3f800000280d7423 */ /* 0x000fe2000001000d */
[----:B----4-:R-:W-:Y:S01]  /*3d80*/  FADD.FTZ R12, -R8, 1 ;  /* 0x3f800000080c7421 */ /* 0x010fe20000010100 */
[----:B------:R-:W-:Y:S02]  /*3d90*/  FMUL.FTZ R19, R19, R8 ;  /* 0x0000000813137220 */ /* 0x000fe40000410000 */
[----:B------:R-:W-:Y:S01]  /*3da0*/  FMUL.FTZ R18, R18, R13 ;  /* 0x0000000d12127220 */ /* 0x000fe20000410000 */
[----:B------:R-:W-:-:S04]  /*3db0*/  FFMA.FTZ R12, R49, R12, 1 ;  /* 0x3f800000310c7423 */ /* 0x000fc8000001000c */
[----:B------:R-:W-:-:S07]  /*3dc0*/  FMUL.FTZ R19, R19, R12 ;  /* 0x0000000c13137220 */ /* 0x000fce0000410000 */
.L_x_2441:
        /* <DEDUP_REMOVED lines=18> */
.L_x_2443:
[----:B------:R-:W-:Y:S05]  /*3ef0*/  BSYNC B0 ;  /* 0x0000000000007941 */ /* 0x000fea0003800000 */
.L_x_2442:
[----:B------:R-:W5:Y:S01]  /*3f00*/  LDC R0, c[0x0][0x10] ;  /* 0x00000400ff007b82 */ /* 0x000f620000000800 */
[----:B------:R-:W-:Y:S02]  /*3f10*/  IADD3 R44, R44, 0x1, RZ ;  /* 0x000000012c2c7810 */ /* 0x000fe40007ffe0ff */
[----:B-----5:R-:W-:-:S04]  /*3f20*/  IADD3 R53, R0, R53, RZ ;  /* 0x0000003500357210 */ /* 0x020fc80007ffe0ff */
[----:B------:R-:W-:-:S13]  /*3f30*/  ISETP.GE.AND P0, PT, R53, UR4, PT ;  /* 0x0000000435007c0c */ /* 0x000fda000bf06270 */
[----:B------:R-:W-:Y:S05]  /*3f40*/  @!P0 BRA `(.L_x_2444) ;  /* 0xffffffc000f08947 */ /* 0x000fea000383ffff */
.L_x_2409:
[----:B0-----:R-:W0:Y:S01]  /*3f50*/  LDC R4, c[0x0][0xc] ;  /* 0x00000300ff047b82 */ /* 0x001e220000000800 */
[----:B------:R-:W-:Y:S01]  /*3f60*/  ISETP.NE.AND P1, PT, R54, RZ, PT ;  /* 0x000000ff3600720c */ /* 0x000fe20003f25270 */
[----:B------:R-:W-:Y:S06]  /*3f70*/  BSSY B0, `(.L_x_2445) ;  /* 0x0000011000007945 */ /* 0x000fec0003800000 */
[----:B----4-:R-:W4:Y:S08]  /*3f80*/  LDC R7, c[0x0][0x10] ;  /* 0x00000400ff077b82 */ /* 0x010f300000000800 */
[----:B------:R-:W5:Y:S01]  /*3f90*/  LDC.64 R2, c[0x0][0x258] ;  /* 0x00009600ff027b82 */ /* 0x000f620000000a00 */
[----:B0-----:R-:W-:-:S02]  /*3fa0*/  ISETP.NE.AND P0, PT, R4, 0x1, PT ;  /* 0x000000010400780c */ /* 0x001fc40003f05270 */
[----:B----4-:R-:W-:-:S04]  /*3fb0*/  SHF.L.U32 R0, R7, 0x1, RZ ;  /* 0x0000000107007819 */ /* 0x010fc800000006ff */
[----:B------:R-:W-:-:S05]  /*3fc0*/  SEL R5, R0, RZ, P0 ;  /* 0x000000ff00057207 */ /* 0x000fca0000000000 */
[----:B-----5:R-:W-:Y:S01]  /*3fd0*/  IMAD.WIDE.U32 R2, R5, 0x4, R2 ;  /* 0x0000000405027825 */ /* 0x020fe200078e0002 */
        /* <DEDUP_REMOVED lines=10> */
.L_x_2446:
[----:B------:R-:W-:Y:S05]  /*4080*/  BSYNC B0 ;  /* 0x0000000000007941 */ /* 0x000fea0003800000 */
.L_x_2445:
        /* <DEDUP_REMOVED lines=11> */
.L_x_2448:
[----:B------:R-:W4:Y:S04]  /*4140*/  LDG.E.STRONG.GPU R5, desc[UR8][R2.64] ;  /* 0x0000000802057981 */ /* 0x000f28000c1ef900 */
[----:B----4-:R-:W-:Y:S01]  /*4150*/  CCTL.IVALL ;  /* 0x00000000ff00798f */ /* 0x010fe20002000000 */
[----:B------:R-:W-:Y:S05]  /*4160*/  YIELD ;  /* 0x0000000000007946 */ /* 0x000fea0003800000 */
[----:B------:R-:W-:-:S13]  /*4170*/  ISETP.NE.AND P0, PT, R5, R0, PT ;  /* 0x000000000500720c */ /* 0x000fda0003f05270 */
[----:B------:R-:W-:Y:S05]  /*4180*/  @P0 BRA `(.L_x_2448) ;  /* 0xfffffffc00ec0947 */ /* 0x000fea000383ffff */
.L_x_2447:
[----:B------:R-:W-:Y:S05]  /*4190*/  WARPSYNC.ALL ;  /* 0x0000000000007948 */ /* 0x000fea0003800000 */
[----:B-1----:R-:W0:Y:S08]  /*41a0*/  LDC.64 R22, c[0x0][0x288] ;  /* 0x0000a200ff167b82 */ /* 0x002e300000000a00 */
        /* <DEDUP_REMOVED lines=11> */
[----:B--23--:R-:W0:Y:S01]  /*4260*/  LDC.64 R14, c[0x0][0x218] ;  /* 0x00008600ff0e7b82 */ /* 0x00ce220000000a00 */
        /* <DEDUP_REMOVED lines=10> */
.L_x_2449:
        /* <DEDUP_REMOVED lines=25> */
.L_x_2450:
        /* <DEDUP_REMOVED lines=14> */
.L_x_5142:


//--------------------- .text._Z35group_norm_nhwc_bwd_one_pass_kernelI11Fp32IOBf16WLi128ELi84ELi672EEv26Group_norm_nhwc_bwd_params --------------------------
	.section	.text._Z35group_norm_nhwc_bwd_one_pass_kernelI11Fp32IOBf16WLi128ELi84ELi672EEv26Group_norm_nhwc_bwd_params,"ax",@progbits
	.align	128
        .global         _Z35group_norm_nhwc_bwd_one_pass_kernelI11Fp32IOBf16WLi128ELi84ELi672EEv26Group_norm_nhwc_bwd_params
        .type           _Z35group_norm_nhwc_bwd_one_pass_kernelI11Fp32IOBf16WLi128ELi84ELi672EEv26Group_norm_nhwc_bwd_params,@function
        .size           _Z35group_norm_nhwc_bwd_one_pass_kernelI11Fp32IOBf16WLi128ELi84ELi672EEv26Group_norm_nhwc_bwd_params,(.L_x_5143 - _Z35group_norm_nhwc_bwd_one_pass_kernelI11Fp32IOBf16WLi128ELi84ELi672EEv26Group_norm_nhwc_bwd_params)
        .other          _Z35group_norm_nhwc_bwd_one_pass_kernelI11Fp32IOBf16WLi128ELi84ELi672EEv26Group_norm_nhwc_bwd_params,@"STO_CUDA_ENTRY STV_DEFAULT"
_Z35group_norm_nhwc_bwd_one_pass_kernelI11Fp32IOBf16WLi128ELi84ELi672EEv26Group_norm_nhwc_bwd_params:
.text._Z35group_norm_nhwc_bwd_one_pass_kernelI11Fp32IOBf16WLi128ELi84ELi672EEv26Group_norm_nhwc_bwd_params:
        /* <DEDUP_REMOVED lines=54> */
.L_x_2502:
[----:B0-----:R-:W0:Y:S01]  /*0360*/  LDC R6, c[0x0][0x2a0] ;  /* 0x0000a800ff067b82 */ /* 0x001e220000000800 */
[----:B------:R-:W-:Y:S01]  /*0370*/  ISETP.LE.AND P5, PT, RZ, UR6, PT ;  /* 0x00000006ff007c0c */ /* 0x000fe2000bfa3270 */
[----:B------:R-:W-:Y:S01]  /*0380*/  ULDC.64 UR18, c[0x0][0x290] ;  /* 0x0000a40000127ab9 */ /* 0x000fe20000000a00 */
[----:B------:R-:W-:Y:S01]  /*0390*/  SHF.R.S32.HI R13, RZ, 0x1f, R64 ;  /* 0x0000001fff0d7819 */ /* 0x000fe20000011440 */
[----:B------:R-:W-:Y:S01]  /*03a0*/  ULDC.64 UR12, c[0x0][0x298] ;  /* 0x0000a600000c7ab9 */ /* 0x000fe20000000a00 */
[----:B------:R-:W-:Y:S02]  /*03b0*/  SHF.R.S32.HI R19, RZ, 0x1f, R63 ;  /* 0x0000001fff137819 */ /* 0x000fe4000001143f */
[----:B------:R-:W-:Y:S02]  /*03c0*/  CS2R R32, SRZ ;  /* 0x0000000000207805 */ /* 0x000fe4000001ff00 */
[----:B------:R-:W-:Y:S01]  /*03d0*/  ISETP.GE.U32.AND P6, PT, R63, UR18, PT ;  /* 0x000000123f007c0c */ /* 0x000fe2000bfc6070 */
[----:B-12---:R-:W1:Y:S01]  /*03e0*/  @P1 LDC.64 R10, c[0x0][0x288] ;  /* 0x0000a200ff0a1b82 */ /* 0x006e620000000a00 */
[----:B------:R-:W-:-:S02]  /*03f0*/  SHF.R.S32.HI R21, RZ, 0x1f, R62 ;  /* 0x0000001fff157819 */ /* 0x000fc4000001143e */
[----:B------:R-:W-:Y:S02]  /*0400*/  ISETP.GE.AND.EX P6, PT, R19, UR19, PT, P6 ;  /* 0x0000001313007c0c */ /* 0x000fe4000bfc6360 */
[----:B------:R-:W-:Y:S02]  /*0410*/  SHF.R.S32.HI R37, RZ, 0x1f, R60 ;  /* 0x0000001fff257819 */ /* 0x000fe4000001143c */
[----:B------:R-:W-:Y:S01]  /*0420*/  ISETP.GT.U32.OR P6, PT, R66, 0x29f, P6 ;  /* 0x0000029f4200780c */ /* 0x000fe200037c4470 */
[----:B------:R-:W2:Y:S01]  /*0430*/  @P1 LDC.64 R22, c[0x0][0x230] ;  /* 0x00008c00ff161b82 */ /* 0x000ea20000000a00 */
[----:B0--3--:R-:W-:-:S04]  /*0440*/  IABS R5, R6 ;  /* 0x0000000600057213 */ /* 0x009fc80000000000 */
[----:B------:R-:W0:Y:S07]  /*0450*/  I2F.RP R0, R5 ;  /* 0x0000000500007306 */ /* 0x000e2e0000209400 */
[----:B------:R-:W3:Y:S08]  /*0460*/  @!P6 LDC.64 R8, c[0x0][0x288] ;  /* 0x0000a200ff08eb82 */ /* 0x000ef00000000a00 */
[----:B----4-:R-:W4:Y:S01]  /*0470*/  @!P6 LDC.64 R26, c[0x0][0x228] ;  /* 0x00008a00ff1aeb82 */ /* 0x010f220000000a00 */
[----:B0-----:R-:W0:Y:S01]  /*0480*/  MUFU.RCP R0, R0 ;  /* 0x0000000000007308 */ /* 0x001e220000001000 */
[----:B---3--:R-:W-:Y:S01]  /*0490*/  @!P6 IMAD R20, R19, R8, RZ ;  /* 0x000000081314e224 */ /* 0x008fe200078e02ff */
        /* <DEDUP_REMOVED lines=30> */
[----:B------:R-:W-:Y:S02]  /*0680*/  SHF.R.S32.HI R5, RZ, 0x1f, R67 ;  /* 0x0000001fff057819 */ /* 0x000fe40000011443 */
[----:B------:R-:W-:-:S02]  /*0690*/  IADD3 R74, P2, R67, R0, RZ ;  /* 0x00000000434a7210 */ /* 0x000fc40007f5e0ff */
[----:B------:R-:W-:Y:S02]  /*06a0*/  SHF.R.S32.HI R2, RZ, 0x1f, R3 ;  /* 0x0000001fff027819 */ /* 0x000fe40000011403 */
[----:B------:R-:W-:Y:S02]  /*06b0*/  LEA.HI.X.SX32 R75, R0, R5, 0x1, P2 ;  /* 0x00000005004b7211 */ /* 0x000fe400010f0eff */
[----:B------:R-:W-:Y:S01]  /*06c0*/  ISETP.GE.U32.AND P4, PT, R62, UR18, PT ;  /* 0x000000123e007c0c */ /* 0x000fe2000bf86070 */
[----:B------:R-:W-:Y:S01]  /*06d0*/  IMAD R2, R2, UR12, RZ ;  /* 0x0000000c02027c24 */ /* 0x000fe2000f8e02ff */
[----:B------:R-:W0:Y:S01]  /*06e0*/  @!P0 LDC.64 R6, c[0x0][0x288] ;  /* 0x0000a200ff068b82 */ /* 0x000e220000000a00 */
[----:B------:R-:W-:Y:S01]  /*06f0*/  IMAD.WIDE.U32 R74, R3, UR12, R74 ;  /* 0x0000000c034a7c25 */ /* 0x000fe2000f8e004a */
[----:B------:R-:W-:Y:S02]  /*0700*/  ISETP.GE.AND.EX P4, PT, R21, UR19, PT, P4 ;  /* 0x0000001315007c0c */ /* 0x000fe4000bf86340 */
[----:B------:R-:W-:Y:S01]  /*0710*/  ISETP.GE.U32.AND P3, PT, R61, UR18, PT ;  /* 0x000000123d007c0c */ /* 0x000fe2000bf66070 */
[----:B------:R-:W-:Y:S01]  /*0720*/  IMAD R77, R3, UR13, R2 ;  /* 0x0000000d034d7c24 */ /* 0x000fe2000f8e0202 */
[----:B------:R-:W-:Y:S01]  /*0730*/  @P1 MOV R76, R74 ;  /* 0x0000004a004c1202 */ /* 0x000fe20000000f00 */
[----:B-1----:R-:W-:Y:S01]  /*0740*/  @P1 IMAD R2, R53, R10, RZ ;  /* 0x0000000a35021224 */ /* 0x002fe200078e02ff */
[----:B------:R-:W1:Y:S01]  /*0750*/  @P1 LDC.64 R4, c[0x0][0x228] ;  /* 0x00008a00ff041b82 */ /* 0x000e620000000a00 */
[----:B------:R-:W-:-:S02]  /*0760*/  ISETP.GT.U32.OR P4, PT, R66, 0x29f, P4 ;  /* 0x0000029f4200780c */ /* 0x000fc40002784470 */
[----:B------:R-:W-:Y:S02]  /*0770*/  CS2R R28, SRZ ;  /* 0x00000000001c7805 */ /* 0x000fe4000001ff00 */
[----:B------:R-:W-:Y:S01]  /*0780*/  IADD3 R77, R75, R77, RZ ;  /* 0x0000004d4b4d7210 */ /* 0x000fe20007ffe0ff */
[C---:B------:R-:W-:Y:S01]  /*0790*/  @P1 IMAD R3, R65.reuse, R11, R2 ;  /* 0x0000000b41031224 */ /* 0x040fe200078e0202 */
[----:B------:R-:W-:Y:S01]  /*07a0*/  @!P0 MOV R16, R74 ;  /* 0x0000004a00108202 */ /* 0x000fe20000000f00 */
[----:B------:R-:W-:Y:S01]  /*07b0*/  ULDC.64 UR12, c[0x0][0x248] ;  /* 0x00009200000c7ab9 */ /* 0x000fe20000000a00 */
[----:B------:R-:W-:Y:S01]  /*07c0*/  @!P0 MOV R17, R77 ;  /* 0x0000004d00118202 */ /* 0x000fe20000000f00 */
[----:B------:R-:W-:-:S05]  /*07d0*/  @P1 IMAD.WIDE.U32 R10, R65, R10, R76 ;  /* 0x0000000a410a1225 */ /* 0x000fca00078e004c */
[----:B------:R-:W-:Y:S02]  /*07e0*/  @P1 IADD3 R11, R11, R3, RZ ;  /* 0x000000030b0b1210 */ /* 0x000fe40007ffe0ff */
[----:B------:R-:W3:Y:S01]  /*07f0*/  @!P0 LDC.64 R2, c[0x0][0x230] ;  /* 0x00008c00ff028b82 */ /* 0x000ee20000000a00 */
[-C--:B0-----:R-:W-:Y:S01]  /*0800*/  @!P0 IMAD R13, R13, R6.reuse, RZ ;  /* 0x000000060d0d8224 */ /* 0x081fe200078e02ff */
[----:B------:R-:W-:Y:S01]  /*0810*/  @P1 SHF.L.U32 R15, R10, 0x2, RZ ;  /* 0x000000020a0f1819 */ /* 0x000fe200000006ff */
[----:B------:R-:W-:Y:S01]  /*0820*/  @!P0 IMAD.WIDE.U32 R16, R64, R6, R16 ;  /* 0x0000000640108225 */ /* 0x000fe200078e0010 */
[----:B------:R-:W-:Y:S02]  /*0830*/  @P1 SHF.L.U64.HI R18, R10, 0x2, R11 ;  /* 0x000000020a121819 */ /* 0x000fe4000001020b */
[----:B--2---:R-:W-:Y:S01]  /*0840*/  @P1 IADD3 R22, P5, R15, R22, RZ ;  /* 0x000000160f161210 */ /* 0x004fe20007fbe0ff */
[----:B------:R-:W-:Y:S01]  /*0850*/  @!P0 IMAD R25, R64, R7, R13 ;  /* 0x0000000740198224 */ /* 0x000fe200078e020d */
[----:B------:R-:W0:Y:S01]  /*0860*/  @!P0 LDC.64 R10, c[0x0][0x228] ;  /* 0x00008a00ff0a8b82 */ /* 0x000e220000000a00 */
[----:B------:R-:W-:-:S02]  /*0870*/  @!P0 SHF.L.U32 R19, R16, 0x2, RZ ;  /* 0x0000000210138819 */ /* 0x000fc400000006ff */
[----:B-1----:R-:W-:Y:S02]  /*0880*/  @P1 IADD3 R4, P2, R15, R4, RZ ;  /* 0x000000040f041210 */ /* 0x002fe40007f5e0ff */
[----:B------:R-:W-:Y:S01]  /*0890*/  @!P0 IADD3 R17, R17, R25, RZ ;  /* 0x0000001911118210 */ /* 0x000fe20007ffe0ff */
[----:B------:R-:W-:Y:S01]  /*08a0*/  @!P6 IMAD R25, R63, R9, R20 ;  /* 0x000000093f19e224 */ /* 0x000fe200078e0214 */
[----:B------:R-:W-:Y:S01]  /*08b0*/  SHF.R.S32.HI R15, RZ, 0x1f, R61 ;  /* 0x0000001fff0f7819 */ /* 0x000fe2000001143d */
[----:B------:R-:W1:Y:S01]  /*08c0*/  @!P4 LDC.64 R12, c[0x0][0x288] ;  /* 0x0000a200ff0ccb82 */ /* 0x000e620000000a00 */
[----:B------:R-:W-:Y:S02]  /*08d0*/  @!P0 SHF.L.U64.HI R14, R16, 0x2, R17 ;  /* 0x00000002100e8819 */ /* 0x000fe40000010211 */
[----:B------:R-:W-:Y:S02]  /*08e0*/  @!P6 MOV R16, R74 ;  /* 0x0000004a0010e202 */ /* 0x000fe40000000f00 */
[----:B------:R-:W-:-:S02]  /*08f0*/  @!P6 MOV R17, R77 ;  /* 0x0000004d0011e202 */ /* 0x000fc40000000f00 */
[----:B------:R-:W-:Y:S01]  /*0900*/  ISETP.GE.AND.EX P3, PT, R15, UR19, PT, P3 ;  /* 0x000000130f007c0c */ /* 0x000fe2000bf66330 */
[----:B------:R-:W2:Y:S01]  /*0910*/  @!P6 LDC.64 R6, c[0x0][0x230] ;  /* 0x00008c00ff06eb82 */ /* 0x000ea20000000a00 */
[----:B------:R-:W-:Y:S01]  /*0920*/  @P1 IADD3.X R23, R18, R23, RZ, P5, !PT ;  /* 0x0000001712171210 */ /* 0x000fe20002ffe4ff */
[----:B------:R-:W-:Y:S01]  /*0930*/  @!P6 IMAD.WIDE.U32 R16, R63, R8, R16 ;  /* 0x000000083f10e225 */ /* 0x000fe200078e0010 */
[----:B---3--:R-:W-:Y:S02]  /*0940*/  @!P0 IADD3 R8, P5, R19, R2, RZ ;  /* 0x0000000213088210 */ /* 0x008fe40007fbe0ff */
[----:B------:R-:W-:Y:S02]  /*0950*/  ISETP.GT.U32.OR P3, PT, R66, 0x29f, P3 ;  /* 0x0000029f4200780c */ /* 0x000fe40001f64470 */
[----:B------:R-:W-:Y:S02]  /*0960*/  @!P0 IADD3.X R9, R14, R3, RZ, P5, !PT ;  /* 0x000000030e098210 */ /* 0x000fe40002ffe4ff */
[----:B------:R-:W-:-:S02]  /*0970*/  @!P6 IADD3 R3, R17, R25, RZ ;  /* 0x000000191103e210 */ /* 0x000fc40007ffe0ff */
[----:B------:R-:W-:Y:S01]  /*0980*/  @!P6 SHF.L.U32 R17, R16, 0x2, RZ ;  /* 0x000000021011e819 */ /* 0x000fe200000006ff */
[----:B------:R3:W5:Y:S01]  /*0990*/  @!P0 LDG.E.64 R32, desc[UR14][R8.64] ;  /* 0x0000000e08208981 */ /* 0x000762000c1e1b00 */
[----:B------:R-:W-:Y:S02]  /*09a0*/  @P1 IADD3.X R5, R18, R5, RZ, P2, !PT ;  /* 0x0000000512051210 */ /* 0x000fe400017fe4ff */
[----:B------:R-:W-:Y:S01]  /*09b0*/  @!P6 SHF.L.U64.HI R16, R16, 0x2, R3 ;  /* 0x000000021010e819 */ /* 0x000fe20000010203 */
[----:B-1----:R-:W-:Y:S01]  /*09c0*/  @!P4 IMAD R21, R21, R12, RZ ;  /* 0x0000000c1515c224 */ /* 0x002fe200078e02ff */
[----:B0-----:R-:W-:Y:S01]  /*09d0*/  @!P0 IADD3 R10, P2, R19, R10, RZ ;  /* 0x0000000a130a8210 */ /* 0x001fe20007f5e0ff */
[----:B------:R-:W-:Y:S01]  /*09e0*/  UIMAD.WIDE UR12, UR6, 0x8, UR12 ;  /* 0x00000008060c78a5 */ /* 0x000fe2000f8e020c */
[----:B------:R-:W-:Y:S01]  /*09f0*/  @!P4 MOV R2, R74 ;  /* 0x0000004a0002c202 */ /* 0x000fe20000000f00 */
[----:B------:R-:W-:Y:S01]  /*0a00*/  @!P4 IMAD R21, R62, R13, R21 ;  /* 0x0000000d3e15c224 */ /* 0x000fe200078e0215 */
[----:B------:R-:W-:Y:S01]  /*0a10*/  @!P4 MOV R3, R77 ;  /* 0x0000004d0003c202 */ /* 0x000fe20000000f00 */
[----:B------:R-:W0:Y:S01]  /*0a20*/  @!P4 LDC.64 R18, c[0x0][0x228] ;  /* 0x00008a00ff12cb82 */ /* 0x000e220000000a00 */
[----:B------:R-:W-:-:S02]  /*0a30*/  @!P0 IADD3.X R11, R14, R11, RZ, P2, !PT ;  /* 0x0000000b0e0b8210 */ /* 0x000fc400017fe4ff */
[C---:B--2---:R-:W-:Y:S01]  /*0a40*/  @!P6 IADD3 R34, P2, R17.reuse, R6, RZ ;  /* 0x000000061122e210 */ /* 0x044fe20007f5e0ff */
[----:B------:R-:W-:Y:S01]  /*0a50*/  @!P4 IMAD.WIDE.U32 R12, R62, R12, R2 ;  /* 0x0000000c3e0cc225 */ /* 0x000fe200078e0002 */
[----:B----4-:R-:W-:Y:S02]  /*0a60*/  @!P6 IADD3 R26, P5, R17, R26, RZ ;  /* 0x0000001a111ae210 */ /* 0x010fe40007fbe0ff */
[C---:B------:R-:W-:Y:S01]  /*0a70*/  @!P6 IADD3.X R35, R16.reuse, R7, RZ, P2, !PT ;  /* 0x000000071023e210 */ /* 0x040fe200017fe4ff */
[----:B------:R-:W1:Y:S01]  /*0a80*/  @!P3 LDC.64 R2, c[0x0][0x288] ;  /* 0x0000a200ff02bb82 */ /* 0x000e620000000a00 */
[----:B------:R-:W-:Y:S02]  /*0a90*/  @!P6 IADD3.X R27, R16, R27, RZ, P5, !PT ;  /* 0x0000001b101be210 */ /* 0x000fe40002ffe4ff */
[----:B------:R-:W-:Y:S02]  /*0aa0*/  CS2R R6, SRZ ;  /* 0x0000000000067805 */ /* 0x000fe4000001ff00 */
[----:B---3--:R-:W-:-:S02]  /*0ab0*/  CS2R R8, SRZ ;  /* 0x0000000000087805 */ /* 0x008fc4000001ff00 */
[----:B------:R-:W-:Y:S01]  /*0ac0*/  @!P4 IADD3 R13, R13, R21, RZ ;  /* 0x000000150d0dc210 */ /* 0x000fe20007ffe0ff */
[----:B------:R-:W5:Y:S01]  /*0ad0*/  @!P6 LDG.E.64 R28, desc[UR14][R34.64] ;  /* 0x0000000e221ce981 */ /* 0x000f62000c1e1b00 */
[----:B------:R-:W-:Y:S01]  /*0ae0*/  @!P4 SHF.L.U32 R39, R12, 0x2, RZ ;  /* 0x000000020c27c819 */ /* 0x000fe200000006ff */
[----:B------:R-:W2:Y:S02]  /*0af0*/  @!P4 LDC.64 R16, c[0x0][0x230] ;  /* 0x00008c00ff10cb82 */ /* 0x000ea40000000a00 */
[----:B------:R3:W5:Y:S01]  /*0b00*/  @!P0 LDG.E.64 R6, desc[UR14][R10.64] ;  /* 0x0000000e0a068981 */ /* 0x000762000c1e1b00 */
[----:B------:R-:W-:Y:S02]  /*0b10*/  ISETP.GE.U32.AND P2, PT, R60, UR18, PT ;  /* 0x000000123c007c0c */ /* 0x000fe4000bf46070 */
[----:B------:R-:W-:Y:S01]  /*0b20*/  @!P4 SHF.L.U64.HI R12, R12, 0x2, R13 ;  /* 0x000000020c0cc819 */ /* 0x000fe2000001020d */
[----:B------:R4:W5:Y:S01]  /*0b30*/  @!P6 LDG.E.64 R8, desc[UR14][R26.64] ;  /* 0x0000000e1a08e981 */ /* 0x000962000c1e1b00 */
[----:B------:R-:W-:-:S02]  /*0b40*/  ISETP.GE.AND.EX P2, PT, R37, UR19, PT, P2 ;  /* 0x0000001325007c0c */ /* 0x000fc4000bf46320 */
[----:B------:R-:W-:Y:S01]  /*0b50*/  SHF.R.S32.HI R31, RZ, 0x1f, R59 ;  /* 0x0000001fff1f7819 */ /* 0x000fe2000001143b */
[----:B------:R-:W4:Y:S01]  /*0b60*/  @!P3 LDC.64 R20, c[0x0][0x230] ;  /* 0x00008c00ff14bb82 */ /* 0x000f220000000a00 */
[----:B---3--:R-:W-:Y:S02]  /*0b70*/  @!P3 MOV R10, R74 ;  /* 0x0000004a000ab202 */ /* 0x008fe40000000f00 */
[----:B------:R-:W-:Y:S01]  /*0b80*/  @!P3 MOV R11, R77 ;  /* 0x0000004d000bb202 */ /* 0x000fe20000000f00 */
[----:B-1----:R-:W-:-:S04]  /*0b90*/  @!P3 IMAD R14, R15, R2, RZ ;  /* 0x000000020f0eb224 */ /* 0x002fc800078e02ff */
[----:B------:R-:W1:Y:S01]  /*0ba0*/  @!P3 LDC.64 R24, c[0x0][0x228] ;  /* 0x00008a00ff18bb82 */ /* 0x000e620000000a00 */
[C---:B------:R-:W-:Y:S02]  /*0bb0*/  @!P3 IMAD R41, R61.reuse, R3, R14 ;  /* 0x000000033d29b224 */ /* 0x040fe400078e020e */
[----:B------:R-:W-:Y:S01]  /*0bc0*/  @!P3 IMAD.WIDE.U32 R2, R61, R2, R10 ;  /* 0x000000023d02b225 */ /* 0x000fe200078e000a */
[C---:B--2---:R-:W-:Y:S02]  /*0bd0*/  @!P4 IADD3 R16, P6, R39.reuse, R16, RZ ;  /* 0x000000102710c210 */ /* 0x044fe40007fde0ff */
[----:B------:R-:W-:Y:S02]  /*0be0*/  ISETP.GT.U32.OR P2, PT, R66, 0x29f, P2 ;  /* 0x0000029f4200780c */ /* 0x000fe40001744470 */
[----:B------:R-:W-:Y:S02]  /*0bf0*/  @!P4 IADD3.X R17, R12, R17, RZ, P6, !PT ;  /* 0x000000110c11c210 */ /* 0x000fe400037fe4ff */
[----:B0-----:R-:W-:-:S02]  /*0c00*/  @!P4 IADD3 R18, P6, R39, R18, RZ ;  /* 0x000000122712c210 */ /* 0x001fc40007fde0ff */
[----:B------:R-:W-:Y:S02]  /*0c10*/  @!P3 IADD3 R35, R3, R41, RZ ;  /* 0x000000290323b210 */ /* 0x000fe40007ffe0ff */
[----:B------:R-:W-:Y:S02]  /*0c20*/  @!P4 IADD3.X R19, R12, R19, RZ, P6, !PT ;  /* 0x000000130c13c210 */ /* 0x000fe400037fe4ff */
[----:B------:R-:W-:Y:S02]  /*0c30*/  @!P3 SHF.L.U64.HI R12, R2, 0x2, R35 ;  /* 0x00000002020cb819 */ /* 0x000fe40000010223 */
[----:B------:R-:W-:Y:S01]  /*0c40*/  MOV R34, UR12 ;  /* 0x0000000c00227c02 */ /* 0x000fe20008000f00 */
[----:B------:R-:W0:Y:S01]  /*0c50*/  @!P2 LDC.64 R14, c[0x0][0x288] ;  /* 0x0000a200ff0eab82 */ /* 0x000e220000000a00 */
[----:B------:R-:W-:Y:S02]  /*0c60*/  MOV R35, UR13 ;  /* 0x0000000d00237c02 */ /* 0x000fe40008000f00 */
[----:B------:R-:W-:-:S04]  /*0c70*/  ISETP.GE.U32.AND P0, PT, R59, UR18, PT ;  /* 0x000000123b007c0c */ /* 0x000fc8000bf06070 */
[----:B------:R-:W-:Y:S01]  /*0c80*/  ISETP.GE.AND.EX P0, PT, R31, UR19, PT, P0 ;  /* 0x000000131f007c0c */ /* 0x000fe2000bf06300 */
[----:B------:R-:W2:Y:S01]  /*0c90*/  LDG.E.64 R34, desc[UR14][R34.64] ;  /* 0x0000000e22227981 */ /* 0x000ea2000c1e1b00 */
[----:B------:R-:W-:Y:S01]  /*0ca0*/  SHF.R.S32.HI R13, RZ, 0x1f, R58 ;  /* 0x0000001fff0d7819 */ /* 0x000fe2000001143a */
[----:B------:R-:W3:Y:S01]  /*0cb0*/  @!P2 LDC.64 R42, c[0x0][0x230] ;  /* 0x00008c00ff2aab82 */ /* 0x000ee20000000a00 */
[----:B------:R-:W-:Y:S02]  /*0cc0*/  ISETP.GT.U32.OR P0, PT, R66, 0x29f, P0 ;  /* 0x0000029f4200780c */ /* 0x000fe40000704470 */
[----:B------:R-:W-:-:S04]  /*0cd0*/  ISETP.GE.U32.AND P5, PT, R58, UR18, PT ;  /* 0x000000123a007c0c */ /* 0x000fc8000bfa6070 */
[----:B------:R-:W-:Y:S01]  /*0ce0*/  ISETP.GE.AND.EX P5, PT, R13, UR19, PT, P5 ;  /* 0x000000130d007c0c */ /* 0x000fe2000bfa6350 */
[----:B------:R-:W3:Y:S03]  /*0cf0*/  @!P2 LDC.64 R44, c[0x0][0x228] ;  /* 0x00008a00ff2cab82 */ /* 0x000ee60000000a00 */
[----:B------:R-:W-:Y:S02]  /*0d00*/  ISETP.GT.U32.OR P5, PT, R66, 0x29f, P5 ;  /* 0x0000029f4200780c */ /* 0x000fe40002fa4470 */
[----:B------:R-:W-:-:S03]  /*0d10*/  @!P3 SHF.L.U32 R3, R2, 0x2, RZ ;  /* 0x000000020203b819 */ /* 0x000fc600000006ff */
[----:B------:R-:W3:Y:S01]  /*0d20*/  @!P0 LDC.64 R10, c[0x0][0x288] ;  /* 0x0000a200ff0a8b82 */ /* 0x000ee20000000a00 */
[----:B----4-:R-:W-:Y:S01]  /*0d30*/  @!P3 IADD3 R20, P6, R3, R20, RZ ;  /* 0x000000140314b210 */ /* 0x010fe20007fde0ff */
[----:B0-----:R-:W-:Y:S01]  /*0d40*/  @!P2 IMAD R37, R37, R14, RZ ;  /* 0x0000000e2525a224 */ /* 0x001fe200078e02ff */
[----:B------:R-:W-:Y:S02]  /*0d50*/  @!P2 MOV R26, R74 ;  /* 0x0000004a001aa202 */ /* 0x000fe40000000f00 */
[----:B------:R-:W-:Y:S02]  /*0d60*/  @!P2 MOV R27, R77 ;  /* 0x0000004d001ba202 */ /* 0x000fe40000000f00 */
[----:B------:R-:W-:Y:S01]  /*0d70*/  @!P3 IADD3.X R21, R12, R21, RZ, P6, !PT ;  /* 0x000000150c15b210 */ /* 0x000fe200037fe4ff */
[C---:B------:R-:W-:Y:S01]  /*0d80*/  @!P2 IMAD R37, R60.reuse, R15, R37 ;  /* 0x0000000f3c25a224 */ /* 0x040fe200078e0225 */
[----:B-1----:R-:W-:Y:S01]  /*0d90*/  @!P3 IADD3 R24, P6, R3, R24, RZ ;  /* 0x000000180318b210 */ /* 0x002fe20007fde0ff */
[----:B------:R-:W-:Y:S01]  /*0da0*/  @!P2 IMAD.WIDE.U32 R14, R60, R14, R26 ;  /* 0x0000000e3c0ea225 */ /* 0x000fe200078e001a */
[----:B------:R-:W0:Y:S04]  /*0db0*/  @!P5 LDC.64 R2, c[0x0][0x288] ;  /* 0x0000a200ff02db82 */ /* 0x000e280000000a00 */
[----:B------:R-:W-:-:S02]  /*0dc0*/  @!P2 IADD3 R15, R15, R37, RZ ;  /* 0x000000250f0fa210 */ /* 0x000fc40007ffe0ff */
[----:B------:R-:W-:Y:S02]  /*0dd0*/  @!P3 IADD3.X R25, R12, R25, RZ, P6, !PT ;  /* 0x000000190c19b210 */ /* 0x000fe400037fe4ff */
[----:B------:R-:W1:Y:S01]  /*0de0*/  @!P0 LDC.64 R46, c[0x0][0x230] ;  /* 0x00008c00ff2e8b82 */ /* 0x000e620000000a00 */
[C---:B------:R-:W-:Y:S02]  /*0df0*/  @!P2 SHF.L.U32 R27, R14.reuse, 0x2, RZ ;  /* 0x000000020e1ba819 */ /* 0x040fe400000006ff */
[----:B------:R-:W-:Y:S01]  /*0e00*/  @!P2 SHF.L.U64.HI R12, R14, 0x2, R15 ;  /* 0x000000020e0ca819 */ /* 0x000fe2000001020f */
[----:B---3--:R-:W-:Y:S01]  /*0e10*/  @!P0 IMAD R26, R31, R10, RZ ;  /* 0x0000000a1f1a8224 */ /* 0x008fe200078e02ff */
[----:B------:R-:W-:Y:S02]  /*0e20*/  @!P0 MOV R14, R74 ;  /* 0x0000004a000e8202 */ /* 0x000fe40000000f00 */
[----:B------:R-:W-:Y:S01]  /*0e30*/  @!P0 MOV R15, R77 ;  /* 0x0000004d000f8202 */ /* 0x000fe20000000f00 */
[----:B------:R-:W3:Y:S01]  /*0e40*/  @!P0 LDC.64 R36, c[0x0][0x228] ;  /* 0x00008a00ff248b82 */ /* 0x000ee20000000a00 */
[----:B------:R-:W-:Y:S01]  /*0e50*/  @!P0 IMAD R31, R59, R11, R26 ;  /* 0x0000000b3b1f8224 */ /* 0x000fe200078e021a */
[----:B------:R-:W-:Y:S01]  /*0e60*/  @!P2 IADD3 R42, P6, R27, R42, RZ ;  /* 0x0000002a1b2aa210 */ /* 0x000fe20007fde0ff */
[----:B------:R-:W-:-:S03]  /*0e70*/  @!P0 IMAD.WIDE.U32 R10, R59, R10, R14 ;  /* 0x0000000a3b0a8225 */ /* 0x000fc600078e000e */
[C---:B------:R-:W-:Y:S02]  /*0e80*/  @!P2 IADD3.X R43, R12.reuse, R43, RZ, P6, !PT ;  /* 0x0000002b0c2ba210 */ /* 0x040fe400037fe4ff */
[----:B------:R-:W4:Y:S01]  /*0e90*/  @!P5 LDC.64 R38, c[0x0][0x230] ;  /* 0x00008c00ff26db82 */ /* 0x000f220000000a00 */
[----:B------:R-:W-:Y:S02]  /*0ea0*/  @!P2 IADD3 R44, P6, R27, R44, RZ ;  /* 0x0000002c1b2ca210 */ /* 0x000fe40007fde0ff */
[----:B------:R-:W-:Y:S01]  /*0eb0*/  @!P0 IADD3 R11, R11, R31, RZ ;  /* 0x0000001f0b0b8210 */ /* 0x000fe20007ffe0ff */
[----:B0-----:R-:W-:Y:S01]  /*0ec0*/  @!P5 IMAD R14, R13, R2, RZ ;  /* 0x000000020d0ed224 */ /* 0x001fe200078e02ff */
[----:B------:R-:W-:-:S03]  /*0ed0*/  @!P2 IADD3.X R45, R12, R45, RZ, P6, !PT ;  /* 0x0000002d0c2da210 */ /* 0x000fc600037fe4ff */
[----:B------:R-:W0:Y:S01]  /*0ee0*/  @!P5 LDC.64 R40, c[0x0][0x228] ;  /* 0x00008a00ff28db82 */ /* 0x000e220000000a00 */
[C---:B------:R-:W-:Y:S02]  /*0ef0*/  @!P0 SHF.L.U32 R13, R10.reuse, 0x2, RZ ;  /* 0x000000020a0d8819 */ /* 0x040fe400000006ff */
[----:B------:R-:W-:Y:S02]  /*0f00*/  @!P0 SHF.L.U64.HI R12, R10, 0x2, R11 ;  /* 0x000000020a0c8819 */ /* 0x000fe4000001020b */
[----:B------:R-:W-:Y:S02]  /*0f10*/  @!P5 MOV R10, R74 ;  /* 0x0000004a000ad202 */ /* 0x000fe40000000f00 */
[----:B------:R-:W-:Y:S01]  /*0f20*/  @!P5 MOV R11, R77 ;  /* 0x0000004d000bd202 */ /* 0x000fe20000000f00 */
[C---:B------:R-:W-:Y:S01]  /*0f30*/  @!P5 IMAD R15, R58.reuse, R3, R14 ;  /* 0x000000033a0fd224 */ /* 0x040fe200078e020e */
[----:B-1----:R-:W-:Y:S01]  /*0f40*/  @!P0 IADD3 R46, P6, R13, R46, RZ ;  /* 0x0000002e0d2e8210 */ /* 0x002fe20007fde0ff */
[----:B------:R-:W-:-:S03]  /*0f50*/  @!P5 IMAD.WIDE.U32 R2, R58, R2, R10 ;  /* 0x000000023a02d225 */ /* 0x000fc600078e000a */
[----:B------:R-:W-:Y:S02]  /*0f60*/  @!P0 IADD3.X R47, R12, R47, RZ, P6, !PT ;  /* 0x0000002f0c2f8210 */ /* 0x000fe400037fe4ff */
[----:B---3--:R-:W-:Y:S02]  /*0f70*/  @!P0 IADD3 R36, P6, R13, R36, RZ ;  /* 0x000000240d248210 */ /* 0x008fe40007fde0ff */
[----:B------:R-:W-:Y:S02]  /*0f80*/  @!P5 IADD3 R11, R3, R15, RZ ;  /* 0x0000000f030bd210 */ /* 0x000fe40007ffe0ff */
[----:B------:R-:W-:Y:S02]  /*0f90*/  @!P5 SHF.L.U32 R3, R2, 0x2, RZ ;  /* 0x000000020203d819 */ /* 0x000fe400000006ff */
[----:B------:R-:W-:Y:S02]  /*0fa0*/  @!P0 IADD3.X R37, R12, R37, RZ, P6, !PT ;  /* 0x000000250c258210 */ /* 0x000fe400037fe4ff */
[----:B------:R-:W-:-:S02]  /*0fb0*/  @!P5 SHF.L.U64.HI R2, R2, 0x2, R11 ;  /* 0x000000020202d819 */ /* 0x000fc4000001020b */
[----:B----4-:R-:W-:-:S04]  /*0fc0*/  @!P5 IADD3 R38, P6, R3, R38, RZ ;  /* 0x000000260326d210 */ /* 0x010fc80007fde0ff */
[C---:B------:R-:W-:Y:S02]  /*0fd0*/  @!P5 IADD3.X R39, R2.reuse, R39, RZ, P6, !PT ;  /* 0x000000270227d210 */ /* 0x040fe400037fe4ff */
[----:B0-----:R-:W-:Y:S01]  /*0fe0*/  @!P5 IADD3 R40, P6, R3, R40, RZ ;  /* 0x000000280328d210 */ /* 0x001fe20007fde0ff */
[----:B------:R-:W-:Y:S01]  /*0ff0*/  HFMA2.MMA R3, -RZ, RZ, 0, 0 ;  /* 0x00000000ff037435 */ /* 0x000fe200000001ff */
[----:B------:R-:W-:Y:S02]  /*1000*/  CS2R R10, SRZ ;  /* 0x00000000000a7805 */ /* 0x000fe4000001ff00 */
[----:B------:R-:W-:Y:S02]  /*1010*/  CS2R R26, SRZ ;  /* 0x00000000001a7805 */ /* 0x000fe4000001ff00 */
[----:B------:R-:W-:Y:S02]  /*1020*/  @!P5 IADD3.X R41, R2, R41, RZ, P6, !PT ;  /* 0x000000290229d210 */ /* 0x000fe400037fe4ff */
[----:B------:R-:W-:-:S02]  /*1030*/  CS2R R14, SRZ ;  /* 0x00000000000e7805 */ /* 0x000fc4000001ff00 */
[----:B------:R-:W-:Y:S01]  /*1040*/  MOV R2, RZ ;  /* 0x000000ff00027202 */ /* 0x000fe20000000f00 */
[----:B------:R0:W5:Y:S04]  /*1050*/  @P1 LDG.E.64 R10, desc[UR14][R4.64] ;  /* 0x0000000e040a1981 */ /* 0x000168000c1e1b00 */
[----:B------:R1:W5:Y:S04]  /*1060*/  @!P4 LDG.E.64 R26, desc[UR14][R16.64] ;  /* 0x0000000e101ac981 */ /* 0x000368000c1e1b00 */
[----:B------:R3:W5:Y:S01]  /*1070*/  @!P3 LDG.E.64 R2, desc[UR14][R20.64] ;  /* 0x0000000e1402b981 */ /* 0x000762000c1e1b00 */
[----:B0-----:R-:W-:-:S03]  /*1080*/  CS2R R4, SRZ ;  /* 0x0000000000047805 */ /* 0x001fc6000001ff00 */
[----:B------:R0:W5:Y:S01]  /*1090*/  @!P3 LDG.E.64 R14, desc[UR14][R24.64] ;  /* 0x0000000e180eb981 */ /* 0x000162000c1e1b00 */
[----:B-1----:R-:W-:-:S03]  /*10a0*/  CS2R R16, SRZ ;  /* 0x0000000000107805 */ /* 0x002fc6000001ff00 */
[----:B------:R-:W5:Y:S01]  /*10b0*/  @!P2 LDG.E.64 R4, desc[UR14][R42.64] ;  /* 0x0000000e2a04a981 */ /* 0x000f62000c1e1b00 */
[----:B---3--:R-:W-:-:S03]  /*10c0*/  CS2R R20, SRZ ;  /* 0x0000000000147805 */ /* 0x008fc6000001ff00 */
[----:B------:R-:W5:Y:S01]  /*10d0*/  @!P2 LDG.E.64 R16, desc[UR14][R44.64] ;  /* 0x0000000e2c10a981 */ /* 0x000f62000c1e1b00 */
[----:B0-----:R-:W-:-:S03]  /*10e0*/  CS2R R24, SRZ ;  /* 0x0000000000187805 */ /* 0x001fc6000001ff00 */
        /* <DEDUP_REMOVED lines=8> */
[----:B------:R0:W5:Y:S04]  /*1170*/  @!P0 LDG.E.64 R22, desc[UR14][R46.64] ;  /* 0x0000000e2e168981 */ /* 0x000168000c1e1b00 */
[----:B------:R0:W5:Y:S01]  /*1180*/  @!P0 LDG.E.64 R18, desc[UR14][R36.64] ;  /* 0x0000000e24128981 */ /* 0x000162000c1e1b00 */
[----:B------:R-:W-:Y:S01]  /*1190*/  UMOV UR13, 0x3f800000 ;  /* 0x3f800000000d7882 */ /* 0x000fe20000000000 */
[----:B------:R-:W-:Y:S01]  /*11a0*/  BSSY B0, `(.L_x_2452) ;  /* 0x0000020000007945 */ /* 0x000fe20003800000 */
[----:B------:R-:W-:Y:S02]  /*11b0*/  CS2R R56, SRZ ;  /* 0x0000000000387805 */ /* 0x000fe4000001ff00 */
[----:B------:R-:W-:Y:S02]  /*11c0*/  CS2R R54, SRZ ;  /* 0x0000000000367805 */ /* 0x000fe4000001ff00 */
[----:B--2---:R-:W-:-:S13]  /*11d0*/  R2UR UR12, R34 ;  /* 0x00000000220c72ca */ /* 0x004fda00000e0000 */
[----:B------:R-:W-:-:S05]  /*11e0*/  MOV R34, UR12 ;  /* 0x0000000c00227c02 */ /* 0x000fca0008000f00 */
[----:B------:R-:W-:-:S05]  /*11f0*/  FFMA.FTZ R35, -R34, UR12, R35 ;  /* 0x0000000c22237c23 */ /* 0x000fca0008010123 */
[----:B------:R-:W-:-:S13]  /*1200*/  FSETP.GTU.FTZ.AND P0, PT, R35, RZ, PT ;  /* 0x000000ff2300720b */ /* 0x000fda0003f1c000 */
[----:B------:R-:W-:Y:S01]  /*1210*/  VOTEU.ANY UP0, P0 ;  /* 0x00000000003f7886 */ /* 0x000fe20000000100 */
[----:B------:R-:W-:-:S04]  /*1220*/  PLOP3.LUT P0, PT, PT, PT, UP0, 0x80, 0x0 ;  /* 0x000000000000781c */ /* 0x000fc80003f0f008 */
[----:B------:R-:W-:-:S09]  /*1230*/  @UP0 ULDC UR11, c[0x0][0x250] ;  /* 0x00009400000b0ab9 */ /* 0x000fd20000000800 */
[----:B------:R-:W-:-:S06]  /*1240*/  @P0 FADD.FTZ R34, R35, UR11 ;  /* 0x0000000b23220e21 */ /* 0x000fcc0008010000 */
[----:B------:R-:W1:Y:S02]  /*1250*/  @P0 MUFU.RSQ R34, R34 ;  /* 0x0000002200220308 */ /* 0x000e640000001400 */
[----:B-1----:R-:W-:Y:S02]  /*1260*/  @P0 R2UR UR11, R34 ;  /* 0x00000000220b02ca */ /* 0x002fe400000e0000 */
[----:B------:R-:W-:-:S11]  /*1270*/  ISETP.GT.U32.AND P0, PT, R66, 0x29f, PT ;  /* 0x0000029f4200780c */ /* 0x000fd60003f04070 */
[----:B------:R-:W-:Y:S02]  /*1280*/  @UP0 UMOV UR13, UR11 ;  /* 0x0000000b000d0c82 */ /* 0x000fe40008000000 */
[----:B0-----:R-:W-:Y:S05]  /*1290*/  @P0 BRA `(.L_x_2453) ;  /* 0x0000000000400947 */ /* 0x001fea0003800000 */
        /* <DEDUP_REMOVED lines=16> */
.L_x_2453:
[----:B------:R-:W-:Y:S05]  /*13a0*/  BSYNC B0 ;  /* 0x0000000000007941 */ /* 0x000fea0003800000 */
.L_x_2452:
        /* <DEDUP_REMOVED lines=29> */
.L_x_2454:
[----:B------:R-:W-:Y:S01]  /*1580*/  FMUL.FTZ R31, R33, R57 ;  /* 0x00000039211f7220 */ /* 0x000fe20000410000 */
        /* <DEDUP_REMOVED lines=20> */
[----:B-1----:R-:W-:Y:S01]  /*16d0*/  FADD.FTZ R41, -R37, 1 ;  /* 0x3f80000025297421 */ /* 0x002fe20000010100 */
[----:B------:R-:W-:-:S03]  /*16e0*/  FMUL.FTZ R37, R6, R37 ;  /* 0x0000002506257220 */ /* 0x000fc60000410000 */
[----:B------:R-:W-:-:S04]  /*16f0*/  FFMA.FTZ R32, R32, R41, 1 ;  /* 0x3f80000020207423 */ /* 0x000fc80000010029 */
[----:B------:R-:W-:Y:S01]  /*1700*/  FMUL.FTZ R32, R37, R32 ;  /* 0x0000002025207220 */ /* 0x000fe20000410000 */
[----:B------:R-:W-:-:S07]  /*1710*/  FMUL.FTZ R37, R34, R43 ;  /* 0x0000002b22257220 */ /* 0x000fce0000410000 */
.L_x_2455:
        /* <DEDUP_REMOVED lines=31> */
.L_x_2456:
[----:B------:R-:W-:Y:S01]  /*1910*/  FFMA.FTZ R39, R47, R31, R0 ;  /* 0x0000001f2f277223 */ /* 0x000fe20000010000 */
[----:B------:R-:W-:Y:S01]  /*1920*/  FMUL.FTZ R35, R28, R57 ;  /* 0x000000391c237220 */ /* 0x000fe20000410000 */
[----:B------:R-:W-:Y:S01]  /*1930*/  FADD.FTZ R0, R31, R30 ;  /* 0x0000001e1f007221 */ /* 0x000fe20000010000 */
[----:B------:R-:W-:Y:S01]  /*1940*/  FADD.FTZ R44, R26, -UR12 ;  /* 0x8000000c1a2c7e21 */ /* 0x000fe20008010000 */
[----:B------:R-:W-:Y:S01]  /*1950*/  MOV R26, R12 ;  /* 0x0000000c001a7202 */ /* 0x000fe20000000f00 */
[----:B------:R-:W-:Y:S01]  /*1960*/  FFMA.FTZ R30, R46, R35, R39 ;  /* 0x000000232e1e7223 */ /* 0x000fe20000010027 */
[----:B------:R-:W-:Y:S01]  /*1970*/  FADD.FTZ R31, R0, R35 ;  /* 0x00000023001f7221 */ /* 0x000fe20000010000 */
[----:B------:R-:W-:Y:S01]  /*1980*/  FADD.FTZ R0, R27, -UR12 ;  /* 0x8000000c1b007e21 */ /* 0x000fe20008010000 */
[----:B------:R-:W-:Y:S01]  /*1990*/  MOV R27, R13 ;  /* 0x0000000d001b7202 */ /* 0x000fe20000000f00 */
        /* <DEDUP_REMOVED lines=18> */
[----:B------:R-:W-:Y:S02]  /*1ac0*/  FMUL.FTZ R39, R12, R39 ;  /* 0x000000270c277220 */ /* 0x000fe40000410000 */
[----:B------:R-:W-:Y:S01]  /*1ad0*/  FMUL.FTZ R27, R27, R68 ;  /* 0x000000441b1b7220 */ /* 0x000fe20000410000 */
[----:B------:R-:W-:-:S04]  /*1ae0*/  FFMA.FTZ R26, R26, R43, 1 ;  /* 0x3f8000001a1a7423 */ /* 0x000fc8000001002b */
[----:B------:R-:W-:-:S07]  /*1af0*/  FMUL.FTZ R26, R39, R26 ;  /* 0x0000001a271a7220 */ /* 0x000fce0000410000 */
.L_x_2457:
        /* <DEDUP_REMOVED lines=33> */
.L_x_2458:
[----:B------:R-:W-:Y:S01]  /*1d10*/  FMUL.FTZ R41, R31, R57 ;  /* 0x000000391f297220 */ /* 0x000fe20000410000 */
[----:B------:R-:W-:Y:S01]  /*1d20*/  FADD.FTZ R39, RZ, R33 ;  /* 0x00000021ff277221 */ /* 0x000fe20000010000 */
[----:B------:R-:W-:Y:S01]  /*1d30*/  FFMA.FTZ R43, R50, R33, RZ ;  /* 0x00000021322b7223 */ /* 0x000fe200000100ff */
        /* <DEDUP_REMOVED lines=34> */
.L_x_2459:
[----:B------:R-:W-:Y:S01]  /*1f60*/  FMUL.FTZ R41, R34, R57 ;  /* 0x0000003922297220 */ /* 0x000fe20000410000 */
[----:B------:R-:W-:Y:S01]  /*1f70*/  FFMA.FTZ R36, R47, R37, R38 ;  /* 0x000000252f247223 */ /* 0x000fe20000010026 */
[----:B------:R-:W-:Y:S01]  /*1f80*/  FADD.FTZ R38, R42, R37 ;  /* 0x000000252a267221 */ /* 0x000fe20000010000 */
[----:B------:R-:W-:Y:S01]  /*1f90*/  FADD.FTZ R68, R22, -UR12 ;  /* 0x8000000c16447e21 */ /* 0x000fe20008010000 */
[----:B------:R-:W-:Y:S01]  /*1fa0*/  FFMA.FTZ R42, R4, R41, R39 ;  /* 0x00000029042a7223 */ /* 0x000fe20000010027 */
[----:B------:R-:W-:Y:S01]  /*1fb0*/  FMUL.FTZ R39, R32, R54 ;  /* 0x0000003620277220 */ /* 0x000fe20000410000 */
[----:B------:R-:W-:Y:S01]  /*1fc0*/  FADD.FTZ R40, R40, R41 ;  /* 0x0000002928287221 */ /* 0x000fe20000010000 */
[----:B------:R-:W-:Y:S01]  /*1fd0*/  FADD.FTZ R69, R23, -UR12 ;  /* 0x8000000c17457e21 */ /* 0x000fe20008010000 */
[----:B------:R-:W-:Y:S01]  /*1fe0*/  MOV R22, R18 ;  /* 0x0000001200167202 */ /* 0x000fe20000000f00 */
[----:B------:R-:W-:Y:S01]  /*1ff0*/  FFMA.FTZ R23, R5, R39, R42 ;  /* 0x0000002705177223 */ /* 0x000fe2000001002a */
[----:B------:R-:W-:Y:S01]  /*2000*/  FADD.FTZ R39, R39, R40 ;  /* 0x0000002827277221 */ /* 0x000fe20000010000 */
[----:B------:R-:W-:Y:S01]  /*2010*/  FMUL.FTZ R68, R68, UR13 ;  /* 0x0000000d44447c20 */ /* 0x000fe20008410000 */
        /* <DEDUP_REMOVED lines=21> */
.L_x_2460:
[----:B------:R-:W-:Y:S01]  /*2170*/  FMUL.FTZ R40, R22, R57 ;  /* 0x0000003916287220 */ /* 0x000fe20000410000 */
[----:B------:R-:W-:Y:S01]  /*2180*/  FADD.FTZ R25, R25, -UR12 ;  /* 0x8000000c19197e21 */ /* 0x000fe20008010000 */
[----:B------:R-:W-:Y:S02]  /*2190*/  FADD.FTZ R24, R24, -UR12 ;  /* 0x8000000c18187e21 */ /* 0x000fe40008010000 */
[----:B------:R-:W-:Y:S01]  /*21a0*/  FFMA.FTZ R42, R68, R40, R23 ;  /* 0x00000028442a7223 */ /* 0x000fe20000010017 */
[----:B------:R-:W-:Y:S01]  /*21b0*/  FADD.FTZ R40, R39, R40 ;  /* 0x0000002827287221 */ /* 0x000fe20000010000 */
[----:B------:R-:W-:Y:S01]  /*21c0*/  FMUL.FTZ R39, R37, R54 ;  /* 0x0000003625277220 */ /* 0x000fe20000410000 */
[----:B------:R-:W-:Y:S01]  /*21d0*/  FMUL.FTZ R71, R25, UR13 ;  /* 0x0000000d19477c20 */ /* 0x000fe20008410000 */
[----:B------:R-:W-:Y:S01]  /*21e0*/  FMUL.FTZ R70, R24, UR13 ;  /* 0x0000000d18467c20 */ /* 0x000fe20008410000 */
[----:B------:R-:W-:Y:S01]  /*21f0*/  MOV R25, R20 ;  /* 0x0000001400197202 */ /* 0x000fe20000000f00 */
[----:B------:R-:W-:Y:S01]  /*2200*/  FFMA.FTZ R23, R69, R39, R42 ;  /* 0x0000002745177223 */ /* 0x000fe2000001002a */
[----:B------:R-:W-:Y:S01]  /*2210*/  FADD.FTZ R39, R39, R40 ;  /* 0x0000002827277221 */ /* 0x000fe20000010000 */
        /* <DEDUP_REMOVED lines=20> */
.L_x_2461:
[----:B------:R-:W-:Y:S01]  /*2360*/  FMUL.FTZ R24, R25, R57 ;  /* 0x0000003919187220 */ /* 0x000fe20000410000 */
[----:B------:R-:W-:Y:S01]  /*2370*/  ISETP.GT.AND P0, PT, R52, 0x1e, PT ;  /* 0x0000001e3400780c */ /* 0x000fe20003f04270 */
[----:B------:R-:W-:Y:S01]  /*2380*/  FADD.FTZ R35, R35, R28 ;  /* 0x0000001c23237221 */ /* 0x000fe20000010000 */
[----:B------:R-:W-:Y:S01]  /*2390*/  FFMA.FTZ R33, R46, R28, R33 ;  /* 0x0000001c2e217223 */ /* 0x000fe20000010021 */
[----:B------:R-:W-:Y:S01]  /*23a0*/  FFMA.FTZ R42, R70, R24, R23 ;  /* 0x00000018462a7223 */ /* 0x000fe20000010017 */
[----:B------:R-:W-:Y:S01]  /*23b0*/  FMUL.FTZ R23, R40, R54 ;  /* 0x0000003628177220 */ /* 0x000fe20000410000 */
[----:B------:R-:W-:Y:S01]  /*23c0*/  FADD.FTZ R72, R39, R24 ;  /* 0x0000001827487221 */ /* 0x000fe20000010000 */
[----:B------:R-:W-:Y:S01]  /*23d0*/  FADD.FTZ R28, R35, R26 ;  /* 0x0000001a231c7221 */ /* 0x000fe20000010000 */
[----:B------:R-:W-:Y:S01]  /*23e0*/  FADD.FTZ R38, R38, R29 ;  /* 0x0000001d26267221 */ /* 0x000fe20000010000 */
[----:B------:R-:W-:Y:S01]  /*23f0*/  FFMA.FTZ R24, R71, R23, R42 ;  /* 0x0000001747187223 */ /* 0x000fe2000001002a */
[----:B------:R-:W-:Y:S01]  /*2400*/  FADD.FTZ R23, R23, R72 ;  /* 0x0000004817177221 */ /* 0x000fe20000010000 */
[----:B------:R-:W-:Y:S01]  /*2410*/  FFMA.FTZ R35, R44, R26, R33 ;  /* 0x0000001a2c237223 */ /* 0x000fe20000010021 */
[----:B------:R-:W0:Y:S01]  /*2420*/  S2UR UR18, SR_CgaCtaId ;  /* 0x00000000001279c3 */ /* 0x000e220000008800 */
[----:B------:R-:W-:Y:S01]  /*2430*/  FADD.FTZ R33, R38, R27 ;  /* 0x0000001b26217221 */ /* 0x000fe20000010000 */
[----:B------:R-:W1:Y:S01]  /*2440*/  SHFL.DOWN PT, R39, R24, 0x1, 0x1f ;  /* 0x08201f0018277f89 */ /* 0x000e6200000e0000 */
[----:B------:R-:W-:Y:S01]  /*2450*/  FFMA.FTZ R35, R2, R31, R35 ;  /* 0x0000001f02237223 */ /* 0x000fe20000010023 */
[----:B------:R-:W-:Y:S01]  /*2460*/  UMOV UR12, 0x400 ;  /* 0x00000400000c7882 */ /* 0x000fe20000000000 */
[----:B------:R-:W-:Y:S01]  /*2470*/  FADD.FTZ R33, R33, R30 ;  /* 0x0000001e21217221 */ /* 0x000fe20000010000 */
[----:B------:R-:W2:Y:S01]  /*2480*/  SHFL.DOWN PT, R42, R23, 0x1, 0x1f ;  /* 0x08201f00172a7f89 */ /* 0x000ea200000e0000 */
[----:B------:R-:W-:Y:S01]  /*2490*/  UIADD3 UR11, UR12, 0xd0, URZ ;  /* 0x000000d00c0b7890 */ /* 0x000fe2000fffe03f */
[----:B------:R-:W-:Y:S01]  /*24a0*/  FFMA.FTZ R35, R4, R34, R35 ;  /* 0x0000002204237223 */ /* 0x000fe20000010023 */
[C---:B------:R-:W-:Y:S01]  /*24b0*/  ISETP.NE.AND P2, PT, R66.reuse, RZ, PT ;  /* 0x000000ff4200720c */ /* 0x040fe20003f45270 */
[----:B------:R-:W-:Y:S01]  /*24c0*/  BSSY B0, `(.L_x_2462) ;  /* 0x0000062000007945 */ /* 0x000fe20003800000 */
[----:B------:R-:W-:Y:S01]  /*24d0*/  ISETP.GT.U32.AND P3, PT, R66, 0x29, PT ;  /* 0x000000294200780c */ /* 0x000fe20003f64070 */
[----:B------:R-:W-:Y:S01]  /*24e0*/  FFMA.FTZ R35, R68, R22, R35 ;  /* 0x0000001644237223 */ /* 0x000fe20000010023 */
[----:B0-----:R-:W-:Y:S01]  /*24f0*/  ULEA UR11, UR18, UR11, 0x18 ;  /* 0x0000000b120b7291 */ /* 0x001fe2000f8ec03f */
[----:B-1----:R-:W-:Y:S01]  /*2500*/  @!P0 FADD.FTZ R24, R24, R39 ;  /* 0x0000002718188221 */ /* 0x002fe20000010000 */
[----:B--2---:R-:W-:-:S04]  /*2510*/  @!P0 FADD.FTZ R23, R23, R42 ;  /* 0x0000002a17178221 */ /* 0x004fc80000010000 */
[----:B------:R-:W0:Y:S01]  /*2520*/  SHFL.DOWN PT, R39, R24, 0x2, 0x1f ;  /* 0x08401f0018277f89 */ /* 0x000e2200000e0000 */
[----:B------:R-:W-:Y:S02]  /*2530*/  ISETP.GT.AND P0, PT, R52, 0x1d, PT ;  /* 0x0000001d3400780c */ /* 0x000fe40003f04270 */
[----:B------:R-:W-:Y:S01]  /*2540*/  LEA R72, R66, UR11, 0x4 ;  /* 0x0000000b42487c11 */ /* 0x000fe2000f8e20ff */
        /* <DEDUP_REMOVED lines=13> */
[----:B-1----:R-:W-:-:S03]  /*2620*/  @!P0 FADD.FTZ R23, R23, R42 ;  /* 0x0000002a17178221 */ /* 0x002fc60000010000 */
[----:B------:R-:W0:Y:S01]  /*2630*/  SHFL.DOWN PT, R29, R24, 0x10, 0x1f ;  /* 0x0a001f00181d7f89 */ /* 0x000e2200000e0000 */
[----:B------:R-:W-:Y:S01]  /*2640*/  ISETP.GT.AND P0, PT, R52, 0xf, PT ;  /* 0x0000000f3400780c */ /* 0x000fe20003f04270 */
[----:B------:R-:W-:Y:S01]  /*2650*/  FFMA.FTZ R36, R0, R27, R39 ;  /* 0x0000001b00247223 */ /* 0x000fe20000010027 */
[----:B------:R-:W-:Y:S01]  /*2660*/  FADD.FTZ R27, R28, R31 ;  /* 0x0000001f1c1b7221 */ /* 0x000fe20000010000 */
[----:B------:R-:W1:Y:S01]  /*2670*/  SHFL.DOWN PT, R26, R23, 0x10, 0x1f ;  /* 0x0a001f00171a7f89 */ /* 0x000e6200000e0000 */
[----:B------:R-:W-:Y:S01]  /*2680*/  FADD.FTZ R28, R33, R32 ;  /* 0x00000020211c7221 */ /* 0x000fe20000010000 */
[----:B------:R-:W-:Y:S01]  /*2690*/  FFMA.FTZ R36, R3, R30, R36 ;  /* 0x0000001e03247223 */ /* 0x000fe20000010024 */
[----:B------:R-:W-:Y:S02]  /*26a0*/  FADD.FTZ R27, R27, R34 ;  /* 0x000000221b1b7221 */ /* 0x000fe40000010000 */
[----:B------:R-:W-:Y:S01]  /*26b0*/  FADD.FTZ R31, R28, R37 ;  /* 0x000000251c1f7221 */ /* 0x000fe20000010000 */
[----:B------:R-:W-:Y:S01]  /*26c0*/  FFMA.FTZ R36, R5, R32, R36 ;  /* 0x0000002005247223 */ /* 0x000fe20000010024 */
[----:B------:R-:W-:Y:S01]  /*26d0*/  FADD.FTZ R30, R27, R22 ;  /* 0x000000161b1e7221 */ /* 0x000fe20000010000 */
[----:B------:R-:W-:Y:S01]  /*26e0*/  FFMA.FTZ R28, R70, R25, R35 ;  /* 0x00000019461c7223 */ /* 0x000fe20000010023 */
[----:B------:R-:W-:Y:S01]  /*26f0*/  FADD.FTZ R31, R31, R40 ;  /* 0x000000281f1f7221 */ /* 0x000fe20000010000 */
[----:B------:R-:W-:Y:S01]  /*2700*/  FFMA.FTZ R36, R69, R37, R36 ;  /* 0x0000002545247223 */ /* 0x000fe20000010024 */
[----:B------:R-:W-:Y:S01]  /*2710*/  FADD.FTZ R30, R30, R25 ;  /* 0x000000191e1e7221 */ /* 0x000fe20000010000 */
[----:B0-----:R-:W-:-:S02]  /*2720*/  @!P0 FADD.FTZ R24, R24, R29 ;  /* 0x0000001d18188221 */ /* 0x001fc40000010000 */
[----:B------:R-:W-:Y:S01]  /*2730*/  FFMA.FTZ R29, R71, R40, R36 ;  /* 0x00000028471d7223 */ /* 0x000fe20000010024 */
[----:B-1----:R-:W-:Y:S01]  /*2740*/  @!P0 FADD.FTZ R23, R23, R26 ;  /* 0x0000001a17178221 */ /* 0x002fe20000010000 */
[----:B------:R-:W-:-:S03]  /*2750*/  ISETP.NE.AND P0, PT, R52, RZ, PT ;  /* 0x000000ff3400720c */ /* 0x000fc60003f05270 */
        /* <DEDUP_REMOVED lines=12> */
[----:B------:R-:W-:Y:S01]  /*2820*/  FADD.FTZ R22, R22, R27 ;  /* 0x0000001b16167221 */ /* 0x000fe20000010000 */
[----:B------:R-:W0:Y:S02]  /*2830*/  LDS.128 R40, [UR11+0x50] ;  /* 0x0000500bff287984 */ /* 0x000e240008000c00 */
[----:B--2---:R-:W-:Y:S01]  /*2840*/  FADD.FTZ R23, R23, R36 ;  /* 0x0000002417177221 */ /* 0x004fe20000010000 */
[----:B------:R-:W-:Y:S01]  /*2850*/  FADD.FTZ R22, R22, R37 ;  /* 0x0000002516167221 */ /* 0x000fe20000010000 */
[----:B------:R-:W1:Y:S02]  /*2860*/  LDS.128 R24, [UR11+0x60] ;  /* 0x0000600bff187984 */ /* 0x000e640008000c00 */
[----:B------:R-:W-:Y:S01]  /*2870*/  FADD.FTZ R23, R23, R38 ;  /* 0x0000002617177221 */ /* 0x000fe20000010000 */
[----:B------:R-:W-:Y:S02]  /*2880*/  FADD.FTZ R22, R22, R39 ;  /* 0x0000002716167221 */ /* 0x000fe40000010000 */
[----:B------:R-:W-:Y:S01]  /*2890*/  LDS.128 R36, [UR11+0x80] ;  /* 0x0000800bff247984 */ /* 0x000fe20008000c00 */
        /* <DEDUP_REMOVED lines=35> */
[----:B------:R-:W-:-:S07]  /*2ad0*/  FADD.FTZ R23, R24, R43 ;  /* 0x0000002b18177221 */ /* 0x000fce0000010000 */
.L_x_2463:
[----:B------:R-:W-:Y:S05]  /*2ae0*/  BSYNC B0 ;  /* 0x0000000000007941 */ /* 0x000fea0003800000 */
.L_x_2462:
[----:B------:R-:W-:Y:S06]  /*2af0*/  BAR.SYNC.DEFER_BLOCKING 0x0 ;  /* 0x0000000000007b1d */ /* 0x000fec0000010000 */
[----:B------:R-:W-:Y:S04]  /*2b00*/  BSSY B0, `(.L_x_2464) ;  /* 0x000004d000007945 */ /* 0x000fe80003800000 */
[----:B------:R-:W-:Y:S05]  /*2b10*/  @P3 BRA `(.L_x_2465) ;  /* 0x00000004002c3947 */ /* 0x000fea0003800000 */
[----:B------:R-:W1:Y:S04]  /*2b20*/  LDS.128 R32, [R72+0x2a0] ;  /* 0x0002a00048207984 */ /* 0x000e680000000c00 */
[----:B------:R-:W2:Y:S04]  /*2b30*/  LDS.128 R36, [R72+0x540] ;  /* 0x0005400048247984 */ /* 0x000ea80000000c00 */
[----:B------:R-:W3:Y:S01]  /*2b40*/  LDS.128 R24, [R72+0x7e0] ;  /* 0x0007e00048187984 */ /* 0x000ee20000000c00 */
[----:B-1----:R-:W-:Y:S01]  /*2b50*/  FADD.FTZ R41, R28, R32 ;  /* 0x000000201c297221 */ /* 0x002fe20000010000 */
[----:B0-----:R-:W-:Y:S01]  /*2b60*/  FADD.FTZ R28, R29, R33 ;  /* 0x000000211d1c7221 */ /* 0x001fe20000010000 */
[----:B------:R-:W-:Y:S01]  /*2b70*/  FADD.FTZ R29, R30, R34 ;  /* 0x000000221e1d7221 */ /* 0x000fe20000010000 */
        /* <DEDUP_REMOVED lines=69> */
.L_x_2465:
[----:B------:R-:W-:Y:S05]  /*2fd0*/  BSYNC B0 ;  /* 0x0000000000007941 */ /* 0x000fea0003800000 */
.L_x_2464:
        /* <DEDUP_REMOVED lines=20> */
.L_x_2467:
[----:B------:R-:W-:Y:S05]  /*3120*/  BSYNC B0 ;  /* 0x0000000000007941 */ /* 0x000fea0003800000 */
.L_x_2466:
[----:B------:R-:W-:Y:S05]  /*3130*/  @!P0 BRA `(.L_x_2468) ;  /* 0x0000001000908947 */ /* 0x000fea0003800000 */
[----:B--2---:R-:W1:Y:S01]  /*3140*/  LDC R34, c[0x0][0x10] ;  /* 0x00000400ff227b82 */ /* 0x004e620000000800 */
[----:B------:R-:W2:Y:S01]  /*3150*/  S2R R33, SR_CTAID.Y ;  /* 0x0000000000217919 */ /* 0x000ea20000002600 */
[----:B------:R-:W-:-:S06]  /*3160*/  ULOP3.LUT UR11, UR4, 0x1, URZ, 0xc0, !UPT ;  /* 0x00000001040b7892 */ /* 0x000fcc000f8ec03f */
[----:B------:R-:W3:Y:S08]  /*3170*/  LDC.64 R24, c[0x0][0x258] ;  /* 0x00009600ff187b82 */ /* 0x000ef00000000a00 */
[----:B------:R-:W4:Y:S01]  /*3180*/  LDC.64 R38, c[0x0][0x260] ;  /* 0x00009800ff267b82 */ /* 0x000f220000000a00 */
[----:B-1----:R-:W-:-:S04]  /*3190*/  IMAD R26, R34, UR11, RZ ;  /* 0x0000000b221a7c24 */ /* 0x002fc8000f8e02ff */
[C---:B0-----:R-:W-:Y:S01]  /*31a0*/  IMAD R28, R26.reuse, R32, RZ ;  /* 0x000000201a1c7224 */ /* 0x041fe200078e02ff */
[----:B--2---:R-:W-:-:S04]  /*31b0*/  IADD3 R27, R26, R33, RZ ;  /* 0x000000211a1b7210 */ /* 0x004fc80007ffe0ff */
[----:B------:R-:W-:Y:S01]  /*31c0*/  SHF.L.U32 R29, R28, 0x1, RZ ;  /* 0x000000011c1d7819 */ /* 0x000fe200000006ff */
[----:B---3--:R-:W-:-:S04]  /*31d0*/  IMAD.WIDE.U32 R24, R27, 0x4, R24 ;  /* 0x000000041b187825 */ /* 0x008fc800078e0018 */
[----:B----4-:R-:W-:Y:S01]  /*31e0*/  IMAD.WIDE R38, R29, 0x4, R38 ;  /* 0x000000041d267825 */ /* 0x010fe200078e0226 */
        /* <DEDUP_REMOVED lines=22> */
.L_x_2470:
[----:B------:R-:W2:Y:S04]  /*3350*/  LDG.E.STRONG.GPU R26, desc[UR14][R24.64] ;  /* 0x0000000e181a7981 */ /* 0x000ea8000c1ef900 */
[----:B--2---:R-:W-:Y:S01]  /*3360*/  CCTL.IVALL ;  /* 0x00000000ff00798f */ /* 0x004fe20002000000 */
[----:B------:R-:W-:Y:S05]  /*3370*/  YIELD ;  /* 0x0000000000007946 */ /* 0x000fea0003800000 */
[----:B------:R-:W-:-:S13]  /*3380*/  ISETP.NE.AND P0, PT, R26, R29, PT ;  /* 0x0000001d1a00720c */ /* 0x000fda0003f05270 */
[----:B------:R-:W-:Y:S05]  /*3390*/  @P0 BRA `(.L_x_2470) ;  /* 0xfffffffc00ec0947 */ /* 0x000fea000383ffff */
.L_x_2469:
        /* <DEDUP_REMOVED lines=17> */
.L_x_2474:
        /* <DEDUP_REMOVED lines=115> */
.L_x_2473:
        /* <DEDUP_REMOVED lines=40> */
[C---:B------:R-:W-:Y:S02]  /*3e60*/  @!P6 IMAD R29, R34.reuse, R26, R33 ;  /* 0x0000001a221de224 */ /* 0x040fe400078e0221 */
        /* <DEDUP_REMOVED lines=20> */
.L_x_2475:
[----:B------:R-:W-:-:S13]  /*3fb0*/  ISETP.NE.OR P0, PT, R35, RZ, P0 ;  /* 0x000000ff2300720c */ /* 0x000fda0000705670 */
[----:B------:R-:W-:Y:S05]  /*3fc0*/  @!P0 BRA `(.L_x_2471) ;  /* 0x00000000007c8947 */ /* 0x000fea0003800000 */
.L_x_2472:
        /* <DEDUP_REMOVED lines=31> */
.L_x_2471:
        /* <DEDUP_REMOVED lines=11> */
.L_x_2477:
[----:B------:R-:W-:Y:S05]  /*4270*/  BSYNC B0 ;  /* 0x0000000000007941 */ /* 0x000fea0003800000 */
.L_x_2476:
        /* <DEDUP_REMOVED lines=16> */
.L_x_2468:
        /* <DEDUP_REMOVED lines=39> */
.L_x_2478:
        /* <DEDUP_REMOVED lines=19> */
.L_x_2480:
[----:B------:R-:W-:Y:S05]  /*4720*/  BSYNC B0 ;  /* 0x0000000000007941 */ /* 0x000fea0003800000 */
.L_x_2479:
        /* <DEDUP_REMOVED lines=19> */
.L_x_2481:
        /* <DEDUP_REMOVED lines=19> */
.L_x_2483:
[----:B------:R-:W-:Y:S05]  /*4990*/  BSYNC B0 ;  /* 0x0000000000007941 */ /* 0x000fea0003800000 */
.L_x_2482:
        /* <DEDUP_REMOVED lines=19> */
.L_x_2484:
        /* <DEDUP_REMOVED lines=19> */
.L_x_2486:
[----:B------:R-:W-:Y:S05]  /*4c00*/  BSYNC B0 ;  /* 0x0000000000007941 */ /* 0x000fea0003800000 */
.L_x_2485:
[----:B0-----:R-:W-:Y:S02]  /*4c10*/  SHF.R.S32.HI R24, RZ, 0x1f, R60 ;  /* 0x0000001fff187819 */ /* 0x001fe4000001143c */
[----:B-1----:R-:W-:Y:S02]  /*4c20*/  SHF.R.S32.HI R23, RZ, 0x1f, R59 ;  /* 0x0000001fff177819 */ /* 0x002fe4000001143b */
        /* <DEDUP_REMOVED lines=35> */
.L_x_2487:
[----:B------:R-:W-:Y:S04]  /*4e60*/  BSSY B0, `(.L_x_2488) ;  /* 0x0000013000007945 */ /* 0x000fe80003800000 */
[----:B------:R-:W-:Y:S05]  /*4e70*/  @P6 BRA `(.L_x_2489) ;  /* 0x0000000000446947 */ /* 0x000fea0003800000 */
[----:B------:R-:W-:Y:S01]  /*4e80*/  ULDC.64 UR18, c[0x0][0x288] ;  /* 0x0000a20000127ab9 */ /* 0x000fe20000000a00 */
[----:B------:R-:W-:Y:S01]  /*4e90*/  MOV R6, R74 ;  /* 0x0000004a00067202 */ /* 0x000fe20000000f00 */
[----:B------:R-:W-:Y:S01]  /*4ea0*/  IMAD R27, R27, UR18, RZ ;  /* 0x000000121b1b7c24 */ /* 0x000fe2000f8e02ff */
[----:B------:R-:W-:Y:S01]  /*4eb0*/  MOV R7, R77 ;  /* 0x0000004d00077202 */ /* 0x000fe20000000f00 */
[-CC-:B------:R-:W-:Y:S01]  /*4ec0*/  FFMA.FTZ R44, R44, R29.reuse, R28.reuse ;  /* 0x0000001d2c2c7223 */ /* 0x180fe2000001001c */
[----:B--2---:R-:W-:Y:S01]  /*4ed0*/  FFMA.FTZ R9, R0, R29, R28 ;  /* 0x0000001d00097223 */ /* 0x004fe2000001001c */
        /* <DEDUP_REMOVED lines=11> */
.L_x_2489:
[----:B------:R-:W-:Y:S05]  /*4f90*/  BSYNC B0 ;  /* 0x0000000000007941 */ /* 0x000fea0003800000 */
.L_x_2488:
[----:B------:R-:W-:Y:S05]  /*4fa0*/  @!P5 BRA `(.L_x_2490) ;  /* 0x000000000048d947 */ /* 0x000fea0003800000 */
[----:B------:R-:W-:Y:S01]  /*4fb0*/  FFMA.FTZ R0, R2, R57, R55 ;  /* 0x0000003902007223 */ /* 0x000fe20000010037 */
[----:B------:R-:W-:-:S03]  /*4fc0*/  FFMA.FTZ R6, R3, R54, R56 ;  /* 0x0000003603067223 */ /* 0x000fc60000010038 */
[----:B------:R-:W-:Y:S01]  /*4fd0*/  FMUL.FTZ R7, R0, -1.4426950216293334961 ;  /* 0xbfb8aa3b00077820 */ /* 0x000fe20000410000 */
[----:B0-2---:R-:W-:-:S05]  /*4fe0*/  FMUL.FTZ R10, R6, -1.4426950216293334961 ;  /* 0xbfb8aa3b060a7820 */ /* 0x005fca0000410000 */
        /* <DEDUP_REMOVED lines=14> */
.L_x_2490:
        /* <DEDUP_REMOVED lines=8> */
[C---:B0-2---:R-:W-:Y:S02]  /*5150*/  IMAD R9, R61.reuse, UR19, R26 ;  /* 0x000000133d097c24 */ /* 0x045fe4000f8e021a */
        /* <DEDUP_REMOVED lines=10> */
.L_x_2492:
[----:B------:R-:W-:Y:S05]  /*5200*/  BSYNC B0 ;  /* 0x0000000000007941 */ /* 0x000fea0003800000 */
.L_x_2491:
[----:B------:R-:W-:Y:S05]  /*5210*/  @!P5 BRA `(.L_x_2493) ;  /* 0x000000000048d947 */ /* 0x000fea0003800000 */
[----:B------:R-:W-:Y:S01]  /*5220*/  FFMA.FTZ R0, R4, R57, R55 ;  /* 0x0000003904007223 */ /* 0x000fe20000010037 */
[----:B-1----:R-:W-:-:S03]  /*5230*/  FFMA.FTZ R2, R5, R54, R56 ;  /* 0x0000003605027223 */ /* 0x002fc60000010038 */
        /* <DEDUP_REMOVED lines=16> */
.L_x_2493:
        /* <DEDUP_REMOVED lines=19> */
.L_x_2495:
[----:B------:R-:W-:Y:S05]  /*5470*/  BSYNC B0 ;  /* 0x0000000000007941 */ /* 0x000fea0003800000 */
.L_x_2494:
[----:B------:R-:W-:Y:S05]  /*5480*/  @!P5 BRA `(.L_x_2496) ;  /* 0x000000000048d947 */ /* 0x000fea0003800000 */
[----:B------:R-:W-:Y:S01]  /*5490*/  FFMA.FTZ R0, R68, R57, R55 ;  /* 0x0000003944007223 */ /* 0x000fe20000010037 */
[----:B-1----:R-:W-:-:S03]  /*54a0*/  FFMA.FTZ R2, R69, R54, R56 ;  /* 0x0000003645027223 */ /* 0x002fc60000010038 */
[----:B------:R-:W-:Y:S01]  /*54b0*/  FMUL.FTZ R3, R0, -1.4426950216293334961 ;  /* 0xbfb8aa3b00037820 */ /* 0x000fe20000410000 */
[----:B------:R-:W-:-:S05]  /*54c0*/  FMUL.FTZ R6, R2, -1.4426950216293334961 ;  /* 0xbfb8aa3b02067820 */ /* 0x000fca0000410000 */
[----:B------:R-:W3:Y:S08]  /*54d0*/  MUFU.EX2 R3, R3 ;  /* 0x0000000300037308 */ /* 0x000ef00000000800 */
[----:B------:R-:W1:Y:S01]  /*54e0*/  MUFU.EX2 R6, R6 ;  /* 0x0000000600067308 */ /* 0x000e620000000800 */
[----:B---3--:R-:W-:-:S07]  /*54f0*/  FADD.FTZ R4, R3, 1 ;  /* 0x3f80000003047421 */ /* 0x008fce0000010000 */
[----:B------:R-:W3:Y:S01]  /*5500*/  MUFU.RCP R5, R4 ;  /* 0x0000000400057308 */ /* 0x000ee20000001000 */
[----:B-1----:R-:W-:-:S07]  /*5510*/  FADD.FTZ R7, R6, 1 ;  /* 0x3f80000006077421 */ /* 0x002fce0000010000 */
[----:B0-2---:R-:W0:Y:S01]  /*5520*/  MUFU.RCP R8, R7 ;  /* 0x0000000700087308 */ /* 0x005e220000001000 */
[----:B---3--:R-:W-:Y:S01]  /*5530*/  FADD.FTZ R9, -R5, 1 ;  /* 0x3f80000005097421 */ /* 0x008fe20000010100 */
[----:B------:R-:W-:-:S03]  /*5540*/  FMUL.FTZ R18, R18, R5 ;  /* 0x0000000512127220 */ /* 0x000fc60000410000 */
[----:B------:R-:W-:Y:S01]  /*5550*/  FFMA.FTZ R9, R0, R9, 1 ;  /* 0x3f80000000097423 */ /* 0x000fe20000010009 */
[----:B0-----:R-:W-:Y:S01]  /*5560*/  FADD.FTZ R11, -R8, 1 ;  /* 0x3f800000080b7421 */ /* 0x001fe20000010100 */
[----:B------:R-:W-:Y:S02]  /*5570*/  FMUL.FTZ R19, R19, R8 ;  /* 0x0000000813137220 */ /* 0x000fe40000410000 */
[----:B------:R-:W-:Y:S01]  /*5580*/  FMUL.FTZ R18, R18, R9 ;  /* 0x0000000912127220 */ /* 0x000fe20000410000 */
[----:B------:R-:W-:-:S04]  /*5590*/  FFMA.FTZ R2, R2, R11, 1 ;  /* 0x3f80000002027423 */ /* 0x000fc8000001000b */
[----:B------:R-:W-:-:S07]  /*55a0*/  FMUL.FTZ R19, R19, R2 ;  /* 0x0000000213137220 */ /* 0x000fce0000410000 */
.L_x_2496:
        /* <DEDUP_REMOVED lines=8> */
[----:B---3--:R-:W-:-:S04]  /*5630*/  IMAD.WIDE.U32 R4, R59, UR18, R2 ;  /* 0x000000123b047c25 */ /* 0x008fc8000f8e0002 */
        /* <DEDUP_REMOVED lines=10> */
.L_x_2498:
[----:B------:R-:W-:Y:S05]  /*56e0*/  BSYNC B0 ;  /* 0x0000000000007941 */ /* 0x000fea0003800000 */
.L_x_2497:
[----:B------:R-:W-:Y:S05]  /*56f0*/  @!P5 BRA `(.L_x_2499) ;  /* 0x000000000048d947 */ /* 0x000fea0003800000 */
[----:B------:R-:W-:Y:S01]  /*5700*/  FFMA.FTZ R55, R70, R57, R55 ;  /* 0x0000003946377223 */ /* 0x000fe20000010037 */
[----:B------:R-:W-:-:S03]  /*5710*/  FFMA.FTZ R56, R71, R54, R56 ;  /* 0x0000003647387223 */ /* 0x000fc60000010038 */
[----:B------:R-:W-:Y:S01]  /*5720*/  FMUL.FTZ R0, R55, -1.4426950216293334961 ;  /* 0xbfb8aa3b37007820 */ /* 0x000fe20000410000 */
[----:B---3--:R-:W-:-:S05]  /*5730*/  FMUL.FTZ R4, R56, -1.4426950216293334961 ;  /* 0xbfb8aa3b38047820 */ /* 0x008fca0000410000 */
[----:B------:R-:W1:Y:S08]  /*5740*/  MUFU.EX2 R0, R0 ;  /* 0x0000000000007308 */ /* 0x000e700000000800 */
[----:B------:R-:W3:Y:S01]  /*5750*/  MUFU.EX2 R4, R4 ;  /* 0x0000000400047308 */ /* 0x000ee20000000800 */
[----:B-1--4-:R-:W-:-:S07]  /*5760*/  FADD.FTZ R2, R0, 1 ;  /* 0x3f80000000027421 */ /* 0x012fce0000010000 */
[----:B------:R-:W0:Y:S01]  /*5770*/  MUFU.RCP R3, R2 ;  /* 0x0000000200037308 */ /* 0x000e220000001000 */
[----:B---3--:R-:W-:-:S07]  /*5780*/  FADD.FTZ R5, R4, 1 ;  /* 0x3f80000004057421 */ /* 0x008fce0000010000 */
[----:B------:R-:W1:Y:S01]  /*5790*/  MUFU.RCP R6, R5 ;  /* 0x0000000500067308 */ /* 0x000e620000001000 */
[----:B0-2---:R-:W-:Y:S01]  /*57a0*/  FADD.FTZ R8, -R3, 1 ;  /* 0x3f80000003087421 */ /* 0x005fe20000010100 */
[----:B------:R-:W-:-:S03]  /*57b0*/  FMUL.FTZ R20, R20, R3 ;  /* 0x0000000314147220 */ /* 0x000fc60000410000 */
[----:B------:R-:W-:Y:S01]  /*57c0*/  FFMA.FTZ R55, R55, R8, 1 ;  /* 0x3f80000037377423 */ /* 0x000fe20000010008 */
[----:B-1----:R-:W-:Y:S01]  /*57d0*/  FADD.FTZ R7, -R6, 1 ;  /* 0x3f80000006077421 */ /* 0x002fe20000010100 */
[----:B------:R-:W-:Y:S02]  /*57e0*/  FMUL.FTZ R21, R21, R6 ;  /* 0x0000000615157220 */ /* 0x000fe40000410000 */
[----:B------:R-:W-:Y:S01]  /*57f0*/  FMUL.FTZ R20, R20, R55 ;  /* 0x0000003714147220 */ /* 0x000fe20000410000 */
[----:B------:R-:W-:-:S04]  /*5800*/  FFMA.FTZ R56, R56, R7, 1 ;  /* 0x3f80000038387423 */ /* 0x000fc80000010007 */
[----:B------:R-:W-:-:S07]  /*5810*/  FMUL.FTZ R21, R21, R56 ;  /* 0x0000003815157220 */ /* 0x000fce0000410000 */
.L_x_2499:
[----:B------:R-:W-:Y:S04]  /*5820*/  BSSY B0, `(.L_x_2500) ;  /* 0x0000012000007945 */ /* 0x000fe80003800000 */
[----:B------:R-:W-:Y:S05]  /*5830*/  @P4 BRA `(.L_x_2501) ;  /* 0x0000000000404947 */ /* 0x000fea0003800000 */
[----:B------:R-:W-:Y:S01]  /*5840*/  ULDC.64 UR18, c[0x0][0x288] ;  /* 0x0000a20000127ab9 */ /* 0x000fe20000000a00 */
[----:B------:R-:W-:Y:S01]  /*5850*/  MOV R75, R77 ;  /* 0x0000004d004b7202 */ /* 0x000fe20000000f00 */
[----:B-1--4-:R-:W-:Y:S02]  /*5860*/  IMAD R3, R22, UR18, RZ ;  /* 0x0000001216037c24 */ /* 0x012fe4000f8e02ff */
        /* <DEDUP_REMOVED lines=13> */
.L_x_2501:
[----:B------:R-:W-:Y:S05]  /*5940*/  BSYNC B0 ;  /* 0x0000000000007941 */ /* 0x000fea0003800000 */
.L_x_2500:
[----:B------:R-:W-:Y:S01]  /*5950*/  ULDC UR11, c[0x0][0x10] ;  /* 0x00000400000b7ab9 */ /* 0x000fe20000000800 */
[----:B------:R-:W-:Y:S02]  /*5960*/  UIADD3 UR4, UR4, 0x1, URZ ;  /* 0x0000000104047890 */ /* 0x000fe4000fffe03f */
[----:B------:R-:W-:-:S04]  /*5970*/  UIADD3 UR6, UR11, UR6, URZ ;  /* 0x000000060b067290 */ /* 0x000fc8000fffe03f */
[----:B------:R-:W-:-:S06]  /*5980*/  UISETP.GE.AND UP0, UPT, UR6, UR5, UPT ;  /* 0x000000050600728c */ /* 0x000fcc000bf06270 */
[----:B------:R-:W-:-:S13]  /*5990*/  PLOP3.LUT P0, PT, PT, PT, UP0, 0x80, 0x0 ;  /* 0x000000000000781c */ /* 0x000fda0003f0f008 */
[----:B------:R-:W-:Y:S05]  /*59a0*/  @!P0 BRA `(.L_x_2502) ;  /* 0xffffffa8006c8947 */ /* 0x000fea000383ffff */
.L_x_2451:
[----:B---3--:R-:W3:Y:S01]  /*59b0*/  LDC R4, c[0x0][0xc] ;  /* 0x00000300ff047b82 */ /* 0x008ee20000000800 */
[----:B------:R-:W-:Y:S01]  /*59c0*/  ISETP.NE.AND P1, PT, R66, RZ, PT ;  /* 0x000000ff4200720c */ /* 0x000fe20003f25270 */
[----:B------:R-:W-:Y:S06]  /*59d0*/  BSSY B0, `(.L_x_2503) ;  /* 0x0000011000007945 */ /* 0x000fec0003800000 */
[----:B------:R-:W5:Y:S08]  /*59e0*/  LDC R7, c[0x0][0x10] ;  /* 0x00000400ff077b82 */ /* 0x000f700000000800 */
[----:B-1--4-:R-:W1:Y:S01]  /*59f0*/  LDC.64 R2, c[0x0][0x258] ;  /* 0x00009600ff027b82 */ /* 0x012e620000000a00 */
[----:B---3--:R-:W-:-:S02]  /*5a00*/  ISETP.NE.AND P0, PT, R4, 0x1, PT ;  /* 0x000000010400780c */ /* 0x008fc40003f05270 */
[----:B-----5:R-:W-:-:S04]  /*5a10*/  SHF.L.U32 R0, R7, 0x1, RZ ;  /* 0x0000000107007819 */ /* 0x020fc800000006ff */
[----:B------:R-:W-:-:S05]  /*5a20*/  SEL R5, R0, RZ, P0 ;  /* 0x000000ff00057207 */ /* 0x000fca0000000000 */
[----:B-1----:R-:W-:Y:S01]  /*5a30*/  IMAD.WIDE.U32 R2, R5, 0x4, R2 ;  /* 0x0000000405027825 */ /* 0x002fe200078e0002 */
[----:B------:R-:W-:Y:S06]  /*5a40*/  @P1 BRA `(.L_x_2504) ;  /* 0x0000000000241947 */ /* 0x000fec0003800000 */
[----:B------:R-:W1:Y:S01]  /*5a50*/  S2R R0, SR_LANEID ;  /* 0x0000000000007919 */ /* 0x000e620000000000 */
[----:B------:R-:W-:Y:S02]  /*5a60*/  VOTEU.ANY UR4, UPT, PT ;  /* 0x0000000000047886 */ /* 0x000fe400038e0100 */
[----:B------:R-:W-:Y:S02]  /*5a70*/  UFLO.U32 UR5, UR4 ;  /* 0x00000004000572bd */ /* 0x000fe400080e0000 */
[----:B------:R-:W3:Y:S04]  /*5a80*/  POPC R5, UR4 ;  /* 0x0000000400057d09 */ /* 0x000ee80008000000 */
[----:B-1----:R-:W-:-:S13]  /*5a90*/  ISETP.EQ.U32.AND P0, PT, R0, UR5, PT ;  /* 0x0000000500007c0c */ /* 0x002fda000bf02070 */
[----:B------:R-:W-:Y:S06]  /*5aa0*/  @P0 MEMBAR.ALL.GPU ;  /* 0x0000000000000992 */ /* 0x000fec000000a000 */
[----:B------:R-:W-:-:S00]  /*5ab0*/  @P0 ERRBAR ;  /* 0x00000000000009ab */ /* 0x000fc00000000000 */
[----:B------:R-:W-:Y:S06]  /*5ac0*/  @P0 CGAERRBAR ;  /* 0x00000000000005ab */ /* 0x000fec0000000000 */
[----:B---3--:R1:W-:Y:S02]  /*5ad0*/  @P0 REDG.E.ADD.S32.STRONG.GPU desc[UR14][R2.64], R5 ;  /* 0x000000050200098e */ /* 0x0083e4000c10e38e */
.L_x_2504:
[----:B------:R-:W-:Y:S05]  /*5ae0*/  BSYNC B0 ;  /* 0x0000000000007941 */ /* 0x000fea0003800000 */
.L_x_2503:
[----:B------:R-:W3:Y:S01]  /*5af0*/  S2UR UR4, SR_CTAID.X ;  /* 0x00000000000479c3 */ /* 0x000ee20000002500 */
[----:B------:R-:W-:Y:S02]  /*5b00*/  IADD3 R0, R4, -0x1, RZ ;  /* 0xffffffff04007810 */ /* 0x000fe40007ffe0ff */
[----:B-1----:R-:W-:-:S05]  /*5b10*/  IADD3 R5, R7, -0x1, RZ ;  /* 0xffffffff07057810 */ /* 0x002fca0007ffe0ff */
[----:B------:R-:W1:Y:S01]  /*5b20*/  S2UR UR5, SR_CTAID.Y ;  /* 0x00000000000579c3 */ /* 0x000e620000002600 */
[----:B---3--:R-:W-:-:S04]  /*5b30*/  ISETP.NE.AND P0, PT, R0, UR4, PT ;  /* 0x0000000400007c0c */ /* 0x008fc8000bf05270 */
[----:B-1----:R-:W-:-:S13]  /*5b40*/  ISETP.NE.OR P0, PT, R5, UR5, P0 ;  /* 0x0000000505007c0c */ /* 0x002fda0008705670 */
[----:B------:R-:W-:Y:S05]  /*5b50*/  @P0 EXIT ;  /* 0x000000000000094d */ /* 0x000fea0003800000 */
[----:B------:R-:W-:Y:S05]  /*5b60*/  @P1 BRA `(.L_x_2505) ;  /* 0x0000000000201947 */ /* 0x000fea0003800000 */
[----:B------:R-:W-:-:S05]  /*5b70*/  IMAD R0, R4, R7, RZ ;  /* 0x0000000704007224 */ /* 0x000fca00078e02ff */
[----:B------:R-:W-:-:S13]  /*5b80*/  ISETP.NE.AND P0, PT, R0, -0x1, PT ;  /* 0xffffffff0000780c */ /* 0x000fda0003f05270 */
[----:B------:R-:W-:Y:S05]  /*5b90*/  @!P0 BRA `(.L_x_2505) ;  /* 0x0000000000148947 */ /* 0x000fea0003800000 */
.L_x_2506:
[----:B------:R-:W3:Y:S04]  /*5ba0*/  LDG.E.STRONG.GPU R5, desc[UR14][R2.64] ;  /* 0x0000000e02057981 */ /* 0x000ee8000c1ef900 */
[----:B---3--:R-:W-:Y:S01]  /*5bb0*/  CCTL.IVALL ;  /* 0x00000000ff00798f */ /* 0x008fe20002000000 */
[----:B------:R-:W-:Y:S05]  /*5bc0*/  YIELD ;  /* 0x0000000000007946 */ /* 0x000fea0003800000 */
[----:B------:R-:W-:-:S13]  /*5bd0*/  ISETP.NE.AND P0, PT, R5, R0, PT ;  /* 0x000000000500720c */ /* 0x000fda0003f05270 */
[----:B------:R-:W-:Y:S05]  /*5be0*/  @P0 BRA `(.L_x_2506) ;  /* 0xfffffffc00ec0947 */ /* 0x000fea000383ffff */
.L_x_2505:
[----:B------:R-:W-:Y:S05]  /*5bf0*/  WARPSYNC.ALL ;  /* 0x0000000000007948 */ /* 0x000fea0003800000 */
[----:B------:R-:W1:Y:S08]  /*5c00*/  LDC.64 R22, c[0x0][0x288] ;  /* 0x0000a200ff167b82 */ /* 0x000e700000000a00 */
[----:B------:R-:W-:Y:S01]  /*5c10*/  BAR.SYNC.DEFER_BLOCKING 0x0 ;  /* 0x0000000000007b1d */ /* 0x000fe20000010000 */
[----:B-1----:R-:W-:-:S04]  /*5c20*/  LEA.HI R0, P0, R23, R22, RZ, 0x1 ;  /* 0x0000001617007211 */ /* 0x002fc800078108ff */
        /* <DEDUP_REMOVED lines=9> */
[----:B------:R-:W1:Y:S01]  /*5cc0*/  LDC.64 R14, c[0x0][0x218] ;  /* 0x00008600ff0e7b82 */ /* 0x000e620000000a00 */
[----:B------:R-:W-:Y:S01]  /*5cd0*/  SHF.L.U64.HI R23, R22, 0x2, R23 ;  /* 0x0000000216177819 */ /* 0x000fe20000010217 */
[----:B------:R-:W-:Y:S01]  /*5ce0*/  ULDC.64 UR4, c[0x0][0x268] ;  /* 0x00009a0000047ab9 */ /* 0x000fe20000000a00 */
[----:B------:R-:W-:Y:S02]  /*5cf0*/  IADD3 R5, R3, R5, RZ ;  /* 0x0000000503057210 */ /* 0x000fe40007ffe0ff */
[----:B------:R-:W-:Y:S02]  /*5d00*/  SHF.L.U64.HI R33, R25, 0x2, R27 ;  /* 0x0000000219217819 */ /* 0x000fe4000001021b */
[----:B------:R-:W-:Y:S01]  /*5d10*/  LEA.HI R2, P0, R5, R2, RZ, 0x1 ;  /* 0x0000000205027211 */ /* 0x000fe200078108ff */
[----:B------:R-:W3:Y:S03]  /*5d20*/  LDC.64 R16, c[0x0][0x220] ;  /* 0x00008800ff107b82 */ /* 0x000ee60000000a00 */
[----:B------:R-:W-:-:S04]  /*5d30*/  IADD3.X R5, RZ, R5, RZ, P0, !PT ;  /* 0x00000005ff057210 */ /* 0x000fc800007fe4ff */
[--C-:B------:R-:W-:Y:S02]  /*5d40*/  SHF.R.S64 R29, R2, 0x1, R5.reuse ;  /* 0x00000001021d7819 */ /* 0x100fe40000001005 */
[----:B------:R-:W-:-:S04]  /*5d50*/  SHF.R.S32.HI R2, RZ, 0x1, R5 ;  /* 0x00000001ff027819 */ /* 0x000fc80000011405 */
[----:B------:R-:W-:-:S07]  /*5d60*/  SHF.L.U64.HI R31, R29, 0x2, R2 ;  /* 0x000000021d1f7819 */ /* 0x000fce0000010202 */
.L_x_2507:
[----:B------:R-:W-:-:S04]  /*5d70*/  LEA R6, P0, R66, UR4, 0x2 ;  /* 0x0000000442067c11 */ /* 0x000fc8000f8010ff */
[----:B------:R-:W-:Y:S02]  /*5d80*/  LEA.HI.X R7, R66, UR5, R0, 0x2, P0 ;  /* 0x0000000542077c11 */ /* 0x000fe400080f1400 */
[-C--:B0-2---:R-:W-:Y:S02]  /*5d90*/  LEA R8, P0, R25, R6.reuse, 0x2 ;  /* 0x0000000619087211 */ /* 0x085fe400078010ff */
[-C--:B------:R-:W-:Y:S01]  /*5da0*/  LEA R12, P2, R29, R6.reuse, 0x2 ;  /* 0x000000061d0c7211 */ /* 0x080fe200078410ff */
[----:B------:R-:W2:Y:S01]  /*5db0*/  LDG.E R0, desc[UR14][R6.64] ;  /* 0x0000000e06007981 */ /* 0x000ea2000c1e1900 */
[----:B------:R-:W-:Y:S02]  /*5dc0*/  LEA R10, P1, R22, R6, 0x2 ;  /* 0x00000006160a7211 */ /* 0x000fe400078210ff */
[C---:B------:R-:W-:Y:S02]  /*5dd0*/  IADD3.X R9, R7.reuse, R33, RZ, P0, !PT ;  /* 0x0000002107097210 */ /* 0x040fe400007fe4ff */
[----:B------:R-:W-:-:S02]  /*5de0*/  IADD3.X R13, R7, R31, RZ, P2, !PT ;  /* 0x0000001f070d7210 */ /* 0x000fc400017fe4ff */
[----:B------:R-:W-:Y:S02]  /*5df0*/  IADD3.X R11, R23, R7, RZ, P1, !PT ;  /* 0x00000007170b7210 */ /* 0x000fe40000ffe4ff */
[----:B------:R-:W2:Y:S04]  /*5e00*/  LDG.E R9, desc[UR14][R8.64] ;  /* 0x0000000e08097981 */ /* 0x000ea8000c1e1900 */
[----:B------:R-:W4:Y:S04]  /*5e10*/  LDG.E R10, desc[UR14][R10.64] ;  /* 0x0000000e0a0a7981 */ /* 0x000f28000c1e1900 */
[----:B------:R-:W4:Y:S01]  /*5e20*/  LDG.E R13, desc[UR14][R12.64] ;  /* 0x0000000e0c0d7981 */ /* 0x000f22000c1e1900 */
[----:B------:R-:W-:-:S02]  /*5e30*/  SHF.L.U32 R5, R66, 0x1, RZ ;  /* 0x0000000142057819 */ /* 0x000fc400000006ff */
[----:B------:R-:W-:-:S03]  /*5e40*/  IADD3 R66, R66, 0x2a0, RZ ;  /* 0x000002a042427810 */ /* 0x000fc60007ffe0ff */
[----:B-1----:R-:W-:-:S04]  /*5e50*/  IMAD.WIDE R2, R5, 0x2, R14 ;  /* 0x0000000205027825 */ /* 0x002fc800078e020e */
[----:B---3--:R-:W-:Y:S01]  /*5e60*/  IMAD.WIDE R4, R5, 0x2, R16 ;  /* 0x0000000205047825 */ /* 0x008fe200078e0210 */
[----:B------:R-:W-:Y:S02]  /*5e70*/  ISETP.GT.U32.AND P0, PT, R25, R66, PT ;  /* 0x000000421900720c */ /* 0x000fe40003f04070 */
[----:B--2---:R-:W-:Y:S02]  /*5e80*/  F2FP.BF16.F32.PACK_AB R19, R9, R0 ;  /* 0x000000000913723e */ /* 0x004fe400000010ff */
[----:B------:R-:W-:Y:S02]  /*5e90*/  SHF.R.S32.HI R0, RZ, 0x1f, R66 ;  /* 0x0000001fff007819 */ /* 0x000fe40000011442 */
[----:B----4-:R-:W-:Y:S01]  /*5ea0*/  F2FP.BF16.F32.PACK_AB R21, R13, R10 ;  /* 0x0000000a0d15723e */ /* 0x010fe200000010ff */
[----:B------:R4:W-:Y:S04]  /*5eb0*/  STG.E desc[UR14][R2.64], R19 ;  /* 0x0000001302007986 */ /* 0x0009e8000c10190e */
[----:B------:R4:W-:Y:S01]  /*5ec0*/  STG.E desc[UR14][R4.64], R21 ;  /* 0x0000001504007986 */ /* 0x0009e2000c10190e */
[----:B------:R-:W-:-:S13]  /*5ed0*/  ISETP.GT.AND.EX P0, PT, R27, R0, PT, P0 ;  /* 0x000000001b00720c */ /* 0x000fda0003f04300 */
[----:B----4-:R-:W-:Y:S05]  /*5ee0*/  @P0 BRA `(.L_x_2507) ;  /* 0xfffffffc00a00947 */ /* 0x010fea000383ffff */
[----:B------:R-:W-:Y:S05]  /*5ef0*/  EXIT ;  /* 0x000000000000794d */ /* 0x000fea0003800000 */
.L_x_2508:
        /* <DEDUP_REMOVED lines=16> */
.L_x_5143:


//--------------------- .text._Z35group_norm_nhwc_bwd_one_pass_kernelI11Fp32IOBf16WLi256ELi84ELi672EEv26Group_norm_nhwc_bwd_params --------------------------
	.section	.text._Z35group_norm_nhwc_bwd_one_pass_kernelI11Fp32IOBf16WLi256ELi84ELi672EEv26Group_norm_nhwc_bwd_params,"ax",@progbits
	.align	128
        .global         _Z35group_norm_nhwc_bwd_one_pass_kernelI11Fp32IOBf16WLi256ELi84ELi672EEv26Group_norm_nhwc_bwd_params
        .type           _Z35group_norm_nhwc_bwd_one_pass_kernelI11Fp32IOBf16WLi256ELi84ELi672EEv26Group_norm_nhwc_bwd_params,@function
        .size           _Z35group_norm_nhwc_bwd_one_pass_kernelI11Fp32IOBf16WLi256ELi84ELi672EEv26Group_norm_nhwc_bwd_params,(.L_x_5144 - _Z35group_norm_nhwc_bwd_one_pass_kernelI11Fp32IOBf16WLi256ELi84ELi672EEv26Group_norm_nhwc_bwd_params)
        .other          _Z35group_norm_nhwc_bwd_one_pass_kernelI11Fp32IOBf16WLi256ELi84ELi672EEv26Group_norm_nhwc_bwd_params,@"STO_CUDA_ENTRY STV_DEFAULT"
_Z35group_norm_nhwc_bwd_one_pass_kernelI11Fp32IOBf16WLi256ELi84ELi672EEv26Group_norm_nhwc_bwd_params:
.text._Z35group_norm_nhwc_bwd_one_pass_kernelI11Fp32IOBf16WLi256ELi84ELi672EEv26Group_norm_nhwc_bwd_params:
        /* <DEDUP_REMOVED lines=54> */
.L_x_2592:
[----:B--2---:R-:W2:Y:S01]  /*0360*/  LDL R8, [R1+0x34] ;  /* 0x0000340001087983 */ /* 0x004ea20000100800 */
        /* <DEDUP_REMOVED lines=8> */
[----:B------:R-:W-:Y:S01]  /*03f0*/  ULDC.64 UR18, c[0x0][0x290] ;  /* 0x0000a40000127ab9 */ /* 0x000fe20000000a00 */
[----:B-1----:R-:W-:Y:S01]  /*0400*/  IADD3 R25, R2, 0xa0, RZ ;  /* 0x000000a002197810 */ /* 0x002fe20007ffe0ff */
[----:B------:R-:W0:Y:S01]  /*0410*/  @P1 LDC.64 R64, c[0x0][0x230] ;  /* 0x00008c00ff401b82 */ /* 0x000e220000000a00 */
[----:B------:R-:W-:-:S02]  /*0420*/  R2UR UR15, R3 ;  /* 0x00000000030f72ca */ /* 0x000fc400000e0000 */
[----:B------:R-:W-:Y:S02]  /*0430*/  CS2R R60, SRZ ;  /* 0x00000000003c7805 */ /* 0x000fe4000001ff00 */
[----:B------:R-:W-:Y:S02]  /*0440*/  ISETP.GE.U32.AND P2, PT, R25, UR18, PT ;  /* 0x0000001219007c0c */ /* 0x000fe4000bf46070 */
[----:B------:R-:W-:Y:S02]  /*0450*/  SHF.R.S32.HI R7, RZ, 0x1f, R25 ;  /* 0x0000001fff077819 */ /* 0x000fe40000011419 */
[----:B------:R-:W-:Y:S01]  /*0460*/  IADD3 R35, R2, 0x60, RZ ;  /* 0x0000006002237810 */ /* 0x000fe20007ffe0ff */
[----:B-----5:R-:W1:Y:S01]  /*0470*/  @P1 LDC.64 R48, c[0x0][0x228] ;  /* 0x00008a00ff301b82 */ /* 0x020e620000000a00 */
[----:B------:R-:W-:Y:S02]  /*0480*/  ISETP.GE.AND.EX P2, PT, R7, UR19, PT, P2 ;  /* 0x0000001307007c0c */ /* 0x000fe4000bf46320 */
[----:B------:R-:W-:-:S02]  /*0490*/  ISETP.GE.U32.AND P5, PT, R35, UR18, PT ;  /* 0x0000001223007c0c */ /* 0x000fc4000bfa6070 */
[----:B------:R-:W-:Y:S01]  /*04a0*/  ISETP.GT.U32.OR P2, PT, R0, 0x29f, P2 ;  /* 0x0000029f0000780c */ /* 0x000fe20001744470 */
[----:B---3--:R-:W3:Y:S01]  /*04b0*/  I2F.RP R3, UR15 ;  /* 0x0000000f00037d06 */ /* 0x008ee20008209400 */
[----:B------:R-:W-:Y:S02]  /*04c0*/  SHF.R.S32.HI R15, RZ, 0x1f, R35 ;  /* 0x0000001fff0f7819 */ /* 0x000fe40000011423 */
[----:B------:R-:W-:Y:S02]  /*04d0*/  IADD3 R26, R2, 0x70, RZ ;  /* 0x00000070021a7810 */ /* 0x000fe40007ffe0ff */
[----:B------:R-:W-:Y:S02]  /*04e0*/  ISETP.GE.AND.EX P5, PT, R15, UR19, PT, P5 ;  /* 0x000000130f007c0c */ /* 0x000fe4000bfa6350 */
[----:B------:R-:W-:Y:S02]  /*04f0*/  SHF.R.S32.HI R11, RZ, 0x1f, R2 ;  /* 0x0000001fff0b7819 */ /* 0x000fe40000011402 */
[----:B------:R-:W-:-:S02]  /*0500*/  ISETP.GE.U32.AND P4, PT, R26, UR18, PT ;  /* 0x000000121a007c0c */ /* 0x000fc4000bf86070 */
[----:B------:R-:W-:Y:S01]  /*0510*/  SHF.R.S32.HI R29, RZ, 0x1f, R26 ;  /* 0x0000001fff1d7819 */ /* 0x000fe2000001141a */
[----:B----4-:R-:W4:Y:S01]  /*0520*/  @!P2 LDC.64 R18, c[0x0][0x230] ;  /* 0x00008c00ff12ab82 */ /* 0x010f220000000a00 */
[C---:B------:R-:W-:Y:S01]  /*0530*/  ISETP.GT.U32.OR P5, PT, R0.reuse, 0x29f, P5 ;  /* 0x0000029f0000780c */ /* 0x040fe20002fa4470 */
[----:B---3--:R-:W3:Y:S01]  /*0540*/  MUFU.RCP R3, R3 ;  /* 0x0000000300037308 */ /* 0x008ee20000001000 */
[----:B------:R-:W-:Y:S02]  /*0550*/  ISETP.GE.AND.EX P4, PT, R29, UR19, PT, P4 ;  /* 0x000000131d007c0c */ /* 0x000fe4000bf86340 */
[----:B------:R-:W-:Y:S02]  /*0560*/  SHF.R.S32.HI R21, RZ, 0x1f, R25 ;  /* 0x0000001fff157819 */ /* 0x000fe40000011419 */
[----:B------:R-:W-:Y:S01]  /*0570*/  ISETP.GT.U32.OR P4, PT, R0, 0x29f, P4 ;  /* 0x0000029f0000780c */ /* 0x000fe20002784470 */
[----:B------:R-:W4:Y:S08]  /*0580*/  @!P2 LDC.64 R16, c[0x0][0x228] ;  /* 0x00008a00ff10ab82 */ /* 0x000f300000000a00 */
[----:B------:R-:W0:Y:S01]  /*0590*/  @!P5 LDC.64 R22, c[0x0][0x288] ;  /* 0x0000a200ff16db82 */ /* 0x000e220000000a00 */
[----:B---3--:R-:W-:-:S06]  /*05a0*/  IADD3 R4, R3, 0xffffffe, RZ ;  /* 0x0ffffffe03047810 */ /* 0x008fcc0007ffe0ff */
[----:B------:R-:W3:Y:S02]  /*05b0*/  F2I.FTZ.U32.TRUNC.NTZ R4, R4 ;  /* 0x0000000400047305 */ /* 0x000ee4000021f000 */
[----:B---3--:R-:W-:Y:S01]  /*05c0*/  R2UR UR7, R4 ;  /* 0x00000000040772ca */ /* 0x008fe200000e0000 */
[----:B0-----:R-:W-:Y:S01]  /*05d0*/  @!P5 IMAD R20, R15, R22, RZ ;  /* 0x000000160f14d224 */ /* 0x001fe200078e02ff */
[----:B------:R-:W0:Y:S03]  /*05e0*/  @P1 LDC.64 R4, c[0x0][0x288] ;  /* 0x0000a200ff041b82 */ /* 0x000e260000000a00 */
[----:B------:R-:W-:-:S08]  /*05f0*/  @!P5 IMAD R33, R35, R23, R20 ;  /* 0x000000172321d224 */ /* 0x000fd000078e0214 */
        /* <DEDUP_REMOVED lines=28> */
[----:B------:R-:W-:-:S04]  /*07c0*/  IADD3 R8, P0, R8, UR17, RZ ;  /* 0x0000001108087c10 */ /* 0x000fc8000ff1e0ff */
[----:B------:R-:W-:Y:S02]  /*07d0*/  LEA.HI.X.SX32 R9, R6, R3, 0x1, P0 ;  /* 0x0000000306097211 */ /* 0x000fe400000f0eff */
[----:B------:R-:W-:Y:S01]  /*07e0*/  MOV R3, UR14 ;  /* 0x0000000e00037c02 */ /* 0x000fe20008000f00 */
[----:B------:R-:W2:Y:S04]  /*07f0*/  @!P2 LDC.64 R6, c[0x0][0x288] ;  /* 0x0000a200ff06ab82 */ /* 0x000ea80000000a00 */
[----:B------:R-:W-:Y:S01]  /*0800*/  IMAD.WIDE.U32 R8, R3, UR7, R8 ;  /* 0x0000000703087c25 */ /* 0x000fe2000f8e0008 */
[----:B------:R-:W-:-:S03]  /*0810*/  ULDC.64 UR6, c[0x0][0x248] ;  /* 0x0000920000067ab9 */ /* 0x000fc60000000a00 */
[----:B0-----:R-:W-:Y:S01]  /*0820*/  @P1 IMAD R3, R11, R4, RZ ;  /* 0x000000040b031224 */ /* 0x001fe200078e02ff */
[----:B------:R-:W-:Y:S02]  /*0830*/  IADD3 R11, R9, UR5, RZ ;  /* 0x00000005090b7c10 */ /* 0x000fe4000fffe0ff */
[-C--:B------:R-:W-:Y:S01]  /*0840*/  @P1 MOV R10, R8.reuse ;  /* 0x00000008000a1202 */ /* 0x080fe20000000f00 */
[----:B------:R-:W-:Y:S01]  /*0850*/  @P1 IMAD R3, R2, R5, R3 ;  /* 0x0000000502031224 */ /* 0x000fe200078e0203 */
[----:B------:R-:W-:-:S03]  /*0860*/  @!P5 MOV R28, R8 ;  /* 0x00000008001cd202 */ /* 0x000fc60000000f00 */
[----:B------:R-:W-:-:S05]  /*0870*/  @P1 IMAD.WIDE.U32 R4, R2, R4, R10 ;  /* 0x0000000402041225 */ /* 0x000fca00078e000a */
[----:B------:R-:W-:Y:S02]  /*0880*/  @P1 IADD3 R5, R5, R3, RZ ;  /* 0x0000000305051210 */ /* 0x000fe40007ffe0ff */
[----:B------:R-:W-:Y:S01]  /*0890*/  IADD3 R3, R2, 0x80, RZ ;  /* 0x0000008002037810 */ /* 0x000fe20007ffe0ff */
[----:B--2---:R-:W-:Y:S01]  /*08a0*/  @!P2 IMAD R12, R21, R6, RZ ;  /* 0x00000006150ca224 */ /* 0x004fe200078e02ff */
[C---:B------:R-:W-:Y:S02]  /*08b0*/  @P1 SHF.L.U32 R13, R4.reuse, 0x2, RZ ;  /* 0x00000002040d1819 */ /* 0x040fe400000006ff */
[----:B------:R-:W-:Y:S01]  /*08c0*/  @P1 SHF.L.U64.HI R14, R4, 0x2, R5 ;  /* 0x00000002040e1819 */ /* 0x000fe20000010205 */
[----:B------:R-:W-:Y:S01]  /*08d0*/  @!P2 IMAD R21, R25, R7, R12 ;  /* 0x000000071915a224 */ /* 0x000fe200078e020c */
[----:B------:R-:W0:Y:S01]  /*08e0*/  @!P4 LDC.64 R4, c[0x0][0x288] ;  /* 0x0000a200ff04cb82 */ /* 0x000e220000000a00 */
[----:B------:R-:W-:Y:S02]  /*08f0*/  ISETP.GE.U32.AND P3, PT, R3, UR18, PT ;  /* 0x0000001203007c0c */ /* 0x000fe4000bf66070 */
[----:B------:R-:W-:-:S02]  /*0900*/  SHF.R.S32.HI R27, RZ, 0x1f, R3 ;  /* 0x0000001fff1b7819 */ /* 0x000fc40000011403 */
[----:B------:R-:W-:Y:S02]  /*0910*/  @P1 IADD3 R64, P0, R13, R64, RZ ;  /* 0x000000400d401210 */ /* 0x000fe40007f1e0ff */
[----:B------:R-:W-:Y:S02]  /*0920*/  ISETP.GE.AND.EX P3, PT, R27, UR19, PT, P3 ;  /* 0x000000131b007c0c */ /* 0x000fe4000bf66330 */
[----:B-1----:R-:W-:Y:S02]  /*0930*/  @P1 IADD3 R48, P6, R13, R48, RZ ;  /* 0x000000300d301210 */ /* 0x002fe40007fde0ff */
[----:B------:R-:W-:Y:S02]  /*0940*/  @!P2 MOV R12, R8 ;  /* 0x00000008000ca202 */ /* 0x000fe40000000f00 */
[----:B------:R-:W-:Y:S02]  /*0950*/  @!P2 MOV R13, R11 ;  /* 0x0000000b000da202 */ /* 0x000fe40000000f00 */
[----:B------:R-:W-:-:S02]  /*0960*/  ISETP.GT.U32.OR P3, PT, R0, 0x29f, P3 ;  /* 0x0000029f0000780c */ /* 0x000fc40001f64470 */
[C---:B------:R-:W-:Y:S01]  /*0970*/  @P1 IADD3.X R65, R14.reuse, R65, RZ, P0, !PT ;  /* 0x000000410e411210 */ /* 0x040fe200007fe4ff */
[----:B------:R-:W-:Y:S01]  /*0980*/  @!P2 IMAD.WIDE.U32 R12, R25, R6, R12 ;  /* 0x00000006190ca225 */ /* 0x000fe200078e000c */
[----:B------:R-:W-:Y:S01]  /*0990*/  @P1 IADD3.X R49, R14, R49, RZ, P6, !PT ;  /* 0x000000310e311210 */ /* 0x000fe200037fe4ff */
[----:B------:R-:W1:Y:S03]  /*09a0*/  @!P5 LDC.64 R6, c[0x0][0x228] ;  /* 0x00008a00ff06db82 */ /* 0x000e660000000a00 */
[----:B------:R-:W-:Y:S01]  /*09b0*/  @!P2 IADD3 R13, R13, R21, RZ ;  /* 0x000000150d0da210 */ /* 0x000fe20007ffe0ff */
[----:B0-----:R-:W-:Y:S01]  /*09c0*/  @!P4 IMAD R32, R29, R4, RZ ;  /* 0x000000041d20c224 */ /* 0x001fe200078e02ff */
[C---:B------:R-:W-:Y:S02]  /*09d0*/  @!P2 SHF.L.U32 R31, R12.reuse, 0x2, RZ ;  /* 0x000000020c1fa819 */ /* 0x040fe400000006ff */
[----:B------:R-:W-:Y:S01]  /*09e0*/  @!P2 SHF.L.U64.HI R30, R12, 0x2, R13 ;  /* 0x000000020c1ea819 */ /* 0x000fe2000001020d */
[----:B------:R-:W0:Y:S01]  /*09f0*/  @!P5 LDC.64 R24, c[0x0][0x230] ;  /* 0x00008c00ff18db82 */ /* 0x000e220000000a00 */
[----:B------:R-:W-:-:S02]  /*0a00*/  @!P5 MOV R29, R11 ;  /* 0x0000000b001dd202 */ /* 0x000fc40000000f00 */
[C---:B----4-:R-:W-:Y:S02]  /*0a10*/  @!P2 IADD3 R18, P0, R31.reuse, R18, RZ ;  /* 0x000000121f12a210 */ /* 0x050fe40007f1e0ff */
[----:B------:R-:W-:Y:S01]  /*0a20*/  @!P2 IADD3 R16, P6, R31, R16, RZ ;  /* 0x000000101f10a210 */ /* 0x000fe20007fde0ff */
[----:B------:R-:W-:Y:S01]  /*0a30*/  @!P5 IMAD.WIDE.U32 R22, R35, R22, R28 ;  /* 0x000000162316d225 */ /* 0x000fe200078e001c */
[----:B------:R-:W-:Y:S01]  /*0a40*/  @!P4 MOV R28, R8 ;  /* 0x00000008001cc202 */ /* 0x000fe20000000f00 */
[----:B------:R-:W2:Y:S01]  /*0a50*/  @!P4 LDC.64 R20, c[0x0][0x228] ;  /* 0x00008a00ff14cb82 */ /* 0x000ea20000000a00 */
[----:B------:R-:W-:Y:S01]  /*0a60*/  @!P4 MOV R29, R11 ;  /* 0x0000000b001dc202 */ /* 0x000fe20000000f00 */
[----:B------:R-:W-:Y:S01]  /*0a70*/  @!P4 IMAD R31, R26, R5, R32 ;  /* 0x000000051a1fc224 */ /* 0x000fe200078e0220 */
[----:B------:R-:W-:Y:S02]  /*0a80*/  @!P5 IADD3 R23, R23, R33, RZ ;  /* 0x000000211717d210 */ /* 0x000fe40007ffe0ff */
[----:B------:R-:W-:Y:S01]  /*0a90*/  @!P2 IADD3.X R17, R30, R17, RZ, P6, !PT ;  /* 0x000000111e11a210 */ /* 0x000fe200037fe4ff */
[----:B------:R-:W-:Y:S01]  /*0aa0*/  @!P4 IMAD.WIDE.U32 R4, R26, R4, R28 ;  /* 0x000000041a04c225 */ /* 0x000fe200078e001c */
[C---:B------:R-:W-:Y:S01]  /*0ab0*/  @!P5 SHF.L.U32 R29, R22.reuse, 0x2, RZ ;  /* 0x00000002161dd819 */ /* 0x040fe200000006ff */
[----:B------:R-:W3:Y:S01]  /*0ac0*/  @!P3 LDC.64 R12, c[0x0][0x288] ;  /* 0x0000a200ff0cbb82 */ /* 0x000ee20000000a00 */
[----:B------:R-:W-:-:S02]  /*0ad0*/  @!P5 SHF.L.U64.HI R26, R22, 0x2, R23 ;  /* 0x00000002161ad819 */ /* 0x000fc40000010217 */
[----:B------:R-:W-:Y:S02]  /*0ae0*/  @!P4 IADD3 R23, R5, R31, RZ ;  /* 0x0000001f0517c210 */ /* 0x000fe40007ffe0ff */
[C---:B-1----:R-:W-:Y:S02]  /*0af0*/  @!P5 IADD3 R6, P6, R29.reuse, R6, RZ ;  /* 0x000000061d06d210 */ /* 0x042fe40007fde0ff */
[----:B------:R-:W-:Y:S01]  /*0b00*/  @!P4 SHF.L.U32 R5, R4, 0x2, RZ ;  /* 0x000000020405c819 */ /* 0x000fe200000006ff */
[----:B------:R-:W-:Y:S01]  /*0b10*/  UIMAD.WIDE UR6, UR8, 0x8, UR6 ;  /* 0x00000008080678a5 */ /* 0x000fe2000f8e0206 */
[----:B------:R-:W-:Y:S01]  /*0b20*/  @!P2 IADD3.X R19, R30, R19, RZ, P0, !PT ;  /* 0x000000131e13a210 */ /* 0x000fe200007fe4ff */
[----:B------:R-:W1:Y:S01]  /*0b30*/  @!P4 LDC.64 R14, c[0x0][0x230] ;  /* 0x00008c00ff0ecb82 */ /* 0x000e620000000a00 */
[----:B0-----:R-:W-:Y:S02]  /*0b40*/  @!P5 IADD3 R24, P0, R29, R24, RZ ;  /* 0x000000181d18d210 */ /* 0x001fe40007f1e0ff */
[----:B------:R-:W-:Y:S01]  /*0b50*/  @!P4 SHF.L.U64.HI R22, R4, 0x2, R23 ;  /* 0x000000020416c819 */ /* 0x000fe20000010217 */
[----:B------:R0:W4:Y:S01]  /*0b60*/  @!P2 LDG.E.64 R60, desc[UR22][R18.64] ;  /* 0x00000016123ca981 */ /* 0x000122000c1e1b00 */
[----:B------:R-:W-:-:S02]  /*0b70*/  @!P5 IADD3.X R7, R26, R7, RZ, P6, !PT ;  /* 0x000000071a07d210 */ /* 0x000fc400037fe4ff */
[----:B--2---:R-:W-:Y:S01]  /*0b80*/  @!P4 IADD3 R4, P6, R5, R20, RZ ;  /* 0x000000140504c210 */ /* 0x004fe20007fde0ff */
[----:B------:R-:W2:Y:S01]  /*0b90*/  @!P3 LDC.64 R30, c[0x0][0x228] ;  /* 0x00008a00ff1ebb82 */ /* 0x000ea20000000a00 */
[----:B------:R-:W-:Y:S02]  /*0ba0*/  @!P3 MOV R28, R8 ;  /* 0x00000008001cb202 */ /* 0x000fe40000000f00 */
[----:B------:R-:W-:Y:S02]  /*0bb0*/  @!P3 MOV R29, R11 ;  /* 0x0000000b001db202 */ /* 0x000fe40000000f00 */
[----:B------:R-:W-:Y:S01]  /*0bc0*/  MOV R72, UR6 ;  /* 0x0000000600487c02 */ /* 0x000fe20008000f00 */
[-C--:B---3--:R-:W-:Y:S01]  /*0bd0*/  @!P3 IMAD R20, R27, R12.reuse, RZ ;  /* 0x0000000c1b14b224 */ /* 0x088fe200078e02ff */
[----:B------:R-:W-:Y:S01]  /*0be0*/  MOV R73, UR7 ;  /* 0x0000000700497c02 */ /* 0x000fe20008000f00 */
[----:B------:R-:W-:Y:S01]  /*0bf0*/  @!P3 IMAD.WIDE.U32 R28, R3, R12, R28 ;  /* 0x0000000c031cb225 */ /* 0x000fe200078e001c */
[----:B------:R-:W-:-:S02]  /*0c00*/  @!P5 IADD3.X R25, R26, R25, RZ, P0, !PT ;  /* 0x000000191a19d210 */ /* 0x000fc400007fe4ff */
[----:B------:R-:W-:Y:S01]  /*0c10*/  IADD3 R32, R2, 0x90, RZ ;  /* 0x0000009002207810 */ /* 0x000fe20007ffe0ff */
[----:B------:R-:W-:Y:S01]  /*0c20*/  @!P3 IMAD R27, R3, R13, R20 ;  /* 0x0000000d031bb224 */ /* 0x000fe200078e0214 */
[----:B------:R-:W-:Y:S01]  /*0c30*/  CS2R R12, SRZ ;  /* 0x00000000000c7805 */ /* 0x000fe2000001ff00 */
[----:B------:R-:W3:Y:S01]  /*0c40*/  LDG.E.64 R72, desc[UR22][R72.64] ;  /* 0x0000001648487981 */ /* 0x000ee2000c1e1b00 */
[----:B------:R-:W-:Y:S02]  /*0c50*/  SHF.R.S32.HI R35, RZ, 0x1f, R32 ;  /* 0x0000001fff237819 */ /* 0x000fe40000011420 */
[----:B-1----:R-:W-:Y:S02]  /*0c60*/  @!P4 IADD3 R14, P0, R5, R14, RZ ;  /* 0x0000000e050ec210 */ /* 0x002fe40007f1e0ff */
[----:B------:R2:W3:Y:S01]  /*0c70*/  @!P2 LDG.E.64 R12, desc[UR22][R16.64] ;  /* 0x00000016100ca981 */ /* 0x0004e2000c1e1b00 */
[C---:B------:R-:W-:Y:S02]  /*0c80*/  @!P4 IADD3.X R5, R22.reuse, R21, RZ, P6, !PT ;  /* 0x000000151605c210 */ /* 0x040fe400037fe4ff */
[----:B------:R-:W-:Y:S01]  /*0c90*/  @!P4 IADD3.X R15, R22, R15, RZ, P0, !PT ;  /* 0x0000000f160fc210 */ /* 0x000fe200007fe4ff */
[----:B------:R-:W0:Y:S01]  /*0ca0*/  @!P3 LDC.64 R20, c[0x0][0x230] ;  /* 0x00008c00ff14bb82 */ /* 0x000e220000000a00 */
[----:B------:R-:W-:-:S02]  /*0cb0*/  ISETP.GE.U32.AND P0, PT, R32, UR18, PT ;  /* 0x0000001220007c0c */ /* 0x000fc4000bf06070 */
[----:B------:R-:W-:Y:S02]  /*0cc0*/  IADD3 R23, R2, 0xb0, RZ ;  /* 0x000000b002177810 */ /* 0x000fe40007ffe0ff */
[----:B------:R-:W-:-:S04]  /*0cd0*/  ISETP.GE.AND.EX P0, PT, R35, UR19, PT, P0 ;  /* 0x0000001323007c0c */ /* 0x000fc8000bf06300 */
[----:B------:R-:W-:Y:S02]  /*0ce0*/  ISETP.GT.U32.OR P0, PT, R0, 0x29f, P0 ;  /* 0x0000029f0000780c */ /* 0x000fe40000704470 */
[----:B------:R-:W-:Y:S02]  /*0cf0*/  ISETP.GE.U32.AND P2, PT, R23, UR18, PT ;  /* 0x0000001217007c0c */ /* 0x000fe4000bf46070 */
[----:B------:R-:W-:-:S04]  /*0d00*/  SHF.R.S32.HI R33, RZ, 0x1f, R23 ;  /* 0x0000001fff217819 */ /* 0x000fc80000011417 */
[----:B------:R-:W-:Y:S02]  /*0d10*/  ISETP.GE.AND.EX P2, PT, R33, UR19, PT, P2 ;  /* 0x0000001321007c0c */ /* 0x000fe4000bf46320 */
[----:B------:R-:W-:Y:S02]  /*0d20*/  @!P3 IADD3 R29, R29, R27, RZ ;  /* 0x0000001b1d1db210 */ /* 0x000fe40007ffe0ff */
[----:B------:R-:W-:Y:S01]  /*0d30*/  ISETP.GT.U32.OR P2, PT, R0, 0x29f, P2 ;  /* 0x0000029f0000780c */ /* 0x000fe20001744470 */
[----:B------:R-:W1:Y:S01]  /*0d40*/  @!P0 LDC.64 R26, c[0x0][0x288] ;  /* 0x0000a200ff1a8b82 */ /* 0x000e620000000a00 */
[----:B------:R-:W-:Y:S02]  /*0d50*/  @!P3 SHF.L.U32 R3, R28, 0x2, RZ ;  /* 0x000000021c03b819 */ /* 0x000fe400000006ff */
[----:B------:R-:W-:Y:S02]  /*0d60*/  CS2R R58, SRZ ;  /* 0x00000000003a7805 */ /* 0x000fe4000001ff00 */
[----:B------:R-:W-:-:S02]  /*0d70*/  CS2R R40, SRZ ;  /* 0x0000000000287805 */ /* 0x000fc4000001ff00 */
[----:B------:R-:W-:Y:S02]  /*0d80*/  @!P3 SHF.L.U64.HI R34, R28, 0x2, R29 ;  /* 0x000000021c22b819 */ /* 0x000fe4000001021d */
[----:B0-----:R-:W-:Y:S02]  /*0d90*/  @!P3 IADD3 R18, P6, R3, R20, RZ ;  /* 0x000000140312b210 */ /* 0x001fe40007fde0ff */
[----:B------:R-:W-:Y:S01]  /*0da0*/  IADD3 R22, R2, 0xe0, RZ ;  /* 0x000000e002167810 */ /* 0x000fe20007ffe0ff */
[----:B------:R-:W5:Y:S01]  /*0db0*/  @!P5 LDG.E.64 R58, desc[UR22][R24.64] ;  /* 0x00000016183ad981 */ /* 0x000f62000c1e1b00 */
[----:B------:R-:W-:Y:S01]  /*0dc0*/  @!P3 IADD3.X R19, R34, R21, RZ, P6, !PT ;  /* 0x000000152213b210 */ /* 0x000fe200037fe4ff */
[----:B------:R-:W0:Y:S01]  /*0dd0*/  @!P0 LDC.64 R28, c[0x0][0x230] ;  /* 0x00008c00ff1c8b82 */ /* 0x000e220000000a00 */
[----:B------:R-:W-:Y:S01]  /*0de0*/  SHF.R.S32.HI R37, RZ, 0x1f, R22 ;  /* 0x0000001fff257819 */ /* 0x000fe20000011416 */
[----:B------:R1:W5:Y:S01]  /*0df0*/  @!P5 LDG.E.64 R40, desc[UR22][R6.64] ;  /* 0x000000160628d981 */ /* 0x000362000c1e1b00 */
[----:B------:R-:W-:-:S05]  /*0e00*/  ISETP.GE.U32.AND P5, PT, R22, UR18, PT ;  /* 0x0000001216007c0c */ /* 0x000fca000bfa6070 */
[----:B------:R-:W0:Y:S01]  /*0e10*/  @!P2 LDC.64 R20, c[0x0][0x288] ;  /* 0x0000a200ff14ab82 */ /* 0x000e220000000a00 */
[----:B------:R-:W-:Y:S02]  /*0e20*/  ISETP.GE.AND.EX P5, PT, R37, UR19, PT, P5 ;  /* 0x0000001325007c0c */ /* 0x000fe4000bfa6350 */
[----:B--2---:R-:W-:Y:S02]  /*0e30*/  @!P3 IADD3 R16, P6, R3, R30, RZ ;  /* 0x0000001e0310b210 */ /* 0x004fe40007fde0ff */
[----:B------:R-:W-:Y:S02]  /*0e40*/  ISETP.GT.U32.OR P5, PT, R0, 0x29f, P5 ;  /* 0x0000029f0000780c */ /* 0x000fe40002fa4470 */
[----:B------:R-:W-:Y:S02]  /*0e50*/  @!P3 IADD3.X R17, R34, R31, RZ, P6, !PT ;  /* 0x0000001f2211b210 */ /* 0x000fe400037fe4ff */
[----:B------:R-:W-:Y:S01]  /*0e60*/  CS2R R56, SRZ ;  /* 0x0000000000387805 */ /* 0x000fe2000001ff00 */
[----:B------:R-:W2:Y:S01]  /*0e70*/  @!P0 LDC.64 R30, c[0x0][0x228] ;  /* 0x00008a00ff1e8b82 */ /* 0x000ea20000000a00 */
[----:B------:R-:W-:Y:S01]  /*0e80*/  CS2R R38, SRZ ;  /* 0x0000000000267805 */ /* 0x000fe2000001ff00 */
[----:B-1----:R-:W-:Y:S01]  /*0e90*/  @!P0 IMAD R35, R35, R26, RZ ;  /* 0x0000001a23238224 */ /* 0x002fe200078e02ff */
[----:B------:R-:W-:-:S02]  /*0ea0*/  @!P0 MOV R6, R8 ;  /* 0x0000000800068202 */ /* 0x000fc40000000f00 */
[----:B------:R-:W-:Y:S02]  /*0eb0*/  @!P0 MOV R7, R11 ;  /* 0x0000000b00078202 */ /* 0x000fe40000000f00 */
[----:B------:R-:W-:Y:S01]  /*0ec0*/  IADD3 R3, R2, 0xd0, RZ ;  /* 0x000000d002037810 */ /* 0x000fe20007ffe0ff */
[C---:B------:R-:W-:Y:S01]  /*0ed0*/  @!P0 IMAD R35, R32.reuse, R27, R35 ;  /* 0x0000001b20238224 */ /* 0x040fe200078e0223 */
[----:B------:R-:W5:Y:S01]  /*0ee0*/  @!P4 LDG.E.64 R56, desc[UR22][R14.64] ;  /* 0x000000160e38c981 */ /* 0x000f62000c1e1b00 */
[----:B------:R-:W-:Y:S01]  /*0ef0*/  @!P0 IMAD.WIDE.U32 R26, R32, R26, R6 ;  /* 0x0000001a201a8225 */ /* 0x000fe200078e0006 */
[----:B------:R-:W-:Y:S01]  /*0f00*/  SHF.R.S32.HI R36, RZ, 0x1f, R3 ;  /* 0x0000001fff247819 */ /* 0x000fe20000011403 */
[----:B------:R-:W1:Y:S01]  /*0f10*/  @!P5 LDC.64 R6, c[0x0][0x288] ;  /* 0x0000a200ff06db82 */ /* 0x000e620000000a00 */
[----:B------:R0:W5:Y:S01]  /*0f20*/  @!P4 LDG.E.64 R38, desc[UR22][R4.64] ;  /* 0x000000160426c981 */ /* 0x000162000c1e1b00 */
[----:B------:R-:W-:Y:S01]  /*0f30*/  ISETP.GE.U32.AND P4, PT, R3, UR18, PT ;  /* 0x0000001203007c0c */ /* 0x000fe2000bf86070 */
[----:B0-----:R-:W-:Y:S01]  /*0f40*/  @!P2 IMAD R34, R33, R20, RZ ;  /* 0x000000142122a224 */ /* 0x001fe200078e02ff */
[----:B------:R-:W-:-:S02]  /*0f50*/  @!P0 IADD3 R35, R27, R35, RZ ;  /* 0x000000231b238210 */ /* 0x000fc40007ffe0ff */
[----:B------:R-:W-:Y:S02]  /*0f60*/  ISETP.GE.AND.EX P4, PT, R36, UR19, PT, P4 ;  /* 0x0000001324007c0c */ /* 0x000fe4000bf86340 */
[----:B------:R-:W-:Y:S01]  /*0f70*/  @!P0 SHF.L.U32 R27, R26, 0x2, RZ ;  /* 0x000000021a1b8819 */ /* 0x000fe200000006ff */
[----:B------:R-:W0:Y:S01]  /*0f80*/  @!P2 LDC.64 R24, c[0x0][0x230] ;  /* 0x00008c00ff18ab82 */ /* 0x000e220000000a00 */
[----:B------:R-:W-:Y:S02]  /*0f90*/  @!P2 MOV R4, R8 ;  /* 0x000000080004a202 */ /* 0x000fe40000000f00 */
[----:B------:R-:W-:Y:S02]  /*0fa0*/  @!P2 MOV R5, R11 ;  /* 0x0000000b0005a202 */ /* 0x000fe40000000f00 */
[----:B------:R-:W-:Y:S01]  /*0fb0*/  ISETP.GT.U32.OR P4, PT, R0, 0x29f, P4 ;  /* 0x0000029f0000780c */ /* 0x000fe20002784470 */
[C---:B------:R-:W-:Y:S01]  /*0fc0*/  @!P2 IMAD R33, R23.reuse, R21, R34 ;  /* 0x000000151721a224 */ /* 0x040fe200078e0222 */
[----:B------:R-:W-:Y:S01]  /*0fd0*/  @!P0 SHF.L.U64.HI R32, R26, 0x2, R35 ;  /* 0x000000021a208819 */ /* 0x000fe20000010223 */
[----:B------:R-:W-:Y:S01]  /*0fe0*/  @!P2 IMAD.WIDE.U32 R20, R23, R20, R4 ;  /* 0x000000141714a225 */ /* 0x000fe200078e0004 */
[----:B------:R-:W-:-:S04]  /*0ff0*/  @!P0 IADD3 R28, P6, R27, R28, RZ ;  /* 0x0000001c1b1c8210 */ /* 0x000fc80007fde0ff */
[C---:B------:R-:W-:Y:S02]  /*1000*/  @!P0 IADD3.X R29, R32.reuse, R29, RZ, P6, !PT ;  /* 0x0000001d201d8210 */ /* 0x040fe400037fe4ff */
[----:B--2---:R-:W-:Y:S02]  /*1010*/  @!P0 IADD3 R30, P6, R27, R30, RZ ;  /* 0x0000001e1b1e8210 */ /* 0x004fe40007fde0ff */
[----:B------:R-:W-:Y:S01]  /*1020*/  @!P2 IADD3 R5, R21, R33, RZ ;  /* 0x000000211505a210 */ /* 0x000fe20007ffe0ff */
[----:B------:R-:W2:Y:S01]  /*1030*/  @!P2 LDC.64 R26, c[0x0][0x228] ;  /* 0x00008a00ff1aab82 */ /* 0x000ea20000000a00 */
[----:B------:R-:W-:Y:S02]  /*1040*/  @!P0 IADD3.X R31, R32, R31, RZ, P6, !PT ;  /* 0x0000001f201f8210 */ /* 0x000fe400037fe4ff */
[C---:B------:R-:W-:Y:S02]  /*1050*/  @!P2 SHF.L.U32 R33, R20.reuse, 0x2, RZ ;  /* 0x000000021421a819 */ /* 0x040fe400000006ff */
[----:B------:R-:W-:-:S03]  /*1060*/  @!P2 SHF.L.U64.HI R32, R20, 0x2, R5 ;  /* 0x000000021420a819 */ /* 0x000fc60000010205 */
[----:B------:R-:W2:Y:S01]  /*1070*/  @!P4 LDC.64 R20, c[0x0][0x288] ;  /* 0x0000a200ff14cb82 */ /* 0x000ea20000000a00 */
[----:B-1----:R-:W-:Y:S01]  /*1080*/  @!P5 IMAD R14, R37, R6, RZ ;  /* 0x00000006250ed224 */ /* 0x002fe200078e02ff */
[----:B------:R-:W-:-:S03]  /*1090*/  @!P5 MOV R15, R11 ;  /* 0x0000000b000fd202 */ /* 0x000fc60000000f00 */
[C---:B------:R-:W-:Y:S01]  /*10a0*/  @!P5 IMAD R35, R22.reuse, R7, R14 ;  /* 0x000000071623d224 */ /* 0x040fe200078e020e */
[----:B------:R-:W-:Y:S02]  /*10b0*/  @!P5 MOV R14, R8 ;  /* 0x00000008000ed202 */ /* 0x000fe40000000f00 */
[----:B------:R-:W1:Y:S01]  /*10c0*/  @!P5 LDC.64 R4, c[0x0][0x230] ;  /* 0x00008c00ff04db82 */ /* 0x000e620000000a00 */
[----:B0-----:R-:W-:Y:S02]  /*10d0*/  @!P2 IADD3 R24, P6, R33, R24, RZ ;  /* 0x000000182118a210 */ /* 0x001fe40007fde0ff */
[----:B------:R-:W-:Y:S01]  /*10e0*/  @!P5 IMAD.WIDE.U32 R6, R22, R6, R14 ;  /* 0x000000061606d225 */ /* 0x000fe200078e000e */
[----:B------:R-:W-:Y:S02]  /*10f0*/  CS2R R14, SRZ ;  /* 0x00000000000e7805 */ /* 0x000fe4000001ff00 */
[----:B------:R-:W-:Y:S02]  /*1100*/  CS2R R54, SRZ ;  /* 0x0000000000367805 */ /* 0x000fe4000001ff00 */
[----:B------:R-:W0:Y:S01]  /*1110*/  @!P5 LDC.64 R22, c[0x0][0x228] ;  /* 0x00008a00ff16db82 */ /* 0x000e220000000a00 */
[----:B------:R-:W-:Y:S01]  /*1120*/  @!P2 IADD3.X R25, R32, R25, RZ, P6, !PT ;  /* 0x000000192019a210 */ /* 0x000fe200037fe4ff */
[----:B------:R2:W5:Y:S01]  /*1130*/  @!P3 LDG.E.64 R14, desc[UR22][R16.64] ;  /* 0x00000016100eb981 */ /* 0x000562000c1e1b00 */
[----:B------:R-:W-:-:S02]  /*1140*/  IADD3 R44, R2, 0xc0, RZ ;  /* 0x000000c0022c7810 */ /* 0x000fc40007ffe0ff */
[----:B--2---:R-:W-:Y:S01]  /*1150*/  @!P2 IADD3 R26, P6, R33, R26, RZ ;  /* 0x0000001a211aa210 */ /* 0x004fe20007fde0ff */
[----:B------:R2:W5:Y:S01]  /*1160*/  @!P3 LDG.E.64 R54, desc[UR22][R18.64] ;  /* 0x000000161236b981 */ /* 0x000562000c1e1b00 */
[----:B------:R-:W-:Y:S02]  /*1170*/  @!P5 IADD3 R33, R7, R35, RZ ;  /* 0x000000230721d210 */ /* 0x000fe40007ffe0ff */
[----:B------:R-:W-:Y:S01]  /*1180*/  ISETP.GE.U32.AND P3, PT, R44, UR18, PT ;  /* 0x000000122c007c0c */ /* 0x000fe2000bf66070 */
[----:B------:R-:W-:Y:S01]  /*1190*/  @!P4 IMAD R16, R36, R20, RZ ;  /* 0x000000142410c224 */ /* 0x000fe200078e02ff */
[C---:B------:R-:W-:Y:S02]  /*11a0*/  @!P5 SHF.L.U32 R7, R6.reuse, 0x2, RZ ;  /* 0x000000020607d819 */ /* 0x040fe400000006ff */
[----:B------:R-:W-:Y:S01]  /*11b0*/  @!P5 SHF.L.U64.HI R6, R6, 0x2, R33 ;  /* 0x000000020606d819 */ /* 0x000fe20000010221 */
[----:B------:R-:W-:Y:S01]  /*11c0*/  @!P4 IMAD R33, R3, R21, R16 ;  /* 0x000000150321c224 */ /* 0x000fe200078e0210 */
[----:B------:R-:W-:-:S02]  /*11d0*/  CS2R R52, SRZ ;  /* 0x0000000000347805 */ /* 0x000fc4000001ff00 */
[----:B------:R-:W-:Y:S02]  /*11e0*/  CS2R R16, SRZ ;  /* 0x0000000000107805 */ /* 0x000fe4000001ff00 */
[----:B------:R-:W-:Y:S02]  /*11f0*/  IADD3 R46, R2, 0x10, RZ ;  /* 0x00000010022e7810 */ /* 0x000fe40007ffe0ff */
[----:B------:R-:W-:Y:S01]  /*1200*/  @!P2 IADD3.X R27, R32, R27, RZ, P6, !PT ;  /* 0x0000001b201ba210 */ /* 0x000fe200037fe4ff */
[----:B------:R-:W5:Y:S01]  /*1210*/  @!P0 LDG.E.64 R52, desc[UR22][R28.64] ;  /* 0x000000161c348981 */ /* 0x000f62000c1e1b00 */
[----:B-1----:R-:W-:Y:S02]  /*1220*/  @!P5 IADD3 R4, P6, R7, R4, RZ ;  /* 0x000000040704d210 */ /* 0x002fe40007fde0ff */
[----:B------:R-:W-:Y:S01]  /*1230*/  SHF.R.S32.HI R47, RZ, 0x1f, R46 ;  /* 0x0000001fff2f7819 */ /* 0x000fe2000001142e */
[----:B------:R1:W5:Y:S01]  /*1240*/  @!P0 LDG.E.64 R16, desc[UR22][R30.64] ;  /* 0x000000161e108981 */ /* 0x000362000c1e1b00 */
[----:B------:R-:W-:-:S02]  /*1250*/  ISETP.GE.U32.AND P0, PT, R46, UR18, PT ;  /* 0x000000122e007c0c */ /* 0x000fc4000bf06070 */
[----:B--2---:R-:W-:Y:S02]  /*1260*/  @!P4 MOV R18, R8 ;  /* 0x000000080012c202 */ /* 0x004fe40000000f00 */
[----:B------:R-:W-:Y:S02]  /*1270*/  @!P4 MOV R19, R11 ;  /* 0x0000000b0013c202 */ /* 0x000fe40000000f00 */
[----:B------:R-:W-:Y:S02]  /*1280*/  @!P5 IADD3.X R5, R6, R5, RZ, P6, !PT ;  /* 0x000000050605d210 */ /* 0x000fe400037fe4ff */
[----:B------:R-:W-:Y:S02]  /*1290*/  ISETP.GE.AND.EX P0, PT, R47, UR19, PT, P0 ;  /* 0x000000132f007c0c */ /* 0x000fe4000bf06300 */
[----:B------:R-:W-:Y:S02]  /*12a0*/  CS2R R36, SRZ ;  /* 0x0000000000247805 */ /* 0x000fe4000001ff00 */
[----:B0-----:R-:W-:Y:S01]  /*12b0*/  @!P5 IADD3 R22, P6, R7, R22, RZ ;  /* 0x000000160716d210 */ /* 0x001fe20007fde0ff */
[----:B------:R-:W-:Y:S01]  /*12c0*/  @!P4 IMAD.WIDE.U32 R20, R3, R20, R18 ;  /* 0x000000140314c225 */ /* 0x000fe200078e0012 */
[----:B------:R-:W-:-:S02]  /*12d0*/  CS2R R18, SRZ ;  /* 0x0000000000127805 */ /* 0x000fc4000001ff00 */
[----:B------:R-:W-:Y:S01]  /*12e0*/  ISETP.GT.U32.OR P0, PT, R0, 0x29f, P0 ;  /* 0x0000029f0000780c */ /* 0x000fe20000704470 */
[----:B-1----:R-:W0:Y:S01]  /*12f0*/  @!P4 LDC.64 R30, c[0x0][0x230] ;  /* 0x00008c00ff1ecb82 */ /* 0x002e220000000a00 */
[----:B------:R-:W-:Y:S01]  /*1300*/  @!P5 IADD3.X R23, R6, R23, RZ, P6, !PT ;  /* 0x000000170617d210 */ /* 0x000fe200037fe4ff */
[----:B------:R1:W5:Y:S04]  /*1310*/  @!P2 LDG.E.64 R36, desc[UR22][R24.64] ;  /* 0x000000161824a981 */ /* 0x000368000c1e1b00 */
[----:B------:R2:W5:Y:S01]  /*1320*/  @!P2 LDG.E.64 R18, desc[UR22][R26.64] ;  /* 0x000000161a12a981 */ /* 0x000562000c1e1b00 */
[----:B------:R-:W-:-:S05]  /*1330*/  @!P4 IADD3 R3, R21, R33, RZ ;  /* 0x000000211503c210 */ /* 0x000fca0007ffe0ff */
[----:B------:R-:W0:Y:S01]  /*1340*/  @!P0 LDC.64 R32, c[0x0][0x288] ;  /* 0x0000a200ff208b82 */ /* 0x000e220000000a00 */
[C---:B------:R-:W-:Y:S02]  /*1350*/  @!P4 SHF.L.U32 R43, R20.reuse, 0x2, RZ ;  /* 0x00000002142bc819 */ /* 0x040fe400000006ff */
[----:B------:R-:W-:Y:S02]  /*1360*/  CS2R R34, SRZ ;  /* 0x0000000000227805 */ /* 0x000fe4000001ff00 */
[----:B------:R-:W-:Y:S02]  /*1370*/  @!P4 SHF.L.U64.HI R3, R20, 0x2, R3 ;  /* 0x000000021403c819 */ /* 0x000fe40000010203 */
[----:B------:R-:W-:Y:S01]  /*1380*/  CS2R R20, SRZ ;  /* 0x0000000000147805 */ /* 0x000fe2000001ff00 */
[----:B-1----:R-:W1:Y:S01]  /*1390*/  @!P4 LDC.64 R24, c[0x0][0x228] ;  /* 0x00008a00ff18cb82 */ /* 0x002e620000000a00 */
[----:B------:R-:W-:Y:S01]  /*13a0*/  IADD3 R62, R2, 0x30, RZ ;  /* 0x00000030023e7810 */ /* 0x000fe20007ffe0ff */
[----:B------:R2:W5:Y:S03]  /*13b0*/  @!P5 LDG.E.64 R34, desc[UR22][R4.64] ;  /* 0x000000160422d981 */ /* 0x000566000c1e1b00 */
[----:B------:R-:W-:Y:S01]  /*13c0*/  ISETP.GE.U32.AND P6, PT, R62, UR18, PT ;  /* 0x000000123e007c0c */ /* 0x000fe2000bfc6070 */
[----:B------:R0:W5:Y:S02]  /*13d0*/  @!P5 LDG.E.64 R20, desc[UR22][R22.64] ;  /* 0x000000161614d981 */ /* 0x000164000c1e1b00 */
[----:B------:R-:W1:Y:S02]  /*13e0*/  @!P0 LDC.64 R50, c[0x0][0x230] ;  /* 0x00008c00ff328b82 */ /* 0x000e640000000a00 */
[----:B----4-:R-:W-:Y:S04]  /*13f0*/  STL [R1+0x40], R60 ;  /* 0x0000403c01007387 */ /* 0x010fe80000100800 */
[----:B------:R-:W-:Y:S04]  /*1400*/  STL [R1+0x3c], R61 ;  /* 0x00003c3d01007387 */ /* 0x000fe80000100800 */
[----:B---3--:R3:W-:Y:S02]  /*1410*/  STL.64 [R1+0x48], R12 ;  /* 0x0000480c01007387 */ /* 0x0087e40000100a00 */
[----:B---3--:R-:W-:-:S04]  /*1420*/  SHF.R.S32.HI R12, RZ, 0x1f, R44 ;  /* 0x0000001fff0c7819 */ /* 0x008fc8000001142c */
[----:B------:R-:W-:-:S04]  /*1430*/  ISETP.GE.AND.EX P3, PT, R12, UR19, PT, P3 ;  /* 0x000000130c007c0c */ /* 0x000fc8000bf66330 */
[----:B------:R-:W-:Y:S02]  /*1440*/  ISETP.GT.U32.OR P3, PT, R0, 0x29f, P3 ;  /* 0x0000029f0000780c */ /* 0x000fe40001f64470 */
[----:B------:R-:W-:-:S04]  /*1450*/  IADD3 R13, R2, 0x20, RZ ;  /* 0x00000020020d7810 */ /* 0x000fc80007ffe0ff */
[----:B------:R-:W-:Y:S02]  /*1460*/  SHF.R.S32.HI R45, RZ, 0x1f, R13 ;  /* 0x0000001fff2d7819 */ /* 0x000fe4000001140d */
[----:B------:R-:W-:-:S05]  /*1470*/  ISETP.GE.U32.AND P2, PT, R13, UR18, PT ;  /* 0x000000120d007c0c */ /* 0x000fca000bf46070 */
[----:B------:R-:W3:Y:S01]  /*1480*/  @!P3 LDC.64 R6, c[0x0][0x288] ;  /* 0x0000a200ff06bb82 */ /* 0x000ee20000000a00 */
[----:B------:R-:W-:-:S04]  /*1490*/  ISETP.GE.AND.EX P2, PT, R45, UR19, PT, P2 ;  /* 0x000000132d007c0c */ /* 0x000fc8000bf46320 */
[----:B------:R-:W-:-:S03]  /*14a0*/  ISETP.GT.U32.OR P2, PT, R0, 0x29f, P2 ;  /* 0x0000029f0000780c */ /* 0x000fc60001744470 */
[----:B------:R-:W4:Y:S01]  /*14b0*/  @!P3 LDC.64 R28, c[0x0][0x230] ;  /* 0x00008c00ff1cbb82 */ /* 0x000f220000000a00 */
[----:B--2---:R-:W-:Y:S02]  /*14c0*/  @!P3 MOV R26, R8 ;  /* 0x00000008001ab202 */ /* 0x004fe40000000f00 */
[----:B------:R-:W-:-:S05]  /*14d0*/  @!P3 MOV R27, R11 ;  /* 0x0000000b001bb202 */ /* 0x000fca0000000f00 */
[----:B------:R-:W2:Y:S01]  /*14e0*/  @!P3 LDC.64 R4, c[0x0][0x228] ;  /* 0x00008a00ff04bb82 */ /* 0x000ea20000000a00 */
[----:B---3--:R-:W-:Y:S01]  /*14f0*/  @!P3 IMAD R42, R12, R6, RZ ;  /* 0x000000060c2ab224 */ /* 0x008fe200078e02ff */
[----:B------:R-:W-:-:S06]  /*1500*/  SHF.R.S32.HI R12, RZ, 0x1f, R62 ;  /* 0x0000001fff0c7819 */ /* 0x000fcc000001143e */
[----:B0-----:R-:W0:Y:S01]  /*1510*/  @!P2 LDC.64 R22, c[0x0][0x288] ;  /* 0x0000a200ff16ab82 */ /* 0x001e220000000a00 */
[----:B------:R-:W-:Y:S01]  /*1520*/  @!P3 IMAD R42, R44, R7, R42 ;  /* 0x000000072c2ab224 */ /* 0x000fe200078e022a */
[----:B------:R-:W-:Y:S01]  /*1530*/  ISETP.GE.AND.EX P6, PT, R12, UR19, PT, P6 ;  /* 0x000000130c007c0c */ /* 0x000fe2000bfc6360 */
[----:B------:R-:W-:-:S03]  /*1540*/  @!P3 IMAD.WIDE.U32 R6, R44, R6, R26 ;  /* 0x000000062c06b225 */ /* 0x000fc600078e001a */
[----:B------:R-:W-:Y:S02]  /*1550*/  ISETP.GT.U32.OR P5, PT, R0, 0x29f, P6 ;  /* 0x0000029f0000780c */ /* 0x000fe400037a4470 */
[----:B------:R-:W3:Y:S01]  /*1560*/  @!P0 LDC.64 R26, c[0x0][0x228] ;  /* 0x00008a00ff1a8b82 */ /* 0x000ee20000000a00 */
[----:B------:R-:W-:Y:S02]  /*1570*/  @!P4 IADD3 R30, P6, R43, R30, RZ ;  /* 0x0000001e2b1ec210 */ /* 0x000fe40007fde0ff */
[----:B------:R-:W-:Y:S01]  /*1580*/  @!P3 IADD3 R7, R7, R42, RZ ;  /* 0x0000002a0707b210 */ /* 0x000fe20007ffe0ff */
[----:B------:R-:W-:Y:S01]  /*1590*/  @!P0 IMAD R42, R47, R32, RZ ;  /* 0x000000202f2a8224 */ /* 0x000fe200078e02ff */
[----:B------:R-:W-:Y:S02]  /*15a0*/  @!P4 IADD3.X R31, R3, R31, RZ, P6, !PT ;  /* 0x0000001f031fc210 */ /* 0x000fe400037fe4ff */
[----:B-1----:R-:W-:Y:S01]  /*15b0*/  @!P4 IADD3 R24, P6, R43, R24, RZ ;  /* 0x000000182b18c210 */ /* 0x002fe20007fde0ff */
[----:B------:R-:W-:Y:S01]  /*15c0*/  @!P0 IMAD R33, R46, R33, R42 ;  /* 0x000000212e218224 */ /* 0x000fe200078e022a */
[----:B------:R-:W-:-:S02]  /*15d0*/  @!P3 SHF.L.U32 R44, R6, 0x2, RZ ;  /* 0x00000002062cb819 */ /* 0x000fc400000006ff */
[----:B------:R-:W-:Y:S01]  /*15e0*/  @!P0 MOV R42, R8 ;  /* 0x00000008002a8202 */ /* 0x000fe20000000f00 */
[----:B------:R-:W1:Y:S01]  /*15f0*/  @!P5 LDC.64 R66, c[0x0][0x230] ;  /* 0x00008c00ff42db82 */ /* 0x000e620000000a00 */
[----:B------:R-:W-:Y:S02]  /*1600*/  @!P0 MOV R43, R11 ;  /* 0x0000000b002b8202 */ /* 0x000fe40000000f00 */
[----:B------:R-:W-:Y:S02]  /*1610*/  @!P4 IADD3.X R25, R3, R25, RZ, P6, !PT ;  /* 0x000000190319c210 */ /* 0x000fe400037fe4ff */
[----:B------:R-:W-:Y:S01]  /*1620*/  @!P3 SHF.L.U64.HI R3, R6, 0x2, R7 ;  /* 0x000000020603b819 */ /* 0x000fe20000010207 */
[----:B------:R-:W-:Y:S01]  /*1630*/  @!P0 IMAD.WIDE.U32 R42, R46, R32, R42 ;  /* 0x000000202e2a8225 */ /* 0x000fe200078e002a */
[C---:B----4-:R-:W-:Y:S01]  /*1640*/  @!P3 IADD3 R28, P6, R44.reuse, R28, RZ ;  /* 0x0000001c2c1cb210 */ /* 0x050fe20007fde0ff */
[----:B------:R-:W4:Y:S03]  /*1650*/  @!P5 LDC.64 R6, c[0x0][0x288] ;  /* 0x0000a200ff06db82 */ /* 0x000f260000000a00 */
[----:B------:R-:W-:Y:S01]  /*1660*/  @!P3 IADD3.X R29, R3, R29, RZ, P6, !PT ;  /* 0x0000001d031db210 */ /* 0x000fe200037fe4ff */
[----:B0-----:R-:W-:Y:S01]  /*1670*/  @!P2 IMAD R32, R45, R22, RZ ;  /* 0x000000162d20a224 */ /* 0x001fe200078e02ff */
[----:B--2---:R-:W-:-:S02]  /*1680*/  @!P3 IADD3 R4, P6, R44, R4, RZ ;  /* 0x000000042c04b210 */ /* 0x004fc40007fde0ff */
[----:B------:R-:W-:Y:S01]  /*1690*/  @!P0 IADD3 R33, R43, R33, RZ ;  /* 0x000000212b218210 */ /* 0x000fe20007ffe0ff */
[----:B------:R-:W0:Y:S01]  /*16a0*/  @!P2 LDC.64 R46, c[0x0][0x230] ;  /* 0x00008c00ff2eab82 */ /* 0x000e220000000a00 */
[C---:B------:R-:W-:Y:S02]  /*16b0*/  @!P0 SHF.L.U32 R43, R42.reuse, 0x2, RZ ;  /* 0x000000022a2b8819 */ /* 0x040fe400000006ff */
[----:B------:R-:W-:Y:S01]  /*16c0*/  @!P3 IADD3.X R5, R3, R5, RZ, P6, !PT ;  /* 0x000000050305b210 */ /* 0x000fe200037fe4ff */
[----:B------:R-:W-:Y:S01]  /*16d0*/  @!P2 IMAD R3, R13, R23, R32 ;  /* 0x000000170d03a224 */ /* 0x000fe200078e0220 */
[----:B------:R-:W-:Y:S02]  /*16e0*/  @!P0 SHF.L.U64.HI R42, R42, 0x2, R33 ;  /* 0x000000022a2a8819 */ /* 0x000fe40000010221 */
[----:B------:R-:W-:Y:S01]  /*16f0*/  @!P2 MOV R32, R8 ;  /* 0x000000080020a202 */ /* 0x000fe20000000f00 */
[----:B------:R-:W2:Y:S01]  /*1700*/  @!P2 LDC.64 R44, c[0x0][0x228] ;  /* 0x00008a00ff2cab82 */ /* 0x000ea20000000a00 */
[----:B------:R-:W-:-:S02]  /*1710*/  @!P2 MOV R33, R11 ;  /* 0x0000000b0021a202 */ /* 0x000fc40000000f00 */
[----:B------:R-:W-:Y:S01]  /*1720*/  @!P0 IADD3 R50, P6, R43, R50, RZ ;  /* 0x000000322b328210 */ /* 0x000fe20007fde0ff */
[----:B------:R-:W-:-:S03]  /*1730*/  @!P2 IMAD.WIDE.U32 R22, R13, R22, R32 ;  /* 0x000000160d16a225 */ /* 0x000fc600078e0020 */
[----:B------:R-:W-:Y:S01]  /*1740*/  @!P0 IADD3.X R51, R42, R51, RZ, P6, !PT ;  /* 0x000000332a338210 */ /* 0x000fe200037fe4ff */
[----:B------:R-:W1:Y:S01]  /*1750*/  @!P5 LDC.64 R68, c[0x0][0x228] ;  /* 0x00008a00ff44db82 */ /* 0x000e620000000a00 */
[----:B------:R-:W-:Y:S02]  /*1760*/  @!P2 IADD3 R3, R23, R3, RZ ;  /* 0x000000031703a210 */ /* 0x000fe40007ffe0ff */
[----:B---3--:R-:W-:Y:S02]  /*1770*/  @!P0 IADD3 R26, P6, R43, R26, RZ ;  /* 0x0000001a2b1a8210 */ /* 0x008fe40007fde0ff */
[----:B------:R-:W-:Y:S02]  /*1780*/  CS2R R32, SRZ ;  /* 0x0000000000207805 */ /* 0x000fe4000001ff00 */
[C---:B------:R-:W-:Y:S02]  /*1790*/  @!P2 SHF.L.U32 R43, R22.reuse, 0x2, RZ ;  /* 0x00000002162ba819 */ /* 0x040fe400000006ff */
[----:B------:R-:W-:-:S02]  /*17a0*/  @!P2 SHF.L.U64.HI R3, R22, 0x2, R3 ;  /* 0x000000021603a819 */ /* 0x000fc40000010203 */
[----:B------:R-:W-:Y:S01]  /*17b0*/  CS2R R22, SRZ ;  /* 0x0000000000167805 */ /* 0x000fe2000001ff00 */
[----:B------:R3:W5:Y:S01]  /*17c0*/  @!P4 LDG.E.64 R32, desc[UR22][R30.64] ;  /* 0x000000161e20c981 */ /* 0x000762000c1e1b00 */
[----:B------:R-:W-:-:S04]  /*17d0*/  @!P0 IADD3.X R27, R42, R27, RZ, P6, !PT ;  /* 0x0000001b2a1b8210 */ /* 0x000fc800037fe4ff */
[----:B------:R0:W5:Y:S01]  /*17e0*/  @!P4 LDG.E.64 R22, desc[UR22][R24.64] ;  /* 0x000000161816c981 */ /* 0x000162000c1e1b00 */
[----:B------:R-:W-:Y:S01]  /*17f0*/  IADD3 R60, R2, 0x40, RZ ;  /* 0x00000040023c7810 */ /* 0x000fe20007ffe0ff */
[----:B----4-:R-:W-:Y:S01]  /*1800*/  @!P5 IMAD R42, R12, R6, RZ ;  /* 0x000000060c2ad224 */ /* 0x010fe200078e02ff */
[----:B------:R-:W-:Y:S02]  /*1810*/  IADD3 R12, R2, 0x50, RZ ;  /* 0x00000050020c7810 */ /* 0x000fe40007ffe0ff */
[----:B---3--:R-:W-:Y:S02]  /*1820*/  CS2R R30, SRZ ;  /* 0x00000000001e7805 */ /* 0x008fe4000001ff00 */
[----:B0-----:R-:W-:Y:S02]  /*1830*/  CS2R R24, SRZ ;  /* 0x0000000000187805 */ /* 0x001fe4000001ff00 */
[----:B------:R-:W-:Y:S02]  /*1840*/  SHF.R.S32.HI R61, RZ, 0x1f, R60 ;  /* 0x0000001fff3d7819 */ /* 0x000fe4000001143c */
[----:B------:R0:W5:Y:S01]  /*1850*/  @!P3 LDG.E.64 R30, desc[UR22][R28.64] ;  /* 0x000000161c1eb981 */ /* 0x000162000c1e1b00 */
[----:B------:R-:W-:-:S02]  /*1860*/  ISETP.GE.U32.AND P4, PT, R60, UR18, PT ;  /* 0x000000123c007c0c */ /* 0x000fc4000bf86070 */
[----:B------:R-:W-:Y:S01]  /*1870*/  SHF.R.S32.HI R13, RZ, 0x1f, R12 ;  /* 0x0000001fff0d7819 */ /* 0x000fe2000001140c */
[----:B------:R3:W5:Y:S01]  /*1880*/  @!P3 LDG.E.64 R24, desc[UR22][R4.64] ;  /* 0x000000160418b981 */ /* 0x000762000c1e1b00 */
[----:B------:R-:W-:Y:S02]  /*1890*/  ISETP.GE.U32.AND P3, PT, R12, UR18, PT ;  /* 0x000000120c007c0c */ /* 0x000fe4000bf66070 */
[----:B------:R-:W-:Y:S02]  /*18a0*/  ISETP.GE.AND.EX P4, PT, R61, UR19, PT, P4 ;  /* 0x000000133d007c0c */ /* 0x000fe4000bf86340 */
[----:B------:R-:W-:Y:S02]  /*18b0*/  ISETP.GE.AND.EX P3, PT, R13, UR19, PT, P3 ;  /* 0x000000130d007c0c */ /* 0x000fe4000bf66330 */
[----:B------:R-:W-:Y:S02]  /*18c0*/  ISETP.GT.U32.OR P4, PT, R0, 0x29f, P4 ;  /* 0x0000029f0000780c */ /* 0x000fe40002784470 */
[----:B0-----:R-:W-:-:S02]  /*18d0*/  CS2R R28, SRZ ;  /* 0x00000000001c7805 */ /* 0x001fc4000001ff00 */
[----:B------:R-:W-:Y:S02]  /*18e0*/  ISETP.GT.U32.OR P3, PT, R0, 0x29f, P3 ;  /* 0x0000029f0000780c */ /* 0x000fe40001f64470 */
[----:B------:R-:W-:Y:S02]  /*18f0*/  IADD3 R63, R2, 0xf0, RZ ;  /* 0x000000f0023f7810 */ /* 0x000fe40007ffe0ff */
[----:B------:R0:W5:Y:S01]  /*1900*/  @!P0 LDG.E.64 R28, desc[UR22][R50.64] ;  /* 0x00000016321c8981 */ /* 0x000162000c1e1b00 */
[----:B------:R-:W-:Y:S01]  /*1910*/  @!P5 IMAD R42, R62, R7, R42 ;  /* 0x000000073e2ad224 */ /* 0x000fe200078e022a */
[----:B------:R-:W-:Y:S02]  /*1920*/  ISETP.GE.U32.AND P6, PT, R63, UR18, PT ;  /* 0x000000123f007c0c */ /* 0x000fe4000bfc6070 */
[----:B------:R-:W-:Y:S01]  /*1930*/  SHF.R.S32.HI R7, RZ, 0x1f, R63 ;  /* 0x0000001fff077819 */ /* 0x000fe2000001143f */
[----:B---3--:R-:W3:Y:S01]  /*1940*/  @!P4 LDC.64 R4, c[0x0][0x288] ;  /* 0x0000a200ff04cb82 */ /* 0x008ee20000000a00 */
[----:B0-----:R-:W-:-:S02]  /*1950*/  CS2R R50, SRZ ;  /* 0x0000000000327805 */ /* 0x001fc4000001ff00 */
[----:B------:R-:W-:-:S05]  /*1960*/  ISETP.GE.AND.EX P6, PT, R7, UR19, PT, P6 ;  /* 0x0000001307007c0c */ /* 0x000fca000bfc6360 */
[----:B------:R-:W0:Y:S01]  /*1970*/  @!P3 LDC.64 R70, c[0x0][0x288] ;  /* 0x0000a200ff46bb82 */ /* 0x000e220000000a00 */
[----:B------:R4:W5:Y:S01]  /*1980*/  @!P0 LDG.E.64 R50, desc[UR22][R26.64] ;  /* 0x000000161a328981 */ /* 0x000962000c1e1b00 */
[----:B------:R-:W-:Y:S02]  /*1990*/  @!P2 IADD3 R46, P0, R43, R46, RZ ;  /* 0x0000002e2b2ea210 */ /* 0x000fe40007f1e0ff */
[----:B------:R-:W-:-:S04]  /*19a0*/  ISETP.GT.U32.OR P6, PT, R0, 0x29f, P6 ;  /* 0x0000029f0000780c */ /* 0x000fc800037c4470 */
[----:B------:R-:W0:Y:S01]  /*19b0*/  @!P3 LDC.64 R76, c[0x0][0x228] ;  /* 0x00008a00ff4cbb82 */ /* 0x000e220000000a00 */
[----:B----4-:R-:W-:Y:S02]  /*19c0*/  @!P5 MOV R26, R8 ;  /* 0x00000008001ad202 */ /* 0x010fe40000000f00 */
[----:B------:R-:W-:-:S03]  /*19d0*/  @!P5 MOV R27, R11 ;  /* 0x0000000b001bd202 */ /* 0x000fc60000000f00 */
[----:B------:R-:W-:Y:S01]  /*19e0*/  @!P5 IMAD.WIDE.U32 R6, R62, R6, R26 ;  /* 0x000000063e06d225 */ /* 0x000fe200078e001a */
[----:B------:R-:W-:Y:S02]  /*19f0*/  @!P2 IADD3.X R47, R3, R47, RZ, P0, !PT ;  /* 0x0000002f032fa210 */ /* 0x000fe400007fe4ff */
[----:B------:R-:W4:Y:S01]  /*1a00*/  @!P6 LDC.64 R62, c[0x0][0x288] ;  /* 0x0000a200ff3eeb82 */ /* 0x000f220000000a00 */
[----:B--2---:R-:W-:Y:S02]  /*1a10*/  @!P2 IADD3 R44, P0, R43, R44, RZ ;  /* 0x0000002c2b2ca210 */ /* 0x004fe40007f1e0ff */
[----:B------:R-:W-:Y:S02]  /*1a20*/  @!P5 IADD3 R7, R7, R42, RZ ;  /* 0x0000002a0707d210 */ /* 0x000fe40007ffe0ff */
[C---:B------:R-:W-:Y:S02]  /*1a30*/  @!P5 SHF.L.U32 R42, R6.reuse, 0x2, RZ ;  /* 0x00000002062ad819 */ /* 0x040fe400000006ff */
[----:B------:R-:W-:Y:S01]  /*1a40*/  @!P2 IADD3.X R45, R3, R45, RZ, P0, !PT ;  /* 0x0000002d032da210 */ /* 0x000fe200007fe4ff */
[----:B---3--:R-:W-:Y:S01]  /*1a50*/  @!P4 IMAD R74, R61, R4, RZ ;  /* 0x000000043d4ac224 */ /* 0x008fe200078e02ff */
[----:B------:R-:W-:Y:S01]  /*1a60*/  @!P5 SHF.L.U64.HI R3, R6, 0x2, R7 ;  /* 0x000000020603d819 */ /* 0x000fe20000010207 */
[----:B------:R-:W2:Y:S01]  /*1a70*/  @!P4 LDC.64 R26, c[0x0][0x228] ;  /* 0x00008a00ff1acb82 */ /* 0x000ea20000000a00 */
[----:B-1----:R-:W-:-:S02]  /*1a80*/  @!P5 IADD3 R66, P0, R42, R66, RZ ;  /* 0x000000422a42d210 */ /* 0x002fc40007f1e0ff */
[----:B------:R-:W-:Y:S02]  /*1a90*/  @!P4 MOV R43, R11 ;  /* 0x0000000b002bc202 */ /* 0x000fe40000000f00 */
[----:B------:R-:W-:-:S03]  /*1aa0*/  @!P5 IADD3.X R67, R3, R67, RZ, P0, !PT ;  /* 0x000000430343d210 */ /* 0x000fc600007fe4ff */
[----:B------:R-:W1:Y:S01]  /*1ab0*/  @!P4 LDC.64 R6, c[0x0][0x230] ;  /* 0x00008c00ff06cb82 */ /* 0x000e620000000a00 */
[----:B------:R-:W-:Y:S02]  /*1ac0*/  @!P5 IADD3 R68, P0, R42, R68, RZ ;  /* 0x000000442a44d210 */ /* 0x000fe40007f1e0ff */
[----:B------:R-:W-:Y:S01]  /*1ad0*/  @!P4 MOV R42, R8 ;  /* 0x00000008002ac202 */ /* 0x000fe20000000f00 */
[----:B0-----:R-:W-:Y:S02]  /*1ae0*/  @!P3 IMAD R75, R13, R70, RZ ;  /* 0x000000460d4bb224 */ /* 0x001fe400078e02ff */
[C---:B------:R-:W-:Y:S01]  /*1af0*/  @!P4 IMAD R74, R60.reuse, R5, R74 ;  /* 0x000000053c4ac224 */ /* 0x040fe200078e024a */
[----:B------:R-:W-:Y:S01]  /*1b00*/  MOV R61, R73 ;  /* 0x00000049003d7202 */ /* 0x000fe20000000f00 */
[----:B------:R-:W-:Y:S01]  /*1b10*/  @!P4 IMAD.WIDE.U32 R4, R60, R4, R42 ;  /* 0x000000043c04c225 */ /* 0x000fe200078e002a */
[----:B------:R-:W-:Y:S01]  /*1b20*/  MOV R60, R72 ;  /* 0x00000048003c7202 */ /* 0x000fe20000000f00 */
[----:B------:R-:W0:Y:S01]  /*1b30*/  @!P3 LDC.64 R42, c[0x0][0x230] ;  /* 0x00008c00ff2abb82 */ /* 0x000e220000000a00 */
[----:B------:R-:W-:Y:S01]  /*1b40*/  @!P3 MOV R72, R8 ;  /* 0x000000080048b202 */ /* 0x000fe20000000f00 */
[----:B------:R-:W-:Y:S01]  /*1b50*/  @!P3 IMAD R75, R12, R71, R75 ;  /* 0x000000470c4bb224 */ /* 0x000fe200078e024b */
[----:B------:R-:W-:-:S02]  /*1b60*/  IADD3 R71, R2, 0x50, RZ ;  /* 0x0000005002477810 */ /* 0x000fc40007ffe0ff */
[----:B------:R-:W-:Y:S02]  /*1b70*/  @!P3 MOV R73, R11 ;  /* 0x0000000b0049b202 */ /* 0x000fe40000000f00 */
[----:B------:R-:W-:Y:S01]  /*1b80*/  @!P5 IADD3.X R69, R3, R69, RZ, P0, !PT ;  /* 0x000000450345d210 */ /* 0x000fe200007fe4ff */
[----:B------:R-:W-:Y:S01]  /*1b90*/  @!P3 IMAD.WIDE.U32 R70, R71, R70, R72 ;  /* 0x000000464746b225 */ /* 0x000fe200078e0048 */
[----:B------:R-:W-:Y:S02]  /*1ba0*/  IADD3 R73, R2, 0xf0, RZ ;  /* 0x000000f002497810 */ /* 0x000fe40007ffe0ff */
[----:B------:R-:W-:Y:S02]  /*1bb0*/  @!P4 IADD3 R74, R5, R74, RZ ;  /* 0x0000004a054ac210 */ /* 0x000fe40007ffe0ff */
[----:B------:R-:W-:Y:S02]  /*1bc0*/  @!P4 SHF.L.U32 R3, R4, 0x2, RZ ;  /* 0x000000020403c819 */ /* 0x000fe400000006ff */
[----:B------:R-:W-:-:S02]  /*1bd0*/  SHF.R.S32.HI R73, RZ, 0x1f, R73 ;  /* 0x0000001fff497819 */ /* 0x000fc40000011449 */
[----:B------:R-:W-:Y:S02]  /*1be0*/  @!P4 SHF.L.U64.HI R74, R4, 0x2, R74 ;  /* 0x00000002044ac819 */ /* 0x000fe4000001024a */
[----:B------:R-:W3:Y:S01]  /*1bf0*/  @!P6 LDC.64 R4, c[0x0][0x230] ;  /* 0x00008c00ff04eb82 */ /* 0x000ee20000000a00 */
[----:B-1----:R-:W-:Y:S02]  /*1c00*/  @!P4 IADD3 R12, P0, R3, R6, RZ ;  /* 0x00000006030cc210 */ /* 0x002fe40007f1e0ff */
[----:B------:R-:W-:Y:S01]  /*1c10*/  @!P3 IADD3 R72, R71, R75, RZ ;  /* 0x0000004b4748b210 */ /* 0x000fe20007ffe0ff */
[----:B----4-:R-:W-:Y:S01]  /*1c20*/  @!P6 IMAD R71, R73, R62, RZ ;  /* 0x0000003e4947e224 */ /* 0x010fe200078e02ff */
[----:B------:R-:W-:Y:S02]  /*1c30*/  IADD3 R75, R2, 0xf0, RZ ;  /* 0x000000f0024b7810 */ /* 0x000fe40007ffe0ff */
[----:B------:R-:W-:Y:S02]  /*1c40*/  @!P4 IADD3.X R13, R74, R7, RZ, P0, !PT ;  /* 0x000000074a0dc210 */ /* 0x000fe400007fe4ff */
[----:B--2---:R-:W-:Y:S01]  /*1c50*/  @!P4 IADD3 R26, P0, R3, R26, RZ ;  /* 0x0000001a031ac210 */ /* 0x004fe20007f1e0ff */
[----:B------:R-:W1:Y:S01]  /*1c60*/  @!P6 LDC.64 R6, c[0x0][0x228] ;  /* 0x00008a00ff06eb82 */ /* 0x000e620000000a00 */
[C---:B------:R-:W-:Y:S01]  /*1c70*/  @!P3 SHF.L.U32 R3, R70.reuse, 0x2, RZ ;  /* 0x000000024603b819 */ /* 0x040fe200000006ff */
[----:B------:R-:W-:Y:S01]  /*1c80*/  @!P6 IMAD R73, R75, R63, R71 ;  /* 0x0000003f4b49e224 */ /* 0x000fe200078e0247 */
[----:B------:R-:W-:-:S02]  /*1c90*/  @!P3 SHF.L.U64.HI R72, R70, 0x2, R72 ;  /* 0x000000024648b819 */ /* 0x000fc40000010248 */
[----:B------:R-:W-:Y:S02]  /*1ca0*/  @!P6 MOV R70, R8 ;  /* 0x000000080046e202 */ /* 0x000fe40000000f00 */
[----:B------:R-:W-:Y:S02]  /*1cb0*/  @!P6 MOV R71, R11 ;  /* 0x0000000b0047e202 */ /* 0x000fe40000000f00 */
[----:B------:R-:W-:Y:S01]  /*1cc0*/  @!P4 IADD3.X R27, R74, R27, RZ, P0, !PT ;  /* 0x0000001b4a1bc210 */ /* 0x000fe200007fe4ff */
[----:B------:R-:W-:Y:S01]  /*1cd0*/  @!P6 IMAD.WIDE.U32 R62, R75, R62, R70 ;  /* 0x0000003e4b3ee225 */ /* 0x000fe200078e0046 */
[----:B------:R-:W-:Y:S02]  /*1ce0*/  CS2R R74, SRZ ;  /* 0x00000000004a7805 */ /* 0x000fe4000001ff00 */
[----:B0-----:R-:W-:Y:S02]  /*1cf0*/  @!P3 IADD3 R42, P0, R3, R42, RZ ;  /* 0x0000002a032ab210 */ /* 0x001fe40007f1e0ff */
[----:B------:R-:W-:-:S02]  /*1d00*/  R2UR UR6, R60 ;  /* 0x000000003c0672ca */ /* 0x000fc400000e0000 */
[----:B------:R-:W-:Y:S01]  /*1d10*/  @!P3 IADD3.X R43, R72, R43, RZ, P0, !PT ;  /* 0x0000002b482bb210 */ /* 0x000fe200007fe4ff */
[----:B------:R0:W2:Y:S01]  /*1d20*/  @P1 LDG.E.64 R74, desc[UR22][R64.64] ;  /* 0x00000016404a1981 */ /* 0x0000a2000c1e1b00 */
[----:B------:R-:W-:Y:S02]  /*1d30*/  @!P3 IADD3 R76, P0, R3, R76, RZ ;  /* 0x0000004c034cb210 */ /* 0x000fe40007f1e0ff */
[----:B------:R-:W-:Y:S02]  /*1d40*/  @!P6 IADD3 R63, R63, R73, RZ ;  /* 0x000000493f3fe210 */ /* 0x000fe40007ffe0ff */
[----:B------:R-:W-:Y:S02]  /*1d50*/  @!P6 SHF.L.U32 R3, R62, 0x2, RZ ;  /* 0x000000023e03e819 */ /* 0x000fe400000006ff */
[----:B------:R-:W-:Y:S02]  /*1d60*/  @!P3 IADD3.X R77, R72, R77, RZ, P0, !PT ;  /* 0x0000004d484db210 */ /* 0x000fe400007fe4ff */
[----:B0-----:R-:W-:-:S02]  /*1d70*/  CS2R R64, SRZ ;  /* 0x0000000000407805 */ /* 0x001fc4000001ff00 */
[----:B------:R-:W-:Y:S02]  /*1d80*/  @!P6 SHF.L.U64.HI R62, R62, 0x2, R63 ;  /* 0x000000023e3ee819 */ /* 0x000fe4000001023f */
[C---:B---3--:R-:W-:Y:S02]  /*1d90*/  @!P6 IADD3 R4, P0, R3.reuse, R4, RZ ;  /* 0x000000040304e210 */ /* 0x048fe40007f1e0ff */
[----:B------:R0:W5:Y:S02]  /*1da0*/  @!P5 LDG.E.64 R64, desc[UR22][R66.64] ;  /* 0x000000164240d981 */ /* 0x000164000c1e1b00 */
[----:B------:R-:W-:Y:S02]  /*1db0*/  @!P6 IADD3.X R5, R62, R5, RZ, P0, !PT ;  /* 0x000000053e05e210 */ /* 0x000fe400007fe4ff */
[----:B-1----:R-:W-:Y:S02]  /*1dc0*/  @!P6 IADD3 R6, P0, R3, R6, RZ ;  /* 0x000000060306e210 */ /* 0x002fe40007f1e0ff */
[----:B------:R-:W-:-:S02]  /*1dd0*/  MOV R3, UR6 ;  /* 0x0000000600037c02 */ /* 0x000fc40008000f00 */
[----:B0-----:R-:W-:-:S03]  /*1de0*/  CS2R R66, SRZ ;  /* 0x0000000000427805 */ /* 0x001fc6000001ff00 */
[----:B------:R-:W-:-:S03]  /*1df0*/  FFMA.FTZ R3, -R3, UR6, R61 ;  /* 0x0000000603037c23 */ /* 0x000fc6000801013d */
[----:B------:R-:W5:Y:S04]  /*1e00*/  @!P4 LDG.E.64 R66, desc[UR22][R12.64] ;  /* 0x000000160c42c981 */ /* 0x000f68000c1e1b00 */
[----:B------:R-:W5:Y:S04]  /*1e10*/  LDL.LU.64 R12, [R1+0x48] ;  /* 0x00004800010c7983 */ /* 0x000f680000300a00 */
[----:B------:R-:W5:Y:S04]  /*1e20*/  LDL.LU R60, [R1+0x40] ;  /* 0x00004000013c7983 */ /* 0x000f680000300800 */
[----:B------:R-:W5:Y:S01]  /*1e30*/  LDL.LU R61, [R1+0x3c] ;  /* 0x00003c00013d7983 */ /* 0x000f620000300800 */
[----:B------:R-:W-:-:S02]  /*1e40*/  @!P6 IADD3.X R7, R62, R7, RZ, P0, !PT ;  /* 0x000000073e07e210 */ /* 0x000fc400007fe4ff */
[----:B------:R-:W-:-:S13]  /*1e50*/  FSETP.GTU.FTZ.AND P0, PT, R3, RZ, PT ;  /* 0x000000ff0300720b */ /* 0x000fda0003f1c000 */
[----:B------:R-:W-:Y:S01]  /*1e60*/  VOTEU.ANY UP0, P0 ;  /* 0x00000000003f7886 */ /* 0x000fe20000000100 */
[----:B------:R-:W-:-:S04]  /*1e70*/  PLOP3.LUT P0, PT, PT, PT, UP0, 0x80, 0x0 ;  /* 0x000000000000781c */ /* 0x000fc80003f0f008 */
[----:B------:R-:W-:-:S09]  /*1e80*/  @UP0 ULDC UR5, c[0x0][0x250] ;  /* 0x0000940000050ab9 */ /* 0x000fd20000000800 */
[----:B------:R-:W-:Y:S01]  /*1e90*/  @P0 FADD.FTZ R3, R3, UR5 ;  /* 0x0000000503030e21 */ /* 0x000fe20008010000 */
[----:B------:R-:W-:-:S05]  /*1ea0*/  CS2R R72, SRZ ;  /* 0x0000000000487805 */ /* 0x000fca000001ff00 */
[----:B------:R-:W0:Y:S01]  /*1eb0*/  @P0 MUFU.RSQ R3, R3 ;  /* 0x0000000300030308 */ /* 0x000e220000001400 */
[----:B------:R-:W-:Y:S01]  /*1ec0*/  CS2R R62, SRZ ;  /* 0x00000000003e7805 */ /* 0x000fe2000001ff00 */
[----:B------:R1:W5:Y:S05]  /*1ed0*/  @P1 LDG.E.64 R72, desc[UR22][R48.64] ;  /* 0x0000001630481981 */ /* 0x00036a000c1e1b00 */
[----:B------:R3:W5:Y:S01]  /*1ee0*/  @!P2 LDG.E.64 R62, desc[UR22][R46.64] ;  /* 0x000000162e3ea981 */ /* 0x000762000c1e1b00 */
[----:B-1----:R-:W-:Y:S02]  /*1ef0*/  CS2R R48, SRZ ;  /* 0x0000000000307805 */ /* 0x002fe4000001ff00 */
[----:B---3--:R-:W-:-:S02]  /*1f00*/  CS2R R46, SRZ ;  /* 0x00000000002e7805 */ /* 0x008fc4000001ff00 */
[----:B0-----:R-:W-:Y:S02]  /*1f10*/  @P0 R2UR UR5, R3 ;  /* 0x00000000030502ca */ /* 0x001fe400000e0000 */
[----:B------:R0:W5:Y:S01]  /*1f20*/  @!P2 LDG.E.64 R48, desc[UR22][R44.64] ;  /* 0x000000162c30a981 */ /* 0x000162000c1e1b00 */
[----:B------:R-:W-:-:S03]  /*1f30*/  ISETP.GT.U32.AND P0, PT, R0, 0x29f, PT ;  /* 0x0000029f0000780c */ /* 0x000fc60003f04070 */
[----:B------:R1:W5:Y:S01]  /*1f40*/  @!P5 LDG.E.64 R46, desc[UR22][R68.64] ;  /* 0x00000016442ed981 */ /* 0x000362000c1e1b00 */
[----:B0-----:R-:W-:Y:S02]  /*1f50*/  CS2R R44, SRZ ;  /* 0x00000000002c7805 */ /* 0x001fe4000001ff00 */
[----:B-1----:R-:W-:Y:S02]  /*1f60*/  CS2R R68, SRZ ;  /* 0x0000000000447805 */ /* 0x002fe4000001ff00 */
[----:B------:R-:W-:Y:S02]  /*1f70*/  CS2R R70, SRZ ;  /* 0x0000000000467805 */ /* 0x000fe4000001ff00 */
[----:B------:R0:W5:Y:S04]  /*1f80*/  @!P4 LDG.E.64 R44, desc[UR22][R26.64] ;  /* 0x000000161a2cc981 */ /* 0x000168000c1e1b00 */
[----:B------:R1:W5:Y:S01]  /*1f90*/  @!P3 LDG.E.64 R68, desc[UR22][R42.64] ;  /* 0x000000162a44b981 */ /* 0x000362000c1e1b00 */
[----:B------:R-:W-:Y:S01]  /*1fa0*/  UMOV UR26, 0x3f800000 ;  /* 0x3f800000001a7882 */ /* 0x000fe20000000000 */
[----:B------:R-:W-:Y:S01]  /*1fb0*/  @UP0 UMOV UR26, UR5 ;  /* 0x00000005001a0c82 */ /* 0x000fe20008000000 */
[----:B------:R-:W-:Y:S01]  /*1fc0*/  BSSY B0, `(.L_x_2510) ;  /* 0x000001e000007945 */ /* 0x000fe20003800000 */
[----:B------:R-:W-:Y:S01]  /*1fd0*/  HFMA2.MMA R3, -RZ, RZ, 0, 0 ;  /* 0x00000000ff037435 */ /* 0x000fe200000001ff */
[----:B------:R3:W5:Y:S01]  /*1fe0*/  @!P6 LDG.E.64 R70, desc[UR22][R4.64] ;  /* 0x000000160446e981 */ /* 0x000762000c1e1b00 */
[----:B0-----:R-:W-:-:S02]  /*1ff0*/  CS2R R26, SRZ ;  /* 0x00000000001a7805 */ /* 0x001fc4000001ff00 */
[----:B-1----:R-:W-:Y:S02]  /*2000*/  CS2R R42, SRZ ;  /* 0x00000000002a7805 */ /* 0x002fe4000001ff00 */
[----:B------:R-:W-:Y:S02]  /*2010*/  ISETP.NE.AND P5, PT, RZ, UR25, PT ;  /* 0x00000019ff007c0c */ /* 0x000fe4000bfa5270 */
[----:B------:R0:W5:Y:S01]  /*2020*/  @!P6 LDG.E.64 R26, desc[UR22][R6.64] ;  /* 0x00000016061ae981 */ /* 0x000162000c1e1b00 */
[----:B---3--:R-:W-:-:S03]  /*2030*/  CS2R R4, SRZ ;  /* 0x0000000000047805 */ /* 0x008fc6000001ff00 */
[----:B------:R2:W5:Y:S01]  /*2040*/  @!P3 LDG.E.64 R42, desc[UR22][R76.64] ;  /* 0x000000164c2ab981 */ /* 0x000562000c1e1b00 */
[----:B0-----:R-:W-:Y:S01]  /*2050*/  MOV R6, RZ ;  /* 0x000000ff00067202 */ /* 0x001fe20000000f00 */
[----:B--2---:R-:W-:Y:S01]  /*2060*/  FADD.FTZ R76, R74, -UR6 ;  /* 0x800000064a4c7e21 */ /* 0x004fe20008010000 */
[----:B------:R-:W-:Y:S01]  /*2070*/  FADD.FTZ R75, R75, -UR6 ;  /* 0x800000064b4b7e21 */ /* 0x000fe20008010000 */
[----:B------:R-:W-:Y:S06]  /*2080*/  @P0 BRA `(.L_x_2511) ;  /* 0x0000000000440947 */ /* 0x000fec0003800000 */
[----:B------:R-:W2:Y:S01]  /*2090*/  LDL R77, [R1+0x34] ;  /* 0x00003400014d7983 */ /* 0x000ea20000100800 */
        /* <DEDUP_REMOVED lines=16> */
.L_x_2511:
[----:B------:R-:W-:Y:S05]  /*21a0*/  BSYNC B0 ;  /* 0x0000000000007941 */ /* 0x000fea0003800000 */
.L_x_2510:
[----:B------:R-:W-:Y:S01]  /*21b0*/  FMUL.FTZ R77, R76, UR26 ;  /* 0x0000001a4c4d7c20 */ /* 0x000fe20008410000 */
[----:B------:R-:W-:Y:S01]  /*21c0*/  FMUL.FTZ R76, R75, UR26 ;  /* 0x0000001a4b4c7c20 */ /* 0x000fe20008410000 */
[----:B-----5:R-:W-:Y:S02]  /*21d0*/  MOV R7, R72 ;  /* 0x0000004800077202 */ /* 0x020fe40000000f00 */
        /* <DEDUP_REMOVED lines=22> */
.L_x_2512:
[----:B------:R1:W-:Y:S01]  /*2340*/  STL [R1+0x3c], R0 ;  /* 0x00003c0001007387 */ /* 0x0003e20000100800 */
[----:B------:R-:W-:-:S03]  /*2350*/  MOV R75, R77 ;  /* 0x0000004d004b7202 */ /* 0x000fc60000000f00 */
[----:B-1----:R-:W2:Y:S01]  /*2360*/  LDL R0, [R1+0x24] ;  /* 0x0000240001007983 */ /* 0x002ea20000100800 */
[----:B0-----:R-:W-:Y:S01]  /*2370*/  FMUL.FTZ R77, R7, R3 ;  /* 0x00000003074d7220 */ /* 0x001fe20000410000 */
[----:B------:R-:W-:-:S03]  /*2380*/  FMUL.FTZ R76, R74, R6 ;  /* 0x000000064a4c7220 */ /* 0x000fc60000410000 */
[----:B------:R-:W-:Y:S01]  /*2390*/  FFMA.FTZ R75, R75, R77, RZ ;  /* 0x0000004d4b4b7223 */ /* 0x000fe200000100ff */
[----:B------:R-:W-:-:S04]  /*23a0*/  FADD.FTZ R77, RZ, R77 ;  /* 0x0000004dff4d7221 */ /* 0x000fc80000010000 */
[----:B------:R-:W-:Y:S01]  /*23b0*/  FADD.FTZ R77, R76, R77 ;  /* 0x0000004d4c4d7221 */ /* 0x000fe20000010000 */
[----:B--2---:R-:W-:Y:S02]  /*23c0*/  FFMA.FTZ R75, R0, R76, R75 ;  /* 0x0000004c004b7223 */ /* 0x004fe4000001004b */
        /* <DEDUP_REMOVED lines=29> */
.L_x_2513:
        /* <DEDUP_REMOVED lines=10> */
[----:B------:R-:W-:Y:S01]  /*2640*/  FADD.FTZ R63, R63, -UR6 ;  /* 0x800000063f3f7e21 */ /* 0x000fe20008010000 */
[----:B------:R-:W-:Y:S01]  /*2650*/  FMUL.FTZ R7, R28, R6 ;  /* 0x000000061c077220 */ /* 0x000fe20000410000 */
[----:B------:R-:W-:Y:S01]  /*2660*/  FADD.FTZ R77, R77, R29 ;  /* 0x0000001d4d4d7221 */ /* 0x000fe20000010000 */
[C---:B----4-:R-:W-:Y:S01]  /*2670*/  FFMA.FTZ R75, R0.reuse, R76, R75 ;  /* 0x0000004c004b7223 */ /* 0x050fe2000001004b */
[----:B------:R-:W-:Y:S01]  /*2680*/  FFMA.FTZ R0, R0, R29, R2 ;  /* 0x0000001d00007223 */ /* 0x000fe20000010002 */
[----:B---3--:R-:W-:-:S02]  /*2690*/  FADD.FTZ R76, R4, R76 ;  /* 0x0000004c044c7221 */ /* 0x008fc40000010000 */
        /* <DEDUP_REMOVED lines=19> */
[----:B--2--5:R-:W-:-:S04]  /*27d0*/  FFMA.FTZ R7, R63, R3, R4 ;  /* 0x000000033f077223 */ /* 0x024fc80000010004 */
        /* <DEDUP_REMOVED lines=17> */
.L_x_2514:
        /* <DEDUP_REMOVED lines=14> */
[----:B------:R-:W-:Y:S01]  /*29d0*/  FMUL.FTZ R28, R7, R6 ;  /* 0x00000006071c7220 */ /* 0x000fe20000410000 */
[----:B------:R-:W-:-:S03]  /*29e0*/  FADD.FTZ R64, R64, -UR6 ;  /* 0x8000000640407e21 */ /* 0x000fc60008010000 */
[----:B----4-:R-:W-:Y:S01]  /*29f0*/  FFMA.FTZ R75, R77, R28, R75 ;  /* 0x0000001c4d4b7223 */ /* 0x010fe2000001004b */
[----:B------:R-:W-:Y:S01]  /*2a00*/  FADD.FTZ R77, R65, -UR6 ;  /* 0x80000006414d7e21 */ /* 0x000fe20008010000 */
[----:B------:R-:W-:-:S03]  /*2a10*/  FMUL.FTZ R64, R64, UR26 ;  /* 0x0000001a40407c20 */ /* 0x000fc60008410000 */
[----:B------:R-:W-:Y:S01]  /*2a20*/  FMUL.FTZ R77, R77, UR26 ;  /* 0x0000001a4d4d7c20 */ /* 0x000fe20008410000 */
[----:B------:R-:W-:Y:S01]  /*2a30*/  FADD.FTZ R76, R28, R76 ;  /* 0x0000004c1c4c7221 */ /* 0x000fe20000010000 */
        /* <DEDUP_REMOVED lines=9> */
[----:B-----5:R-:W-:-:S04]  /*2ad0*/  FFMA.FTZ R28, R64, R3, R4 ;  /* 0x00000003401c7223 */ /* 0x020fc80000010004 */
[----:B0-----:R-:W-:-:S06]  /*2ae0*/  FMUL.FTZ R64, R28, -1.4426950216293334961 ;  /* 0xbfb8aa3b1c407820 */ /* 0x001fcc0000410000 */
        /* <DEDUP_REMOVED lines=16> */
.L_x_2515:
[----:B-----5:R1:W-:Y:S04]  /*2bf0*/  STL [R1+0x40], R2 ;  /* 0x0000400201007387 */ /* 0x0203e80000100800 */
[----:B-1----:R-:W2:Y:S04]  /*2c00*/  LDL R2, [R1+0x1c] ;  /* 0x00001c0001027983 */ /* 0x002ea80000100800 */
[----:B------:R1:W-:Y:S04]  /*2c10*/  STL [R1+0x3c], R0 ;  /* 0x00003c0001007387 */ /* 0x0003e80000100800 */
[----:B-1----:R-:W3:Y:S01]  /*2c20*/  LDL R0, [R1+0x18] ;  /* 0x0000180001007983 */ /* 0x002ee20000100800 */
[----:B0-----:R-:W-:Y:S01]  /*2c30*/  FADD.FTZ R64, R74, R7 ;  /* 0x000000074a407221 */ /* 0x001fe20000010000 */
[----:B------:R-:W-:-:S02]  /*2c40*/  FMUL.FTZ R77, R65, R3 ;  /* 0x00000003414d7220 */ /* 0x000fc40000410000 */
[----:B------:R-:W4:Y:S01]  /*2c50*/  LDL R74, [R1+0x14] ;  /* 0x00001400014a7983 */ /* 0x000f220000100800 */
[----:B------:R-:W-:Y:S01]  /*2c60*/  FADD.FTZ R66, R66, -UR6 ;  /* 0x8000000642427e21 */ /* 0x000fe20008010000 */
[----:B------:R-:W-:Y:S01]  /*2c70*/  FADD.FTZ R76, R76, R77 ;  /* 0x0000004d4c4c7221 */ /* 0x000fe20000010000 */
[----:B------:R-:W-:Y:S01]  /*2c80*/  FADD.FTZ R67, R67, -UR6 ;  /* 0x8000000643437e21 */ /* 0x000fe20008010000 */
[----:B------:R-:W-:Y:S01]  /*2c90*/  FADD.FTZ R63, R63, R65 ;  /* 0x000000413f3f7221 */ /* 0x000fe20000010000 */
[----:B--2---:R-:W-:Y:S02]  /*2ca0*/  FFMA.FTZ R62, R2, R7, R62 ;  /* 0x00000007023e7223 */ /* 0x004fe4000001003e */
[----:B------:R0:W5:Y:S01]  /*2cb0*/  LDL.LU R2, [R1+0x40] ;  /* 0x0000400001027983 */ /* 0x0001620000300800 */
[----:B------:R-:W-:Y:S01]  /*2cc0*/  FMUL.FTZ R7, R28, R6 ;  /* 0x000000061c077220 */ /* 0x000fe20000410000 */
[----:B---3--:R-:W-:Y:S01]  /*2cd0*/  FFMA.FTZ R75, R0, R77, R75 ;  /* 0x0000004d004b7223 */ /* 0x008fe2000001004b */
[----:B------:R-:W-:Y:S01]  /*2ce0*/  FMUL.FTZ R77, R66, UR26 ;  /* 0x0000001a424d7c20 */ /* 0x000fe20008410000 */
[----:B------:R-:W-:-:S02]  /*2cf0*/  FFMA.FTZ R29, R0, R65, R29 ;  /* 0x00000041001d7223 */ /* 0x000fc4000001001d */
[----:B------:R0:W5:Y:S01]  /*2d00*/  LDL.LU R0, [R1+0x3c] ;  /* 0x00003c0001007983 */ /* 0x0001620000300800 */
[----:B----4-:R-:W-:Y:S01]  /*2d10*/  FFMA.FTZ R75, R74, R7, R75 ;  /* 0x000000074a4b7223 */ /* 0x010fe2000001004b */
[----:B------:R-:W-:Y:S01]  /*2d20*/  FADD.FTZ R76, R7, R76 ;  /* 0x0000004c074c7221 */ /* 0x000fe20000010000 */
[----:B------:R-:W-:Y:S01]  /*2d30*/  MOV R65, R44 ;  /* 0x0000002c00417202 */ /* 0x000fe20000000f00 */
[----:B------:R0:W-:Y:S01]  /*2d40*/  STL [R1+0x10], R77 ;  /* 0x0000104d01007387 */ /* 0x0001e20000100800 */
        /* <DEDUP_REMOVED lines=21> */
.L_x_2516:
[----:B------:R-:W2:Y:S01]  /*2ea0*/  LDL R67, [R1+0x14] ;  /* 0x0000140001437983 */ /* 0x000ea20000100800 */
[----:B------:R-:W-:Y:S01]  /*2eb0*/  FMUL.FTZ R66, R65, R3 ;  /* 0x0000000341427220 */ /* 0x000fe20000410000 */
[----:B------:R-:W-:Y:S01]  /*2ec0*/  FADD.FTZ R64, R64, R28 ;  /* 0x0000001c40407221 */ /* 0x000fe20000010000 */
[----:B------:R-:W-:Y:S01]  /*2ed0*/  FADD.FTZ R68, R68, -UR6 ;  /* 0x8000000644447e21 */ /* 0x000fe20008010000 */
[----:B------:R-:W-:Y:S01]  /*2ee0*/  FADD.FTZ R63, R63, R65 ;  /* 0x000000413f3f7221 */ /* 0x000fe20000010000 */
[C---:B------:R-:W-:Y:S01]  /*2ef0*/  FFMA.FTZ R75, R77.reuse, R66, R75 ;  /* 0x000000424d4b7223 */ /* 0x040fe2000001004b */
[----:B------:R-:W-:Y:S01]  /*2f00*/  FADD.FTZ R76, R76, R66 ;  /* 0x000000424c4c7221 */ /* 0x000fe20000010000 */
[----:B------:R-:W-:Y:S01]  /*2f10*/  FFMA.FTZ R29, R77, R65, R29 ;  /* 0x000000414d1d7223 */ /* 0x000fe2000001001d */
[----:B--2---:R-:W-:Y:S01]  /*2f20*/  FFMA.FTZ R62, R67, R28, R62 ;  /* 0x0000001c433e7223 */ /* 0x004fe2000001003e */
[----:B------:R-:W-:Y:S01]  /*2f30*/  FMUL.FTZ R28, R7, R6 ;  /* 0x00000006071c7220 */ /* 0x000fe20000410000 */
[----:B------:R-:W-:-:S03]  /*2f40*/  MOV R67, R42 ;  /* 0x0000002a00437202 */ /* 0x000fc60000000f00 */
        /* <DEDUP_REMOVED lines=25> */
.L_x_2517:
[----:B------:R-:W-:Y:S01]  /*30e0*/  FMUL.FTZ R75, R67, R3 ;  /* 0x00000003434b7220 */ /* 0x000fe20000410000 */
[----:B------:R-:W-:Y:S01]  /*30f0*/  FADD.FTZ R63, R63, R67 ;  /* 0x000000433f3f7221 */ /* 0x000fe20000010000 */
[----:B------:R-:W-:Y:S01]  /*3100*/  FFMA.FTZ R29, R69, R67, R29 ;  /* 0x00000043451d7223 */ /* 0x000fe2000001001d */
[----:B------:R-:W-:Y:S01]  /*3110*/  FADD.FTZ R59, R59, -UR6 ;  /* 0x800000063b3b7e21 */ /* 0x000fe20008010000 */
[----:B------:R-:W-:Y:S01]  /*3120*/  FADD.FTZ R67, R58, -UR6 ;  /* 0x800000063a437e21 */ /* 0x000fe20008010000 */
[----:B------:R-:W-:Y:S01]  /*3130*/  FADD.FTZ R64, R64, R7 ;  /* 0x0000000740407221 */ /* 0x000fe20000010000 */
[----:B------:R-:W-:Y:S01]  /*3140*/  FFMA.FTZ R62, R74, R7, R62 ;  /* 0x000000074a3e7223 */ /* 0x000fe2000001003e */
[----:B------:R-:W-:Y:S01]  /*3150*/  FMUL.FTZ R76, R59, UR26 ;  /* 0x0000001a3b4c7c20 */ /* 0x000fe20008410000 */
[----:B0-----:R-:W-:Y:S01]  /*3160*/  FMUL.FTZ R77, R67, UR26 ;  /* 0x0000001a434d7c20 */ /* 0x001fe20008410000 */
[----:B------:R-:W-:Y:S01]  /*3170*/  FFMA.FTZ R66, R69, R75, R66 ;  /* 0x0000004b45427223 */ /* 0x000fe20000010042 */
[----:B------:R-:W-:Y:S01]  /*3180*/  FADD.FTZ R65, R65, R75 ;  /* 0x0000004b41417221 */ /* 0x000fe20000010000 */
[----:B------:R-:W-:Y:S01]  /*3190*/  FMUL.FTZ R7, R28, R6 ;  /* 0x000000061c077220 */ /* 0x000fe20000410000 */
[----:B------:R0:W-:Y:S01]  /*31a0*/  STL [R1+0x4], R76 ;  /* 0x0000044c01007387 */ /* 0x0001e20000100800 */
[----:B------:R-:W-:-:S02]  /*31b0*/  MOV R58, R40 ;  /* 0x00000028003a7202 */ /* 0x000fc40000000f00 */
[----:B------:R-:W-:Y:S01]  /*31c0*/  FFMA.FTZ R66, R68, R7, R66 ;  /* 0x0000000744427223 */ /* 0x000fe20000010042 */
[----:B------:R0:W-:Y:S01]  /*31d0*/  STL [R1+0x8], R77 ;  /* 0x0000084d01007387 */ /* 0x0001e20000100800 */
[----:B------:R-:W-:Y:S01]  /*31e0*/  FADD.FTZ R65, R7, R65 ;  /* 0x0000004107417221 */ /* 0x000fe20000010000 */
        /* <DEDUP_REMOVED lines=20> */
.L_x_2518:
[----:B------:R-:W-:Y:S01]  /*3330*/  FMUL.FTZ R59, R58, R3 ;  /* 0x000000033a3b7220 */ /* 0x000fe20000410000 */
[----:B------:R-:W-:Y:S01]  /*3340*/  FADD.FTZ R64, R64, R28 ;  /* 0x0000001c40407221 */ /* 0x000fe20000010000 */
[----:B------:R-:W-:Y:S01]  /*3350*/  FFMA.FTZ R62, R68, R28, R62 ;  /* 0x0000001c443e7223 */ /* 0x000fe2000001003e */
[----:B------:R-:W-:Y:S01]  /*3360*/  FMUL.FTZ R28, R7, R6 ;  /* 0x00000006071c7220 */ /* 0x000fe20000410000 */
[----:B------:R-:W-:Y:S01]  /*3370*/  FADD.FTZ R65, R65, R59 ;  /* 0x0000003b41417221 */ /* 0x000fe20000010000 */
[----:B------:R-:W-:Y:S01]  /*3380*/  FADD.FTZ R63, R63, R58 ;  /* 0x0000003a3f3f7221 */ /* 0x000fe20000010000 */
[C---:B------:R-:W-:Y:S01]  /*3390*/  FFMA.FTZ R29, R77.reuse, R58, R29 ;  /* 0x0000003a4d1d7223 */ /* 0x040fe2000001001d */
[----:B------:R-:W-:Y:S01]  /*33a0*/  FFMA.FTZ R66, R77, R59, R66 ;  /* 0x0000003b4d427223 */ /* 0x000fe20000010042 */
[----:B------:R-:W-:Y:S01]  /*33b0*/  FADD.FTZ R58, R28, R65 ;  /* 0x000000411c3a7221 */ /* 0x000fe20000010000 */
[----:B------:R-:W-:Y:S01]  /*33c0*/  FADD.FTZ R65, R56, -UR6 ;  /* 0x8000000638417e21 */ /* 0x000fe20008010000 */
[----:B------:R-:W-:Y:S01]  /*33d0*/  FADD.FTZ R57, R57, -UR6 ;  /* 0x8000000639397e21 */ /* 0x000fe20008010000 */
[----:B------:R-:W-:Y:S01]  /*33e0*/  FFMA.FTZ R59, R76, R28, R66 ;  /* 0x0000001c4c3b7223 */ /* 0x000fe20000010042 */
[----:B------:R-:W-:Y:S01]  /*33f0*/  MOV R56, R38 ;  /* 0x0000002600387202 */ /* 0x000fe20000000f00 */
[----:B------:R-:W-:Y:S01]  /*3400*/  FMUL.FTZ R75, R65, UR26 ;  /* 0x0000001a414b7c20 */ /* 0x000fe20008410000 */
[----:B------:R-:W-:Y:S01]  /*3410*/  MOV R28, R39 ;  /* 0x00000027001c7202 */ /* 0x000fe20000000f00 */
[----:B------:R-:W-:-:S03]  /*3420*/  FMUL.FTZ R67, R57, UR26 ;  /* 0x0000001a39437c20 */ /* 0x000fc60008410000 */
[----:B------:R1:W-:Y:S01]  /*3430*/  STL [R1], R75 ;  /* 0x0000004b01007387 */ /* 0x0003e20000100800 */
[----:B------:R-:W-:Y:S05]  /*3440*/  @!P5 BRA `(.L_x_2519) ;  /* 0x000000000048d947 */ /* 0x000fea0003800000 */
[----:B------:R-:W-:-:S04]  /*3450*/  FFMA.FTZ R28, R75, R3, R4 ;  /* 0x000000034b1c7223 */ /* 0x000fc80000010004 */
[----:B------:R-:W-:-:S06]  /*3460*/  FMUL.FTZ R56, R28, -1.4426950216293334961 ;  /* 0xbfb8aa3b1c387820 */ /* 0x000fcc0000410000 */
[----:B------:R-:W2:Y:S02]  /*3470*/  MUFU.EX2 R56, R56 ;  /* 0x0000003800387308 */ /* 0x000ea40000000800 */
[----:B--2---:R-:W-:-:S06]  /*3480*/  FADD.FTZ R56, R56, 1 ;  /* 0x3f80000038387421 */ /* 0x004fcc0000010000 */
[----:B------:R-:W2:Y:S02]  /*3490*/  MUFU.RCP R56, R56 ;  /* 0x0000003800387308 */ /* 0x000ea40000001000 */
[----:B--2---:R-:W-:Y:S01]  /*34a0*/  FADD.FTZ R57, -R56, 1 ;  /* 0x3f80000038397421 */ /* 0x004fe20000010100 */
[----:B------:R-:W-:-:S03]  /*34b0*/  FMUL.FTZ R56, R38, R56 ;  /* 0x0000003826387220 */ /* 0x000fc60000410000 */
[----:B------:R-:W-:Y:S01]  /*34c0*/  FFMA.FTZ R57, R28, R57, 1 ;  /* 0x3f8000001c397423 */ /* 0x000fe20000010039 */
[----:B------:R-:W-:-:S03]  /*34d0*/  FFMA.FTZ R28, R67, R6, R5 ;  /* 0x00000006431c7223 */ /* 0x000fc60000010005 */
[----:B------:R-:W-:Y:S01]  /*34e0*/  FMUL.FTZ R56, R56, R57 ;  /* 0x0000003938387220 */ /* 0x000fe20000410000 */
[----:B------:R-:W-:-:S06]  /*34f0*/  FMUL.FTZ R57, R28, -1.4426950216293334961 ;  /* 0xbfb8aa3b1c397820 */ /* 0x000fcc0000410000 */
[----:B------:R-:W2:Y:S02]  /*3500*/  MUFU.EX2 R57, R57 ;  /* 0x0000003900397308 */ /* 0x000ea40000000800 */
[----:B--2---:R-:W-:-:S06]  /*3510*/  FADD.FTZ R57, R57, 1 ;  /* 0x3f80000039397421 */ /* 0x004fcc0000010000 */
[----:B------:R-:W2:Y:S02]  /*3520*/  MUFU.RCP R57, R57 ;  /* 0x0000003900397308 */ /* 0x000ea40000001000 */
[----:B--2---:R-:W-:Y:S01]  /*3530*/  FADD.FTZ R65, -R57, 1 ;  /* 0x3f80000039417421 */ /* 0x004fe20000010100 */
[----:B------:R-:W-:-:S03]  /*3540*/  FMUL.FTZ R57, R39, R57 ;  /* 0x0000003927397220 */ /* 0x000fc60000410000 */
[----:B------:R-:W-:-:S04]  /*3550*/  FFMA.FTZ R28, R28, R65, 1 ;  /* 0x3f8000001c1c7423 */ /* 0x000fc80000010041 */
[----:B------:R-:W-:-:S07]  /*3560*/  FMUL.FTZ R28, R57, R28 ;  /* 0x0000001c391c7220 */ /* 0x000fce0000410000 */
.L_x_2519:
        /* <DEDUP_REMOVED lines=13> */
[----:B-1----:R-:W-:Y:S01]  /*3640*/  FMUL.FTZ R75, R58, UR26 ;  /* 0x0000001a3a4b7c20 */ /* 0x002fe20008410000 */
[----:B------:R-:W-:Y:S01]  /*3650*/  MOV R7, R15 ;  /* 0x0000000f00077202 */ /* 0x000fe20000000f00 */
[----:B------:R-:W-:-:S03]  /*3660*/  FMUL.FTZ R66, R54, UR26 ;  /* 0x0000001a36427c20 */ /* 0x000fc60008410000 */
[----:B------:R1:W-:Y:S01]  /*3670*/  STL [R1+0xc], R75 ;  /* 0x00000c4b01007387 */ /* 0x0003e20000100800 */
        /* <DEDUP_REMOVED lines=19> */
.L_x_2520:
        /* <DEDUP_REMOVED lines=35> */
.L_x_2521:
[----:B------:R-:W-:Y:S01]  /*39e0*/  FMUL.FTZ R53, R52, R3 ;  /* 0x0000000334357220 */ /* 0x000fe20000410000 */
[----:B------:R-:W-:Y:S01]  /*39f0*/  FMUL.FTZ R57, R28, R6 ;  /* 0x000000061c397220 */ /* 0x000fe20000410000 */
[----:B------:R-:W-:Y:S01]  /*3a00*/  FADD.FTZ R60, R60, -UR6 ;  /* 0x800000063c3c7e21 */ /* 0x000fe20008010000 */
[----:B------:R-:W-:Y:S01]  /*3a10*/  FADD.FTZ R61, R61, -UR6 ;  /* 0x800000063d3d7e21 */ /* 0x000fe20008010000 */
[----:B------:R-:W-:Y:S01]  /*3a20*/  FFMA.FTZ R56, R65, R53, R56 ;  /* 0x0000003541387223 */ /* 0x000fe20000010038 */
[----:B------:R-:W-:Y:S01]  /*3a30*/  FADD.FTZ R55, R55, R53 ;  /* 0x0000003537377221 */ /* 0x000fe20000010000 */
[----:B------:R-:W-:Y:S01]  /*3a40*/  FADD.FTZ R54, R54, R7 ;  /* 0x0000000736367221 */ /* 0x000fe20000010000 */
        /* <DEDUP_REMOVED lines=28> */
.L_x_2522:
        /* <DEDUP_REMOVED lines=35> */
.L_x_2523:
[----:B------:R-:W-:Y:S01]  /*3e40*/  FMUL.FTZ R37, R36, R3 ;  /* 0x0000000324257220 */ /* 0x000fe20000410000 */
[----:B------:R-:W-:Y:S01]  /*3e50*/  FADD.FTZ R54, R54, R52 ;  /* 0x0000003436367221 */ /* 0x000fe20000010000 */
[----:B------:R-:W-:Y:S01]  /*3e60*/  FFMA.FTZ R53, R62, R52, R7 ;  /* 0x000000343e357223 */ /* 0x000fe20000010007 */
[----:B------:R-:W-:Y:S01]  /*3e70*/  FADD.FTZ R30, R30, -UR6 ;  /* 0x800000061e1e7e21 */ /* 0x000fe20008010000 */
[----:B------:R-:W-:Y:S01]  /*3e80*/  FADD.FTZ R52, R56, R37 ;  /* 0x0000002538347221 */ /* 0x000fe20000010000 */
[----:B------:R-:W-:Y:S01]  /*3e90*/  FFMA.FTZ R57, R61, R37, R57 ;  /* 0x000000253d397223 */ /* 0x000fe20000010039 */
[----:B------:R-:W-:Y:S01]  /*3ea0*/  FMUL.FTZ R56, R29, R6 ;  /* 0x000000061d387220 */ /* 0x000fe20000410000 */
        /* <DEDUP_REMOVED lines=28> */
.L_x_2524:
[----:B------:R-:W-:Y:S01]  /*4070*/  FMUL.FTZ R55, R36, R3 ;  /* 0x0000000324377220 */ /* 0x000fe20000410000 */
[----:B------:R-:W-:Y:S01]  /*4080*/  FADD.FTZ R30, R54, R29 ;  /* 0x0000001d361e7221 */ /* 0x000fe20000010000 */
[----:B------:R-:W-:Y:S01]  /*4090*/  FFMA.FTZ R29, R60, R29, R53 ;  /* 0x0000001d3c1d7223 */ /* 0x000fe20000010035 */
[----:B------:R-:W-:Y:S01]  /*40a0*/  FMUL.FTZ R53, R31, R6 ;  /* 0x000000061f357220 */ /* 0x000fe20000410000 */
[----:B------:R-:W-:Y:S01]  /*40b0*/  FFMA.FTZ R37, R59, R55, R37 ;  /* 0x000000373b257223 */ /* 0x000fe20000010025 */
[----:B------:R-:W-:Y:S01]  /*40c0*/  FADD.FTZ R33, R33, -UR6 ;  /* 0x8000000621217e21 */ /* 0x000fe20008010000 */
[----:B------:R-:W-:Y:S01]  /*40d0*/  FADD.FTZ R52, R52, R55 ;  /* 0x0000003734347221 */ /* 0x000fe20000010000 */
[----:B------:R-:W-:Y:S01]  /*40e0*/  FADD.FTZ R57, R32, -UR6 ;  /* 0x8000000620397e21 */ /* 0x000fe20008010000 */
[----:B------:R-:W-:Y:S01]  /*40f0*/  FFMA.FTZ R32, R58, R53, R37 ;  /* 0x000000353a207223 */ /* 0x000fe20000010025 */
[----:B------:R-:W-:Y:S01]  /*4100*/  FMUL.FTZ R56, R33, UR26 ;  /* 0x0000001a21387c20 */ /* 0x000fe20008410000 */
[----:B------:R-:W-:Y:S01]  /*4110*/  FADD.FTZ R37, R53, R52 ;  /* 0x0000003435257221 */ /* 0x000fe20000010000 */
[----:B-1----:R-:W-:Y:S01]  /*4120*/  MOV R75, R22 ;  /* 0x00000016004b7202 */ /* 0x002fe20000000f00 */
[----:B------:R-:W-:Y:S01]  /*4130*/  FMUL.FTZ R57, R57, UR26 ;  /* 0x0000001a39397c20 */ /* 0x000fe20008410000 */
        /* <DEDUP_REMOVED lines=20> */
.L_x_2525:
[----:B------:R-:W-:Y:S01]  /*4280*/  FMUL.FTZ R52, R75, R3 ;  /* 0x000000034b347220 */ /* 0x000fe20000410000 */
[----:B------:R-:W-:Y:S01]  /*4290*/  FADD.FTZ R35, R35, -UR6 ;  /* 0x8000000623237e21 */ /* 0x000fe20008010000 */
[----:B------:R-:W-:Y:S01]  /*42a0*/  FADD.FTZ R34, R34, -UR6 ;  /* 0x8000000622227e21 */ /* 0x000fe20008010000 */
[----:B0-----:R-:W-:Y:S01]  /*42b0*/  MOV R76, R20 ;  /* 0x00000014004c7202 */ /* 0x001fe20000000f00 */
        /* <DEDUP_REMOVED lines=27> */
.L_x_2526:
[----:B------:R-:W-:Y:S01]  /*4470*/  FMUL.FTZ R34, R76, R3 ;  /* 0x000000034c227220 */ /* 0x000fe20000410000 */
[----:B------:R-:W-:Y:S01]  /*4480*/  FADD.FTZ R55, R70, -UR6 ;  /* 0x8000000646377e21 */ /* 0x000fe20008010000 */
[----:B------:R-:W-:Y:S01]  /*4490*/  FADD.FTZ R54, R71, -UR6 ;  /* 0x8000000647367e21 */ /* 0x000fe20008010000 */
[----:B------:R-:W-:Y:S01]  /*44a0*/  MOV R70, R26 ;  /* 0x0000001a00467202 */ /* 0x000fe20000000f00 */
[----:B------:R-:W-:Y:S01]  /*44b0*/  FFMA.FTZ R32, R53, R34, R32 ;  /* 0x0000002235207223 */ /* 0x000fe20000010020 */
[----:B------:R-:W-:Y:S01]  /*44c0*/  FADD.FTZ R37, R37, R34 ;  /* 0x0000002225257221 */ /* 0x000fe20000010000 */
[----:B------:R-:W-:Y:S01]  /*44d0*/  FMUL.FTZ R34, R35, R6 ;  /* 0x0000000623227220 */ /* 0x000fe20000410000 */
[----:B------:R-:W-:Y:S01]  /*44e0*/  FMUL.FTZ R55, R55, UR26 ;  /* 0x0000001a37377c20 */ /* 0x000fe20008410000 */
[----:B------:R-:W-:Y:S02]  /*44f0*/  FMUL.FTZ R54, R54, UR26 ;  /* 0x0000001a36367c20 */ /* 0x000fe40008410000 */
        /* <DEDUP_REMOVED lines=22> */
.L_x_2527:
[----:B-----5:R0:W-:Y:S01]  /*4660*/  STL [R1+0x3c], R2 ;  /* 0x00003c0201007387 */ /* 0x0201e20000100800 */
        /* <DEDUP_REMOVED lines=19> */
[----:B------:R-:W1:Y:S01]  /*47a0*/  SHFL.DOWN PT, R77, R37, 0x4, 0x1f ;  /* 0x08801f00254d7f89 */ /* 0x000e6200000e0000 */
[----:B------:R-:W-:Y:S01]  /*47b0*/  FADD.FTZ R28, R28, R36 ;  /* 0x000000241c1c7221 */ /* 0x000fe20000010000 */
[----:B------:R-:W-:-:S03]  /*47c0*/  FFMA.FTZ R7, R59, R36, R7 ;  /* 0x000000243b077223 */ /* 0x000fc60000010007 */
[----:B------:R-:W-:Y:S01]  /*47d0*/  FADD.FTZ R28, R28, R75 ;  /* 0x0000004b1c1c7221 */ /* 0x000fe20000010000 */
[----:B------:R-:W-:-:S04]  /*47e0*/  FFMA.FTZ R7, R57, R75, R7 ;  /* 0x0000004b39077223 */ /* 0x000fc80000010007 */
[----:B0-----:R-:W-:Y:S01]  /*47f0*/  @!P0 FADD.FTZ R32, R32, R71 ;  /* 0x0000004720208221 */ /* 0x001fe20000010000 */
[----:B-1----:R-:W-:Y:S01]  /*4800*/  @!P0 FADD.FTZ R37, R37, R77 ;  /* 0x0000004d25258221 */ /* 0x002fe20000010000 */
[----:B------:R-:W-:-:S03]  /*4810*/  ISETP.GT.AND P0, PT, R2, 0x17, PT ;  /* 0x000000170200780c */ /* 0x000fc60003f04270 */
[----:B------:R-:W0:Y:S04]  /*4820*/  SHFL.DOWN PT, R71, R32, 0x8, 0x1f ;  /* 0x09001f0020477f89 */ /* 0x000e2800000e0000 */
[----:B------:R1:W5:Y:S04]  /*4830*/  LDL.LU R2, [R1+0x3c] ;  /* 0x00003c0001027983 */ /* 0x0003680000300800 */
[----:B------:R-:W2:Y:S04]  /*4840*/  LDL R75, [R1+0x38] ;  /* 0x00003800014b7983 */ /* 0x000ea80000100800 */
[----:B------:R-:W3:Y:S01]  /*4850*/  SHFL.DOWN PT, R77, R37, 0x8, 0x1f ;  /* 0x09001f00254d7f89 */ /* 0x000ee200000e0000 */
[----:B------:R-:W4:Y:S01]  /*4860*/  S2R R36, SR_LANEID ;  /* 0x0000000000247919 */ /* 0x000f220000000000 */
[----:B------:R-:W1:Y:S01]  /*4870*/  S2UR UR7, SR_CgaCtaId ;  /* 0x00000000000779c3 */ /* 0x000e620000008800 */
[----:B0-----:R-:W-:-:S05]  /*4880*/  @!P0 FADD.FTZ R32, R32, R71 ;  /* 0x0000004720208221 */ /* 0x001fca0000010000 */
[----:B------:R-:W0:Y:S01]  /*4890*/  SHFL.DOWN PT, R71, R32, 0x10, 0x1f ;  /* 0x0a001f0020477f89 */ /* 0x000e2200000e0000 */
[----:B---3--:R-:W-:-:S05]  /*48a0*/  @!P0 FADD.FTZ R37, R37, R77 ;  /* 0x0000004d25258221 */ /* 0x008fca0000010000 */
[----:B------:R-:W3:Y:S01]  /*48b0*/  SHFL.DOWN PT, R77, R37, 0x10, 0x1f ;  /* 0x0a001f00254d7f89 */ /* 0x000ee200000e0000 */
[----:B----4-:R-:W-:Y:S01]  /*48c0*/  ISETP.GT.AND P0, PT, R36, 0xf, PT ;  /* 0x0000000f2400780c */ /* 0x010fe20003f04270 */
[----:B------:R-:W-:Y:S01]  /*48d0*/  FFMA.FTZ R29, R58, R31, R29 ;  /* 0x0000001f3a1d7223 */ /* 0x000fe2000001001d */
[----:B------:R-:W-:Y:S01]  /*48e0*/  FADD.FTZ R30, R30, R31 ;  /* 0x0000001f1e1e7221 */ /* 0x000fe20000010000 */
[----:B------:R-:W-:Y:S02]  /*48f0*/  UMOV UR6, 0x400 ;  /* 0x0000040000067882 */ /* 0x000fe40000000000 */
[----:B------:R-:W-:Y:S01]  /*4900*/  FFMA.FTZ R31, R56, R33, R29 ;  /* 0x00000021381f7223 */ /* 0x000fe2000001001d */
[----:B------:R-:W-:Y:S01]  /*4910*/  UIADD3 UR5, UR6, 0xd0, URZ ;  /* 0x000000d006057890 */ /* 0x000fe2000fffe03f */
[----:B------:R-:W-:Y:S01]  /*4920*/  FADD.FTZ R30, R30, R33 ;  /* 0x000000211e1e7221 */ /* 0x000fe20000010000 */
[----:B------:R-:W-:Y:S01]  /*4930*/  FADD.FTZ R29, R28, R76 ;  /* 0x0000004c1c1d7221 */ /* 0x000fe20000010000 */
[----:B------:R-:W-:Y:S01]  /*4940*/  FFMA.FTZ R28, R53, R76, R7 ;  /* 0x0000004c351c7223 */ /* 0x000fe20000010007 */
[----:B------:R-:W-:Y:S01]  /*4950*/  FFMA.FTZ R31, R52, R35, R31 ;  /* 0x00000023341f7223 */ /* 0x000fe2000001001f */
[----:B-1----:R-:W-:-:S02]  /*4960*/  ULEA UR5, UR7, UR5, 0x18 ;  /* 0x0000000507057291 */ /* 0x002fc4000f8ec03f */
[----:B0-----:R-:W-:Y:S01]  /*4970*/  @!P0 FADD.FTZ R32, R32, R71 ;  /* 0x0000004720208221 */ /* 0x001fe20000010000 */
[----:B------:R-:W-:Y:S01]  /*4980*/  FADD.FTZ R7, R30, R35 ;  /* 0x000000231e077221 */ /* 0x000fe20000010000 */
[----:B---3--:R-:W-:Y:S01]  /*4990*/  @!P0 FADD.FTZ R37, R37, R77 ;  /* 0x0000004d25258221 */ /* 0x008fe20000010000 */
[----:B------:R-:W-:Y:S02]  /*49a0*/  ISETP.NE.AND P0, PT, R36, RZ, PT ;  /* 0x000000ff2400720c */ /* 0x000fe40003f05270 */
[----:B------:R-:W-:Y:S01]  /*49b0*/  ISETP.NE.AND P2, PT, R0, RZ, PT ;  /* 0x000000ff0000720c */ /* 0x000fe20003f45270 */
[----:B------:R-:W-:Y:S01]  /*49c0*/  FADD.FTZ R30, R29, R70 ;  /* 0x000000461d1e7221 */ /* 0x000fe20000010000 */
[----:B------:R-:W-:Y:S01]  /*49d0*/  FFMA.FTZ R29, R54, R34, R31 ;  /* 0x00000022361d7223 */ /* 0x000fe2000001001f */
[----:B------:R-:W-:Y:S01]  /*49e0*/  FADD.FTZ R31, R7, R34 ;  /* 0x00000022071f7221 */ /* 0x000fe20000010000 */
[----:B------:R-:W-:Y:S01]  /*49f0*/  FFMA.FTZ R28, R55, R70, R28 ;  /* 0x00000046371c7223 */ /* 0x000fe2000001001c */
[----:B------:R-:W-:-:S02]  /*4a00*/  LEA R7, R0, UR5, 0x4 ;  /* 0x0000000500077c11 */ /* 0x000fc4000f8e20ff */
[----:B------:R-:W-:Y:S01]  /*4a10*/  MOV R36, R32 ;  /* 0x0000002000247202 */ /* 0x000fe20000000f00 */
[----:B------:R-:W-:Y:S02]  /*4a20*/  BSSY B0, `(.L_x_2528) ;  /* 0x0000039000007945 */ /* 0x000fe40003800000 */
[----:B------:R0:W-:Y:S01]  /*4a30*/  STS.128 [R7], R28 ;  /* 0x0000001c07007388 */ /* 0x0001e20000000c00 */
[----:B------:R-:W-:-:S03]  /*4a40*/  ISETP.GT.U32.AND P3, PT, R0, 0x29, PT ;  /* 0x000000290000780c */ /* 0x000fc60003f64070 */
        /* <DEDUP_REMOVED lines=54> */
.L_x_2529:
[----:B------:R-:W-:Y:S05]  /*4db0*/  BSYNC B0 ;  /* 0x0000000000007941 */ /* 0x000fea0003800000 */
.L_x_2528:
        /* <DEDUP_REMOVED lines=78> */
.L_x_2531:
[----:B------:R-:W-:Y:S05]  /*52a0*/  BSYNC B0 ;  /* 0x0000000000007941 */ /* 0x000fea0003800000 */
.L_x_2530:
        /* <DEDUP_REMOVED lines=20> */
.L_x_2533:
[----:B------:R-:W-:Y:S05]  /*53f0*/  BSYNC B0 ;  /* 0x0000000000007941 */ /* 0x000fea0003800000 */
.L_x_2532:
        /* <DEDUP_REMOVED lines=40> */
.L_x_2536:
[----:B------:R-:W-:Y:S02]  /*5680*/  MOV R28, UR18 ;  /* 0x00000012001c7c02 */ /* 0x000fe40008000f00 */
[----:B------:R-:W-:-:S05]  /*5690*/  MOV R29, UR19 ;  /* 0x00000013001d7c02 */ /* 0x000fca0008000f00 */
[----:B------:R-:W2:Y:S04]  /*56a0*/  LDG.E.STRONG.GPU R28, desc[UR22][R28.64] ;  /* 0x000000161c1c7981 */ /* 0x000ea8000c1ef900 */
[----:B--2---:R-:W-:Y:S01]  /*56b0*/  CCTL.IVALL ;  /* 0x00000000ff00798f */ /* 0x004fe20002000000 */
[----:B------:R-:W-:Y:S05]  /*56c0*/  YIELD ;  /* 0x0000000000007946 */ /* 0x000fea0003800000 */
[----:B------:R-:W-:-:S13]  /*56d0*/  ISETP.NE.AND P0, PT, R28, R7, PT ;  /* 0x000000071c00720c */ /* 0x000fda0003f05270 */
[----:B------:R-:W-:Y:S05]  /*56e0*/  @P0 BRA `(.L_x_2536) ;  /* 0xfffffffc00e40947 */ /* 0x000fea000383ffff */
.L_x_2535:
        /* <DEDUP_REMOVED lines=19> */
.L_x_2540:
        /* <DEDUP_REMOVED lines=165> */
.L_x_2539:
        /* <DEDUP_REMOVED lines=49> */
[----:B------:R-:W-:Y:S01]  /*6580*/  @!P3 FADD.FTZ R36, R36, R34 ;  /* 0x000000222424b221 */ /* 0x000fe20000010000 */
        /* <DEDUP_REMOVED lines=37> */
.L_x_2541:
[----:B------:R-:W-:-:S13]  /*67e0*/  ISETP.NE.OR P0, PT, RZ, UR16, P0 ;  /* 0x00000010ff007c0c */ /* 0x000fda0008705670 */
[----:B------:R-:W-:Y:S05]  /*67f0*/  @!P0 BRA `(.L_x_2537) ;  /* 0x0000000000b08947 */ /* 0x000fea0003800000 */
.L_x_2538:
        /* <DEDUP_REMOVED lines=44> */
.L_x_2537:
        /* <DEDUP_REMOVED lines=14> */
.L_x_2543:
[----:B------:R-:W-:Y:S05]  /*6ba0*/  BSYNC B0 ;  /* 0x0000000000007941 */ /* 0x000fea0003800000 */
.L_x_2542:
        /* <DEDUP_REMOVED lines=25> */
.L_x_2534:
        /* <DEDUP_REMOVED lines=32> */
.L_x_2544:
        /* <DEDUP_REMOVED lines=22> */
.L_x_2546:
[----:B------:R-:W-:Y:S05]  /*70a0*/  BSYNC B0 ;  /* 0x0000000000007941 */ /* 0x000fea0003800000 */
.L_x_2545:
        /* <DEDUP_REMOVED lines=28> */
.L_x_2547:
        /* <DEDUP_REMOVED lines=21> */
.L_x_2549:
[----:B------:R-:W-:Y:S05]  /*73c0*/  BSYNC B0 ;  /* 0x0000000000007941 */ /* 0x000fea0003800000 */
.L_x_2548:
        /* <DEDUP_REMOVED lines=47> */
.L_x_2550:
        /* <DEDUP_REMOVED lines=21> */
.L_x_2552:
[----:B------:R-:W-:Y:S05]  /*7810*/  BSYNC B0 ;  /* 0x0000000000007941 */ /* 0x000fea0003800000 */
.L_x_2551:
        /* <DEDUP_REMOVED lines=21> */
.L_x_2553:
        /* <DEDUP_REMOVED lines=23> */
.L_x_2555:
[----:B------:R-:W-:Y:S05]  /*7ae0*/  BSYNC B0 ;  /* 0x0000000000007941 */ /* 0x000fea0003800000 */
.L_x_2554:
[----:B------:R-:W-:Y:S05]  /*7af0*/  @!P5 BRA `(.L_x_2556) ;  /* 0x00000000004cd947 */ /* 0x000fea0003800000 */
[----:B01----:R-:W2:Y:S02]  /*7b00*/  LDL R28, [R1+0x10] ;  /* 0x00001000011c7983 */ /* 0x003ea40000100800 */
        /* <DEDUP_REMOVED lines=18> */
.L_x_2556:
[----:B------:R-:W-:Y:S04]  /*7c30*/  BSSY B0, `(.L_x_2557) ;  /* 0x0000016000007945 */ /* 0x000fe80003800000 */
[----:B------:R-:W-:Y:S05]  /*7c40*/  @P0 BRA `(.L_x_2558) ;  /* 0x0000000000500947 */ /* 0x000fea0003800000 */
[----:B01----:R-:W2:Y:S01]  /*7c50*/  LDL.LU R29, [R1+0x10] ;  /* 0x00001000011d7983 */ /* 0x003ea20000300800 */
[----:B------:R-:W-:Y:S01]  /*7c60*/  MOV R28, UR5 ;  /* 0x00000005001c7c02 */ /* 0x000fe20008000f00 */
[----:B------:R-:W-:Y:S01]  /*7c70*/  ULDC.64 UR14, c[0x0][0x288] ;  /* 0x0000a200000e7ab9 */ /* 0x000fe20000000a00 */
[----:B------:R-:W-:Y:S02]  /*7c80*/  MOV R30, R8 ;  /* 0x00000008001e7202 */ /* 0x000fe40000000f00 */
[----:B-----5:R-:W-:-:S03]  /*7c90*/  MOV R31, R11 ;  /* 0x0000000b001f7202 */ /* 0x020fc60000000f00 */
[----:B------:R-:W-:-:S04]  /*7ca0*/  IMAD.WIDE.U32 R30, R34, UR14, R30 ;  /* 0x0000000e221e7c25 */ /* 0x000fc8000f8e001e */
[----:B--2---:R-:W-:Y:S01]  /*7cb0*/  FFMA.FTZ R28, R29, R28, UR13 ;  /* 0x0000000d1d1c7e23 */ /* 0x004fe2000801001c */
[----:B------:R-:W-:-:S03]  /*7cc0*/  MOV R29, UR5 ;  /* 0x00000005001d7c02 */ /* 0x000fc60008000f00 */
[----:B------:R-:W-:Y:S01]  /*7cd0*/  FFMA.FTZ R44, R3, R44, -R28 ;  /* 0x0000002c032c7223 */ /* 0x000fe2000001081c */
[----:B------:R-:W-:Y:S02]  /*7ce0*/  IMAD R28, R35, UR14, RZ ;  /* 0x0000000e231c7c24 */ /* 0x000fe4000f8e02ff */
[----:B------:R-:W-:-:S04]  /*7cf0*/  FFMA.FTZ R29, R74, R29, UR13 ;  /* 0x0000000d4a1d7e23 */ /* 0x000fc8000801001d */
[----:B------:R-:W-:Y:S01]  /*7d00*/  FFMA.FTZ R45, R6, R45, -R29 ;  /* 0x0000002d062d7223 */ /* 0x000fe2000001081d */
        /* <DEDUP_REMOVED lines=8> */
.L_x_2558:
[----:B------:R-:W-:Y:S05]  /*7d90*/  BSYNC B0 ;  /* 0x0000000000007941 */ /* 0x000fea0003800000 */
.L_x_2557:
[----:B------:R-:W-:Y:S05]  /*7da0*/  @!P5 BRA `(.L_x_2559) ;  /* 0x000000000048d947 */ /* 0x000fea0003800000 */
[----:B012---:R-:W-:Y:S01]  /*7db0*/  FFMA.FTZ R28, R69, R3, R4 ;  /* 0x00000003451c7223 */ /* 0x007fe20000010004 */
[----:B------:R-:W-:-:S03]  /*7dc0*/  FFMA.FTZ R29, R68, R6, R5 ;  /* 0x00000006441d7223 */ /* 0x000fc60000010005 */
        /* <DEDUP_REMOVED lines=16> */
.L_x_2559:
[----:B------:R-:W-:Y:S04]  /*7ed0*/  BSSY B0, `(.L_x_2560) ;  /* 0x0000015000007945 */ /* 0x000fe80003800000 */
[----:B------:R-:W-:Y:S05]  /*7ee0*/  @P2 BRA `(.L_x_2561) ;  /* 0x00000000004c2947 */ /* 0x000fea0003800000 */
[----:B012---:R-:W-:Y:S01]  /*7ef0*/  MOV R28, UR5 ;  /* 0x00000005001c7c02 */ /* 0x007fe20008000f00 */
[----:B------:R-:W-:Y:S01]  /*7f00*/  ULDC.64 UR14, c[0x0][0x288] ;  /* 0x0000a200000e7ab9 */ /* 0x000fe20000000a00 */
[----:B------:R-:W-:Y:S01]  /*7f10*/  MOV R29, R11 ;  /* 0x0000000b001d7202 */ /* 0x000fe20000000f00 */
[----:B------:R-:W-:Y:S01]  /*7f20*/  IMAD R30, R37, UR14, RZ ;  /* 0x0000000e251e7c24 */ /* 0x000fe2000f8e02ff */
[----:B-----5:R-:W-:Y:S01]  /*7f30*/  MOV R31, UR5 ;  /* 0x00000005001f7c02 */ /* 0x020fe20008000f00 */
[----:B------:R-:W-:Y:S02]  /*7f40*/  FFMA.FTZ R28, R69, R28, UR13 ;  /* 0x0000000d451c7e23 */ /* 0x000fe4000801001c */
[----:B------:R-:W-:Y:S02]  /*7f50*/  IMAD R33, R36, UR15, R30 ;  /* 0x0000000f24217c24 */ /* 0x000fe4000f8e021e */
[----:B------:R-:W-:Y:S01]  /*7f60*/  FFMA.FTZ R42, R3, R42, -R28 ;  /* 0x0000002a032a7223 */ /* 0x000fe2000001081c */
[----:B------:R-:W-:Y:S01]  /*7f70*/  MOV R28, R8 ;  /* 0x00000008001c7202 */ /* 0x000fe20000000f00 */
[----:B------:R-:W-:-:S04]  /*7f80*/  FFMA.FTZ R31, R68, R31, UR13 ;  /* 0x0000000d441f7e23 */ /* 0x000fc8000801001f */
[----:B------:R-:W-:Y:S01]  /*7f90*/  IMAD.WIDE.U32 R28, R36, UR14, R28 ;  /* 0x0000000e241c7c25 */ /* 0x000fe2000f8e001c */
[----:B------:R-:W-:-:S03]  /*7fa0*/  ULDC.64 UR14, c[0x0][0x210] ;  /* 0x00008400000e7ab9 */ /* 0x000fc60000000a00 */
[----:B------:R-:W-:Y:S01]  /*7fb0*/  FFMA.FTZ R43, R6, R43, -R31 ;  /* 0x0000002b062b7223 */ /* 0x000fe2000001081f */
[----:B------:R-:W-:-:S03]  /*7fc0*/  IADD3 R33, R29, R33, RZ ;  /* 0x000000211d217210 */ /* 0x000fc60007ffe0ff */
[----:B------:R-:W-:Y:S01]  /*7fd0*/  FMUL.FTZ R29, R43, UR26 ;  /* 0x0000001a2b1d7c20 */ /* 0x000fe20008410000 */
[----:B------:R-:W-:-:S04]  /*7fe0*/  LEA R30, P0, R28, UR14, 0x2 ;  /* 0x0000000e1c1e7c11 */ /* 0x000fc8000f8010ff */
[----:B------:R-:W-:Y:S01]  /*7ff0*/  LEA.HI.X R31, R28, UR15, R33, 0x2, P0 ;  /* 0x0000000f1c1f7c11 */ /* 0x000fe200080f1421 */
[----:B------:R-:W-:-:S05]  /*8000*/  FMUL.FTZ R28, R42, UR26 ;  /* 0x0000001a2a1c7c20 */ /* 0x000fca0008410000 */
[----:B------:R3:W-:Y:S03]  /*8010*/  STG.E.64 desc[UR22][R30.64], R28 ;  /* 0x0000001c1e007986 */ /* 0x0007e6000c101b16 */
.L_x_2561:
[----:B------:R-:W-:Y:S05]  /*8020*/  BSYNC B0 ;  /* 0x0000000000007941 */ /* 0x000fea0003800000 */
.L_x_2560:
        /* <DEDUP_REMOVED lines=46> */
.L_x_2562:
[----:B------:R-:W-:Y:S04]  /*8310*/  BSSY B0, `(.L_x_2563) ;  /* 0x0000015000007945 */ /* 0x000fe80003800000 */
[----:B------:R-:W-:Y:S05]  /*8320*/  @P6 BRA `(.L_x_2564) ;  /* 0x00000000004c6947 */ /* 0x000fea0003800000 */
[----:B-----5:R-:W-:Y:S01]  /*8330*/  MOV R31, UR5 ;  /* 0x00000005001f7c02 */ /* 0x020fe20008000f00 */
[----:B------:R-:W-:Y:S01]  /*8340*/  ULDC.64 UR14, c[0x0][0x288] ;  /* 0x0000a200000e7ab9 */ /* 0x000fe20000000a00 */
[----:B------:R-:W-:Y:S01]  /*8350*/  MOV R34, UR5 ;  /* 0x0000000500227c02 */ /* 0x000fe20008000f00 */
[----:B------:R-:W-:Y:S02]  /*8360*/  IMAD R30, R30, UR14, RZ ;  /* 0x0000000e1e1e7c24 */ /* 0x000fe4000f8e02ff */
[----:B------:R-:W-:Y:S02]  /*8370*/  FFMA.FTZ R31, R48, R31, UR13 ;  /* 0x0000000d301f7e23 */ /* 0x000fe4000801001f */
[----:B------:R-:W-:Y:S02]  /*8380*/  IMAD R47, R7, UR15, R30 ;  /* 0x0000000f072f7c24 */ /* 0x000fe4000f8e021e */
[----:B------:R-:W-:Y:S01]  /*8390*/  FFMA.FTZ R34, R49, R34, UR13 ;  /* 0x0000000d31227e23 */ /* 0x000fe20008010022 */
[----:B------:R-:W-:Y:S01]  /*83a0*/  FFMA.FTZ R41, R6, R41, -R31 ;  /* 0x0000002906297223 */ /* 0x000fe2000001081f */
[----:B------:R-:W-:-:S02]  /*83b0*/  MOV R30, R8 ;  /* 0x00000008001e7202 */ /* 0x000fc40000000f00 */
        /* <DEDUP_REMOVED lines=10> */
.L_x_2564:
[----:B------:R-:W-:Y:S05]  /*8460*/  BSYNC B0 ;  /* 0x0000000000007941 */ /* 0x000fea0003800000 */
.L_x_2563:
[----:B------:R-:W-:Y:S05]  /*8470*/  @!P5 BRA `(.L_x_2565) ;  /* 0x00000000004cd947 */ /* 0x000fea0003800000 */
[----:B------:R-:W2:Y:S01]  /*8480*/  LDL R7, [R1] ;  /* 0x0000000001077983 */ /* 0x000ea20000100800 */
[----:B0-----:R-:W-:-:S04]  /*8490*/  FFMA.FTZ R30, R67, R6, R5 ;  /* 0x00000006431e7223 */ /* 0x001fc80000010005 */
[----:B------:R-:W-:-:S06]  /*84a0*/  FMUL.FTZ R40, R30, -1.4426950216293334961 ;  /* 0xbfb8aa3b1e287820 */ /* 0x000fcc0000410000 */
[----:B------:R-:W0:Y:S02]  /*84b0*/  MUFU.EX2 R40, R40 ;  /* 0x0000002800287308 */ /* 0x000e240000000800 */
[----:B0-----:R-:W-:-:S06]  /*84c0*/  FADD.FTZ R41, R40, 1 ;  /* 0x3f80000028297421 */ /* 0x001fcc0000010000 */
[----:B------:R-:W0:Y:S02]  /*84d0*/  MUFU.RCP R46, R41 ;  /* 0x00000029002e7308 */ /* 0x000e240000001000 */
[----:B0-----:R-:W-:Y:S01]  /*84e0*/  FMUL.FTZ R39, R39, R46 ;  /* 0x0000002e27277220 */ /* 0x001fe20000410000 */
[----:B--2---:R-:W-:-:S04]  /*84f0*/  FFMA.FTZ R7, R7, R3, R4 ;  /* 0x0000000307077223 */ /* 0x004fc80000010004 */
[----:B-----5:R-:W-:-:S06]  /*8500*/  FMUL.FTZ R31, R7, -1.4426950216293334961 ;  /* 0xbfb8aa3b071f7820 */ /* 0x020fcc0000410000 */
[----:B------:R-:W0:Y:S02]  /*8510*/  MUFU.EX2 R31, R31 ;  /* 0x0000001f001f7308 */ /* 0x000e240000000800 */
[----:B0-----:R-:W-:Y:S01]  /*8520*/  FADD.FTZ R34, R31, 1 ;  /* 0x3f8000001f227421 */ /* 0x001fe20000010000 */
[----:B------:R-:W-:-:S05]  /*8530*/  FADD.FTZ R31, -R46, 1 ;  /* 0x3f8000002e1f7421 */ /* 0x000fca0000010100 */
[----:B------:R-:W0:Y:S01]  /*8540*/  MUFU.RCP R35, R34 ;  /* 0x0000002200237308 */ /* 0x000e220000001000 */
[----:B------:R-:W-:-:S04]  /*8550*/  FFMA.FTZ R30, R30, R31, 1 ;  /* 0x3f8000001e1e7423 */ /* 0x000fc8000001001f */
[----:B------:R-:W-:Y:S01]  /*8560*/  FMUL.FTZ R39, R39, R30 ;  /* 0x0000001e27277220 */ /* 0x000fe20000410000 */
[----:B0-----:R-:W-:Y:S01]  /*8570*/  FADD.FTZ R48, -R35, 1 ;  /* 0x3f80000023307421 */ /* 0x001fe20000010100 */
[----:B------:R-:W-:-:S03]  /*8580*/  FMUL.FTZ R38, R38, R35 ;  /* 0x0000002326267220 */ /* 0x000fc60000410000 */
[----:B------:R-:W-:-:S04]  /*8590*/  FFMA.FTZ R7, R7, R48, 1 ;  /* 0x3f80000007077423 */ /* 0x000fc80000010030 */
[----:B------:R-:W-:-:S07]  /*85a0*/  FMUL.FTZ R38, R38, R7 ;  /* 0x0000000726267220 */ /* 0x000fce0000410000 */
.L_x_2565:
[----:B------:R-:W-:Y:S04]  /*85b0*/  BSSY B0, `(.L_x_2566) ;  /* 0x0000016000007945 */ /* 0x000fe80003800000 */
[----:B------:R-:W-:Y:S05]  /*85c0*/  @P0 BRA `(.L_x_2567) ;  /* 0x0000000000500947 */ /* 0x000fea0003800000 */
[----:B------:R-:W2:Y:S01]  /*85d0*/  LDL.LU R7, [R1] ;  /* 0x0000000001077983 */ /* 0x000ea20000300800 */
[----:B------:R-:W-:Y:S01]  /*85e0*/  ULDC.64 UR14, c[0x0][0x288] ;  /* 0x0000a200000e7ab9 */ /* 0x000fe20000000a00 */
[----:B0-----:R-:W-:Y:S01]  /*85f0*/  MOV R34, UR5 ;  /* 0x0000000500227c02 */ /* 0x001fe20008000f00 */
[----:B------:R-:W-:Y:S01]  /*8600*/  IMAD R45, R45, UR14, RZ ;  /* 0x0000000e2d2d7c24 */ /* 0x000fe2000f8e02ff */
[----:B------:R-:W-:Y:S02]  /*8610*/  MOV R30, R8 ;  /* 0x00000008001e7202 */ /* 0x000fe40000000f00 */
[----:B-----5:R-:W-:Y:S01]  /*8620*/  MOV R31, R11 ;  /* 0x0000000b001f7202 */ /* 0x020fe20000000f00 */
[C---:B------:R-:W-:Y:S01]  /*8630*/  IMAD R45, R32.reuse, UR15, R45 ;  /* 0x0000000f202d7c24 */ /* 0x040fe2000f8e022d */
[----:B------:R-:W-:Y:S01]  /*8640*/  MOV R40, UR5 ;  /* 0x0000000500287c02 */ /* 0x000fe20008000f00 */
[----:B------:R-:W-:Y:S01]  /*8650*/  IMAD.WIDE.U32 R30, R32, UR14, R30 ;  /* 0x0000000e201e7c25 */ /* 0x000fe2000f8e001e */
[----:B------:R-:W-:-:S03]  /*8660*/  ULDC.64 UR14, c[0x0][0x210] ;  /* 0x00008400000e7ab9 */ /* 0x000fc60000000a00 */
[----:B------:R-:W-:Y:S01]  /*8670*/  FFMA.FTZ R67, R67, R40, UR13 ;  /* 0x0000000d43437e23 */ /* 0x000fe20008010028 */
[----:B------:R-:W-:-:S03]  /*8680*/  IADD3 R45, R31, R45, RZ ;  /* 0x0000002d1f2d7210 */ /* 0x000fc60007ffe0ff */
[----:B------:R-:W-:-:S04]  /*8690*/  FFMA.FTZ R39, R6, R39, -R67 ;  /* 0x0000002706277223 */ /* 0x000fc80000010843 */
[----:B------:R-:W-:Y:S01]  /*86a0*/  FMUL.FTZ R39, R39, UR26 ;  /* 0x0000001a27277c20 */ /* 0x000fe20008410000 */
[----:B--2---:R-:W-:-:S04]  /*86b0*/  FFMA.FTZ R34, R7, R34, UR13 ;  /* 0x0000000d07227e23 */ /* 0x004fc80008010022 */
[----:B------:R-:W-:Y:S01]  /*86c0*/  FFMA.FTZ R38, R3, R38, -R34 ;  /* 0x0000002603267223 */ /* 0x000fe20000010822 */
[----:B------:R-:W-:-:S03]  /*86d0*/  LEA R34, P0, R30, UR14, 0x2 ;  /* 0x0000000e1e227c11 */ /* 0x000fc6000f8010ff */
[----:B------:R-:W-:Y:S01]  /*86e0*/  FMUL.FTZ R38, R38, UR26 ;  /* 0x0000001a26267c20 */ /* 0x000fe20008410000 */
[----:B------:R-:W-:-:S05]  /*86f0*/  LEA.HI.X R35, R30, UR15, R45, 0x2, P0 ;  /* 0x0000000f1e237c11 */ /* 0x000fca00080f142d */
[----:B------:R1:W-:Y:S04]  /*8700*/  STG.E.64 desc[UR22][R34.64], R38 ;  /* 0x0000002622007986 */ /* 0x0003e8000c101b16 */
.L_x_2567:
[----:B------:R-:W-:Y:S05]  /*8710*/  BSYNC B0 ;  /* 0x0000000000007941 */ /* 0x000fea0003800000 */
.L_x_2566:
[----:B------:R-:W-:Y:S05]  /*8720*/  @!P5 BRA `(.L_x_2568) ;  /* 0x00000000004cd947 */ /* 0x000fea0003800000 */
[----:B------:R-:W2:Y:S01]  /*8730*/  LDL R7, [R1+0xc] ;  /* 0x00000c0001077983 */ /* 0x000ea20000100800 */
[----:B0-----:R-:W-:-:S04]  /*8740*/  FFMA.FTZ R30, R66, R3, R4 ;  /* 0x00000003421e7223 */ /* 0x001fc80000010004 */
[----:B-----5:R-:W-:-:S06]  /*8750*/  FMUL.FTZ R31, R30, -1.4426950216293334961 ;  /* 0xbfb8aa3b1e1f7820 */ /* 0x020fcc0000410000 */
[----:B------:R-:W0:Y:S02]  /*8760*/  MUFU.EX2 R31, R31 ;  /* 0x0000001f001f7308 */ /* 0x000e240000000800 */
[----:B0-----:R-:W-:-:S06]  /*8770*/  FADD.FTZ R32, R31, 1 ;  /* 0x3f8000001f207421 */ /* 0x001fcc0000010000 */
[----:B-1----:R-:W0:Y:S02]  /*8780*/  MUFU.RCP R35, R32 ;  /* 0x0000002000237308 */ /* 0x002e240000001000 */
[----:B0-----:R-:W-:Y:S01]  /*8790*/  FADD.FTZ R39, -R35, 1 ;  /* 0x3f80000023277421 */ /* 0x001fe20000010100 */
[----:B------:R-:W-:-:S03]  /*87a0*/  FMUL.FTZ R14, R14, R35 ;  /* 0x000000230e0e7220 */ /* 0x000fc60000410000 */
[----:B------:R-:W-:-:S04]  /*87b0*/  FFMA.FTZ R39, R30, R39, 1 ;  /* 0x3f8000001e277423 */ /* 0x000fc80000010027 */
[----:B------:R-:W-:Y:S01]  /*87c0*/  FMUL.FTZ R14, R14, R39 ;  /* 0x000000270e0e7220 */ /* 0x000fe20000410000 */
[----:B--2---:R-:W-:-:S04]  /*87d0*/  FFMA.FTZ R7, R7, R6, R5 ;  /* 0x0000000607077223 */ /* 0x004fc80000010005 */
        /* <DEDUP_REMOVED lines=8> */
.L_x_2568:
[----:B------:R-:W-:Y:S04]  /*8860*/  BSSY B0, `(.L_x_2569) ;  /* 0x0000016000007945 */ /* 0x000fe80003800000 */
[----:B------:R-:W-:Y:S05]  /*8870*/  @P2 BRA `(.L_x_2570) ;  /* 0x0000000000502947 */ /* 0x000fea0003800000 */
[----:B01----:R-:W2:Y:S01]  /*8880*/  LDL.LU R34, [R1+0xc] ;  /* 0x00000c0001227983 */ /* 0x003ea20000300800 */
[----:B------:R-:W-:Y:S01]  /*8890*/  ULDC.64 UR14, c[0x0][0x288] ;  /* 0x0000a200000e7ab9 */ /* 0x000fe20000000a00 */
[----:B------:R-:W-:Y:S01]  /*88a0*/  MOV R30, R8 ;  /* 0x00000008001e7202 */ /* 0x000fe20000000f00 */
[----:B------:R-:W-:Y:S01]  /*88b0*/  IMAD R44, R44, UR14, RZ ;  /* 0x0000000e2c2c7c24 */ /* 0x000fe2000f8e02ff */
[----:B-----5:R-:W-:Y:S02]  /*88c0*/  MOV R31, R11 ;  /* 0x0000000b001f7202 */ /* 0x020fe40000000f00 */
[----:B------:R-:W-:Y:S02]  /*88d0*/  MOV R7, UR5 ;  /* 0x0000000500077c02 */ /* 0x000fe40008000f00 */
[----:B------:R-:W-:Y:S01]  /*88e0*/  MOV R32, UR5 ;  /* 0x0000000500207c02 */ /* 0x000fe20008000f00 */
[----:B------:R-:W-:-:S04]  /*88f0*/  IMAD.WIDE.U32 R30, R43, UR14, R30 ;  /* 0x0000000e2b1e7c25 */ /* 0x000fc8000f8e001e */
[----:B------:R-:W-:Y:S01]  /*8900*/  FFMA.FTZ R66, R66, R7, UR13 ;  /* 0x0000000d42427e23 */ /* 0x000fe20008010007 */
[----:B------:R-:W-:Y:S01]  /*8910*/  IMAD R43, R43, UR15, R44 ;  /* 0x0000000f2b2b7c24 */ /* 0x000fe2000f8e022c */
[----:B------:R-:W-:-:S04]  /*8920*/  ULDC.64 UR14, c[0x0][0x210] ;  /* 0x00008400000e7ab9 */ /* 0x000fc80000000a00 */
[----:B------:R-:W-:Y:S01]  /*8930*/  IADD3 R43, R31, R43, RZ ;  /* 0x0000002b1f2b7210 */ /* 0x000fe20007ffe0ff */
[----:B--2---:R-:W-:Y:S01]  /*8940*/  FFMA.FTZ R7, R34, R32, UR13 ;  /* 0x0000000d22077e23 */ /* 0x004fe20008010020 */
[----:B------:R-:W-:Y:S01]  /*8950*/  FFMA.FTZ R34, R3, R14, -R66 ;  /* 0x0000000e03227223 */ /* 0x000fe20000010842 */
[----:B------:R-:W-:Y:S02]  /*8960*/  LEA R14, P0, R30, UR14, 0x2 ;  /* 0x0000000e1e0e7c11 */ /* 0x000fe4000f8010ff */
[----:B------:R-:W-:Y:S01]  /*8970*/  FFMA.FTZ R7, R6, R15, -R7 ;  /* 0x0000000f06077223 */ /* 0x000fe20000010807 */
[----:B------:R-:W-:Y:S01]  /*8980*/  FMUL.FTZ R34, R34, UR26 ;  /* 0x0000001a22227c20 */ /* 0x000fe20008410000 */
[----:B------:R-:W-:Y:S02]  /*8990*/  LEA.HI.X R15, R30, UR15, R43, 0x2, P0 ;  /* 0x0000000f1e0f7c11 */ /* 0x000fe400080f142b */
[----:B------:R-:W-:-:S05]  /*89a0*/  FMUL.FTZ R35, R7, UR26 ;  /* 0x0000001a07237c20 */ /* 0x000fca0008410000 */
[----:B------:R2:W-:Y:S02]  /*89b0*/  STG.E.64 desc[UR22][R14.64], R34 ;  /* 0x000000220e007986 */ /* 0x0005e4000c101b16 */
.L_x_2570:
[----:B------:R-:W-:Y:S05]  /*89c0*/  BSYNC B0 ;  /* 0x0000000000007941 */ /* 0x000fea0003800000 */
.L_x_2569:
[----:B------:R-:W-:Y:S05]  /*89d0*/  @!P5 BRA `(.L_x_2571) ;  /* 0x000000000048d947 */ /* 0x000fea0003800000 */
[----:B--2---:R-:W-:Y:S01]  /*89e0*/  FFMA.FTZ R14, R64, R6, R5 ;  /* 0x00000006400e7223 */ /* 0x004fe20000010005 */
[----:B------:R-:W-:-:S03]  /*89f0*/  FFMA.FTZ R7, R65, R3, R4 ;  /* 0x0000000341077223 */ /* 0x000fc60000010004 */
[----:B------:R-:W-:Y:S01]  /*8a00*/  FMUL.FTZ R32, R14, -1.4426950216293334961 ;  /* 0xbfb8aa3b0e207820 */ /* 0x000fe20000410000 */
[----:B------:R-:W-:-:S05]  /*8a10*/  FMUL.FTZ R15, R7, -1.4426950216293334961 ;  /* 0xbfb8aa3b070f7820 */ /* 0x000fca0000410000 */
[----:B------:R-:W0:Y:S08]  /*8a20*/  MUFU.EX2 R32, R32 ;  /* 0x0000002000207308 */ /* 0x000e300000000800 */
[----:B------:R-:W2:Y:S01]  /*8a30*/  MUFU.EX2 R15, R15 ;  /* 0x0000000f000f7308 */ /* 0x000ea20000000800 */
[----:B01----:R-:W-:-:S07]  /*8a40*/  FADD.FTZ R34, R32, 1 ;  /* 0x3f80000020227421 */ /* 0x003fce0000010000 */
[----:B------:R-:W0:Y:S01]  /*8a50*/  MUFU.RCP R34, R34 ;  /* 0x0000002200227308 */ /* 0x000e220000001000 */
[----:B--2---:R-:W-:-:S07]  /*8a60*/  FADD.FTZ R30, R15, 1 ;  /* 0x3f8000000f1e7421 */ /* 0x004fce0000010000 */
[----:B-----5:R-:W1:Y:S01]  /*8a70*/  MUFU.RCP R31, R30 ;  /* 0x0000001e001f7308 */ /* 0x020e620000001000 */
        /* <DEDUP_REMOVED lines=8> */
.L_x_2571:
[----:B------:R-:W-:Y:S04]  /*8b00*/  BSSY B0, `(.L_x_2572) ;  /* 0x0000015000007945 */ /* 0x000fe80003800000 */
[----:B------:R-:W-:Y:S05]  /*8b10*/  @P3 BRA `(.L_x_2573) ;  /* 0x00000000004c3947 */ /* 0x000fea0003800000 */
[----:B------:R-:W-:Y:S01]  /*8b20*/  ULDC.64 UR14, c[0x0][0x288] ;  /* 0x0000a200000e7ab9 */ /* 0x000fe20000000a00 */
[----:B0-----:R-:W-:Y:S01]  /*8b30*/  MOV R30, UR5 ;  /* 0x00000005001e7c02 */ /* 0x001fe20008000f00 */
[----:B------:R-:W-:Y:S01]  /*8b40*/  IMAD R33, R33, UR14, RZ ;  /* 0x0000000e21217c24 */ /* 0x000fe2000f8e02ff */
[----:B--2---:R-:W-:Y:S02]  /*8b50*/  MOV R14, R8 ;  /* 0x00000008000e7202 */ /* 0x004fe40000000f00 */
[----:B------:R-:W-:Y:S01]  /*8b60*/  MOV R15, R11 ;  /* 0x0000000b000f7202 */ /* 0x000fe20000000f00 */
[----:B------:R-:W-:Y:S01]  /*8b70*/  FFMA.FTZ R30, R65, R30, UR13 ;  /* 0x0000000d411e7e23 */ /* 0x000fe2000801001e */
[----:B------:R-:W-:Y:S01]  /*8b80*/  MOV R7, UR5 ;  /* 0x0000000500077c02 */ /* 0x000fe20008000f00 */
[C---:B------:R-:W-:Y:S02]  /*8b90*/  IMAD R33, R28.reuse, UR15, R33 ;  /* 0x0000000f1c217c24 */ /* 0x040fe4000f8e0221 */
[----:B------:R-:W-:Y:S01]  /*8ba0*/  IMAD.WIDE.U32 R14, R28, UR14, R14 ;  /* 0x0000000e1c0e7c25 */ /* 0x000fe2000f8e000e */
[----:B------:R-:W-:-:S03]  /*8bb0*/  ULDC.64 UR14, c[0x0][0x210] ;  /* 0x00008400000e7ab9 */ /* 0x000fc60000000a00 */
[----:B------:R-:W-:Y:S01]  /*8bc0*/  FFMA.FTZ R7, R64, R7, UR13 ;  /* 0x0000000d40077e23 */ /* 0x000fe20008010007 */
[----:B------:R-:W-:Y:S01]  /*8bd0*/  FFMA.FTZ R30, R3, R16, -R30 ;  /* 0x00000010031e7223 */ /* 0x000fe2000001081e */
[----:B------:R-:W-:Y:S02]  /*8be0*/  LEA R16, P0, R14, UR14, 0x2 ;  /* 0x0000000e0e107c11 */ /* 0x000fe4000f8010ff */
[----:B------:R-:W-:Y:S01]  /*8bf0*/  FFMA.FTZ R7, R6, R17, -R7 ;  /* 0x0000001106077223 */ /* 0x000fe20000010807 */
[----:B------:R-:W-:Y:S01]  /*8c00*/  IADD3 R33, R15, R33, RZ ;  /* 0x000000210f217210 */ /* 0x000fe20007ffe0ff */
[----:B------:R-:W-:Y:S02]  /*8c10*/  FMUL.FTZ R30, R30, UR26 ;  /* 0x0000001a1e1e7c20 */ /* 0x000fe40008410000 */
[----:B-----5:R-:W-:Y:S01]  /*8c20*/  FMUL.FTZ R31, R7, UR26 ;  /* 0x0000001a071f7c20 */ /* 0x020fe20008410000 */
[----:B------:R-:W-:-:S05]  /*8c30*/  LEA.HI.X R17, R14, UR15, R33, 0x2, P0 ;  /* 0x0000000f0e117c11 */ /* 0x000fca00080f1421 */
[----:B------:R3:W-:Y:S02]  /*8c40*/  STG.E.64 desc[UR22][R16.64], R30 ;  /* 0x0000001e10007986 */ /* 0x0007e4000c101b16 */
.L_x_2573:
[----:B------:R-:W-:Y:S05]  /*8c50*/  BSYNC B0 ;  /* 0x0000000000007941 */ /* 0x000fea0003800000 */
.L_x_2572:
[----:B------:R-:W-:Y:S05]  /*8c60*/  @!P5 BRA `(.L_x_2574) ;  /* 0x000000000048d947 */ /* 0x000fea0003800000 */
[----:B--2---:R-:W-:Y:S01]  /*8c70*/  FFMA.FTZ R14, R62, R6, R5 ;  /* 0x000000063e0e7223 */ /* 0x004fe20000010005 */
[----:B------:R-:W-:-:S03]  /*8c80*/  FFMA.FTZ R7, R63, R3, R4 ;  /* 0x000000033f077223 */ /* 0x000fc60000010004 */
[----:B------:R-:W-:Y:S01]  /*8c90*/  FMUL.FTZ R28, R14, -1.4426950216293334961 ;  /* 0xbfb8aa3b0e1c7820 */ /* 0x000fe20000410000 */
[----:B------:R-:W-:-:S05]  /*8ca0*/  FMUL.FTZ R15, R7, -1.4426950216293334961 ;  /* 0xbfb8aa3b070f7820 */ /* 0x000fca0000410000 */
[----:B------:R-:W0:Y:S08]  /*8cb0*/  MUFU.EX2 R28, R28 ;  /* 0x0000001c001c7308 */ /* 0x000e300000000800 */
[----:B------:R-:W2:Y:S01]  /*8cc0*/  MUFU.EX2 R15, R15 ;  /* 0x0000000f000f7308 */ /* 0x000ea20000000800 */
[----:B0--3--:R-:W-:-:S07]  /*8cd0*/  FADD.FTZ R30, R28, 1 ;  /* 0x3f8000001c1e7421 */ /* 0x009fce0000010000 */
[----:B------:R-:W0:Y:S01]  /*8ce0*/  MUFU.RCP R30, R30 ;  /* 0x0000001e001e7308 */ /* 0x000e220000001000 */
[----:B--2---:R-:W-:-:S07]  /*8cf0*/  FADD.FTZ R16, R15, 1 ;  /* 0x3f8000000f107421 */ /* 0x004fce0000010000 */
[----:B------:R-:W2:Y:S01]  /*8d00*/  MUFU.RCP R17, R16 ;  /* 0x0000001000117308 */ /* 0x000ea20000001000 */
[----:B0----5:R-:W-:Y:S01]  /*8d10*/  FADD.FTZ R31, -R30, 1 ;  /* 0x3f8000001e1f7421 */ /* 0x021fe20000010100 */
[----:B------:R-:W-:-:S03]  /*8d20*/  FMUL.FTZ R13, R13, R30 ;  /* 0x0000001e0d0d7220 */ /* 0x000fc60000410000 */
[----:B------:R-:W-:Y:S01]  /*8d30*/  FFMA.FTZ R14, R14, R31, 1 ;  /* 0x3f8000000e0e7423 */ /* 0x000fe2000001001f */
[----:B--2---:R-:W-:Y:S01]  /*8d40*/  FADD.FTZ R32, -R17, 1 ;  /* 0x3f80000011207421 */ /* 0x004fe20000010100 */
[----:B------:R-:W-:Y:S02]  /*8d50*/  FMUL.FTZ R12, R12, R17 ;  /* 0x000000110c0c7220 */ /* 0x000fe40000410000 */
[----:B------:R-:W-:Y:S01]  /*8d60*/  FMUL.FTZ R13, R13, R14 ;  /* 0x0000000e0d0d7220 */ /* 0x000fe20000410000 */
[----:B------:R-:W-:-:S04]  /*8d70*/  FFMA.FTZ R7, R7, R32, 1 ;  /* 0x3f80000007077423 */ /* 0x000fc80000010020 */
[----:B------:R-:W-:-:S07]  /*8d80*/  FMUL.FTZ R12, R12, R7 ;  /* 0x000000070c0c7220 */ /* 0x000fce0000410000 */
.L_x_2574:
[----:B------:R-:W-:Y:S04]  /*8d90*/  BSSY B0, `(.L_x_2575) ;  /* 0x0000015000007945 */ /* 0x000fe80003800000 */
[----:B------:R-:W-:Y:S05]  /*8da0*/  @P4 BRA `(.L_x_2576) ;  /* 0x00000000004c4947 */ /* 0x000fea0003800000 */
[----:B------:R-:W-:Y:S01]  /*8db0*/  ULDC.64 UR14, c[0x0][0x288] ;  /* 0x0000a200000e7ab9 */ /* 0x000fe20000000a00 */
[----:B--2---:R-:W-:Y:S01]  /*8dc0*/  MOV R14, R8 ;  /* 0x00000008000e7202 */ /* 0x004fe20000000f00 */
[----:B------:R-:W-:Y:S01]  /*8dd0*/  IMAD R36, R36, UR14, RZ ;  /* 0x0000000e24247c24 */ /* 0x000fe2000f8e02ff */
[----:B------:R-:W-:Y:S02]  /*8de0*/  MOV R15, R11 ;  /* 0x0000000b000f7202 */ /* 0x000fe40000000f00 */
[----:B---3--:R-:W-:Y:S02]  /*8df0*/  MOV R16, UR5 ;  /* 0x0000000500107c02 */ /* 0x008fe40008000f00 */
[----:B------:R-:W-:Y:S01]  /*8e00*/  MOV R7, UR5 ;  /* 0x0000000500077c02 */ /* 0x000fe20008000f00 */
[----:B------:R-:W-:-:S04]  /*8e10*/  IMAD.WIDE.U32 R14, R29, UR14, R14 ;  /* 0x0000000e1d0e7c25 */ /* 0x000fc8000f8e000e */
[----:B------:R-:W-:Y:S01]  /*8e20*/  FFMA.FTZ R16, R63, R16, UR13 ;  /* 0x0000000d3f107e23 */ /* 0x000fe20008010010 */
[----:B------:R-:W-:Y:S02]  /*8e30*/  IMAD R29, R29, UR15, R36 ;  /* 0x0000000f1d1d7c24 */ /* 0x000fe4000f8e0224 */
[----:B------:R-:W-:Y:S01]  /*8e40*/  FFMA.FTZ R7, R62, R7, UR13 ;  /* 0x0000000d3e077e23 */ /* 0x000fe20008010007 */
[----:B------:R-:W-:Y:S01]  /*8e50*/  ULDC.64 UR14, c[0x0][0x210] ;  /* 0x00008400000e7ab9 */ /* 0x000fe20000000a00 */
[----:B------:R-:W-:Y:S01]  /*8e60*/  FFMA.FTZ R16, R3, R12, -R16 ;  /* 0x0000000c03107223 */ /* 0x000fe20000010810 */
[----:B------:R-:W-:Y:S01]  /*8e70*/  LEA R12, P0, R14, UR14, 0x2 ;  /* 0x0000000e0e0c7c11 */ /* 0x000fe2000f8010ff */
[----:B------:R-:W-:Y:S01]  /*8e80*/  FFMA.FTZ R7, R6, R13, -R7 ;  /* 0x0000000d06077223 */ /* 0x000fe20000010807 */
[----:B------:R-:W-:Y:S01]  /*8e90*/  IADD3 R29, R15, R29, RZ ;  /* 0x0000001d0f1d7210 */ /* 0x000fe20007ffe0ff */
[----:B------:R-:W-:Y:S02]  /*8ea0*/  FMUL.FTZ R16, R16, UR26 ;  /* 0x0000001a10107c20 */ /* 0x000fe40008410000 */
[----:B------:R-:W-:Y:S01]  /*8eb0*/  FMUL.FTZ R17, R7, UR26 ;  /* 0x0000001a07117c20 */ /* 0x000fe20008410000 */
[----:B------:R-:W-:-:S05]  /*8ec0*/  LEA.HI.X R13, R14, UR15, R29, 0x2, P0 ;  /* 0x0000000f0e0d7c11 */ /* 0x000fca00080f141d */
[----:B------:R4:W-:Y:S02]  /*8ed0*/  STG.E.64 desc[UR22][R12.64], R16 ;  /* 0x000000100c007986 */ /* 0x0009e4000c101b16 */
.L_x_2576:
[----:B------:R-:W-:Y:S05]  /*8ee0*/  BSYNC B0 ;  /* 0x0000000000007941 */ /* 0x000fea0003800000 */
.L_x_2575:
[C---:B------:R-:W-:Y:S02]  /*8ef0*/  IADD3 R29, R2.reuse, 0xd0, RZ ;  /* 0x000000d0021d7810 */ /* 0x040fe40007ffe0ff */
[C---:B------:R-:W-:Y:S02]  /*8f00*/  IADD3 R28, R2.reuse, 0xe0, RZ ;  /* 0x000000e0021c7810 */ /* 0x040fe40007ffe0ff */
[C---:B------:R-:W-:Y:S02]  /*8f10*/  IADD3 R7, R2.reuse, 0xf0, RZ ;  /* 0x000000f002077810 */ /* 0x040fe40007ffe0ff */
[C---:B012---:R-:W-:Y:S02]  /*8f20*/  IADD3 R34, R2.reuse, 0xf0, RZ ;  /* 0x000000f002227810 */ /* 0x047fe40007ffe0ff */
        /* <DEDUP_REMOVED lines=24> */
[----:B----4-:R-:W-:Y:S01]  /*90b0*/  FFMA.FTZ R12, R61, R3, R4 ;  /* 0x000000033d0c7223 */ /* 0x010fe20000010004 */
[----:B------:R-:W-:-:S03]  /*90c0*/  FFMA.FTZ R13, R60, R6, R5 ;  /* 0x000000063c0d7223 */ /* 0x000fc60000010005 */
        /* <DEDUP_REMOVED lines=8> */
[----:B0----5:R-:W-:Y:S01]  /*9150*/  FADD.FTZ R31, -R15, 1 ;  /* 0x3f8000000f1f7421 */ /* 0x021fe20000010100 */
[----:B------:R-:W-:-:S03]  /*9160*/  FMUL.FTZ R18, R18, R15 ;  /* 0x0000000f12127220 */ /* 0x000fc60000410000 */
[----:B------:R-:W-:Y:S01]  /*9170*/  FFMA.FTZ R31, R12, R31, 1 ;  /* 0x3f8000000c1f7423 */ /* 0x000fe2000001001f */
[----:B-1----:R-:W-:Y:S01]  /*9180*/  FADD.FTZ R32, -R30, 1 ;  /* 0x3f8000001e207421 */ /* 0x002fe20000010100 */
[----:B------:R-:W-:Y:S02]  /*9190*/  FMUL.FTZ R19, R19, R30 ;  /* 0x0000001e13137220 */ /* 0x000fe40000410000 */
[----:B------:R-:W-:Y:S01]  /*91a0*/  FMUL.FTZ R18, R18, R31 ;  /* 0x0000001f12127220 */ /* 0x000fe20000410000 */
[----:B------:R-:W-:-:S04]  /*91b0*/  FFMA.FTZ R32, R13, R32, 1 ;  /* 0x3f8000000d207423 */ /* 0x000fc80000010020 */
[----:B------:R-:W-:-:S07]  /*91c0*/  FMUL.FTZ R19, R19, R32 ;  /* 0x0000002013137220 */ /* 0x000fce0000410000 */
.L_x_2577:
[----:B------:R-:W-:Y:S04]  /*91d0*/  BSSY B0, `(.L_x_2578) ;  /* 0x0000015000007945 */ /* 0x000fe80003800000 */
[----:B------:R-:W-:Y:S05]  /*91e0*/  @P6 BRA `(.L_x_2579) ;  /* 0x00000000004c6947 */ /* 0x000fea0003800000 */
[----:B------:R-:W-:Y:S01]  /*91f0*/  ULDC.64 UR6, c[0x0][0x288] ;  /* 0x0000a20000067ab9 */ /* 0x000fe20000000a00 */
[----:B----4-:R-:W-:Y:S01]  /*9200*/  MOV R12, R8 ;  /* 0x00000008000c7202 */ /* 0x010fe20000000f00 */
[----:B---3--:R-:W-:Y:S01]  /*9210*/  IMAD R16, R33, UR6, RZ ;  /* 0x0000000621107c24 */ /* 0x008fe2000f8e02ff */
[----:B------:R-:W-:Y:S02]  /*9220*/  MOV R13, R11 ;  /* 0x0000000b000d7202 */ /* 0x000fe40000000f00 */
[----:B------:R-:W-:Y:S02]  /*9230*/  MOV R14, UR5 ;  /* 0x00000005000e7c02 */ /* 0x000fe40008000f00 */
        /* <DEDUP_REMOVED lines=14> */
.L_x_2579:
[----:B------:R-:W-:Y:S05]  /*9320*/  BSYNC B0 ;  /* 0x0000000000007941 */ /* 0x000fea0003800000 */
.L_x_2578:
[----:B------:R-:W-:Y:S05]  /*9330*/  @!P5 BRA `(.L_x_2580) ;  /* 0x000000000048d947 */ /* 0x000fea0003800000 */
[----:B----4-:R-:W-:Y:S01]  /*9340*/  FFMA.FTZ R12, R59, R3, R4 ;  /* 0x000000033b0c7223 */ /* 0x010fe20000010004 */
[----:B------:R-:W-:-:S03]  /*9350*/  FFMA.FTZ R13, R58, R6, R5 ;  /* 0x000000063a0d7223 */ /* 0x000fc60000010005 */
[----:B0-----:R-:W-:Y:S01]  /*9360*/  FMUL.FTZ R14, R12, -1.4426950216293334961 ;  /* 0xbfb8aa3b0c0e7820 */ /* 0x001fe20000410000 */
        /* <DEDUP_REMOVED lines=15> */
.L_x_2580:
[----:B------:R-:W-:Y:S04]  /*9460*/  BSSY B0, `(.L_x_2581) ;  /* 0x0000015000007945 */ /* 0x000fe80003800000 */
[----:B------:R-:W-:Y:S05]  /*9470*/  @P0 BRA `(.L_x_2582) ;  /* 0x00000000004c0947 */ /* 0x000fea0003800000 */
[----:B------:R-:W-:Y:S01]  /*9480*/  ULDC.64 UR6, c[0x0][0x288] ;  /* 0x0000a20000067ab9 */ /* 0x000fe20000000a00 */
[----:B0-----:R-:W-:Y:S01]  /*9490*/  MOV R14, UR5 ;  /* 0x00000005000e7c02 */ /* 0x001fe20008000f00 */
[----:B------:R-:W-:Y:S01]  /*94a0*/  IMAD R15, R38, UR6, RZ ;  /* 0x00000006260f7c24 */ /* 0x000fe2000f8e02ff */
[----:B----4-:R-:W-:Y:S02]  /*94b0*/  MOV R12, R8 ;  /* 0x00000008000c7202 */ /* 0x010fe40000000f00 */
[----:B------:R-:W-:Y:S01]  /*94c0*/  MOV R13, R11 ;  /* 0x0000000b000d7202 */ /* 0x000fe20000000f00 */
[----:B------:R-:W-:Y:S01]  /*94d0*/  FFMA.FTZ R14, R59, R14, UR13 ;  /* 0x0000000d3b0e7e23 */ /* 0x000fe2000801000e */
[----:B------:R-:W-:Y:S01]  /*94e0*/  MOV R19, UR5 ;  /* 0x0000000500137c02 */ /* 0x000fe20008000f00 */
[C---:B---3--:R-:W-:Y:S02]  /*94f0*/  IMAD R17, R42.reuse, UR7, R15 ;  /* 0x000000072a117c24 */ /* 0x048fe4000f8e020f */
        /* <DEDUP_REMOVED lines=8> */
[----:B------:R-:W-:Y:S01]  /*9580*/  FMUL.FTZ R25, R25, UR26 ;  /* 0x0000001a19197c20 */ /* 0x000fe20008410000 */
[----:B------:R-:W-:-:S05]  /*9590*/  LEA.HI.X R15, R12, UR7, R17, 0x2, P0 ;  /* 0x000000070c0f7c11 */ /* 0x000fca00080f1411 */
[----:B------:R1:W-:Y:S02]  /*95a0*/  STG.E.64 desc[UR22][R14.64], R24 ;  /* 0x000000180e007986 */ /* 0x0003e4000c101b16 */
.L_x_2582:
[----:B------:R-:W-:Y:S05]  /*95b0*/  BSYNC B0 ;  /* 0x0000000000007941 */ /* 0x000fea0003800000 */
.L_x_2581:
[----:B------:R-:W-:Y:S05]  /*95c0*/  @!P5 BRA `(.L_x_2583) ;  /* 0x000000000048d947 */ /* 0x000fea0003800000 */
[----:B----4-:R-:W-:Y:S01]  /*95d0*/  FFMA.FTZ R12, R57, R3, R4 ;  /* 0x00000003390c7223 */ /* 0x010fe20000010004 */
[----:B------:R-:W-:-:S03]  /*95e0*/  FFMA.FTZ R13, R56, R6, R5 ;  /* 0x00000006380d7223 */ /* 0x000fc60000010005 */
[----:B01----:R-:W-:Y:S01]  /*95f0*/  FMUL.FTZ R14, R12, -1.4426950216293334961 ;  /* 0xbfb8aa3b0c0e7820 */ /* 0x003fe20000410000 */
        /* <DEDUP_REMOVED lines=15> */
.L_x_2583:
[----:B------:R-:W-:Y:S04]  /*96f0*/  BSSY B0, `(.L_x_2584) ;  /* 0x0000015000007945 */ /* 0x000fe80003800000 */
[----:B------:R-:W-:Y:S05]  /*9700*/  @P2 BRA `(.L_x_2585) ;  /* 0x00000000004c2947 */ /* 0x000fea0003800000 */
[----:B------:R-:W-:Y:S01]  /*9710*/  ULDC.64 UR6, c[0x0][0x288] ;  /* 0x0000a20000067ab9 */ /* 0x000fe20000000a00 */
[----:B----4-:R-:W-:Y:S01]  /*9720*/  MOV R12, R8 ;  /* 0x00000008000c7202 */ /* 0x010fe20000000f00 */
[----:B0--3--:R-:W-:Y:S01]  /*9730*/  IMAD R16, R36, UR6, RZ ;  /* 0x0000000624107c24 */ /* 0x009fe2000f8e02ff */
[----:B------:R-:W-:Y:S02]  /*9740*/  MOV R13, R11 ;  /* 0x0000000b000d7202 */ /* 0x000fe40000000f00 */
[----:B-1----:R-:W-:Y:S02]  /*9750*/  MOV R14, UR5 ;  /* 0x00000005000e7c02 */ /* 0x002fe40008000f00 */
        /* <DEDUP_REMOVED lines=14> */
.L_x_2585:
[----:B------:R-:W-:Y:S05]  /*9840*/  BSYNC B0 ;  /* 0x0000000000007941 */ /* 0x000fea0003800000 */
.L_x_2584:
[----:B------:R-:W-:Y:S05]  /*9850*/  @!P5 BRA `(.L_x_2586) ;  /* 0x000000000048d947 */ /* 0x000fea0003800000 */
[----:B----4-:R-:W-:Y:S01]  /*9860*/  FFMA.FTZ R12, R53, R3, R4 ;  /* 0x00000003350c7223 */ /* 0x010fe20000010004 */
[----:B------:R-:W-:-:S03]  /*9870*/  FFMA.FTZ R13, R52, R6, R5 ;  /* 0x00000006340d7223 */ /* 0x000fc60000010005 */
[----:B012---:R-:W-:Y:S01]  /*9880*/  FMUL.FTZ R14, R12, -1.4426950216293334961 ;  /* 0xbfb8aa3b0c0e7820 */ /* 0x007fe20000410000 */
        /* <DEDUP_REMOVED lines=15> */
.L_x_2586:
[----:B------:R-:W-:Y:S04]  /*9980*/  BSSY B0, `(.L_x_2587) ;  /* 0x0000015000007945 */ /* 0x000fe80003800000 */
[----:B------:R-:W-:Y:S05]  /*9990*/  @P3 BRA `(.L_x_2588) ;  /* 0x00000000004c3947 */ /* 0x000fea0003800000 */
[----:B------:R-:W-:Y:S01]  /*99a0*/  ULDC.64 UR6, c[0x0][0x288] ;  /* 0x0000a20000067ab9 */ /* 0x000fe20000000a00 */
[----:B----4-:R-:W-:Y:S01]  /*99b0*/  MOV R12, R8 ;  /* 0x00000008000c7202 */ /* 0x010fe20000000f00 */
[----:B0--3--:R-:W-:Y:S01]  /*99c0*/  IMAD R17, R35, UR6, RZ ;  /* 0x0000000623117c24 */ /* 0x009fe2000f8e02ff */
[----:B------:R-:W-:Y:S02]  /*99d0*/  MOV R13, R11 ;  /* 0x0000000b000d7202 */ /* 0x000fe40000000f00 */
[----:B------:R-:W-:Y:S01]  /*99e0*/  MOV R16, UR5 ;  /* 0x0000000500107c02 */ /* 0x000fe20008000f00 */
[C---:B------:R-:W-:Y:S01]  /*99f0*/  IMAD R17, R28.reuse, UR7, R17 ;  /* 0x000000071c117c24 */ /* 0x040fe2000f8e0211 */
[----:B------:R-:W-:Y:S01]  /*9a00*/  MOV R19, UR5 ;  /* 0x0000000500137c02 */ /* 0x000fe20008000f00 */
[----:B-12---:R-:W-:Y:S01]  /*9a10*/  IMAD.WIDE.U32 R14, R28, UR6, R12 ;  /* 0x000000061c0e7c25 */ /* 0x006fe2000f8e000c */
[----:B------:R-:W-:-:S03]  /*9a20*/  ULDC.64 UR6, c[0x0][0x210] ;  /* 0x0000840000067ab9 */ /* 0x000fc60000000a00 */
[----:B------:R-:W-:Y:S01]  /*9a30*/  FFMA.FTZ R16, R53, R16, UR13 ;  /* 0x0000000d35107e23 */ /* 0x000fe20008010010 */
[----:B------:R-:W-:Y:S01]  /*9a40*/  FFMA.FTZ R13, R52, R19, UR13 ;  /* 0x0000000d340d7e23 */ /* 0x000fe20008010013 */
[----:B------:R-:W-:Y:S02]  /*9a50*/  IADD3 R15, R15, R17, RZ ;  /* 0x000000110f0f7210 */ /* 0x000fe40007ffe0ff */
[----:B------:R-:W-:Y:S01]  /*9a60*/  FFMA.FTZ R16, R3, R20, -R16 ;  /* 0x0000001403107223 */ /* 0x000fe20000010810 */
[----:B------:R-:W-:Y:S01]  /*9a70*/  LEA R12, P0, R14, UR6, 0x2 ;  /* 0x000000060e0c7c11 */ /* 0x000fe2000f8010ff */
[----:B------:R-:W-:Y:S02]  /*9a80*/  FFMA.FTZ R17, R6, R21, -R13 ;  /* 0x0000001506117223 */ /* 0x000fe4000001080d */
[----:B------:R-:W-:Y:S01]  /*9a90*/  FMUL.FTZ R16, R16, UR26 ;  /* 0x0000001a10107c20 */ /* 0x000fe20008410000 */
[----:B------:R-:W-:Y:S01]  /*9aa0*/  LEA.HI.X R13, R14, UR7, R15, 0x2, P0 ;  /* 0x000000070e0d7c11 */ /* 0x000fe200080f140f */
[----:B------:R-:W-:-:S05]  /*9ab0*/  FMUL.FTZ R17, R17, UR26 ;  /* 0x0000001a11117c20 */ /* 0x000fca0008410000 */
[----:B------:R0:W-:Y:S03]  /*9ac0*/  STG.E.64 desc[UR22][R12.64], R16 ;  /* 0x000000100c007986 */ /* 0x0001e6000c101b16 */
.L_x_2588:
[----:B------:R-:W-:Y:S05]  /*9ad0*/  BSYNC B0 ;  /* 0x0000000000007941 */ /* 0x000fea0003800000 */
.L_x_2587:
[----:B------:R-:W-:Y:S05]  /*9ae0*/  @!P5 BRA `(.L_x_2589) ;  /* 0x000000000048d947 */ /* 0x000fea0003800000 */
[----:B------:R-:W-:Y:S01]  /*9af0*/  FFMA.FTZ R4, R55, R3, R4 ;  /* 0x0000000337047223 */ /* 0x000fe20000010004 */
[----:B------:R-:W-:-:S03]  /*9b00*/  FFMA.FTZ R5, R54, R6, R5 ;  /* 0x0000000636057223 */ /* 0x000fc60000010005 */
[----:B0---4-:R-:W-:Y:S01]  /*9b10*/  FMUL.FTZ R12, R4, -1.4426950216293334961 ;  /* 0xbfb8aa3b040c7820 */ /* 0x011fe20000410000 */
[----:B-12---:R-:W-:-:S05]  /*9b20*/  FMUL.FTZ R14, R5, -1.4426950216293334961 ;  /* 0xbfb8aa3b050e7820 */ /* 0x006fca0000410000 */
[----:B------:R-:W0:Y:S08]  /*9b30*/  MUFU.EX2 R12, R12 ;  /* 0x0000000c000c7308 */ /* 0x000e300000000800 */
[----:B------:R-:W1:Y:S01]  /*9b40*/  MUFU.EX2 R14, R14 ;  /* 0x0000000e000e7308 */ /* 0x000e620000000800 */
[----:B0-----:R-:W-:-:S07]  /*9b50*/  FADD.FTZ R13, R12, 1 ;  /* 0x3f8000000c0d7421 */ /* 0x001fce0000010000 */
[----:B------:R-:W0:Y:S01]  /*9b60*/  MUFU.RCP R13, R13 ;  /* 0x0000000d000d7308 */ /* 0x000e220000001000 */
[----:B-1----:R-:W-:-:S07]  /*9b70*/  FADD.FTZ R15, R14, 1 ;  /* 0x3f8000000e0f7421 */ /* 0x002fce0000010000 */
[----:B---3--:R-:W1:Y:S01]  /*9b80*/  MUFU.RCP R16, R15 ;  /* 0x0000000f00107308 */ /* 0x008e620000001000 */
        /* <DEDUP_REMOVED lines=8> */
.L_x_2589:
[----:B------:R-:W-:Y:S04]  /*9c10*/  BSSY B0, `(.L_x_2590) ;  /* 0x0000014000007945 */ /* 0x000fe80003800000 */
[----:B------:R-:W-:Y:S05]  /*9c20*/  @P4 BRA `(.L_x_2591) ;  /* 0x0000000000484947 */ /* 0x000fea0003800000 */
[----:B------:R-:W-:Y:S01]  /*9c30*/  ULDC.64 UR6, c[0x0][0x288] ;  /* 0x0000a20000067ab9 */ /* 0x000fe20000000a00 */
[----:B------:R-:W-:Y:S01]  /*9c40*/  MOV R9, R11 ;  /* 0x0000000b00097202 */ /* 0x000fe20000000f00 */
[----:B------:R-:W-:Y:S01]  /*9c50*/  IMAD R10, R34, UR6, RZ ;  /* 0x00000006220a7c24 */ /* 0x000fe2000f8e02ff */
        /* <DEDUP_REMOVED lines=15> */
.L_x_2591:
[----:B------:R-:W-:Y:S05]  /*9d50*/  BSYNC B0 ;  /* 0x0000000000007941 */ /* 0x000fea0003800000 */
.L_x_2590:
        /* <DEDUP_REMOVED lines=9> */
.L_x_2509:
        /* <DEDUP_REMOVED lines=19> */
.L_x_2594:
[----:B------:R-:W-:Y:S05]  /*9f20*/  BSYNC B0 ;  /* 0x0000000000007941 */ /* 0x000fea0003800000 */
.L_x_2593:
        /* <DEDUP_REMOVED lines=11> */
.L_x_2596:
[----:B------:R-:W2:Y:S04]  /*9fe0*/  LDG.E.STRONG.GPU R5, desc[UR22][R2.64] ;  /* 0x0000001602057981 */ /* 0x000ea8000c1ef900 */
[----:B--2---:R-:W-:Y:S01]  /*9ff0*/  CCTL.IVALL ;  /* 0x00000000ff00798f */ /* 0x004fe20002000000 */
[----:B------:R-:W-:Y:S05]  /*a000*/  YIELD ;  /* 0x0000000000007946 */ /* 0x000fea0003800000 */
[----:B------:R-:W-:-:S13]  /*a010*/  ISETP.NE.AND P0, PT, R5, R4, PT ;  /* 0x000000040500720c */ /* 0x000fda0003f05270 */
[----:B------:R-:W-:Y:S05]  /*a020*/  @P0 BRA `(.L_x_2596) ;  /* 0xfffffffc00ec0947 */ /* 0x000fea000383ffff */
.L_x_2595:
        /* <DEDUP_REMOVED lines=19> */
[----:B---34-:R-:W1:Y:S01]  /*a160*/  LDC.64 R16, c[0x0][0x220] ;  /* 0x00008800ff107b82 */ /* 0x018e620000000a00 */
[----:B-----5:R-:W-:-:S02]  /*a170*/  SHF.L.U64.HI R31, R25, 0x2, R18 ;  /* 0x00000002191f7819 */ /* 0x020fc40000010212 */
[----:B------:R-:W-:-:S04]  /*a180*/  IADD3.X R5, RZ, R5, RZ, P0, !PT ;  /* 0x00000005ff057210 */ /* 0x000fc800007fe4ff */
[--C-:B------:R-:W-:Y:S02]  /*a190*/  SHF.R.S64 R27, R2, 0x1, R5.reuse ;  /* 0x00000001021b7819 */ /* 0x100fe40000001005 */
[----:B------:R-:W-:-:S04]  /*a1a0*/  SHF.R.S32.HI R2, RZ, 0x1, R5 ;  /* 0x00000001ff027819 */ /* 0x000fc80000011405 */
[----:B------:R-:W-:-:S07]  /*a1b0*/  SHF.L.U64.HI R29, R27, 0x2, R2 ;  /* 0x000000021b1d7819 */ /* 0x000fce0000010202 */
.L_x_2597:
        /* <DEDUP_REMOVED lines=25> */
.L_x_2598:
        /* <DEDUP_REMOVED lines=11> */
.L_x_5144:


//--------------------- .text._Z35group_norm_nhwc_bwd_one_pass_kernelI11Fp32IOBf16WLi512ELi84ELi672EEv26Group_norm_nhwc_bwd_params --------------------------
	.section	.text._Z35group_norm_nhwc_bwd_one_pass_kernelI11Fp32IOBf16WLi512ELi84ELi672EEv26Group_norm_nhwc_bwd_params,"ax",@progbits
	.align	128
        .global         _Z35group_norm_nhwc_bwd_one_pass_kernelI11Fp32IOBf16WLi512ELi84ELi672EEv26Group_norm_nhwc_bwd_params
        .type           _Z35group_norm_nhwc_bwd_one_pass_kernelI11Fp32IOBf16WLi512ELi84ELi672EEv26Group_norm_nhwc_bwd_params,@function
        .size           _Z35group_norm_nhwc_bwd_one_pass_kernelI11Fp32IOBf16WLi512ELi84ELi672EEv26Group_norm_nhwc_bwd_params,(.L_x_5145 - _Z35group_norm_nhwc_bwd_one_pass_kernelI11Fp32IOBf16WLi512ELi84ELi672EEv26Group_norm_nhwc_bwd_params)
        .other          _Z35group_norm_nhwc_bwd_one_pass_kernelI11Fp32IOBf16WLi512ELi84ELi672EEv26Group_norm_nhwc_bwd_params,@"STO_CUDA_ENTRY STV_DEFAULT"
_Z35group_norm_nhwc_bwd_one_pass_kernelI11Fp32IOBf16WLi512ELi84ELi672EEv26Group_norm_nhwc_bwd_params:
.text._Z35group_norm_nhwc_bwd_one_pass_kernelI11Fp32IOBf16WLi512ELi84ELi672EEv26Group_norm_nhwc_bwd_params:
        /* <DEDUP_REMOVED lines=63> */
.L_x_2746:
[----:B-12---:R-:W2:Y:S01]  /*03f0*/  LDL R6, [R1+0x214] ;  /* 0x0002140001067983 */ /* 0x006ea20000100800 */
        /* <DEDUP_REMOVED lines=8> */
[----:B------:R-:W-:Y:S01]  /*0480*/  ULDC.64 UR18, c[0x0][0x290] ;  /* 0x0000a40000127ab9 */ /* 0x000fe20000000a00 */
[----:B------:R-:W-:Y:S01]  /*0490*/  IADD3 R17, R2, 0x140, RZ ;  /* 0x0000014002117810 */ /* 0x000fe20007ffe0ff */
[----:B------:R-:W-:Y:S01]  /*04a0*/  UISETP.GE.AND UP5, UPT, UR15, URZ, UPT ;  /* 0x0000003f0f00728c */ /* 0x000fe2000bfa6270 */
[----:B------:R-:W-:Y:S01]  /*04b0*/  R2UR UR16, R3 ;  /* 0x00000000031072ca */ /* 0x000fe200000e0000 */
[----:B------:R-:W-:Y:S01]  /*04c0*/  UISETP.NE.AND UP0, UPT, UR14, URZ, UPT ;  /* 0x0000003f0e00728c */ /* 0x000fe2000bf05270 */
[----:B------:R-:W-:Y:S01]  /*04d0*/  ISETP.GE.U32.AND P3, PT, R17, UR18, PT ;  /* 0x0000001211007c0c */ /* 0x000fe2000bf66070 */
[----:B------:R-:W0:Y:S01]  /*04e0*/  @P1 LDC.64 R12, c[0x0][0x288] ;  /* 0x0000a200ff0c1b82 */ /* 0x000e220000000a00 */
[----:B---34-:R-:W-:-:S02]  /*04f0*/  SHF.R.S32.HI R11, RZ, 0x1f, R2 ;  /* 0x0000001fff0b7819 */ /* 0x018fc40000011402 */
[----:B-----5:R-:W-:Y:S02]  /*0500*/  IADD3 R28, R2, 0xd0, RZ ;  /* 0x000000d0021c7810 */ /* 0x020fe40007ffe0ff */
[----:B------:R-:W-:Y:S02]  /*0510*/  SHF.R.S32.HI R25, RZ, 0x1f, R17 ;  /* 0x0000001fff197819 */ /* 0x000fe40000011411 */
[----:B------:R-:W-:Y:S01]  /*0520*/  ISETP.GE.U32.AND P4, PT, R28, UR18, PT ;  /* 0x000000121c007c0c */ /* 0x000fe2000bf86070 */
[----:B------:R-:W1:Y:S01]  /*0530*/  @P1 LDC.64 R22, c[0x0][0x230] ;  /* 0x00008c00ff161b82 */ /* 0x000e620000000a00 */
[----:B------:R-:W-:Y:S01]  /*0540*/  SHF.R.S32.HI R10, RZ, 0x1f, R28 ;  /* 0x0000001fff0a7819 */ /* 0x000fe2000001141c */
[----:B------:R-:W3:Y:S01]  /*0550*/  I2F.RP R3, UR16 ;  /* 0x0000001000037d06 */ /* 0x000ee20008209400 */
[----:B------:R-:W-:Y:S02]  /*0560*/  IADD3 R24, R2, 0xc0, RZ ;  /* 0x000000c002187810 */ /* 0x000fe40007ffe0ff */
[----:B------:R-:W-:-:S02]  /*0570*/  ISETP.GE.AND.EX P4, PT, R10, UR19, PT, P4 ;  /* 0x000000130a007c0c */ /* 0x000fc4000bf86340 */
[----:B------:R-:W-:Y:S01]  /*0580*/  SHF.R.S32.HI R29, RZ, 0x1f, R24 ;  /* 0x0000001fff1d7819 */ /* 0x000fe20000011418 */
[----:B------:R-:W4:Y:S01]  /*0590*/  @P1 LDC.64 R26, c[0x0][0x228] ;  /* 0x00008a00ff1a1b82 */ /* 0x000f220000000a00 */
[----:B------:R-:W-:Y:S02]  /*05a0*/  ISETP.GT.U32.OR P4, PT, R0, 0x29f, P4 ;  /* 0x0000029f0000780c */ /* 0x000fe40002784470 */
[----:B------:R-:W-:Y:S01]  /*05b0*/  ISETP.GE.U32.AND P2, PT, R24, UR18, PT ;  /* 0x0000001218007c0c */ /* 0x000fe2000bf46070 */
[----:B------:R1:W-:Y:S03]  /*05c0*/  STL.64 [R1+0x2e8], R28 ;  /* 0x0002e81c01007387 */ /* 0x0003e60000100a00 */
[----:B------:R-:W-:Y:S01]  /*05d0*/  ISETP.GE.AND.EX P2, PT, R29, UR19, PT, P2 ;  /* 0x000000131d007c0c */ /* 0x000fe2000bf46320 */
[----:B---3--:R-:W3:Y:S03]  /*05e0*/  MUFU.RCP R3, R3 ;  /* 0x0000000300037308 */ /* 0x008ee60000001000 */
[----:B------:R-:W-:-:S13]  /*05f0*/  ISETP.GT.U32.OR P2, PT, R0, 0x29f, P2 ;  /* 0x0000029f0000780c */ /* 0x000fda0001744470 */
[----:B------:R-:W4:Y:S01]  /*0600*/  @!P2 LDC.64 R20, c[0x0][0x288] ;  /* 0x0000a200ff14ab82 */ /* 0x000f220000000a00 */
[----:B---3--:R-:W-:Y:S02]  /*0610*/  IADD3 R4, R3, 0xffffffe, RZ ;  /* 0x0ffffffe03047810 */ /* 0x008fe40007ffe0ff */
[----:B------:R-:W-:-:S04]  /*0620*/  SHF.R.S32.HI R3, RZ, 0x1f, R17 ;  /* 0x0000001fff037819 */ /* 0x000fc80000011411 */
[----:B------:R-:W3:Y:S01]  /*0630*/  F2I.FTZ.U32.TRUNC.NTZ R4, R4 ;  /* 0x0000000400047305 */ /* 0x000ee2000021f000 */
[----:B------:R-:W-:Y:S01]  /*0640*/  ISETP.GE.AND.EX P3, PT, R3, UR19, PT, P3 ;  /* 0x0000001303007c0c */ /* 0x000fe2000bf66330 */
[----:B------:R-:W4:Y:S03]  /*0650*/  @!P2 LDC.64 R18, c[0x0][0x230] ;  /* 0x00008c00ff12ab82 */ /* 0x000f260000000a00 */
[----:B------:R-:W-:Y:S02]  /*0660*/  ISETP.GT.U32.OR P3, PT, R0, 0x29f, P3 ;  /* 0x0000029f0000780c */ /* 0x000fe40001f64470 */
[----:B---3--:R-:W-:-:S11]  /*0670*/  R2UR UR7, R4 ;  /* 0x00000000040772ca */ /* 0x008fd600000e0000 */
[----:B------:R-:W3:Y:S08]  /*0680*/  @!P3 LDC.64 R8, c[0x0][0x288] ;  /* 0x0000a200ff08bb82 */ /* 0x000ef00000000a00 */
[----:B------:R-:W4:Y:S01]  /*0690*/  @!P3 LDC.64 R14, c[0x0][0x228] ;  /* 0x00008a00ff0ebb82 */ /* 0x000f220000000a00 */
[----:B------:R-:W-:-:S04]  /*06a0*/  UIADD3 UR5, URZ, -UR7, URZ ;  /* 0x800000073f057290 */ /* 0x000fc8000fffe03f */
[----:B------:R-:W-:-:S04]  /*06b0*/  UIMAD UR5, UR5, UR16, URZ ;  /* 0x00000010050572a4 */ /* 0x000fc8000f8e023f */
[----:B------:R-:W-:-:S04]  /*06c0*/  UIMAD.WIDE.U32 UR6, UR7, UR5, UR6 ;  /* 0x00000005070672a5 */ /* 0x000fc8000f8e0006 */
[----:B------:R-:W-:Y:S01]  /*06d0*/  UIMAD.WIDE.U32 UR6, UR7, UR13, URZ ;  /* 0x0000000d070672a5 */ /* 0x000fe2000f8e003f */
[----:B---3--:R-:W-:-:S03]  /*06e0*/  @!P3 IMAD R25, R25, R8, RZ ;  /* 0x000000081919b224 */ /* 0x008fc600078e02ff */
[----:B------:R-:W-:Y:S01]  /*06f0*/  UIADD3 UR5, -UR7, URZ, URZ ;  /* 0x0000003f07057290 */ /* 0x000fe2000fffe13f */
[----:B------:R-:W-:-:S03]  /*0700*/  @!P3 IMAD R25, R17, R9, R25 ;  /* 0x000000091119b224 */ /* 0x000fc600078e0219 */
[----:B------:R-:W-:Y:S02]  /*0710*/  UIMAD UR5, UR16, UR5, UR13 ;  /* 0x00000005100572a4 */ /* 0x000fe4000f8e020d */
[----:B------:R-:W-:Y:S02]  /*0720*/  ULOP3.LUT UR13, URZ, UR14, URZ, 0x33, !UPT ;  /* 0x0000000e3f0d7292 */ /* 0x000fe4000f8e333f */
[----:B------:R-:W-:Y:S01]  /*0730*/  UISETP.GT.U32.AND UP2, UPT, UR16, UR5, UPT ;  /* 0x000000051000728c */ /* 0x000fe2000bf44070 */
[----:B------:R-:W-:-:S10]  /*0740*/  ULDC.64 UR14, c[0x0][0x298] ;  /* 0x0000a600000e7ab9 */ /* 0x000fd40000000a00 */
[----:B------:R-:W-:Y:S02]  /*0750*/  @!UP2 UIADD3 UR5, UR5, -UR16, URZ ;  /* 0x800000100505a290 */ /* 0x000fe4000fffe03f */
[----:B------:R-:W-:Y:S02]  /*0760*/  @!UP2 UIADD3 UR7, UR7, 0x1, URZ ;  /* 0x000000010707a890 */ /* 0x000fe4000fffe03f */
[----:B------:R-:W-:Y:S02]  /*0770*/  UIADD3 UR6, UR5, -UR16, URZ ;  /* 0x8000001005067290 */ /* 0x000fe4000fffe03f */
[----:B------:R-:W-:Y:S02]  /*0780*/  UISETP.GE.U32.AND UP1, UPT, UR5, UR16, UPT ;  /* 0x000000100500728c */ /* 0x000fe4000bf26070 */
[----:B------:R-:W-:-:S04]  /*0790*/  UISETP.GT.U32.AND UP3, UPT, UR16, UR5, UPT ;  /* 0x000000051000728c */ /* 0x000fc8000bf64070 */
[----:B------:R-:W-:-:S04]  /*07a0*/  USEL UR5, UR6, UR5, !UP3 ;  /* 0x0000000506057287 */ /* 0x000fc8000d800000 */
[----:B------:R-:W-:Y:S02]  /*07b0*/  @!UP4 UIADD3 UR5, -UR5, URZ, URZ ;  /* 0x0000003f0505c290 */ /* 0x000fe4000fffe13f */
[----:B------:R-:W-:Y:S02]  /*07c0*/  @UP1 UIADD3 UR7, UR7, 0x1, URZ ;  /* 0x0000000107071890 */ /* 0x000fe4000fffe03f */
[----:B------:R-:W-:Y:S02]  /*07d0*/  USEL UR16, UR13, UR5, !UP0 ;  /* 0x000000050d107287 */ /* 0x000fe4000c000000 */
[----:B------:R-:W-:Y:S02]  /*07e0*/  @!UP5 UIADD3 UR7, -UR7, URZ, URZ ;  /* 0x0000003f0707d290 */ /* 0x000fe4000fffe13f */
[----:B------:R-:W-:Y:S02]  /*07f0*/  UIMAD UR17, UR16, 0x54, URZ ;  /* 0x00000054101178a4 */ /* 0x000fe4000f8e023f */
[----:B------:R-:W-:-:S04]  /*0800*/  USEL UR7, UR13, UR7, !UP0 ;  /* 0x000000070d077287 */ /* 0x000fc8000c000000 */
[----:B------:R-:W-:Y:S01]  /*0810*/  MOV R4, UR17 ;  /* 0x0000001100047c02 */ /* 0x000fe20008000f00 */
[----:B------:R-:W-:-:S04]  /*0820*/  USHF.R.S32.HI UR5, URZ, 0x1f, UR7 ;  /* 0x0000001f3f057899 */ /* 0x000fc80008011407 */
[----:B------:R-:W-:-:S04]  /*0830*/  UIMAD UR5, UR5, UR14, URZ ;  /* 0x0000000e050572a4 */ /* 0x000fc8000f8e023f */
[----:B------:R-:W-:Y:S01]  /*0840*/  UIMAD UR5, UR7, UR15, UR5 ;  /* 0x0000000f070572a4 */ /* 0x000fe2000f8e0205 */
[----:B--2---:R-:W-:Y:S02]  /*0850*/  SHF.R.S32.HI R3, RZ, 0x1f, R6 ;  /* 0x0000001fff037819 */ /* 0x004fe40000011406 */
[----:B------:R-:W-:-:S04]  /*0860*/  IADD3 R6, P0, R6, UR17, RZ ;  /* 0x0000001106067c10 */ /* 0x000fc8000ff1e0ff */
[----:B------:R-:W-:Y:S02]  /*0870*/  LEA.HI.X.SX32 R7, R4, R3, 0x1, P0 ;  /* 0x0000000304077211 */ /* 0x000fe400000f0eff */
[----:B------:R-:W-:-:S05]  /*0880*/  MOV R3, UR14 ;  /* 0x0000000e00037c02 */ /* 0x000fca0008000f00 */
[----:B------:R-:W-:Y:S01]  /*0890*/  IMAD.WIDE.U32 R6, R3, UR7, R6 ;  /* 0x0000000703067c25 */ /* 0x000fe2000f8e0006 */
[----:B------:R-:W-:-:S03]  /*08a0*/  ULDC.64 UR6, c[0x0][0x248] ;  /* 0x0000920000067ab9 */ /* 0x000fc60000000a00 */
[----:B0-----:R-:W-:Y:S01]  /*08b0*/  @P1 IMAD R3, R11, R12, RZ ;  /* 0x0000000c0b031224 */ /* 0x001fe200078e02ff */
[----:B------:R-:W-:Y:S01]  /*08c0*/  IADD3 R5, R7, UR5, RZ ;  /* 0x0000000507057c10 */ /* 0x000fe2000fffe0ff */
[----:B------:R-:W0:Y:S01]  /*08d0*/  @!P3 LDC.64 R10, c[0x0][0x230] ;  /* 0x00008c00ff0abb82 */ /* 0x000e220000000a00 */
[----:B------:R-:W-:Y:S01]  /*08e0*/  @P1 MOV R4, R6 ;  /* 0x0000000600041202 */ /* 0x000fe20000000f00 */
[----:B------:R-:W-:-:S04]  /*08f0*/  @P1 IMAD R3, R2, R13, R3 ;  /* 0x0000000d02031224 */ /* 0x000fc800078e0203 */
[----:B------:R-:W-:-:S05]  /*0900*/  @P1 IMAD.WIDE.U32 R12, R2, R12, R4 ;  /* 0x0000000c020c1225 */ /* 0x000fca00078e0004 */
[----:B------:R-:W-:Y:S02]  /*0910*/  @P1 IADD3 R3, R13, R3, RZ ;  /* 0x000000030d031210 */ /* 0x000fe40007ffe0ff */
[C---:B------:R-:W-:Y:S02]  /*0920*/  @P1 SHF.L.U32 R16, R12.reuse, 0x2, RZ ;  /* 0x000000020c101819 */ /* 0x040fe400000006ff */
[----:B------:R-:W-:Y:S02]  /*0930*/  @P1 SHF.L.U64.HI R3, R12, 0x2, R3 ;  /* 0x000000020c031819 */ /* 0x000fe40000010203 */
[----:B------:R-:W-:Y:S02]  /*0940*/  @!P3 MOV R12, R6 ;  /* 0x00000006000cb202 */ /* 0x000fe40000000f00 */
[----:B------:R-:W-:Y:S02]  /*0950*/  @!P3 MOV R13, R5 ;  /* 0x00000005000db202 */ /* 0x000fe40000000f00 */
[----:B-1----:R-:W-:Y:S01]  /*0960*/  @P1 IADD3 R28, P0, R16, R22, RZ ;  /* 0x00000016101c1210 */ /* 0x002fe20007f1e0ff */
[----:B------:R-:W-:-:S03]  /*0970*/  @!P3 IMAD.WIDE.U32 R8, R17, R8, R12 ;  /* 0x000000081108b225 */ /* 0x000fc600078e000c */
[----:B------:R-:W-:Y:S01]  /*0980*/  @P1 IADD3.X R29, R3, R23, RZ, P0, !PT ;  /* 0x00000017031d1210 */ /* 0x000fe200007fe4ff */
[----:B------:R-:W1:Y:S01]  /*0990*/  @!P4 LDC.64 R12, c[0x0][0x288] ;  /* 0x0000a200ff0ccb82 */ /* 0x000e620000000a00 */
[----:B------:R-:W-:Y:S02]  /*09a0*/  @!P3 IADD3 R25, R9, R25, RZ ;  /* 0x000000190919b210 */ /* 0x000fe40007ffe0ff */
[----:B------:R-:W-:-:S04]  /*09b0*/  @!P3 SHF.L.U32 R9, R8, 0x2, RZ ;  /* 0x000000020809b819 */ /* 0x000fc800000006ff */
[----:B----4-:R-:W-:Y:S01]  /*09c0*/  @!P3 IADD3 R14, P6, R9, R14, RZ ;  /* 0x0000000e090eb210 */ /* 0x010fe20007fde0ff */
[----:B-1----:R1:W-:Y:S04]  /*09d0*/  STL.64 [R1+0x2e0], R12 ;  /* 0x0002e00c01007387 */ /* 0x0023e80000100a00 */
[----:B------:R2:W-:Y:S01]  /*09e0*/  @P1 STL.64 [R1+0xa8], R28 ;  /* 0x0000a81c01001387 */ /* 0x0005e20000100a00 */
[----:B-1----:R-:W-:Y:S02]  /*09f0*/  @P1 IADD3 R12, P5, R16, R26, RZ ;  /* 0x0000001a100c1210 */ /* 0x002fe40007fbe0ff */
[----:B------:R-:W1:Y:S02]  /*0a00*/  @!P2 LDC.64 R16, c[0x0][0x228] ;  /* 0x00008a00ff10ab82 */ /* 0x000e640000000a00 */
[----:B------:R-:W-:Y:S01]  /*0a10*/  @P1 IADD3.X R13, R3, R27, RZ, P5, !PT ;  /* 0x0000001b030d1210 */ /* 0x000fe20002ffe4ff */
[----:B--2---:R-:W2:Y:S01]  /*0a20*/  LDL.LU.64 R28, [R1+0x2e8] ;  /* 0x0002e800011c7983 */ /* 0x004ea20000300a00 */
[----:B------:R-:W-:-:S02]  /*0a30*/  @!P3 SHF.L.U64.HI R3, R8, 0x2, R25 ;  /* 0x000000020803b819 */ /* 0x000fc40000010219 */
[----:B0-----:R-:W-:Y:S01]  /*0a40*/  @!P3 IADD3 R10, P5, R9, R10, RZ ;  /* 0x0000000a090ab210 */ /* 0x001fe20007fbe0ff */
[----:B------:R0:W-:Y:S01]  /*0a50*/  @P1 STL.64 [R1+0x88], R12 ;  /* 0x0000880c01001387 */ /* 0x0001e20000100a00 */
[C---:B------:R-:W-:Y:S02]  /*0a60*/  @!P3 IADD3.X R15, R3.reuse, R15, RZ, P6, !PT ;  /* 0x0000000f030fb210 */ /* 0x040fe400037fe4ff */
[----:B------:R-:W-:Y:S01]  /*0a70*/  @!P3 IADD3.X R11, R3, R11, RZ, P5, !PT ;  /* 0x0000000b030bb210 */ /* 0x000fe20002ffe4ff */
[----:B0-----:R-:W3:Y:S04]  /*0a80*/  LDL.LU.64 R12, [R1+0x2e0] ;  /* 0x0002e000010c7983 */ /* 0x001ee80000300a00 */
[----:B------:R0:W-:Y:S02]  /*0a90*/  STL.64 [R1+0x2d8], R14 ;  /* 0x0002d80e01007387 */ /* 0x0001e40000100a00 */
[----:B0-----:R-:W-:-:S06]  /*0aa0*/  CS2R R14, SRZ ;  /* 0x00000000000e7805 */ /* 0x001fcc000001ff00 */
[----:B------:R-:W4:Y:S01]  /*0ab0*/  @!P3 LDG.E.64 R14, desc[UR22][R10.64] ;  /* 0x000000160a0eb981 */ /* 0x000f22000c1e1b00 */
[----:B------:R-:W-:Y:S02]  /*0ac0*/  @!P2 MOV R22, R6 ;  /* 0x000000060016a202 */ /* 0x000fe40000000f00 */
[-C--:B------:R-:W-:Y:S02]  /*0ad0*/  @!P2 MOV R23, R5.reuse ;  /* 0x000000050017a202 */ /* 0x080fe40000000f00 */
[----:B------:R-:W-:Y:S01]  /*0ae0*/  @!P4 MOV R9, R5 ;  /* 0x000000050009c202 */ /* 0x000fe20000000f00 */
[----:B--2---:R-:W-:Y:S01]  /*0af0*/  @!P2 IMAD R29, R29, R20, RZ ;  /* 0x000000141d1da224 */ /* 0x004fe200078e02ff */
[----:B----4-:R0:W-:Y:S04]  /*0b00*/  STL.64 [R1+0x1b0], R14 ;  /* 0x0001b00e01007387 */ /* 0x0101e80000100a00 */
[----:B0-----:R-:W2:Y:S01]  /*0b10*/  LDL.LU.64 R14, [R1+0x2d8] ;  /* 0x0002d800010e7983 */ /* 0x001ea20000300a00 */
[----:B------:R-:W-:-:S02]  /*0b20*/  @!P2 IMAD R8, R24, R21, R29 ;  /* 0x000000151808a224 */ /* 0x000fc400078e021d */
[----:B------:R-:W-:Y:S01]  /*0b30*/  @!P2 IMAD.WIDE.U32 R20, R24, R20, R22 ;  /* 0x000000141814a225 */ /* 0x000fe200078e0016 */
[----:B------:R-:W-:-:S04]  /*0b40*/  SHF.R.S32.HI R26, RZ, 0x1f, R28 ;  /* 0x0000001fff1a7819 */ /* 0x000fc8000001141c */
[----:B------:R-:W-:Y:S02]  /*0b50*/  @!P2 IADD3 R8, R21, R8, RZ ;  /* 0x000000081508a210 */ /* 0x000fe40007ffe0ff */
[C---:B------:R-:W-:Y:S02]  /*0b60*/  @!P2 SHF.L.U32 R3, R20.reuse, 0x2, RZ ;  /* 0x000000021403a819 */ /* 0x040fe400000006ff */
[----:B------:R-:W-:Y:S01]  /*0b70*/  @!P2 SHF.L.U64.HI R21, R20, 0x2, R8 ;  /* 0x000000021415a819 */ /* 0x000fe20000010208 */
[----:B---3--:R-:W-:Y:S01]  /*0b80*/  @!P4 IMAD R8, R26, R12, RZ ;  /* 0x0000000c1a08c224 */ /* 0x008fe200078e02ff */
[C---:B------:R-:W-:Y:S01]  /*0b90*/  @!P2 IADD3 R18, P5, R3.reuse, R18, RZ ;  /* 0x000000120312a210 */ /* 0x040fe20007fbe0ff */
[----:B------:R-:W0:Y:S01]  /*0ba0*/  @!P4 LDC.64 R26, c[0x0][0x230] ;  /* 0x00008c00ff1acb82 */ /* 0x000e220000000a00 */
[----:B-1----:R-:W-:Y:S01]  /*0bb0*/  @!P2 IADD3 R16, P6, R3, R16, RZ ;  /* 0x000000100310a210 */ /* 0x002fe20007fde0ff */
[----:B------:R-:W-:Y:S01]  /*0bc0*/  @!P4 IMAD R3, R28, R13, R8 ;  /* 0x0000000d1c03c224 */ /* 0x000fe200078e0208 */
[----:B------:R-:W-:-:S05]  /*0bd0*/  @!P4 MOV R8, R6 ;  /* 0x000000060008c202 */ /* 0x000fca0000000f00 */
[----:B------:R-:W-:Y:S01]  /*0be0*/  @!P4 IMAD.WIDE.U32 R28, R28, R12, R8 ;  /* 0x0000000c1c1cc225 */ /* 0x000fe200078e0008 */
[----:B------:R-:W-:Y:S01]  /*0bf0*/  @!P2 IADD3.X R19, R21, R19, RZ, P5, !PT ;  /* 0x000000131513a210 */ /* 0x000fe20002ffe4ff */
[----:B------:R-:W1:Y:S03]  /*0c00*/  @!P4 LDC.64 R12, c[0x0][0x228] ;  /* 0x00008a00ff0ccb82 */ /* 0x000e660000000a00 */
[----:B------:R-:W-:Y:S02]  /*0c10*/  @!P4 IADD3 R3, R29, R3, RZ ;  /* 0x000000031d03c210 */ /* 0x000fe40007ffe0ff */
[----:B------:R-:W-:Y:S02]  /*0c20*/  @!P2 IADD3.X R17, R21, R17, RZ, P6, !PT ;  /* 0x000000111511a210 */ /* 0x000fe400037fe4ff */
[C---:B------:R-:W-:Y:S02]  /*0c30*/  @!P4 SHF.L.U32 R21, R28.reuse, 0x2, RZ ;  /* 0x000000021c15c819 */ /* 0x040fe400000006ff */
[----:B------:R-:W-:-:S02]  /*0c40*/  @!P4 SHF.L.U64.HI R3, R28, 0x2, R3 ;  /* 0x000000021c03c819 */ /* 0x000fc40000010203 */
        /* <DEDUP_REMOVED lines=25> */
[----:B------:R-:W-:-:S13]  /*0de0*/  ISETP.GT.U32.OR P0, PT, R0, 0x29f, P0 ;  /* 0x0000029f0000780c */ /* 0x000fda0000704470 */
[----:B------:R-:W0:Y:S01]  /*0df0*/  @!P0 LDC.64 R8, c[0x0][0x288] ;  /* 0x0000a200ff088b82 */ /* 0x000e220000000a00 */
[----:B------:R-:W-:-:S07]  /*0e00*/  IADD3 R23, R2, 0x100, RZ ;  /* 0x0000010002177810 */ /* 0x000fce0007ffe0ff */
[----:B------:R-:W1:Y:S01]  /*0e10*/  @!P0 LDC.64 R14, c[0x0][0x230] ;  /* 0x00008c00ff0e8b82 */ /* 0x000e620000000a00 */
[----:B--2---:R-:W2:Y:S01]  /*0e20*/  @!P4 LDG.E.64 R12, desc[UR22][R26.64] ;  /* 0x000000161a0cc981 */ /* 0x004ea2000c1e1b00 */
[----:B0-----:R-:W-:Y:S01]  /*0e30*/  @!P0 IMAD R22, R22, R8, RZ ;  /* 0x0000000816168224 */ /* 0x001fe200078e02ff */
[----:B------:R-:W-:Y:S02]  /*0e40*/  ISETP.GE.U32.AND P3, PT, R23, UR18, PT ;  /* 0x0000001217007c0c */ /* 0x000fe4000bf66070 */
[----:B------:R-:W-:Y:S01]  /*0e50*/  SHF.R.S32.HI R10, RZ, 0x1f, R23 ;  /* 0x0000001fff0a7819 */ /* 0x000fe20000011417 */
[----:B------:R-:W-:Y:S02]  /*0e60*/  @!P0 IMAD R3, R25, R9, R22 ;  /* 0x0000000919038224 */ /* 0x000fe400078e0216 */
[----:B------:R-:W0:Y:S01]  /*0e70*/  @!P0 LDC.64 R22, c[0x0][0x228] ;  /* 0x00008a00ff168b82 */ /* 0x000e220000000a00 */
[----:B------:R-:W-:Y:S02]  /*0e80*/  ISETP.GE.AND.EX P3, PT, R10, UR19, PT, P3 ;  /* 0x000000130a007c0c */ /* 0x000fe4000bf66330 */
[----:B------:R-:W-:-:S02]  /*0e90*/  @!P0 MOV R10, R6 ;  /* 0x00000006000a8202 */ /* 0x000fc40000000f00 */
[----:B------:R-:W-:-:S03]  /*0ea0*/  @!P0 MOV R11, R5 ;  /* 0x00000005000b8202 */ /* 0x000fc60000000f00 */
[----:B------:R-:W-:-:S05]  /*0eb0*/  @!P0 IMAD.WIDE.U32 R8, R25, R8, R10 ;  /* 0x0000000819088225 */ /* 0x000fca00078e000a */
[----:B------:R-:W-:Y:S02]  /*0ec0*/  @!P0 IADD3 R3, R9, R3, RZ ;  /* 0x0000000309038210 */ /* 0x000fe40007ffe0ff */
[C---:B------:R-:W-:Y:S02]  /*0ed0*/  @!P0 SHF.L.U32 R17, R8.reuse, 0x2, RZ ;  /* 0x0000000208118819 */ /* 0x040fe400000006ff */
[----:B------:R-:W-:Y:S02]  /*0ee0*/  @!P0 SHF.L.U64.HI R3, R8, 0x2, R3 ;  /* 0x0000000208038819 */ /* 0x000fe40000010203 */
[----:B-1----:R-:W-:-:S04]  /*0ef0*/  @!P0 IADD3 R14, P6, R17, R14, RZ ;  /* 0x0000000e110e8210 */ /* 0x002fc80007fde0ff */
[----:B------:R-:W-:Y:S02]  /*0f00*/  @!P0 IADD3.X R15, R3, R15, RZ, P6, !PT ;  /* 0x0000000f030f8210 */ /* 0x000fe400037fe4ff */
[----:B0-----:R-:W-:-:S04]  /*0f10*/  @!P0 IADD3 R22, P6, R17, R22, RZ ;  /* 0x0000001611168210 */ /* 0x001fc80007fde0ff */
[----:B------:R-:W-:Y:S01]  /*0f20*/  @!P0 IADD3.X R23, R3, R23, RZ, P6, !PT ;  /* 0x0000001703178210 */ /* 0x000fe200037fe4ff */
[----:B------:R-:W-:Y:S04]  /*0f30*/  STL [R1+0x2c0], R15 ;  /* 0x0002c00f01007387 */ /* 0x000fe80000100800 */
[----:B------:R-:W-:Y:S04]  /*0f40*/  STL.64 [R1+0x2b8], R22 ;  /* 0x0002b81601007387 */ /* 0x000fe80000100a00 */
[----:B--2---:R0:W-:Y:S04]  /*0f50*/  STL.64 [R1+0xc8], R12 ;  /* 0x0000c80c01007387 */ /* 0x0041e80000100a00 */
[----:B0-----:R-:W2:Y:S01]  /*0f60*/  LDL.LU.64 R12, [R1+0x2c8] ;  /* 0x0002c800010c7983 */ /* 0x001ea20000300a00 */
[----:B------:R-:W-:Y:S01]  /*0f70*/  HFMA2.MMA R23, -RZ, RZ, 0, 0 ;  /* 0x00000000ff177435 */ /* 0x000fe200000001ff */
[----:B------:R-:W-:-:S04]  /*0f80*/  MOV R15, RZ ;  /* 0x000000ff000f7202 */ /* 0x000fc80000000f00 */
[----:B------:R-:W-:-:S05]  /*0f90*/  MOV R26, R15 ;  /* 0x0000000f001a7202 */ /* 0x000fca0000000f00 */
[----:B------:R-:W-:Y:S01]  /*0fa0*/  MOV R27, R23 ;  /* 0x00000017001b7202 */ /* 0x000fe20000000f00 */
[----:B------:R-:W-:Y:S04]  /*0fb0*/  STL [R1+0xfc], R23 ;  /* 0x0000fc1701007387 */ /* 0x000fe80000100800 */
[----:B------:R0:W-:Y:S04]  /*0fc0*/  STL [R1+0xf8], R15 ;  /* 0x0000f80f01007387 */ /* 0x0001e80000100800 */
[----:B0-----:R-:W3:Y:S01]  /*0fd0*/  LDL.LU R15, [R1+0x2c0] ;  /* 0x0002c000010f7983 */ /* 0x001ee20000300800 */
[----:B------:R-:W-:-:S04]  /*0fe0*/  IADD3 R20, R2, 0xf0, RZ ;  /* 0x000000f002147810 */ /* 0x000fc80007ffe0ff */
[----:B------:R-:W-:Y:S02]  /*0ff0*/  ISETP.GE.U32.AND P5, PT, R20, UR18, PT ;  /* 0x0000001214007c0c */ /* 0x000fe4000bfa6070 */
[----:B------:R-:W-:-:S04]  /*1000*/  SHF.R.S32.HI R24, RZ, 0x1f, R20 ;  /* 0x0000001fff187819 */ /* 0x000fc80000011414 */
[----:B------:R-:W-:-:S04]  /*1010*/  ISETP.GE.AND.EX P5, PT, R24, UR19, PT, P5 ;  /* 0x0000001318007c0c */ /* 0x000fc8000bfa6350 */
[C---:B------:R-:W-:Y:S02]  /*1020*/  ISETP.GT.U32.OR P5, PT, R0.reuse, 0x29f, P5 ;  /* 0x0000029f0000780c */ /* 0x040fe40002fa4470 */
[----:B------:R-:W-:-:S11]  /*1030*/  ISETP.GT.U32.OR P3, PT, R0, 0x29f, P3 ;  /* 0x0000029f0000780c */ /* 0x000fd60001f64470 */
[----:B------:R-:W0:Y:S08]  /*1040*/  @!P5 LDC.64 R28, c[0x0][0x288] ;  /* 0x0000a200ff1cdb82 */ /* 0x000e300000000a00 */
[----:B------:R-:W1:Y:S01]  /*1050*/  @!P3 LDC.64 R10, c[0x0][0x288] ;  /* 0x0000a200ff0abb82 */ /* 0x000e620000000a00 */
[----:B--2---:R2:W4:Y:S01]  /*1060*/  @!P4 LDG.E.64 R26, desc[UR22][R12.64] ;  /* 0x000000160c1ac981 */ /* 0x004522000c1e1b00 */
[----:B0-----:R-:W-:Y:S01]  /*1070*/  @!P5 IMAD R16, R24, R28, RZ ;  /* 0x0000001c1810d224 */ /* 0x001fe200078e02ff */
[----:B------:R-:W-:-:S05]  /*1080*/  @!P5 MOV R8, R6 ;  /* 0x000000060008d202 */ /* 0x000fca0000000f00 */
[----:B------:R-:W0:Y:S01]  /*1090*/  @!P5 LDC.64 R18, c[0x0][0x230] ;  /* 0x00008c00ff12db82 */ /* 0x000e220000000a00 */
[----:B------:R-:W-:Y:S01]  /*10a0*/  @!P5 MOV R9, R5 ;  /* 0x000000050009d202 */ /* 0x000fe20000000f00 */
[----:B------:R-:W-:Y:S01]  /*10b0*/  @!P5 IMAD R16, R20, R29, R16 ;  /* 0x0000001d1410d224 */ /* 0x000fe200078e0210 */
[----:B------:R-:W-:Y:S01]  /*10c0*/  IADD3 R21, R2, 0x100, RZ ;  /* 0x0000010002157810 */ /* 0x000fe20007ffe0ff */
[----:B------:R-:W-:-:S03]  /*10d0*/  @!P5 IMAD.WIDE.U32 R28, R20, R28, R8 ;  /* 0x0000001c141cd225 */ /* 0x000fc600078e0008 */
[----:B------:R-:W-:Y:S01]  /*10e0*/  SHF.R.S32.HI R21, RZ, 0x1f, R21 ;  /* 0x0000001fff157819 */ /* 0x000fe20000011415 */
[----:B------:R-:W2:Y:S01]  /*10f0*/  @!P5 LDC.64 R24, c[0x0][0x228] ;  /* 0x00008a00ff18db82 */ /* 0x000ea20000000a00 */
[----:B------:R-:W-:Y:S02]  /*1100*/  ISETP.GT.U32.OR P2, PT, R0, 0x29f, P2 ;  /* 0x0000029f0000780c */ /* 0x000fe40001744470 */
[----:B------:R-:W-:Y:S01]  /*1110*/  @!P5 IADD3 R16, R29, R16, RZ ;  /* 0x000000101d10d210 */ /* 0x000fe20007ffe0ff */
[----:B-1----:R-:W-:Y:S01]  /*1120*/  @!P3 IMAD R29, R21, R10, RZ ;  /* 0x0000000a151db224 */ /* 0x002fe200078e02ff */
[----:B------:R-:W-:Y:S02]  /*1130*/  @!P5 SHF.L.U32 R3, R28, 0x2, RZ ;  /* 0x000000021c03d819 */ /* 0x000fe400000006ff */
[----:B------:R-:W-:Y:S02]  /*1140*/  IADD3 R21, R2, 0x100, RZ ;  /* 0x0000010002157810 */ /* 0x000fe40007ffe0ff */
[----:B------:R-:W-:-:S02]  /*1150*/  @!P5 SHF.L.U64.HI R28, R28, 0x2, R16 ;  /* 0x000000021c1cd819 */ /* 0x000fc40000010210 */
[----:B------:R-:W-:Y:S01]  /*1160*/  @!P3 MOV R8, R6 ;  /* 0x000000060008b202 */ /* 0x000fe20000000f00 */
[----:B------:R-:W1:Y:S01]  /*1170*/  @!P3 LDC.64 R16, c[0x0][0x230] ;  /* 0x00008c00ff10bb82 */ /* 0x000e620000000a00 */
[----:B------:R-:W-:Y:S01]  /*1180*/  @!P3 MOV R9, R5 ;  /* 0x000000050009b202 */ /* 0x000fe20000000f00 */
[C---:B------:R-:W-:Y:S02]  /*1190*/  @!P3 IMAD R29, R21.reuse, R11, R29 ;  /* 0x0000000b151db224 */ /* 0x040fe400078e021d */
[----:B------:R-:W-:-:S04]  /*11a0*/  @!P3 IMAD.WIDE.U32 R10, R21, R10, R8 ;  /* 0x0000000a150ab225 */ /* 0x000fc800078e0008 */
[----:B------:R-:W3:Y:S08]  /*11b0*/  @!P3 LDC.64 R20, c[0x0][0x228] ;  /* 0x00008a00ff14bb82 */ /* 0x000ef00000000a00 */
[----:B------:R-:W4:Y:S01]  /*11c0*/  @!P2 LDC.64 R8, c[0x0][0x288] ;  /* 0x0000a200ff08ab82 */ /* 0x000f220000000a00 */
[----:B0-----:R-:W-:Y:S02]  /*11d0*/  @!P5 IADD3 R18, P6, R3, R18, RZ ;  /* 0x000000120312d210 */ /* 0x001fe40007fde0ff */
[----:B------:R-:W-:-:S02]  /*11e0*/  IADD3 R22, R2, 0x120, RZ ;  /* 0x0000012002167810 */ /* 0x000fc40007ffe0ff */
[----:B------:R-:W-:Y:S02]  /*11f0*/  @!P5 IADD3.X R19, R28, R19, RZ, P6, !PT ;  /* 0x000000131c13d210 */ /* 0x000fe400037fe4ff */
[----:B--2---:R-:W-:Y:S02]  /*1200*/  @!P5 IADD3 R24, P6, R3, R24, RZ ;  /* 0x000000180318d210 */ /* 0x004fe40007fde0ff */
[----:B------:R-:W-:Y:S02]  /*1210*/  SHF.R.S32.HI R12, RZ, 0x1f, R22 ;  /* 0x0000001fff0c7819 */ /* 0x000fe40000011416 */
[----:B------:R-:W-:Y:S02]  /*1220*/  @!P3 IADD3 R29, R11, R29, RZ ;  /* 0x0000001d0b1db210 */ /* 0x000fe40007ffe0ff */
[----:B------:R-:W-:Y:S02]  /*1230*/  @!P3 SHF.L.U32 R3, R10, 0x2, RZ ;  /* 0x000000020a03b819 */ /* 0x000fe400000006ff */
[----:B------:R-:W-:-:S02]  /*1240*/  @!P5 IADD3.X R25, R28, R25, RZ, P6, !PT ;  /* 0x000000191c19d210 */ /* 0x000fc400037fe4ff */
[----:B------:R-:W-:Y:S02]  /*1250*/  @!P3 SHF.L.U64.HI R29, R10, 0x2, R29 ;  /* 0x000000020a1db819 */ /* 0x000fe4000001021d */
[----:B-1----:R-:W-:Y:S01]  /*1260*/  @!P3 IADD3 R16, P6, R3, R16, RZ ;  /* 0x000000100310b210 */ /* 0x002fe20007fde0ff */
[----:B------:R-:W0:Y:S01]  /*1270*/  @!P2 LDC.64 R10, c[0x0][0x230] ;  /* 0x00008c00ff0aab82 */ /* 0x000e220000000a00 */
[----:B------:R-:W-:Y:S02]  /*1280*/  IADD3 R23, R2, 0x110, RZ ;  /* 0x0000011002177810 */ /* 0x000fe40007ffe0ff */
[----:B------:R-:W-:Y:S02]  /*1290*/  @!P3 IADD3.X R17, R29, R17, RZ, P6, !PT ;  /* 0x000000111d11b210 */ /* 0x000fe400037fe4ff */
[----:B---3--:R-:W-:Y:S01]  /*12a0*/  @!P3 IADD3 R20, P6, R3, R20, RZ ;  /* 0x000000140314b210 */ /* 0x008fe20007fde0ff */
[----:B----4-:R1:W-:Y:S01]  /*12b0*/  @!P4 STL.64 [R1+0xf8], R26 ;  /* 0x0000f81a0100c387 */ /* 0x0103e20000100a00 */
[----:B------:R-:W-:-:S02]  /*12c0*/  ISETP.GE.U32.AND P4, PT, R22, UR18, PT ;  /* 0x0000001216007c0c */ /* 0x000fc4000bf86070 */
[----:B------:R-:W-:-:S04]  /*12d0*/  IADD3 R22, R2, 0x110, RZ ;  /* 0x0000011002167810 */ /* 0x000fc80007ffe0ff */
[----:B------:R-:W-:Y:S02]  /*12e0*/  SHF.R.S32.HI R22, RZ, 0x1f, R22 ;  /* 0x0000001fff167819 */ /* 0x000fe40000011416 */
[----:B-1----:R-:W-:-:S03]  /*12f0*/  @!P2 MOV R26, R6 ;  /* 0x00000006001aa202 */ /* 0x002fc60000000f00 */
[----:B------:R-:W-:Y:S01]  /*1300*/  @!P2 IMAD R3, R22, R8, RZ ;  /* 0x000000081603a224 */ /* 0x000fe200078e02ff */
[----:B------:R-:W-:-:S03]  /*1310*/  @!P2 MOV R27, R5 ;  /* 0x00000005001ba202 */ /* 0x000fc60000000f00 */
[C---:B------:R-:W-:Y:S02]  /*1320*/  @!P2 IMAD R3, R23.reuse, R9, R3 ;  /* 0x000000091703a224 */ /* 0x040fe400078e0203 */
[----:B------:R-:W-:Y:S01]  /*1330*/  @!P2 IMAD.WIDE.U32 R26, R23, R8, R26 ;  /* 0x00000008171aa225 */ /* 0x000fe200078e001a */
[----:B------:R-:W-:Y:S02]  /*1340*/  CS2R R22, SRZ ;  /* 0x0000000000167805 */ /* 0x000fe4000001ff00 */
[----:B------:R-:W-:Y:S01]  /*1350*/  @!P3 IADD3.X R21, R29, R21, RZ, P6, !PT ;  /* 0x000000151d15b210 */ /* 0x000fe200037fe4ff */
[----:B------:R-:W1:Y:S03]  /*1360*/  @!P2 LDC.64 R8, c[0x0][0x228] ;  /* 0x00008a00ff08ab82 */ /* 0x000e660000000a00 */
[----:B------:R-:W2:Y:S01]  /*1370*/  @!P0 LDG.E.64 R22, desc[UR22][R14.64] ;  /* 0x000000160e168981 */ /* 0x000ea2000c1e1b00 */
[----:B------:R-:W-:-:S05]  /*1380*/  CS2R R28, SRZ ;  /* 0x00000000001c7805 */ /* 0x000fca000001ff00 */
[----:B------:R-:W-:Y:S04]  /*1390*/  STL [R1+0x11c], R28 ;  /* 0x00011c1c01007387 */ /* 0x000fe80000100800 */
[----:B--2---:R2:W-:Y:S04]  /*13a0*/  STL.64 [R1+0xd0], R22 ;  /* 0x0000d01601007387 */ /* 0x0045e80000100a00 */
[----:B--2---:R-:W2:Y:S01]  /*13b0*/  LDL.LU.64 R22, [R1+0x2b8] ;  /* 0x0002b80001167983 */ /* 0x004ea20000300a00 */
[----:B------:R-:W-:Y:S02]  /*13c0*/  MOV R14, R29 ;  /* 0x0000001d000e7202 */ /* 0x000fe40000000f00 */
[----:B------:R-:W-:-:S06]  /*13d0*/  MOV R15, R28 ;  /* 0x0000001c000f7202 */ /* 0x000fcc0000000f00 */
[----:B--2---:R-:W2:Y:S01]  /*13e0*/  @!P0 LDG.E.64 R14, desc[UR22][R22.64] ;  /* 0x00000016160e8981 */ /* 0x004ea2000c1e1b00 */
[----:B------:R-:W-:-:S03]  /*13f0*/  @!P2 IADD3 R3, R27, R3, RZ ;  /* 0x000000031b03a210 */ /* 0x000fc60007ffe0ff */
[----:B------:R-:W-:Y:S01]  /*1400*/  STL [R1+0x118], R29 ;  /* 0x0001181d01007387 */ /* 0x000fe20000100800 */
[----:B------:R-:W-:Y:S02]  /*1410*/  @!P2 SHF.L.U64.HI R3, R26, 0x2, R3 ;  /* 0x000000021a03a819 */ /* 0x000fe40000010203 */
[----:B------:R-:W-:-:S04]  /*1420*/  ISETP.GE.AND.EX P4, PT, R12, UR19, PT, P4 ;  /* 0x000000130c007c0c */ /* 0x000fc8000bf86340 */
[----:B------:R-:W-:-:S13]  /*1430*/  ISETP.GT.U32.OR P4, PT, R0, 0x29f, P4 ;  /* 0x0000029f0000780c */ /* 0x000fda0002784470 */
[----:B------:R-:W3:Y:S01]  /*1440*/  @!P4 LDC.64 R12, c[0x0][0x288] ;  /* 0x0000a200ff0ccb82 */ /* 0x000ee20000000a00 */
[----:B--2---:R2:W-:Y:S02]  /*1450*/  @!P0 STL.64 [R1+0x118], R14 ;  /* 0x0001180e01008387 */ /* 0x0045e40000100a00 */
[----:B--2---:R-:W-:Y:S02]  /*1460*/  @!P2 SHF.L.U32 R14, R26, 0x2, RZ ;  /* 0x000000021a0ea819 */ /* 0x004fe400000006ff */
[----:B------:R-:W-:-:S06]  /*1470*/  CS2R R26, SRZ ;  /* 0x00000000001a7805 */ /* 0x000fcc000001ff00 */
[----:B------:R2:W4:Y:S01]  /*1480*/  @!P5 LDG.E.64 R26, desc[UR22][R18.64] ;  /* 0x00000016121ad981 */ /* 0x000522000c1e1b00 */
[C---:B------:R-:W-:Y:S02]  /*1490*/  IADD3 R28, R2.reuse, 0x130, RZ ;  /* 0x00000130021c7810 */ /* 0x040fe40007ffe0ff */
[----:B------:R-:W-:Y:S02]  /*14a0*/  IADD3 R29, R2, 0x120, RZ ;  /* 0x00000120021d7810 */ /* 0x000fe40007ffe0ff */
[----:B------:R-:W-:Y:S02]  /*14b0*/  ISETP.GE.U32.AND P0, PT, R28, UR18, PT ;  /* 0x000000121c007c0c */ /* 0x000fe4000bf06070 */
[----:B------:R-:W-:Y:S02]  /*14c0*/  SHF.R.S32.HI R15, RZ, 0x1f, R28 ;  /* 0x0000001fff0f7819 */ /* 0x000fe4000001141c */
[----:B------:R-:W-:Y:S02]  /*14d0*/  SHF.R.S32.HI R29, RZ, 0x1f, R29 ;  /* 0x0000001fff1d7819 */ /* 0x000fe4000001141d */
[----:B------:R-:W-:-:S02]  /*14e0*/  CS2R R22, SRZ ;  /* 0x0000000000167805 */ /* 0x000fc4000001ff00 */
[----:B------:R-:W-:Y:S01]  /*14f0*/  ISETP.GE.AND.EX P0, PT, R15, UR19, PT, P0 ;  /* 0x000000130f007c0c */ /* 0x000fe2000bf06300 */
[----:B--2---:R-:W2:Y:S01]  /*1500*/  @!P4 LDC.64 R18, c[0x0][0x230] ;  /* 0x00008c00ff12cb82 */ /* 0x004ea20000000a00 */
[----:B---3--:R-:W-:Y:S01]  /*1510*/  @!P4 IMAD R15, R29, R12, RZ ;  /* 0x0000000c1d0fc224 */ /* 0x008fe200078e02ff */
[----:B------:R-:W-:Y:S01]  /*1520*/  IADD3 R29, R2, 0x120, RZ ;  /* 0x00000120021d7810 */ /* 0x000fe20007ffe0ff */
[----:B------:R3:W2:Y:S01]  /*1530*/  @!P5 LDG.E.64 R22, desc[UR22][R24.64] ;  /* 0x000000161816d981 */ /* 0x0006a2000c1e1b00 */
[C---:B0-----:R-:W-:Y:S02]  /*1540*/  @!P2 IADD3 R10, P5, R14.reuse, R10, RZ ;  /* 0x0000000a0e0aa210 */ /* 0x041fe40007fbe0ff */
[----:B-1----:R-:W-:Y:S02]  /*1550*/  @!P2 IADD3 R8, P6, R14, R8, RZ ;  /* 0x000000080e08a210 */ /* 0x002fe40007fde0ff */
[----:B------:R-:W-:Y:S01]  /*1560*/  @!P4 MOV R14, R6 ;  /* 0x00000006000ec202 */ /* 0x000fe20000000f00 */
[----:B---3--:R-:W-:Y:S01]  /*1570*/  @!P4 IMAD R24, R29, R13, R15 ;  /* 0x0000000d1d18c224 */ /* 0x008fe200078e020f */
[----:B------:R-:W-:-:S03]  /*1580*/  @!P4 MOV R15, R5 ;  /* 0x00000005000fc202 */ /* 0x000fc60000000f00 */
[----:B------:R-:W-:Y:S01]  /*1590*/  @!P4 IMAD.WIDE.U32 R12, R29, R12, R14 ;  /* 0x0000000c1d0cc225 */ /* 0x000fe200078e000e */
[----:B------:R-:W-:-:S04]  /*15a0*/  @!P2 IADD3.X R11, R3, R11, RZ, P5, !PT ;  /* 0x0000000b030ba210 */ /* 0x000fc80002ffe4ff */
[----:B------:R-:W-:Y:S02]  /*15b0*/  @!P4 IADD3 R24, R13, R24, RZ ;  /* 0x000000180d18c210 */ /* 0x000fe40007ffe0ff */
[----:B------:R-:W-:Y:S02]  /*15c0*/  @!P2 IADD3.X R9, R3, R9, RZ, P6, !PT ;  /* 0x000000090309a210 */ /* 0x000fe400037fe4ff */
[----:B------:R-:W-:Y:S01]  /*15d0*/  @!P4 SHF.L.U32 R3, R12, 0x2, RZ ;  /* 0x000000020c03c819 */ /* 0x000fe200000006ff */
[----:B----4-:R0:W-:Y:S02]  /*15e0*/  STL.64 [R1+0xe0], R26 ;  /* 0x0000e01a01007387 */ /* 0x0101e40000100a00 */
[----:B0-----:R-:W-:-:S04]  /*15f0*/  IADD3 R27, R2, 0x150, RZ ;  /* 0x00000150021b7810 */ /* 0x001fc80007ffe0ff */
[----:B------:R-:W-:Y:S02]  /*1600*/  ISETP.GE.U32.AND P5, PT, R27, UR18, PT ;  /* 0x000000121b007c0c */ /* 0x000fe4000bfa6070 */
[----:B------:R-:W-:Y:S02]  /*1610*/  SHF.R.S32.HI R25, RZ, 0x1f, R27 ;  /* 0x0000001fff197819 */ /* 0x000fe4000001141b */
[----:B------:R-:W-:Y:S02]  /*1620*/  @!P4 SHF.L.U64.HI R26, R12, 0x2, R24 ;  /* 0x000000020c1ac819 */ /* 0x000fe40000010218 */
[----:B------:R-:W-:Y:S02]  /*1630*/  ISETP.GE.AND.EX P5, PT, R25, UR19, PT, P5 ;  /* 0x0000001319007c0c */ /* 0x000fe4000bfa6350 */
[----:B------:R-:W-:-:S06]  /*1640*/  CS2R R24, SRZ ;  /* 0x0000000000187805 */ /* 0x000fcc000001ff00 */
[----:B------:R-:W3:Y:S01]  /*1650*/  @!P3 LDG.E.64 R24, desc[UR22][R20.64] ;  /* 0x000000161418b981 */ /* 0x000ee2000c1e1b00 */
[----:B------:R-:W-:-:S06]  /*1660*/  CS2R R12, SRZ ;  /* 0x00000000000c7805 */ /* 0x000fcc000001ff00 */
[----:B------:R0:W4:Y:S01]  /*1670*/  @!P3 LDG.E.64 R12, desc[UR22][R16.64] ;  /* 0x00000016100cb981 */ /* 0x000122000c1e1b00 */
[----:B------:R-:W-:-:S13]  /*1680*/  ISETP.GT.U32.OR P0, PT, R0, 0x29f, P0 ;  /* 0x0000029f0000780c */ /* 0x000fda0000704470 */
[----:B------:R-:W1:Y:S01]  /*1690*/  @!P0 LDC.64 R14, c[0x0][0x288] ;  /* 0x0000a200ff0e8b82 */ /* 0x000e620000000a00 */
[----:B--2---:R2:W-:Y:S01]  /*16a0*/  STL.64 [R1+0x120], R22 ;  /* 0x0001201601007387 */ /* 0x0045e20000100a00 */
[----:B------:R-:W-:Y:S02]  /*16b0*/  IADD3 R29, R2, 0x170, RZ ;  /* 0x00000170021d7810 */ /* 0x000fe40007ffe0ff */
[----:B------:R-:W-:Y:S02]  /*16c0*/  @!P4 IADD3 R18, P6, R3, R18, RZ ;  /* 0x000000120312c210 */ /* 0x000fe40007fde0ff */
[----:B------:R-:W-:Y:S02]  /*16d0*/  ISETP.GT.U32.OR P5, PT, R0, 0x29f, P5 ;  /* 0x0000029f0000780c */ /* 0x000fe40002fa4470 */
[----:B0-----:R-:W0:Y:S08]  /*16e0*/  @!P0 LDC.64 R16, c[0x0][0x230] ;  /* 0x00008c00ff108b82 */ /* 0x001e300000000a00 */
[----:B--2---:R-:W2:Y:S01]  /*16f0*/  @!P4 LDC.64 R22, c[0x0][0x228] ;  /* 0x00008a00ff16cb82 */ /* 0x004ea20000000a00 */
[----:B------:R-:W-:-:S02]  /*1700*/  ISETP.GE.U32.AND P3, PT, R29, UR18, PT ;  /* 0x000000121d007c0c */ /* 0x000fc4000bf66070 */
[----:B------:R-:W-:-:S05]  /*1710*/  @!P4 IADD3.X R19, R26, R19, RZ, P6, !PT ;  /* 0x000000131a13c210 */ /* 0x000fca00037fe4ff */
[----:B------:R-:W0:Y:S01]  /*1720*/  @!P5 LDC.64 R20, c[0x0][0x288] ;  /* 0x0000a200ff14db82 */ /* 0x000e220000000a00 */
[----:B--2---:R-:W-:-:S04]  /*1730*/  @!P4 IADD3 R22, P6, R3, R22, RZ ;  /* 0x000000160316c210 */ /* 0x004fc80007fde0ff */
[----:B------:R-:W-:Y:S02]  /*1740*/  @!P4 IADD3.X R23, R26, R23, RZ, P6, !PT ;  /* 0x000000171a17c210 */ /* 0x000fe400037fe4ff */
[----:B------:R-:W-:Y:S01]  /*1750*/  MOV R26, RZ ;  /* 0x000000ff001a7202 */ /* 0x000fe20000000f00 */
[----:B---3--:R2:W-:Y:S02]  /*1760*/  STL.64 [R1+0x108], R24 ;  /* 0x0001081801007387 */ /* 0x0085e40000100a00 */
[----:B--2---:R-:W-:-:S05]  /*1770*/  SHF.R.S32.HI R25, RZ, 0x1f, R28 ;  /* 0x0000001fff197819 */ /* 0x004fca000001141c */
[----:B-1----:R-:W-:Y:S01]  /*1780*/  @!P0 IMAD R24, R25, R14, RZ ;  /* 0x0000000e19188224 */ /* 0x002fe200078e02ff */
[----:B------:R-:W-:-:S03]  /*1790*/  SHF.R.S32.HI R25, RZ, 0x1f, R29 ;  /* 0x0000001fff197819 */ /* 0x000fc6000001141d */
[----:B------:R-:W-:Y:S01]  /*17a0*/  @!P0 IMAD R15, R28, R15, R24 ;  /* 0x0000000f1c0f8224 */ /* 0x000fe200078e0218 */
[----:B------:R-:W-:Y:S02]  /*17b0*/  ISETP.GE.AND.EX P3, PT, R25, UR19, PT, P3 ;  /* 0x0000001319007c0c */ /* 0x000fe4000bf66330 */
[----:B------:R-:W-:Y:S02]  /*17c0*/  @!P0 MOV R24, R6 ;  /* 0x0000000600188202 */ /* 0x000fe40000000f00 */
[----:B------:R-:W-:-:S03]  /*17d0*/  @!P0 MOV R25, R5 ;  /* 0x0000000500198202 */ /* 0x000fc60000000f00 */
[----:B------:R-:W-:Y:S01]  /*17e0*/  @!P0 IMAD.WIDE.U32 R24, R28, R14, R24 ;  /* 0x0000000e1c188225 */ /* 0x000fe200078e0018 */
[----:B------:R-:W-:-:S04]  /*17f0*/  HFMA2.MMA R28, -RZ, RZ, 0, 0 ;  /* 0x00000000ff1c7435 */ /* 0x000fc800000001ff */
[----:B------:R-:W-:Y:S01]  /*1800*/  @!P0 IADD3 R3, R25, R15, RZ ;  /* 0x0000000f19038210 */ /* 0x000fe20007ffe0ff */
[----:B----4-:R1:W-:Y:S01]  /*1810*/  STL.64 [R1+0xf0], R12 ;  /* 0x0000f00c01007387 */ /* 0x0103e20000100a00 */
[C---:B------:R-:W-:Y:S02]  /*1820*/  @!P0 SHF.L.U32 R14, R24.reuse, 0x2, RZ ;  /* 0x00000002180e8819 */ /* 0x040fe400000006ff */
[----:B------:R-:W-:Y:S01]  /*1830*/  @!P0 SHF.L.U64.HI R3, R24, 0x2, R3 ;  /* 0x0000000218038819 */ /* 0x000fe20000010203 */
[----:B------:R2:W-:Y:S01]  /*1840*/  STL.64 [R1+0x2b0], R22 ;  /* 0x0002b01601007387 */ /* 0x0005e20000100a00 */
[----:B------:R-:W-:Y:S02]  /*1850*/  MOV R24, R26 ;  /* 0x0000001a00187202 */ /* 0x000fe40000000f00 */
[----:B------:R-:W-:Y:S01]  /*1860*/  MOV R25, R28 ;  /* 0x0000001c00197202 */ /* 0x000fe20000000f00 */
[----:B-1----:R-:W1:Y:S05]  /*1870*/  @!P0 LDC.64 R12, c[0x0][0x228] ;  /* 0x00008a00ff0c8b82 */ /* 0x002e6a0000000a00 */
[----:B------:R3:W4:Y:S01]  /*1880*/  @!P2 LDG.E.64 R24, desc[UR22][R10.64] ;  /* 0x000000160a18a981 */ /* 0x000722000c1e1b00 */
[----:B--2---:R-:W-:-:S06]  /*1890*/  CS2R R22, SRZ ;  /* 0x0000000000167805 */ /* 0x004fcc000001ff00 */
[----:B------:R2:W4:Y:S01]  /*18a0*/  @!P2 LDG.E.64 R22, desc[UR22][R8.64] ;  /* 0x000000160816a981 */ /* 0x000522000c1e1b00 */
[----:B---3--:R-:W3:Y:S03]  /*18b0*/  @!P5 LDC.64 R10, c[0x0][0x230] ;  /* 0x00008c00ff0adb82 */ /* 0x008ee60000000a00 */
[----:B------:R-:W-:Y:S04]  /*18c0*/  STL [R1+0x114], R28 ;  /* 0x0001141c01007387 */ /* 0x000fe80000100800 */
[----:B------:R-:W-:Y:S01]  /*18d0*/  STL [R1+0x110], R26 ;  /* 0x0001101a01007387 */ /* 0x000fe20000100800 */
[----:B------:R-:W-:Y:S01]  /*18e0*/  ISETP.GT.U32.OR P3, PT, R0, 0x29f, P3 ;  /* 0x0000029f0000780c */ /* 0x000fe20001f64470 */
[----:B--2---:R-:W2:Y:S02]  /*18f0*/  @!P5 LDC.64 R8, c[0x0][0x228] ;  /* 0x00008a00ff08db82 */ /* 0x004ea40000000a00 */
[----:B----4-:R-:W-:Y:S04]  /*1900*/  @!P2 STL.64 [R1+0x110], R24 ;  /* 0x000110180100a387 */ /* 0x010fe80000100a00 */
[----:B------:R4:W-:Y:S02]  /*1910*/  STL.64 [R1+0x130], R22 ;  /* 0x0001301601007387 */ /* 0x0009e40000100a00 */
[----:B----4-:R-:W-:-:S06]  /*1920*/  CS2R R22, SRZ ;  /* 0x0000000000167805 */ /* 0x010fcc000001ff00 */
[----:B------:R-:W4:Y:S01]  /*1930*/  @!P4 LDG.E.64 R22, desc[UR22][R18.64] ;  /* 0x000000161216c981 */ /* 0x000f22000c1e1b00 */
[----:B------:R-:W-:-:S05]  /*1940*/  SHF.R.S32.HI R28, RZ, 0x1f, R27 ;  /* 0x0000001fff1c7819 */ /* 0x000fca000001141b */
[----:B0-----:R-:W-:Y:S01]  /*1950*/  @!P5 IMAD R24, R28, R20, RZ ;  /* 0x000000141c18d224 */ /* 0x001fe200078e02ff */
[----:B------:R-:W-:-:S03]  /*1960*/  @!P5 MOV R25, R5 ;  /* 0x000000050019d202 */ /* 0x000fc60000000f00 */
[C---:B------:R-:W-:Y:S01]  /*1970*/  @!P5 IMAD R21, R27.reuse, R21, R24 ;  /* 0x000000151b15d224 */ /* 0x040fe200078e0218 */
[----:B------:R-:W-:Y:S01]  /*1980*/  @!P5 MOV R24, R6 ;  /* 0x000000060018d202 */ /* 0x000fe20000000f00 */
[----:B----4-:R0:W-:Y:S04]  /*1990*/  STL.64 [R1+0x128], R22 ;  /* 0x0001281601007387 */ /* 0x0101e80000100a00 */
[----:B0-----:R-:W4:Y:S01]  /*19a0*/  LDL.LU.64 R22, [R1+0x2b0] ;  /* 0x0002b00001167983 */ /* 0x001f220000300a00 */
[----:B------:R-:W-:Y:S01]  /*19b0*/  @!P5 IMAD.WIDE.U32 R24, R27, R20, R24 ;  /* 0x000000141b18d225 */ /* 0x000fe200078e0018 */
[C---:B------:R-:W-:Y:S02]  /*19c0*/  @!P0 IADD3 R16, P2, R14.reuse, R16, RZ ;  /* 0x000000100e108210 */ /* 0x040fe40007f5e0ff */
[----:B-1----:R-:W-:-:S02]  /*19d0*/  @!P0 IADD3 R12, P6, R14, R12, RZ ;  /* 0x0000000c0e0c8210 */ /* 0x002fc40007fde0ff */
[----:B------:R-:W-:Y:S01]  /*19e0*/  @!P5 IADD3 R21, R25, R21, RZ ;  /* 0x000000151915d210 */ /* 0x000fe20007ffe0ff */
[----:B------:R-:W0:Y:S01]  /*19f0*/  @!P3 LDC.64 R14, c[0x0][0x288] ;  /* 0x0000a200ff0ebb82 */ /* 0x000e220000000a00 */
[C---:B------:R-:W-:Y:S02]  /*1a00*/  @!P0 IADD3.X R17, R3.reuse, R17, RZ, P2, !PT ;  /* 0x0000001103118210 */ /* 0x040fe400017fe4ff */
[----:B------:R-:W-:Y:S02]  /*1a10*/  @!P0 IADD3.X R13, R3, R13, RZ, P6, !PT ;  /* 0x0000000d030d8210 */ /* 0x000fe400037fe4ff */
[C---:B------:R-:W-:Y:S02]  /*1a20*/  @!P5 SHF.L.U32 R3, R24.reuse, 0x2, RZ ;  /* 0x000000021803d819 */ /* 0x040fe400000006ff */
[----:B------:R-:W-:Y:S02]  /*1a30*/  @!P5 SHF.L.U64.HI R24, R24, 0x2, R21 ;  /* 0x000000021818d819 */ /* 0x000fe40000010215 */
[----:B------:R-:W-:-:S06]  /*1a40*/  CS2R R20, SRZ ;  /* 0x0000000000147805 */ /* 0x000fcc000001ff00 */
[----:B----4-:R1:W4:Y:S01]  /*1a50*/  @!P4 LDG.E.64 R20, desc[UR22][R22.64] ;  /* 0x000000161614c981 */ /* 0x010322000c1e1b00 */
[----:B---3--:R-:W-:Y:S02]  /*1a60*/  @!P5 IADD3 R10, P4, R3, R10, RZ ;  /* 0x0000000a030ad210 */ /* 0x008fe40007f9e0ff */
[----:B-1----:R-:W-:Y:S02]  /*1a70*/  CS2R R22, SRZ ;  /* 0x0000000000167805 */ /* 0x002fe4000001ff00 */
[----:B------:R-:W-:-:S04]  /*1a80*/  @!P5 IADD3.X R11, R24, R11, RZ, P4, !PT ;  /* 0x0000000b180bd210 */ /* 0x000fc800027fe4ff */
[----:B------:R1:W3:Y:S02]  /*1a90*/  @!P0 LDG.E.64 R22, desc[UR22][R16.64] ;  /* 0x0000001610168981 */ /* 0x0002e4000c1e1b00 */
[----:B-1----:R-:W-:-:S04]  /*1aa0*/  IADD3 R16, R2, 0x1a0, RZ ;  /* 0x000001a002107810 */ /* 0x002fc80007ffe0ff */
[----:B------:R-:W-:Y:S02]  /*1ab0*/  ISETP.GE.U32.AND P4, PT, R16, UR18, PT ;  /* 0x0000001210007c0c */ /* 0x000fe4000bf86070 */
[----:B------:R-:W-:Y:S01]  /*1ac0*/  IADD3 R28, R2, 0x180, RZ ;  /* 0x00000180021c7810 */ /* 0x000fe20007ffe0ff */
[----:B----4-:R1:W-:Y:S04]  /*1ad0*/  STL.64 [R1+0x138], R20 ;  /* 0x0001381401007387 */ /* 0x0103e80000100a00 */
[----:B------:R4:W-:Y:S01]  /*1ae0*/  STL.64 [R1+0x2a8], R4 ;  /* 0x0002a80401007387 */ /* 0x0009e20000100a00 */
[----:B-1----:R-:W-:Y:S02]  /*1af0*/  CS2R R20, SRZ ;  /* 0x0000000000147805 */ /* 0x002fe4000001ff00 */
[----:B----4-:R-:W-:-:S04]  /*1b00*/  SHF.R.S32.HI R4, RZ, 0x1f, R16 ;  /* 0x0000001fff047819 */ /* 0x010fc80000011410 */
[----:B------:R1:W4:Y:S01]  /*1b10*/  @!P0 LDG.E.64 R20, desc[UR22][R12.64] ;  /* 0x000000160c148981 */ /* 0x000322000c1e1b00 */
[----:B------:R-:W-:Y:S02]  /*1b20*/  ISETP.GE.AND.EX P4, PT, R4, UR19, PT, P4 ;  /* 0x0000001304007c0c */ /* 0x000fe4000bf86340 */
[----:B-1----:R-:W-:Y:S02]  /*1b30*/  @!P3 MOV R13, R5 ;  /* 0x00000005000db202 */ /* 0x002fe40000000f00 */
[----:B------:R-:W-:-:S06]  /*1b40*/  CS2R R4, SRZ ;  /* 0x0000000000047805 */ /* 0x000fcc000001ff00 */
[----:B------:R1:W4:Y:S01]  /*1b50*/  @!P5 LDG.E.64 R4, desc[UR22][R10.64] ;  /* 0x000000160a04d981 */ /* 0x000322000c1e1b00 */
[----:B------:R-:W-:Y:S02]  /*1b60*/  ISETP.GE.U32.AND P2, PT, R28, UR18, PT ;  /* 0x000000121c007c0c */ /* 0x000fe4000bf46070 */
[----:B------:R-:W-:-:S04]  /*1b70*/  SHF.R.S32.HI R26, RZ, 0x1f, R28 ;  /* 0x0000001fff1a7819 */ /* 0x000fc8000001141c */
[----:B------:R-:W-:-:S04]  /*1b80*/  ISETP.GE.AND.EX P2, PT, R26, UR19, PT, P2 ;  /* 0x000000131a007c0c */ /* 0x000fc8000bf46320 */
[----:B------:R-:W-:Y:S02]  /*1b90*/  ISETP.GT.U32.OR P2, PT, R0, 0x29f, P2 ;  /* 0x0000029f0000780c */ /* 0x000fe40001744470 */
[----:B------:R-:W-:Y:S02]  /*1ba0*/  SHF.R.S32.HI R27, RZ, 0x1f, R29 ;  /* 0x0000001fff1b7819 */ /* 0x000fe4000001141d */
[----:B--2---:R-:W-:Y:S02]  /*1bb0*/  @!P5 IADD3 R8, P6, R3, R8, RZ ;  /* 0x000000080308d210 */ /* 0x004fe40007fde0ff */
[----:B------:R-:W-:Y:S01]  /*1bc0*/  IADD3 R25, R2, 0x190, RZ ;  /* 0x0000019002197810 */ /* 0x000fe20007ffe0ff */
[----:B0-----:R-:W-:Y:S01]  /*1bd0*/  @!P3 IMAD R18, R27, R14, RZ ;  /* 0x0000000e1b12b224 */ /* 0x001fe200078e02ff */
[----:B------:R-:W-:-:S05]  /*1be0*/  @!P3 MOV R12, R6 ;  /* 0x00000006000cb202 */ /* 0x000fca0000000f00 */
[----:B------:R-:W0:Y:S01]  /*1bf0*/  @!P2 LDC.64 R16, c[0x0][0x230] ;  /* 0x00008c00ff10ab82 */ /* 0x000e220000000a00 */
[C---:B------:R-:W-:Y:S01]  /*1c00*/  @!P3 IMAD R3, R29.reuse, R15, R18 ;  /* 0x0000000f1d03b224 */ /* 0x040fe200078e0212 */
[----:B------:R-:W-:Y:S01]  /*1c10*/  SHF.R.S32.HI R15, RZ, 0x1f, R25 ;  /* 0x0000001fff0f7819 */ /* 0x000fe20000011419 */
[----:B------:R-:W-:Y:S01]  /*1c20*/  @!P3 IMAD.WIDE.U32 R14, R29, R14, R12 ;  /* 0x0000000e1d0eb225 */ /* 0x000fe200078e000c */
[----:B------:R-:W-:Y:S01]  /*1c30*/  @!P5 IADD3.X R9, R24, R9, RZ, P6, !PT ;  /* 0x000000091809d210 */ /* 0x000fe200037fe4ff */
[----:B------:R-:W-:Y:S01]  /*1c40*/  HFMA2.MMA R24, -RZ, RZ, 0, 0 ;  /* 0x00000000ff187435 */ /* 0x000fe200000001ff */
[----:B---3--:R2:W-:Y:S02]  /*1c50*/  STL.64 [R1+0x148], R22 ;  /* 0x0001481601007387 */ /* 0x0085e40000100a00 */
[----:B------:R-:W3:Y:S08]  /*1c60*/  @!P2 LDC.64 R18, c[0x0][0x288] ;  /* 0x0000a200ff12ab82 */ /* 0x000ef00000000a00 */
[----:B------:R-:W3:Y:S01]  /*1c70*/  @!P3 LDC.64 R12, c[0x0][0x230] ;  /* 0x00008c00ff0cbb82 */ /* 0x000ee20000000a00 */
[----:B--2---:R-:W-:-:S02]  /*1c80*/  @!P3 IADD3 R22, R15, R3, RZ ;  /* 0x000000030f16b210 */ /* 0x004fc40007ffe0ff */
[----:B------:R-:W-:Y:S02]  /*1c90*/  MOV R15, RZ ;  /* 0x000000ff000f7202 */ /* 0x000fe40000000f00 */
[----:B-1----:R-:W-:Y:S02]  /*1ca0*/  MOV R11, R24 ;  /* 0x00000018000b7202 */ /* 0x002fe40000000f00 */
[----:B------:R-:W-:-:S06]  /*1cb0*/  MOV R10, R15 ;  /* 0x0000000f000a7202 */ /* 0x000fcc0000000f00 */
[----:B------:R-:W2:Y:S04]  /*1cc0*/  @!P5 LDG.E.64 R10, desc[UR22][R8.64] ;  /* 0x00000016080ad981 */ /* 0x000ea8000c1e1b00 */
[----:B----4-:R-:W-:Y:S04]  /*1cd0*/  STL.64 [R1+0x150], R20 ;  /* 0x0001501401007387 */ /* 0x010fe80000100a00 */
[----:B0-----:R-:W-:Y:S04]  /*1ce0*/  STL.64 [R1+0x2a0], R16 ;  /* 0x0002a01001007387 */ /* 0x001fe80000100a00 */
[----:B------:R-:W-:Y:S04]  /*1cf0*/  STL [R1+0x164], R24 ;  /* 0x0001641801007387 */ /* 0x000fe80000100800 */
[----:B------:R-:W-:Y:S04]  /*1d00*/  STL [R1+0x160], R15 ;  /* 0x0001600f01007387 */ /* 0x000fe80000100800 */
[----:B------:R0:W-:Y:S04]  /*1d10*/  STL.64 [R1+0x170], R4 ;  /* 0x0001700401007387 */ /* 0x0001e80000100a00 */
[----:B0-----:R-:W4:Y:S01]  /*1d20*/  LDL.LU.64 R4, [R1+0x2a8] ;  /* 0x0002a80001047983 */ /* 0x001f220000300a00 */
[----:B------:R-:W-:-:S02]  /*1d30*/  @!P3 SHF.L.U32 R3, R14, 0x2, RZ ;  /* 0x000000020e03b819 */ /* 0x000fc400000006ff */
[----:B------:R-:W-:Y:S02]  /*1d40*/  @!P3 SHF.L.U64.HI R22, R14, 0x2, R22 ;  /* 0x000000020e16b819 */ /* 0x000fe40000010216 */
[----:B------:R-:W-:Y:S01]  /*1d50*/  IADD3 R14, R2, 0x1b0, RZ ;  /* 0x000001b0020e7810 */ /* 0x000fe20007ffe0ff */
[----:B---3--:R-:W-:Y:S01]  /*1d60*/  @!P2 IMAD R23, R26, R18, RZ ;  /* 0x000000121a17a224 */ /* 0x008fe200078e02ff */
[----:B------:R-:W-:Y:S01]  /*1d70*/  @!P3 IADD3 R16, P6, R3, R12, RZ ;  /* 0x0000000c0310b210 */ /* 0x000fe20007fde0ff */
[----:B------:R-:W0:Y:S01]  /*1d80*/  @!P3 LDC.64 R26, c[0x0][0x228] ;  /* 0x00008a00ff1abb82 */ /* 0x000e220000000a00 */
[----:B------:R-:W-:Y:S01]  /*1d90*/  SHF.R.S32.HI R24, RZ, 0x1f, R14 ;  /* 0x0000001fff187819 */ /* 0x000fe2000001140e */
[----:B------:R-:W-:Y:S01]  /*1da0*/  @!P2 IMAD R23, R28, R19, R23 ;  /* 0x000000131c17a224 */ /* 0x000fe200078e0217 */
[----:B--2---:R1:W-:Y:S01]  /*1db0*/  @!P5 STL.64 [R1+0x160], R10 ;  /* 0x0001600a0100d387 */ /* 0x0043e20000100a00 */
[----:B------:R-:W-:Y:S02]  /*1dc0*/  ISETP.GE.U32.AND P5, PT, R14, UR18, PT ;  /* 0x000000120e007c0c */ /* 0x000fe4000bfa6070 */
[----:B------:R-:W-:Y:S01]  /*1dd0*/  @!P2 MOV R14, R6 ;  /* 0x00000006000ea202 */ /* 0x000fe20000000f00 */
[----:B------:R2:W-:Y:S01]  /*1de0*/  @!P3 STL [R1], R16 ;  /* 0x000000100100b387 */ /* 0x0005e20000100800 */
[----:B------:R-:W-:-:S02]  /*1df0*/  ISETP.GE.U32.AND P0, PT, R25, UR18, PT ;  /* 0x0000001219007c0c */ /* 0x000fc4000bf06070 */
[----:B------:R-:W-:Y:S02]  /*1e00*/  SHF.R.S32.HI R29, RZ, 0x1f, R25 ;  /* 0x0000001fff1d7819 */ /* 0x000fe40000011419 */
[----:B----4-:R-:W-:Y:S01]  /*1e10*/  @!P2 MOV R15, R5 ;  /* 0x00000005000fa202 */ /* 0x010fe20000000f00 */
[----:B-1----:R-:W1:Y:S02]  /*1e20*/  @!P2 LDC.64 R10, c[0x0][0x228] ;  /* 0x00008a00ff0aab82 */ /* 0x002e640000000a00 */
[----:B------:R-:W-:Y:S01]  /*1e30*/  @!P2 IMAD.WIDE.U32 R18, R28, R18, R14 ;  /* 0x000000121c12a225 */ /* 0x000fe200078e000e */
[----:B------:R-:W-:Y:S02]  /*1e40*/  MOV R14, R16 ;  /* 0x00000010000e7202 */ /* 0x000fe40000000f00 */
[----:B------:R-:W-:Y:S02]  /*1e50*/  MOV R15, R17 ;  /* 0x00000011000f7202 */ /* 0x000fe40000000f00 */
[----:B--2---:R-:W2:Y:S01]  /*1e60*/  LDL.LU.64 R16, [R1+0x2a0] ;  /* 0x0002a00001107983 */ /* 0x004ea20000300a00 */
[----:B------:R-:W-:-:S04]  /*1e70*/  ISETP.GE.AND.EX P0, PT, R29, UR19, PT, P0 ;  /* 0x000000131d007c0c */ /* 0x000fc8000bf06300 */
[C---:B------:R-:W-:Y:S02]  /*1e80*/  ISETP.GT.U32.OR P0, PT, R0.reuse, 0x29f, P0 ;  /* 0x0000029f0000780c */ /* 0x040fe40000704470 */
[----:B------:R-:W-:-:S11]  /*1e90*/  ISETP.GT.U32.OR P4, PT, R0, 0x29f, P4 ;  /* 0x0000029f0000780c */ /* 0x000fd60002784470 */
[----:B------:R-:W3:Y:S01]  /*1ea0*/  @!P0 LDC.64 R20, c[0x0][0x288] ;  /* 0x0000a200ff148b82 */ /* 0x000ee20000000a00 */
[----:B------:R-:W-:Y:S02]  /*1eb0*/  @!P3 IADD3.X R15, R22, R13, RZ, P6, !PT ;  /* 0x0000000d160fb210 */ /* 0x000fe400037fe4ff */
[----:B0-----:R-:W-:-:S05]  /*1ec0*/  @!P3 IADD3 R26, P6, R3, R26, RZ ;  /* 0x0000001a031ab210 */ /* 0x001fca0007fde0ff */
[----:B------:R-:W0:Y:S01]  /*1ed0*/  @!P4 LDC.64 R8, c[0x0][0x288] ;  /* 0x0000a200ff08cb82 */ /* 0x000e220000000a00 */
[----:B------:R-:W-:Y:S02]  /*1ee0*/  @!P2 IADD3 R23, R19, R23, RZ ;  /* 0x000000171317a210 */ /* 0x000fe40007ffe0ff */
[----:B------:R-:W-:Y:S02]  /*1ef0*/  @!P2 SHF.L.U32 R3, R18, 0x2, RZ ;  /* 0x000000021203a819 */ /* 0x000fe400000006ff */
[----:B------:R-:W-:-:S03]  /*1f00*/  @!P3 IADD3.X R27, R22, R27, RZ, P6, !PT ;  /* 0x0000001b161bb210 */ /* 0x000fc600037fe4ff */
[----:B------:R-:W4:Y:S01]  /*1f10*/  @!P0 LDC.64 R12, c[0x0][0x230] ;  /* 0x00008c00ff0c8b82 */ /* 0x000f220000000a00 */
[----:B------:R-:W-:Y:S02]  /*1f20*/  @!P2 SHF.L.U64.HI R28, R18, 0x2, R23 ;  /* 0x00000002121ca819 */ /* 0x000fe40000010217 */
[----:B------:R-:W-:Y:S02]  /*1f30*/  @!P0 MOV R22, R6 ;  /* 0x0000000600168202 */ /* 0x000fe40000000f00 */
[----:B------:R-:W-:Y:S01]  /*1f40*/  @!P0 MOV R23, R5 ;  /* 0x0000000500178202 */ /* 0x000fe20000000f00 */
[----:B---3--:R-:W-:Y:S01]  /*1f50*/  @!P0 IMAD R29, R29, R20, RZ ;  /* 0x000000141d1d8224 */ /* 0x008fe200078e02ff */
[----:B------:R3:W-:Y:S01]  /*1f60*/  @!P3 STL [R1+0x4], R15 ;  /* 0x0000040f0100b387 */ /* 0x0007e20000100800 */
[----:B------:R-:W-:Y:S01]  /*1f70*/  ISETP.GE.AND.EX P5, PT, R24, UR19, PT, P5 ;  /* 0x0000001318007c0c */ /* 0x000fe2000bfa6350 */
[----:B------:R-:W4:Y:S01]  /*1f80*/  @!P4 LDC.64 R18, c[0x0][0x230] ;  /* 0x00008c00ff12cb82 */ /* 0x000f220000000a00 */
[----:B------:R-:W-:-:S02]  /*1f90*/  @!P0 IMAD R29, R25, R21, R29 ;  /* 0x00000015191d8224 */ /* 0x000fc400078e021d */
[----:B------:R-:W-:-:S05]  /*1fa0*/  @!P0 IMAD.WIDE.U32 R20, R25, R20, R22 ;  /* 0x0000001419148225 */ /* 0x000fca00078e0016 */
[----:B------:R-:W-:Y:S01]  /*1fb0*/  @!P0 IADD3 R21, R21, R29, RZ ;  /* 0x0000001d15158210 */ /* 0x000fe20007ffe0ff */
[----:B---3--:R-:W3:Y:S03]  /*1fc0*/  @!P0 LDC.64 R14, c[0x0][0x228] ;  /* 0x00008a00ff0e8b82 */ /* 0x008ee60000000a00 */
[----:B------:R-:W-:-:S05]  /*1fd0*/  @!P0 SHF.L.U64.HI R21, R20, 0x2, R21 ;  /* 0x0000000214158819 */ /* 0x000fca0000010215 */
[----:B------:R4:W-:Y:S01]  /*1fe0*/  @!P0 STL [R1+0x8], R21 ;  /* 0x0000081501008387 */ /* 0x0009e20000100800 */
[C---:B--2---:R-:W-:Y:S01]  /*1ff0*/  @!P2 IADD3 R16, P6, R3.reuse, R16, RZ ;  /* 0x000000100310a210 */ /* 0x044fe20007fde0ff */
[----:B------:R-:W2:Y:S03]  /*2000*/  @!P4 LDC.64 R22, c[0x0][0x228] ;  /* 0x00008a00ff16cb82 */ /* 0x000ea60000000a00 */
[----:B------:R-:W-:Y:S02]  /*2010*/  @!P2 IADD3.X R17, R28, R17, RZ, P6, !PT ;  /* 0x000000111c11a210 */ /* 0x000fe400037fe4ff */
[----:B-1----:R-:W-:Y:S02]  /*2020*/  @!P2 IADD3 R10, P6, R3, R10, RZ ;  /* 0x0000000a030aa210 */ /* 0x002fe40007fde0ff */
        /* <DEDUP_REMOVED lines=8> */
[----:B------:R-:W4:Y:S01]  /*20b0*/  LDL.LU R12, [R1+0x8] ;  /* 0x00000800010c7983 */ /* 0x000f220000300800 */
[----:B------:R-:W-:Y:S02]  /*20c0*/  ISETP.GT.U32.OR P5, PT, R0, 0x29f, P5 ;  /* 0x0000029f0000780c */ /* 0x000fe40002fa4470 */
[----:B------:R-:W-:Y:S02]  /*20d0*/  @!P4 MOV R20, R6 ;  /* 0x000000060014c202 */ /* 0x000fe40000000f00 */
[----:B------:R-:W-:Y:S02]  /*20e0*/  @!P4 MOV R21, R5 ;  /* 0x000000050015c202 */ /* 0x000fe40000000f00 */
[----:B------:R-:W-:-:S07]  /*20f0*/  IADD3 R29, R2, 0x1a0, RZ ;  /* 0x000001a0021d7810 */ /* 0x000fce0007ffe0ff */
[----:B------:R-:W0:Y:S01]  /*2100*/  @!P5 LDC.64 R24, c[0x0][0x288] ;  /* 0x0000a200ff18db82 */ /* 0x000e220000000a00 */
[----:B------:R-:W-:-:S05]  /*2110*/  @!P4 IMAD.WIDE.U32 R20, R29, R8, R20 ;  /* 0x000000081d14c225 */ /* 0x000fca00078e0014 */
[----:B------:R-:W-:Y:S02]  /*2120*/  @!P4 IADD3 R8, R21, R9, RZ ;  /* 0x000000091508c210 */ /* 0x000fe40007ffe0ff */
[----:B------:R-:W-:Y:S02]  /*2130*/  @!P5 MOV R9, R5 ;  /* 0x000000050009d202 */ /* 0x000fe40000000f00 */
[----:B----4-:R-:W-:Y:S02]  /*2140*/  @!P0 IADD3.X R29, R12, R13, RZ, P6, !PT ;  /* 0x0000000d0c1d8210 */ /* 0x010fe400037fe4ff */
[----:B---3--:R-:W-:Y:S02]  /*2150*/  @!P0 IADD3 R14, P6, R3, R14, RZ ;  /* 0x0000000e030e8210 */ /* 0x008fe40007fde0ff */
[----:B------:R-:W-:Y:S02]  /*2160*/  @!P4 SHF.L.U32 R3, R20, 0x2, RZ ;  /* 0x000000021403c819 */ /* 0x000fe400000006ff */
[----:B------:R-:W-:-:S02]  /*2170*/  IADD3 R13, R2, 0x1b0, RZ ;  /* 0x000001b0020d7810 */ /* 0x000fc40007ffe0ff */
[----:B------:R-:W-:Y:S02]  /*2180*/  @!P0 IADD3.X R15, R12, R15, RZ, P6, !PT ;  /* 0x0000000f0c0f8210 */ /* 0x000fe400037fe4ff */
[----:B------:R-:W-:Y:S02]  /*2190*/  @!P4 SHF.L.U64.HI R20, R20, 0x2, R8 ;  /* 0x000000021414c819 */ /* 0x000fe40000010208 */
[----:B------:R-:W-:Y:S02]  /*21a0*/  @!P4 IADD3 R18, P6, R3, R18, RZ ;  /* 0x000000120312c210 */ /* 0x000fe40007fde0ff */
[----:B------:R-:W-:Y:S02]  /*21b0*/  SHF.R.S32.HI R13, RZ, 0x1f, R13 ;  /* 0x0000001fff0d7819 */ /* 0x000fe4000001140d */
[----:B------:R-:W-:Y:S02]  /*21c0*/  @!P4 IADD3.X R19, R20, R19, RZ, P6, !PT ;  /* 0x000000131413c210 */ /* 0x000fe400037fe4ff */
[----:B------:R-:W-:-:S02]  /*21d0*/  IADD3 R12, R2, 0x1b0, RZ ;  /* 0x000001b0020c7810 */ /* 0x000fc40007ffe0ff */
[----:B--2---:R-:W-:Y:S01]  /*21e0*/  @!P4 IADD3 R22, P6, R3, R22, RZ ;  /* 0x000000160316c210 */ /* 0x004fe20007fde0ff */
[----:B0-----:R-:W-:Y:S01]  /*21f0*/  @!P5 IMAD R3, R13, R24, RZ ;  /* 0x000000180d03d224 */ /* 0x001fe200078e02ff */
[----:B------:R-:W-:Y:S01]  /*2200*/  @!P5 MOV R8, R6 ;  /* 0x000000060008d202 */ /* 0x000fe20000000f00 */
[----:B------:R0:W-:Y:S02]  /*2210*/  STL.64 [R1+0x298], R14 ;  /* 0x0002980e01007387 */ /* 0x0001e40000100a00 */
[C---:B------:R-:W-:Y:S02]  /*2220*/  @!P5 IMAD R3, R12.reuse, R25, R3 ;  /* 0x000000190c03d224 */ /* 0x040fe400078e0203 */
[----:B------:R-:W-:Y:S02]  /*2230*/  @!P5 IMAD.WIDE.U32 R24, R12, R24, R8 ;  /* 0x000000180c18d225 */ /* 0x000fe400078e0008 */
[----:B------:R-:W2:Y:S01]  /*2240*/  LDL.64 R8, [R1] ;  /* 0x0000000001087983 */ /* 0x000ea20000100a00 */
[----:B0-----:R-:W-:-:S02]  /*2250*/  CS2R R14, SRZ ;  /* 0x00000000000e7805 */ /* 0x001fc4000001ff00 */
[----:B------:R-:W-:-:S06]  /*2260*/  CS2R R12, SRZ ;  /* 0x00000000000c7805 */ /* 0x000fcc000001ff00 */
[----:B------:R-:W3:Y:S04]  /*2270*/  @!P3 LDG.E.64 R12, desc[UR22][R26.64] ;  /* 0x000000161a0cb981 */ /* 0x000ee8000c1e1b00 */
[----:B--2---:R0:W2:Y:S02]  /*2280*/  @!P3 LDG.E.64 R14, desc[UR22][R8.64] ;  /* 0x00000016080eb981 */ /* 0x0040a4000c1e1b00 */
[----:B0-----:R-:W-:-:S06]  /*2290*/  CS2R R8, SRZ ;  /* 0x0000000000087805 */ /* 0x001fcc000001ff00 */
[----:B------:R-:W4:Y:S04]  /*22a0*/  @!P2 LDG.E.64 R8, desc[UR22][R10.64] ;  /* 0x000000160a08a981 */ /* 0x000f28000c1e1b00 */
[----:B---3--:R0:W-:Y:S02]  /*22b0*/  STL.64 [R1+0x158], R12 ;  /* 0x0001580c01007387 */ /* 0x0081e40000100a00 */
[----:B0-----:R-:W-:-:S06]  /*22c0*/  CS2R R12, SRZ ;  /* 0x00000000000c7805 */ /* 0x001fcc000001ff00 */
[----:B------:R0:W3:Y:S04]  /*22d0*/  @!P2 LDG.E.64 R12, desc[UR22][R16.64] ;  /* 0x00000016100ca981 */ /* 0x0000e8000c1e1b00 */
[----:B----4-:R-:W-:Y:S04]  /*22e0*/  STL.64 [R1+0x168], R8 ;  /* 0x0001680801007387 */ /* 0x010fe80000100a00 */
[----:B--2---:R1:W-:Y:S02]  /*22f0*/  STL.64 [R1+0x198], R14 ;  /* 0x0001980e01007387 */ /* 0x0043e40000100a00 */
[----:B-1----:R-:W-:-:S06]  /*2300*/  CS2R R14, SRZ ;  /* 0x00000000000e7805 */ /* 0x002fcc000001ff00 */
[----:B------:R1:W2:Y:S01]  /*2310*/  @!P0 LDG.E.64 R14, desc[UR22][R28.64] ;  /* 0x000000161c0e8981 */ /* 0x0002a2000c1e1b00 */
[----:B0-----:R-:W-:-:S03]  /*2320*/  HFMA2.MMA R17, -RZ, RZ, 0, 0 ;  /* 0x00000000ff117435 */ /* 0x001fc600000001ff */
[----:B---3--:R0:W-:Y:S04]  /*2330*/  STL.64 [R1+0x1a0], R12 ;  /* 0x0001a00c01007387 */ /* 0x0081e80000100a00 */
[----:B------:R-:W-:Y:S01]  /*2340*/  STL [R1+0x17c], R17 ;  /* 0x00017c1101007387 */ /* 0x000fe20000100800 */
[----:B------:R-:W-:Y:S02]  /*2350*/  @!P5 IADD3 R8, R25, R3, RZ ;  /* 0x000000031908d210 */ /* 0x000fe40007ffe0ff */
[----:B-1----:R-:W-:Y:S02]  /*2360*/  MOV R29, R17 ;  /* 0x00000011001d7202 */ /* 0x002fe40000000f00 */
[----:B------:R-:W-:Y:S02]  /*2370*/  IADD3 R16, R2, 0x1e0, RZ ;  /* 0x000001e002107810 */ /* 0x000fe40007ffe0ff */
[----:B------:R-:W-:Y:S01]  /*2380*/  @!P4 IADD3.X R23, R20, R23, RZ, P6, !PT ;  /* 0x000000171417c210 */ /* 0x000fe200037fe4ff */
[----:B0-----:R-:W0:Y:S01]  /*2390*/  @!P5 LDC.64 R12, c[0x0][0x230] ;  /* 0x00008c00ff0cdb82 */ /* 0x001e220000000a00 */
[----:B--2---:R1:W-:Y:S04]  /*23a0*/  STL.64 [R1+0x1a8], R14 ;  /* 0x0001a80e01007387 */ /* 0x0043e80000100a00 */
[----:B-1----:R-:W2:Y:S01]  /*23b0*/  LDL.LU.64 R14, [R1+0x298] ;  /* 0x00029800010e7983 */ /* 0x002ea20000300a00 */
[----:B------:R-:W-:-:S04]  /*23c0*/  MOV R25, RZ ;  /* 0x000000ff00197202 */ /* 0x000fc80000000f00 */
[----:B------:R-:W-:-:S06]  /*23d0*/  MOV R28, R25 ;  /* 0x00000019001c7202 */ /* 0x000fcc0000000f00 */
[----:B--2---:R1:W2:Y:S04]  /*23e0*/  @!P0 LDG.E.64 R28, desc[UR22][R14.64] ;  /* 0x000000160e1c8981 */ /* 0x0042a8000c1e1b00 */
[----:B------:R-:W-:Y:S01]  /*23f0*/  STL [R1+0x178], R25 ;  /* 0x0001781901007387 */ /* 0x000fe20000100800 */
[----:B-1----:R-:W-:Y:S02]  /*2400*/  SHF.R.S32.HI R14, RZ, 0x1f, R16 ;  /* 0x0000001fff0e7819 */ /* 0x002fe40000011410 */
[C---:B------:R-:W-:Y:S02]  /*2410*/  @!P5 SHF.L.U32 R3, R24.reuse, 0x2, RZ ;  /* 0x000000021803d819 */ /* 0x040fe400000006ff */
[----:B------:R-:W-:Y:S02]  /*2420*/  @!P5 SHF.L.U64.HI R24, R24, 0x2, R8 ;  /* 0x000000021818d819 */ /* 0x000fe40000010208 */
[----:B------:R-:W1:Y:S01]  /*2430*/  @!P5 LDC.64 R8, c[0x0][0x228] ;  /* 0x00008a00ff08db82 */ /* 0x000e620000000a00 */
[----:B--2---:R2:W-:Y:S01]  /*2440*/  @!P0 STL.64 [R1+0x178], R28 ;  /* 0x0001781c01008387 */ /* 0x0045e20000100a00 */
[----:B------:R-:W-:Y:S01]  /*2450*/  ISETP.GE.U32.AND P0, PT, R16, UR18, PT ;  /* 0x0000001210007c0c */ /* 0x000fe2000bf06070 */
[----:B------:R-:W-:-:S02]  /*2460*/  HFMA2.MMA R16, -RZ, RZ, 0, 0 ;  /* 0x00000000ff107435 */ /* 0x000fc400000001ff */
[----:B--2---:R-:W-:Y:S01]  /*2470*/  HFMA2.MMA R28, -RZ, RZ, 0, 0 ;  /* 0x00000000ff1c7435 */ /* 0x004fe200000001ff */
[----:B------:R-:W-:-:S07]  /*2480*/  MOV R29, RZ ;  /* 0x000000ff001d7202 */ /* 0x000fce0000000f00 */
[----:B------:R-:W2:Y:S04]  /*2490*/  @!P4 LDG.E.64 R16, desc[UR22][R18.64] ;  /* 0x000000161210c981 */ /* 0x000ea8000c1e1b00 */
[----:B------:R-:W3:Y:S01]  /*24a0*/  @!P4 LDG.E.64 R28, desc[UR22][R22.64] ;  /* 0x00000016161cc981 */ /* 0x000ee2000c1e1b00 */
[----:B-1----:R-:W-:-:S04]  /*24b0*/  @!P5 IADD3 R8, P6, R3, R8, RZ ;  /* 0x000000080308d210 */ /* 0x002fc80007fde0ff */
[----:B------:R-:W-:Y:S02]  /*24c0*/  @!P5 IADD3.X R9, R24, R9, RZ, P6, !PT ;  /* 0x000000091809d210 */ /* 0x000fe400037fe4ff */
[----:B0-----:R-:W-:-:S04]  /*24d0*/  @!P5 IADD3 R12, P4, R3, R12, RZ ;  /* 0x0000000c030cd210 */ /* 0x001fc80007f9e0ff */
[----:B------:R-:W-:Y:S02]  /*24e0*/  @!P5 IADD3.X R13, R24, R13, RZ, P4, !PT ;  /* 0x0000000d180dd210 */ /* 0x000fe400027fe4ff */
        /* <DEDUP_REMOVED lines=9> */
[----:B------:R-:W0:Y:S01]  /*2580*/  @!P3 LDC.64 R10, c[0x0][0x288] ;  /* 0x0000a200ff0abb82 */ /* 0x000e220000000a00 */
[----:B--2---:R1:W-:Y:S01]  /*2590*/  STL.64 [R1+0x1c8], R16 ;  /* 0x0001c81001007387 */ /* 0x0043e20000100a00 */
[----:B------:R-:W-:-:S06]  /*25a0*/  ISETP.GE.AND.EX P0, PT, R14, UR19, PT, P0 ;  /* 0x000000130e007c0c */ /* 0x000fcc000bf06300 */
[----:B------:R-:W2:Y:S01]  /*25b0*/  @!P3 LDC.64 R18, c[0x0][0x228] ;  /* 0x00008a00ff12bb82 */ /* 0x000ea20000000a00 */
[----:B---3--:R3:W-:Y:S01]  /*25c0*/  STL.64 [R1+0x190], R28 ;  /* 0x0001901c01007387 */ /* 0x0087e20000100a00 */
[----:B------:R-:W-:-:S06]  /*25d0*/  ISETP.GT.U32.OR P2, PT, R0, 0x29f, P2 ;  /* 0x0000029f0000780c */ /* 0x000fcc0001744470 */
[----:B-1----:R-:W1:Y:S01]  /*25e0*/  @!P3 LDC.64 R16, c[0x0][0x230] ;  /* 0x00008c00ff10bb82 */ /* 0x002e620000000a00 */
[----:B---3--:R-:W-:-:S07]  /*25f0*/  IADD3 R29, R2, 0x160, RZ ;  /* 0x00000160021d7810 */ /* 0x008fce0007ffe0ff */
[----:B------:R-:W3:Y:S01]  /*2600*/  @!P2 LDC.64 R14, c[0x0][0x288] ;  /* 0x0000a200ff0eab82 */ /* 0x000ee20000000a00 */
[----:B------:R-:W-:Y:S04]  /*2610*/  STL [R1+0x288], R29 ;  /* 0x0002881d01007387 */ /* 0x000fe80000100800 */
[----:B------:R4:W-:Y:S02]  /*2620*/  STL.64 [R1+0x290], R8 ;  /* 0x0002900801007387 */ /* 0x0009e40000100a00 */
[----:B----4-:R-:W-:-:S06]  /*2630*/  CS2R R8, SRZ ;  /* 0x0000000000087805 */ /* 0x010fcc000001ff00 */
[----:B------:R-:W4:Y:S01]  /*2640*/  @!P5 LDG.E.64 R8, desc[UR22][R12.64] ;  /* 0x000000160c08d981 */ /* 0x000f22000c1e1b00 */
[----:B------:R-:W-:Y:S01]  /*2650*/  ISETP.GT.U32.OR P0, PT, R0, 0x29f, P0 ;  /* 0x0000029f0000780c */ /* 0x000fe20000704470 */
[----:B0-----:R-:W-:Y:S01]  /*2660*/  @!P3 IMAD R21, R21, R10, RZ ;  /* 0x0000000a1515b224 */ /* 0x001fe200078e02ff */
[----:B------:R-:W-:Y:S02]  /*2670*/  @!P3 MOV R22, R6 ;  /* 0x000000060016b202 */ /* 0x000fe40000000f00 */
[----:B------:R-:W-:Y:S01]  /*2680*/  @!P3 MOV R23, R5 ;  /* 0x000000050017b202 */ /* 0x000fe20000000f00 */
[C---:B------:R-:W-:Y:S02]  /*2690*/  @!P3 IMAD R11, R20.reuse, R11, R21 ;  /* 0x0000000b140bb224 */ /* 0x040fe400078e0215 */
[----:B------:R-:W-:-:S06]  /*26a0*/  @!P3 IMAD.WIDE.U32 R22, R20, R10, R22 ;  /* 0x0000000a1416b225 */ /* 0x000fcc00078e0016 */
[----:B------:R-:W0:Y:S01]  /*26b0*/  @!P0 LDC.64 R20, c[0x0][0x288] ;  /* 0x0000a200ff148b82 */ /* 0x000e220000000a00 */
[----:B------:R-:W-:Y:S02]  /*26c0*/  @!P3 IADD3 R3, R23, R11, RZ ;  /* 0x0000000b1703b210 */ /* 0x000fe40007ffe0ff */
[----:B------:R-:W-:Y:S01]  /*26d0*/  @!P3 SHF.L.U32 R10, R22, 0x2, RZ ;  /* 0x00000002160ab819 */ /* 0x000fe200000006ff */
[----:B---3--:R-:W-:Y:S01]  /*26e0*/  @!P2 IMAD R11, R26, R14, RZ ;  /* 0x0000000e1a0ba224 */ /* 0x008fe200078e02ff */
[----:B------:R-:W-:Y:S02]  /*26f0*/  @!P2 MOV R24, R6 ;  /* 0x000000060018a202 */ /* 0x000fe40000000f00 */
[----:B------:R-:W-:Y:S02]  /*2700*/  @!P2 MOV R25, R5 ;  /* 0x000000050019a202 */ /* 0x000fe40000000f00 */
[----:B------:R-:W-:Y:S02]  /*2710*/  @!P3 SHF.L.U64.HI R3, R22, 0x2, R3 ;  /* 0x000000021603b819 */ /* 0x000fe40000010203 */
[----:B-1----:R-:W-:Y:S01]  /*2720*/  @!P3 IADD3 R26, P6, R10, R16, RZ ;  /* 0x000000100a1ab210 */ /* 0x002fe20007fde0ff */
[----:B------:R-:W-:Y:S01]  /*2730*/  @!P2 IMAD R11, R27, R15, R11 ;  /* 0x0000000f1b0ba224 */ /* 0x000fe200078e020b */
[----:B------:R-:W-:Y:S01]  /*2740*/  ISETP.GE.U32.AND P4, PT, R29, UR18, PT ;  /* 0x000000121d007c0c */ /* 0x000fe2000bf86070 */
[----:B------:R-:W-:Y:S01]  /*2750*/  @!P2 IMAD.WIDE.U32 R24, R27, R14, R24 ;  /* 0x0000000e1b18a225 */ /* 0x000fe200078e0018 */
[----:B------:R-:W-:Y:S01]  /*2760*/  SHF.R.S32.HI R28, RZ, 0x1f, R29 ;  /* 0x0000001fff1c7819 */ /* 0x000fe2000001141d */
[----:B------:R-:W1:Y:S01]  /*2770*/  @!P2 LDC.64 R22, c[0x0][0x230] ;  /* 0x00008c00ff16ab82 */ /* 0x000e620000000a00 */
[----:B------:R-:W-:-:S02]  /*2780*/  IADD3 R29, R2, 0x1e0, RZ ;  /* 0x000001e0021d7810 */ /* 0x000fc40007ffe0ff */
[----:B------:R-:W-:Y:S02]  /*2790*/  @!P3 IADD3.X R27, R3, R17, RZ, P6, !PT ;  /* 0x00000011031bb210 */ /* 0x000fe400037fe4ff */
[----:B--2---:R-:W-:Y:S02]  /*27a0*/  @!P3 IADD3 R10, P6, R10, R18, RZ ;  /* 0x000000120a0ab210 */ /* 0x004fe40007fde0ff */
[----:B------:R-:W-:Y:S01]  /*27b0*/  @!P2 IADD3 R18, R25, R11, RZ ;  /* 0x0000000b1912a210 */ /* 0x000fe20007ffe0ff */
[----:B------:R-:W2:Y:S01]  /*27c0*/  @!P2 LDC.64 R14, c[0x0][0x228] ;  /* 0x00008a00ff0eab82 */ /* 0x000ea20000000a00 */
[----:B------:R-:W-:Y:S01]  /*27d0*/  SHF.R.S32.HI R29, RZ, 0x1f, R29 ;  /* 0x0000001fff1d7819 */ /* 0x000fe2000001141d */
[----:B------:R-:W-:Y:S01]  /*27e0*/  HFMA2.MMA R25, -RZ, RZ, 0, 0 ;  /* 0x00000000ff197435 */ /* 0x000fe200000001ff */
[----:B------:R-:W-:Y:S02]  /*27f0*/  @!P3 IADD3.X R11, R3, R19, RZ, P6, !PT ;  /* 0x00000013030bb210 */ /* 0x000fe400037fe4ff */
[----:B------:R-:W-:-:S02]  /*2800*/  @!P2 SHF.L.U32 R3, R24, 0x2, RZ ;  /* 0x000000021803a819 */ /* 0x000fc400000006ff */
[----:B------:R-:W-:Y:S01]  /*2810*/  @!P2 SHF.L.U64.HI R24, R24, 0x2, R18 ;  /* 0x000000021818a819 */ /* 0x000fe20000010212 */
[----:B0-----:R-:W-:Y:S01]  /*2820*/  @!P0 IMAD R18, R29, R20, RZ ;  /* 0x000000141d128224 */ /* 0x001fe200078e02ff */
[----:B------:R-:W-:Y:S01]  /*2830*/  MOV R29, RZ ;  /* 0x000000ff001d7202 */ /* 0x000fe20000000f00 */
[----:B------:R-:W-:Y:S04]  /*2840*/  STL [R1+0x184], R25 ;  /* 0x0001841901007387 */ /* 0x000fe80000100800 */
[----:B------:R-:W-:Y:S04]  /*2850*/  STL [R1+0x180], R29 ;  /* 0x0001801d01007387 */ /* 0x000fe80000100800 */
[----:B----4-:R0:W-:Y:S04]  /*2860*/  STL.64 [R1+0x1d8], R8 ;  /* 0x0001d80801007387 */ /* 0x0101e80000100a00 */
[----:B0-----:R-:W3:Y:S01]  /*2870*/  LDL.LU.64 R8, [R1+0x290] ;  /* 0x0002900001087983 */ /* 0x001ee20000300a00 */
[----:B------:R-:W-:-:S02]  /*2880*/  MOV R12, R29 ;  /* 0x0000001d000c7202 */ /* 0x000fc40000000f00 */
[----:B------:R-:W-:Y:S01]  /*2890*/  MOV R13, R25 ;  /* 0x00000019000d7202 */ /* 0x000fe20000000f00 */
[----:B------:R-:W4:Y:S01]  /*28a0*/  LDL.LU R29, [R1+0x288] ;  /* 0x00028800011d7983 */ /* 0x000f220000300800 */
[----:B------:R-:W-:-:S04]  /*28b0*/  IADD3 R19, R2, 0x1e0, RZ ;  /* 0x000001e002137810 */ /* 0x000fc80007ffe0ff */
[----:B---3--:R1:W3:Y:S01]  /*28c0*/  @!P5 LDG.E.64 R12, desc[UR22][R8.64] ;  /* 0x00000016080cd981 */ /* 0x0082e2000c1e1b00 */
[----:B------:R-:W-:Y:S01]  /*28d0*/  @!P0 IMAD R18, R19, R21, R18 ;  /* 0x0000001513128224 */ /* 0x000fe200078e0212 */
[----:B------:R-:W-:Y:S02]  /*28e0*/  IADD3 R21, R2, 0x10, RZ ;  /* 0x0000001002157810 */ /* 0x000fe40007ffe0ff */
[----:B-1----:R-:W-:-:S04]  /*28f0*/  @!P2 IADD3 R8, P6, R3, R22, RZ ;  /* 0x000000160308a210 */ /* 0x002fc80007fde0ff */
[C---:B------:R-:W-:Y:S02]  /*2900*/  @!P2 IADD3.X R9, R24.reuse, R23, RZ, P6, !PT ;  /* 0x000000171809a210 */ /* 0x040fe400037fe4ff */
[----:B--2---:R-:W-:Y:S02]  /*2910*/  @!P2 IADD3 R22, P6, R3, R14, RZ ;  /* 0x0000000e0316a210 */ /* 0x004fe40007fde0ff */
[----:B------:R-:W-:Y:S02]  /*2920*/  SHF.R.S32.HI R25, RZ, 0x1f, R21 ;  /* 0x0000001fff197819 */ /* 0x000fe40000011415 */
[----:B------:R-:W-:Y:S02]  /*2930*/  @!P2 IADD3.X R23, R24, R15, RZ, P6, !PT ;  /* 0x0000000f1817a210 */ /* 0x000fe400037fe4ff */
[----:B------:R-:W-:Y:S01]  /*2940*/  ISETP.GE.AND.EX P4, PT, R28, UR19, PT, P4 ;  /* 0x000000131c007c0c */ /* 0x000fe2000bf86340 */
[----:B------:R-:W0:Y:S01]  /*2950*/  @!P0 LDC.64 R14, c[0x0][0x230] ;  /* 0x00008c00ff0e8b82 */ /* 0x000e220000000a00 */
[----:B---3--:R1:W-:Y:S01]  /*2960*/  @!P5 STL.64 [R1+0x180], R12 ;  /* 0x0001800c0100d387 */ /* 0x0083e20000100a00 */
[----:B------:R-:W-:-:S02]  /*2970*/  ISETP.GE.U32.AND P5, PT, R21, UR18, PT ;  /* 0x0000001215007c0c */ /* 0x000fc4000bfa6070 */
[----:B-1----:R-:W-:Y:S02]  /*2980*/  @!P0 MOV R12, R6 ;  /* 0x00000006000c8202 */ /* 0x002fe40000000f00 */
[----:B------:R-:W-:-:S03]  /*2990*/  @!P0 MOV R13, R5 ;  /* 0x00000005000d8202 */ /* 0x000fc60000000f00 */
[----:B------:R-:W-:-:S03]  /*29a0*/  @!P0 IMAD.WIDE.U32 R20, R19, R20, R12 ;  /* 0x0000001413148225 */ /* 0x000fc600078e000c */
[----:B------:R-:W2:Y:S04]  /*29b0*/  LDL R13, [R1+0x220] ;  /* 0x00022000010d7983 */ /* 0x000ea80000100800 */
[----:B------:R1:W-:Y:S02]  /*29c0*/  STL.64 [R1+0x280], R22 ;  /* 0x0002801601007387 */ /* 0x0003e40000100a00 */
[----:B-1----:R-:W-:-:S06]  /*29d0*/  CS2R R22, SRZ ;  /* 0x0000000000167805 */ /* 0x002fcc000001ff00 */
[----:B------:R-:W3:Y:S01]  /*29e0*/  @!P3 LDG.E.64 R22, desc[UR22][R10.64] ;  /* 0x000000160a16b981 */ /* 0x000ee2000c1e1b00 */
[----:B------:R-:W-:-:S05]  /*29f0*/  @!P0 SHF.L.U32 R3, R20, 0x2, RZ ;  /* 0x0000000214038819 */ /* 0x000fca00000006ff */
[----:B------:R1:W-:Y:S02]  /*2a00*/  STL.64 [R1+0x278], R2 ;  /* 0x0002780201007387 */ /* 0x0003e40000100a00 */
[----:B-1----:R-:W-:-:S06]  /*2a10*/  CS2R R2, SRZ ;  /* 0x0000000000027805 */ /* 0x002fcc000001ff00 */
[----:B------:R-:W4:Y:S04]  /*2a20*/  @!P3 LDG.E.64 R2, desc[UR22][R26.64] ;  /* 0x000000161a02b981 */ /* 0x000f28000c1e1b00 */
[----:B---3--:R1:W-:Y:S02]  /*2a30*/  STL.64 [R1+0x140], R22 ;  /* 0x0001401601007387 */ /* 0x0083e40000100a00 */
[----:B-1----:R-:W-:-:S06]  /*2a40*/  CS2R R22, SRZ ;  /* 0x0000000000167805 */ /* 0x002fcc000001ff00 */
[----:B------:R-:W3:Y:S04]  /*2a50*/  @!P2 LDG.E.64 R22, desc[UR22][R8.64] ;  /* 0x000000160816a981 */ /* 0x000ee8000c1e1b00 */
[----:B----4-:R-:W-:Y:S04]  /*2a60*/  STL.64 [R1+0x1f0], R2 ;  /* 0x0001f00201007387 */ /* 0x010fe80000100a00 */
[----:B---3--:R1:W-:Y:S04]  /*2a70*/  STL.64 [R1+0x200], R22 ;  /* 0x0002001601007387 */ /* 0x0083e80000100a00 */
[----:B-1----:R-:W3:Y:S01]  /*2a80*/  LDL.LU.64 R22, [R1+0x280] ;  /* 0x0002800001167983 */ /* 0x002ee20000300a00 */
[----:B------:R-:W-:-:S06]  /*2a90*/  CS2R R2, SRZ ;  /* 0x0000000000027805 */ /* 0x000fcc000001ff00 */
[----:B---3--:R-:W3:Y:S01]  /*2aa0*/  @!P2 LDG.E.64 R2, desc[UR22][R22.64] ;  /* 0x000000161602a981 */ /* 0x008ee2000c1e1b00 */
        /* <DEDUP_REMOVED lines=62> */
[----:B------:R-:W-:Y:S02]  /*2e90*/  SHF.R.S32.HI R18, RZ, 0x1f, R29 ;  /* 0x0000001fff127819 */ /* 0x000fe4000001141d */
[----:B------:R-:W-:Y:S02]  /*2ea0*/  ISETP.GE.U32.AND P2, PT, R29, UR18, PT ;  /* 0x000000121d007c0c */ /* 0x000fe4000bf46070 */
[----:B------:R-:W-:Y:S02]  /*2eb0*/  @!P3 MOV R26, R6 ;  /* 0x00000006001ab202 */ /* 0x000fe40000000f00 */
[----:B------:R-:W-:Y:S02]  /*2ec0*/  ISETP.GE.AND.EX P2, PT, R18, UR19, PT, P2 ;  /* 0x0000001312007c0c */ /* 0x000fe4000bf46320 */
[----:B------:R-:W-:Y:S01]  /*2ed0*/  IADD3 R18, R2, 0x20, RZ ;  /* 0x0000002002127810 */ /* 0x000fe20007ffe0ff */
[----:B0-----:R-:W-:Y:S01]  /*2ee0*/  @!P3 IMAD R3, R27, R24, RZ ;  /* 0x000000181b03b224 */ /* 0x001fe200078e02ff */
[----:B------:R-:W-:-:S03]  /*2ef0*/  @!P3 MOV R27, R5 ;  /* 0x00000005001bb202 */ /* 0x000fc60000000f00 */
[C---:B------:R-:W-:Y:S02]  /*2f00*/  @!P3 IMAD R3, R18.reuse, R25, R3 ;  /* 0x000000191203b224 */ /* 0x040fe400078e0203 */
[----:B------:R-:W-:Y:S02]  /*2f10*/  @!P3 IMAD.WIDE.U32 R26, R18, R24, R26 ;  /* 0x00000018121ab225 */ /* 0x000fe400078e001a */
[----:B------:R-:W0:Y:S01]  /*2f20*/  @!P3 LDC.64 R24, c[0x0][0x230] ;  /* 0x00008c00ff18bb82 */ /* 0x000e220000000a00 */
[----:B------:R-:W-:Y:S02]  /*2f30*/  @!P5 IADD3 R19, R17, R19, RZ ;  /* 0x000000131113d210 */ /* 0x000fe40007ffe0ff */
[C---:B------:R-:W-:Y:S02]  /*2f40*/  @!P5 SHF.L.U32 R17, R16.reuse, 0x2, RZ ;  /* 0x000000021011d819 */ /* 0x040fe400000006ff */
[----:B------:R-:W-:Y:S02]  /*2f50*/  @!P5 SHF.L.U64.HI R19, R16, 0x2, R19 ;  /* 0x000000021013d819 */ /* 0x000fe40000010213 */
[----:B-1----:R-:W-:-:S02]  /*2f60*/  @!P5 IADD3 R8, P6, R17, R8, RZ ;  /* 0x000000081108d210 */ /* 0x002fc40007fde0ff */
[----:B------:R-:W-:Y:S02]  /*2f70*/  @!P3 IADD3 R27, R27, R3, RZ ;  /* 0x000000031b1bb210 */ /* 0x000fe40007ffe0ff */
[----:B------:R-:W-:Y:S02]  /*2f80*/  @!P5 IADD3.X R9, R19, R9, RZ, P6, !PT ;  /* 0x000000091309d210 */ /* 0x000fe400037fe4ff */
[----:B------:R-:W-:Y:S02]  /*2f90*/  @!P5 IADD3 R22, P6, R17, R22, RZ ;  /* 0x000000161116d210 */ /* 0x000fe40007fde0ff */
[C---:B------:R-:W-:Y:S01]  /*2fa0*/  @!P3 SHF.L.U32 R3, R26.reuse, 0x2, RZ ;  /* 0x000000021a03b819 */ /* 0x040fe200000006ff */
[----:B------:R-:W1:Y:S01]  /*2fb0*/  @!P3 LDC.64 R16, c[0x0][0x228] ;  /* 0x00008a00ff10bb82 */ /* 0x000e620000000a00 */
[----:B------:R-:W-:Y:S02]  /*2fc0*/  @!P5 IADD3.X R23, R19, R23, RZ, P6, !PT ;  /* 0x000000171317d210 */ /* 0x000fe400037fe4ff */
[----:B------:R-:W-:-:S02]  /*2fd0*/  @!P3 SHF.L.U64.HI R26, R26, 0x2, R27 ;  /* 0x000000021a1ab819 */ /* 0x000fc4000001021b */
        /* <DEDUP_REMOVED lines=37> */
[----:B--2---:R-:W-:-:S04]  /*3230*/  IADD3 R25, R2, 0x60, RZ ;  /* 0x0000006002197810 */ /* 0x004fc80007ffe0ff */
[----:B------:R-:W-:Y:S02]  /*3240*/  SHF.R.S32.HI R24, RZ, 0x1f, R25 ;  /* 0x0000001fff187819 */ /* 0x000fe40000011419 */
[----:B------:R-:W-:Y:S02]  /*3250*/  ISETP.GE.U32.AND P5, PT, R25, UR18, PT ;  /* 0x0000001219007c0c */ /* 0x000fe4000bfa6070 */
[----:B-1----:R-:W-:Y:S02]  /*3260*/  @!P2 IADD3 R12, P6, R20, R12, RZ ;  /* 0x0000000c140ca210 */ /* 0x002fe40007fde0ff */
[----:B------:R-:W-:Y:S02]  /*3270*/  ISETP.GE.AND.EX P5, PT, R24, UR19, PT, P5 ;  /* 0x0000001318007c0c */ /* 0x000fe4000bfa6350 */
[----:B------:R-:W-:Y:S02]  /*3280*/  @!P2 IADD3.X R13, R3, R13, RZ, P6, !PT ;  /* 0x0000000d030da210 */ /* 0x000fe400037fe4ff */
[----:B------:R-:W-:-:S02]  /*3290*/  SHF.R.S32.HI R27, RZ, 0x1f, R28 ;  /* 0x0000001fff1b7819 */ /* 0x000fc4000001141c */
        /* <DEDUP_REMOVED lines=10> */
[----:B------:R2:W4:Y:S01]  /*3340*/  @!P2 LDG.E.64 R24, desc[UR22][R12.64] ;  /* 0x000000160c18a981 */ /* 0x000522000c1e1b00 */
[----:B-1----:R-:W-:-:S03]  /*3350*/  @!P0 IMAD R16, R27, R14, RZ ;  /* 0x0000000e1b108224 */ /* 0x002fc600078e02ff */
[----:B---3--:R1:W-:Y:S01]  /*3360*/  STL.64 [R1+0x98], R8 ;  /* 0x0000980801007387 */ /* 0x0083e20000100a00 */
[----:B------:R-:W-:Y:S01]  /*3370*/  @!P0 IMAD R16, R28, R15, R16 ;  /* 0x0000000f1c108224 */ /* 0x000fe200078e0210 */
[----:B0-----:R-:W-:Y:S02]  /*3380*/  @!P2 IADD3 R10, P3, R20, R10, RZ ;  /* 0x0000000a140aa210 */ /* 0x001fe40007f7e0ff */
[----:B-1----:R-:W-:Y:S02]  /*3390*/  @!P0 MOV R8, R6 ;  /* 0x0000000600088202 */ /* 0x002fe40000000f00 */
[----:B------:R-:W-:-:S03]  /*33a0*/  @!P0 MOV R9, R5 ;  /* 0x0000000500098202 */ /* 0x000fc60000000f00 */
[----:B------:R-:W-:Y:S01]  /*33b0*/  @!P0 IMAD.WIDE.U32 R14, R28, R14, R8 ;  /* 0x0000000e1c0e8225 */ /* 0x000fe200078e0008 */
[----:B------:R-:W-:Y:S01]  /*33c0*/  HFMA2.MMA R9, -RZ, RZ, 0, 0 ;  /* 0x00000000ff097435 */ /* 0x000fe200000001ff */
[----:B------:R-:W-:Y:S01]  /*33d0*/  @!P2 IADD3.X R11, R3, R11, RZ, P3, !PT ;  /* 0x0000000b030ba210 */ /* 0x000fe20001ffe4ff */
[----:B------:R-:W0:Y:S02]  /*33e0*/  @!P0 LDC.64 R28, c[0x0][0x230] ;  /* 0x00008c00ff1c8b82 */ /* 0x000e240000000a00 */
[----:B------:R-:W-:Y:S02]  /*33f0*/  @!P0 IADD3 R16, R15, R16, RZ ;  /* 0x000000100f108210 */ /* 0x000fe40007ffe0ff */
[C---:B------:R-:W-:Y:S02]  /*3400*/  @!P0 SHF.L.U32 R3, R14.reuse, 0x2, RZ ;  /* 0x000000020e038819 */ /* 0x040fe400000006ff */
[----:B------:R-:W-:Y:S02]  /*3410*/  @!P0 SHF.L.U64.HI R22, R14, 0x2, R16 ;  /* 0x000000020e168819 */ /* 0x000fe40000010210 */
[----:B------:R-:W-:-:S02]  /*3420*/  MOV R14, RZ ;  /* 0x000000ff000e7202 */ /* 0x000fc40000000f00 */
[----:B--2---:R-:W-:Y:S02]  /*3430*/  MOV R13, R9 ;  /* 0x00000009000d7202 */ /* 0x004fe40000000f00 */
[----:B------:R-:W-:-:S06]  /*3440*/  MOV R12, R14 ;  /* 0x0000000e000c7202 */ /* 0x000fcc0000000f00 */
[----:B------:R1:W2:Y:S04]  /*3450*/  @!P2 LDG.E.64 R12, desc[UR22][R10.64] ;  /* 0x000000160a0ca981 */ /* 0x0002a8000c1e1b00 */
[----:B------:R-:W-:Y:S04]  /*3460*/  STL [R1+0xa4], R9 ;  /* 0x0000a40901007387 */ /* 0x000fe80000100800 */
[----:B------:R-:W-:Y:S01]  /*3470*/  STL [R1+0xa0], R14 ;  /* 0x0000a00e01007387 */ /* 0x000fe20000100800 */
[----:B------:R-:W-:-:S04]  /*3480*/  ISETP.GE.AND.EX P4, PT, R21, UR19, PT, P4 ;  /* 0x0000001315007c0c */ /* 0x000fc8000bf86340 */
[----:B------:R-:W-:-:S13]  /*3490*/  ISETP.GT.U32.OR P4, PT, R0, 0x29f, P4 ;  /* 0x0000029f0000780c */ /* 0x000fda0002784470 */
[----:B------:R-:W3:Y:S01]  /*34a0*/  @!P4 LDC.64 R18, c[0x0][0x288] ;  /* 0x0000a200ff12cb82 */ /* 0x000ee20000000a00 */
[----:B------:R-:W-:Y:S02]  /*34b0*/  ISETP.GT.U32.OR P5, PT, R0, 0x29f, P5 ;  /* 0x0000029f0000780c */ /* 0x000fe40002fa4470 */
[C---:B------:R-:W-:Y:S01]  /*34c0*/  IADD3 R26, R2.reuse, 0x70, RZ ;  /* 0x00000070021a7810 */ /* 0x040fe20007ffe0ff */
[----:B----4-:R4:W-:Y:S01]  /*34d0*/  STL.64 [R1+0x38], R24 ;  /* 0x0000381801007387 */ /* 0x0109e20000100a00 */
[----:B------:R-:W-:-:S03]  /*34e0*/  IADD3 R15, R2, 0x50, RZ ;  /* 0x00000050020f7810 */ /* 0x000fc60007ffe0ff */
[----:B-1----:R-:W1:Y:S01]  /*34f0*/  @!P4 LDC.64 R10, c[0x0][0x228] ;  /* 0x00008a00ff0acb82 */ /* 0x002e620000000a00 */
[----:B----4-:R-:W4:Y:S01]  /*3500*/  LDL.LU.64 R24, [R1+0x258] ;  /* 0x0002580001187983 */ /* 0x010f220000300a00 */
[----:B------:R-:W-:Y:S02]  /*3510*/  SHF.R.S32.HI R17, RZ, 0x1f, R26 ;  /* 0x0000001fff117819 */ /* 0x000fe4000001141a */
[----:B------:R-:W-:-:S04]  /*3520*/  ISETP.GE.U32.AND P6, PT, R26, UR18, PT ;  /* 0x000000121a007c0c */ /* 0x000fc8000bfc6070 */
[----:B------:R-:W1:Y:S01]  /*3530*/  @!P0 LDC.64 R26, c[0x0][0x228] ;  /* 0x00008a00ff1a8b82 */ /* 0x000e620000000a00 */
[----:B---3--:R-:W-:Y:S01]  /*3540*/  @!P4 IMAD R23, R21, R18, RZ ;  /* 0x000000121517c224 */ /* 0x008fe200078e02ff */
[----:B------:R-:W-:-:S06]  /*3550*/  ISETP.GE.AND.EX P3, PT, R17, UR19, PT, P6 ;  /* 0x0000001311007c0c */ /* 0x000fcc000bf66360 */
[----:B------:R-:W4:Y:S08]  /*3560*/  @!P5 LDC.64 R20, c[0x0][0x288] ;  /* 0x0000a200ff14db82 */ /* 0x000f300000000a00 */
[----:B------:R-:W3:Y:S01]  /*3570*/  @!P4 LDC.64 R16, c[0x0][0x230] ;  /* 0x00008c00ff10cb82 */ /* 0x000ee20000000a00 */
[----:B------:R-:W-:Y:S01]  /*3580*/  IADD3 R8, R2, 0x80, RZ ;  /* 0x0000008002087810 */ /* 0x000fe20007ffe0ff */
[----:B------:R-:W-:Y:S01]  /*3590*/  @!P4 IMAD R23, R15, R19, R23 ;  /* 0x000000130f17c224 */ /* 0x000fe200078e0217 */
[----:B0-----:R-:W-:-:S02]  /*35a0*/  @!P0 IADD3 R28, P6, R3, R28, RZ ;  /* 0x0000001c031c8210 */ /* 0x001fc40007fde0ff */
[----:B------:R-:W-:Y:S01]  /*35b0*/  SHF.R.S32.HI R14, RZ, 0x1f, R8 ;  /* 0x0000001fff0e7819 */ /* 0x000fe20000011408 */
[----:B--2---:R0:W-:Y:S01]  /*35c0*/  @!P2 STL.64 [R1+0xa0], R12 ;  /* 0x0000a00c0100a387 */ /* 0x0041e20000100a00 */
[----:B------:R-:W-:Y:S02]  /*35d0*/  ISETP.GE.U32.AND P2, PT, R8, UR18, PT ;  /* 0x0000001208007c0c */ /* 0x000fe4000bf46070 */
[----:B------:R-:W-:Y:S02]  /*35e0*/  @!P0 IADD3.X R29, R22, R29, RZ, P6, !PT ;  /* 0x0000001d161d8210 */ /* 0x000fe400037fe4ff */
[----:B0-----:R-:W-:Y:S02]  /*35f0*/  @!P4 MOV R12, R6 ;  /* 0x00000006000cc202 */ /* 0x001fe40000000f00 */
[----:B------:R-:W-:-:S03]  /*3600*/  @!P4 MOV R13, R5 ;  /* 0x00000005000dc202 */ /* 0x000fc60000000f00 */
[----:B------:R-:W-:Y:S01]  /*3610*/  @!P4 IMAD.WIDE.U32 R18, R15, R18, R12 ;  /* 0x000000120f12c225 */ /* 0x000fe200078e000c */
[----:B------:R-:W-:Y:S01]  /*3620*/  ISETP.GE.AND.EX P2, PT, R14, UR19, PT, P2 ;  /* 0x000000130e007c0c */ /* 0x000fe2000bf46320 */
[----:B------:R0:W-:Y:S01]  /*3630*/  STL [R1+0x250], R0 ;  /* 0x0002500001007387 */ /* 0x0001e20000100800 */
[----:B-1----:R-:W-:Y:S01]  /*3640*/  @!P0 IADD3 R26, P6, R3, R26, RZ ;  /* 0x0000001a031a8210 */ /* 0x002fe20007fde0ff */
[----:B------:R-:W1:Y:S01]  /*3650*/  @!P5 LDC.64 R12, c[0x0][0x230] ;  /* 0x00008c00ff0cdb82 */ /* 0x000e620000000a00 */
[----:B------:R-:W-:Y:S02]  /*3660*/  @!P4 IADD3 R23, R19, R23, RZ ;  /* 0x000000171317c210 */ /* 0x000fe40007ffe0ff */
[----:B------:R-:W-:Y:S02]  /*3670*/  @!P4 SHF.L.U32 R3, R18, 0x2, RZ ;  /* 0x000000021203c819 */ /* 0x000fe400000006ff */
[C---:B------:R-:W-:Y:S02]  /*3680*/  ISETP.GT.U32.OR P3, PT, R0.reuse, 0x29f, P3 ;  /* 0x0000029f0000780c */ /* 0x040fe40001f64470 */
[----:B------:R-:W-:Y:S01]  /*3690*/  ISETP.GT.U32.OR P2, PT, R0, 0x29f, P2 ;  /* 0x0000029f0000780c */ /* 0x000fe20001744470 */
[----:B------:R-:W2:Y:S01]  /*36a0*/  @!P5 LDC.64 R14, c[0x0][0x228] ;  /* 0x00008a00ff0edb82 */ /* 0x000ea20000000a00 */
[----:B------:R-:W-:-:S02]  /*36b0*/  @!P0 IADD3.X R27, R22, R27, RZ, P6, !PT ;  /* 0x0000001b161b8210 */ /* 0x000fc400037fe4ff */
[----:B0-----:R-:W-:Y:S02]  /*36c0*/  @!P4 SHF.L.U64.HI R0, R18, 0x2, R23 ;  /* 0x000000021200c819 */ /* 0x001fe40000010217 */
[----:B---3--:R-:W-:-:S04]  /*36d0*/  @!P4 IADD3 R16, P6, R3, R16, RZ ;  /* 0x000000100310c210 */ /* 0x008fc80007fde0ff */
[----:B------:R-:W-:Y:S01]  /*36e0*/  @!P4 IADD3.X R17, R0, R17, RZ, P6, !PT ;  /* 0x000000110011c210 */ /* 0x000fe200037fe4ff */
[----:B------:R-:W0:Y:S01]  /*36f0*/  @!P3 LDC.64 R8, c[0x0][0x288] ;  /* 0x0000a200ff08bb82 */ /* 0x000e220000000a00 */
[----:B----4-:R-:W-:-:S04]  /*3700*/  @!P5 IMAD R19, R24, R20, RZ ;  /* 0x000000141813d224 */ /* 0x010fc800078e02ff */
[----:B------:R-:W-:Y:S01]  /*3710*/  @!P5 IMAD R21, R25, R21, R19 ;  /* 0x000000151915d224 */ /* 0x000fe200078e0213 */
[----:B------:R-:W-:Y:S02]  /*3720*/  @!P5 MOV R22, R6 ;  /* 0x000000060016d202 */ /* 0x000fe40000000f00 */
[----:B------:R-:W3:Y:S02]  /*3730*/  @!P3 LDC.64 R18, c[0x0][0x230] ;  /* 0x00008c00ff12bb82 */ /* 0x000ee40000000a00 */
[----:B------:R-:W-:Y:S04]  /*3740*/  @!P5 STL [R1+0x4], R21 ;  /* 0x000004150100d387 */ /* 0x000fe80000100800 */
[----:B------:R4:W-:Y:S04]  /*3750*/  STL [R1+0x254], R17 ;  /* 0x0002541101007387 */ /* 0x0009e80000100800 */
[----:B----4-:R-:W4:Y:S01]  /*3760*/  LDL.LU R17, [R1+0x4] ;  /* 0x0000040001117983 */ /* 0x010f220000300800 */
[----:B------:R-:W-:-:S03]  /*3770*/  @!P5 MOV R23, R5 ;  /* 0x000000050017d202 */ /* 0x000fc60000000f00 */
[----:B------:R-:W-:Y:S01]  /*3780*/  @!P5 IMAD.WIDE.U32 R20, R25, R20, R22 ;  /* 0x000000141914d225 */ /* 0x000fe200078e0016 */
[----:B------:R-:W-:Y:S02]  /*3790*/  @!P4 IADD3 R10, P6, R3, R10, RZ ;  /* 0x0000000a030ac210 */ /* 0x000fe40007fde0ff */
[----:B------:R-:W3:Y:S02]  /*37a0*/  @!P3 LDC.64 R22, c[0x0][0x228] ;  /* 0x00008a00ff16bb82 */ /* 0x000ee40000000a00 */
[----:B------:R-:W-:Y:S02]  /*37b0*/  @!P4 IADD3.X R11, R0, R11, RZ, P6, !PT ;  /* 0x0000000b000bc210 */ /* 0x000fe400037fe4ff */
[----:B------:R-:W-:-:S04]  /*37c0*/  @!P5 SHF.L.U32 R3, R20, 0x2, RZ ;  /* 0x000000021403d819 */ /* 0x000fc800000006ff */
[----:B------:R-:W3:Y:S01]  /*37d0*/  @!P2 LDC.64 R24, c[0x0][0x288] ;  /* 0x0000a200ff18ab82 */ /* 0x000ee20000000a00 */
[----:B-1----:R-:W-:Y:S02]  /*37e0*/  @!P5 IADD3 R12, P6, R3, R12, RZ ;  /* 0x0000000c030cd210 */ /* 0x002fe40007fde0ff */
[----:B----4-:R-:W-:-:S04]  /*37f0*/  @!P5 IADD3 R21, R21, R17, RZ ;  /* 0x000000111515d210 */ /* 0x010fc80007ffe0ff */
[----:B------:R-:W-:Y:S02]  /*3800*/  @!P5 SHF.L.U64.HI R0, R20, 0x2, R21 ;  /* 0x000000021400d819 */ /* 0x000fe40000010215 */
[----:B------:R-:W-:-:S04]  /*3810*/  IADD3 R21, R2, 0x70, RZ ;  /* 0x0000007002157810 */ /* 0x000fc80007ffe0ff */
[----:B------:R-:W-:Y:S02]  /*3820*/  SHF.R.S32.HI R21, RZ, 0x1f, R21 ;  /* 0x0000001fff157819 */ /* 0x000fe40000011415 */
[----:B------:R-:W-:-:S03]  /*3830*/  IADD3 R17, R2, 0x70, RZ ;  /* 0x0000007002117810 */ /* 0x000fc60007ffe0ff */
[----:B0-----:R-:W-:Y:S01]  /*3840*/  @!P3 IMAD R21, R21, R8, RZ ;  /* 0x000000081515b224 */ /* 0x001fe200078e02ff */
[----:B------:R-:W-:-:S03]  /*3850*/  @!P3 MOV R20, R6 ;  /* 0x000000060014b202 */ /* 0x000fc60000000f00 */
[C---:B------:R-:W-:Y:S01]  /*3860*/  @!P3 IMAD R9, R17.reuse, R9, R21 ;  /* 0x000000091109b224 */ /* 0x040fe200078e0215 */
[----:B------:R-:W-:Y:S02]  /*3870*/  @!P3 MOV R21, R5 ;  /* 0x000000050015b202 */ /* 0x000fe40000000f00 */
[----:B------:R-:W-:Y:S01]  /*3880*/  @!P5 IADD3.X R13, R0, R13, RZ, P6, !PT ;  /* 0x0000000d000dd210 */ /* 0x000fe200037fe4ff */
[----:B------:R-:W-:Y:S01]  /*3890*/  @!P3 IMAD.WIDE.U32 R20, R17, R8, R20 ;  /* 0x000000081114b225 */ /* 0x000fe200078e0014 */
[----:B--2---:R-:W-:Y:S02]  /*38a0*/  @!P5 IADD3 R14, P6, R3, R14, RZ ;  /* 0x0000000e030ed210 */ /* 0x004fe40007fde0ff */
[----:B------:R-:W-:Y:S02]  /*38b0*/  IADD3 R17, R2, 0x80, RZ ;  /* 0x0000008002117810 */ /* 0x000fe40007ffe0ff */
[----:B------:R-:W-:Y:S02]  /*38c0*/  @!P3 IADD3 R8, R21, R9, RZ ;  /* 0x000000091508b210 */ /* 0x000fe40007ffe0ff */
[----:B------:R-:W-:-:S02]  /*38d0*/  @!P3 SHF.L.U32 R3, R20, 0x2, RZ ;  /* 0x000000021403b819 */ /* 0x000fc400000006ff */
[----:B------:R-:W-:Y:S02]  /*38e0*/  @!P5 IADD3.X R15, R0, R15, RZ, P6, !PT ;  /* 0x0000000f000fd210 */ /* 0x000fe400037fe4ff */
[----:B------:R-:W-:Y:S02]  /*38f0*/  @!P3 SHF.L.U64.HI R20, R20, 0x2, R8 ;  /* 0x000000021414b819 */ /* 0x000fe40000010208 */
[----:B---3--:R-:W-:Y:S02]  /*3900*/  @!P3 IADD3 R18, P6, R3, R18, RZ ;  /* 0x000000120312b210 */ /* 0x008fe40007fde0ff */
[----:B------:R-:W-:Y:S02]  /*3910*/  SHF.R.S32.HI R17, RZ, 0x1f, R17 ;  /* 0x0000001fff117819 */ /* 0x000fe40000011411 */
[----:B------:R-:W-:Y:S02]  /*3920*/  @!P3 IADD3.X R19, R20, R19, RZ, P6, !PT ;  /* 0x000000131413b210 */ /* 0x000fe400037fe4ff */
[----:B------:R-:W-:-:S02]  /*3930*/  IADD3 R0, R2, 0x80, RZ ;  /* 0x0000008002007810 */ /* 0x000fc40007ffe0ff */
[----:B------:R-:W-:Y:S01]  /*3940*/  @!P3 IADD3 R22, P6, R3, R22, RZ ;  /* 0x000000160316b210 */ /* 0x000fe20007fde0ff */
[----:B------:R-:W-:-:S04]  /*3950*/  @!P2 IMAD R3, R17, R24, RZ ;  /* 0x000000181103a224 */ /* 0x000fc800078e02ff */
[----:B------:R-:W-:Y:S01]  /*3960*/  @!P2 IMAD R3, R0, R25, R3 ;  /* 0x000000190003a224 */ /* 0x000fe200078e0203 */
[----:B------:R-:W-:Y:S01]  /*3970*/  HFMA2.MMA R0, -RZ, RZ, 0, 0 ;  /* 0x00000000ff007435 */ /* 0x000fe200000001ff */
[----:B------:R-:W-:Y:S02]  /*3980*/  IADD3 R25, R2, 0x80, RZ ;  /* 0x0000008002197810 */ /* 0x000fe40007ffe0ff */
[----:B------:R-:W-:Y:S02]  /*3990*/  @!P2 MOV R8, R6 ;  /* 0x000000060008a202 */ /* 0x000fe40000000f00 */
[----:B------:R-:W-:Y:S02]  /*39a0*/  @!P2 MOV R9, R5 ;  /* 0x000000050009a202 */ /* 0x000fe40000000f00 */
[----:B------:R-:W-:Y:S02]  /*39b0*/  MOV R17, RZ ;  /* 0x000000ff00117202 */ /* 0x000fe40000000f00 */
[----:B------:R-:W-:-:S02]  /*39c0*/  @!P3 IADD3.X R23, R20, R23, RZ, P6, !PT ;  /* 0x000000171417b210 */ /* 0x000fc400037fe4ff */
[----:B------:R-:W-:Y:S01]  /*39d0*/  CS2R R20, SRZ ;  /* 0x0000000000147805 */ /* 0x000fe2000001ff00 */
[----:B------:R-:W-:Y:S01]  /*39e0*/  @!P2 IMAD.WIDE.U32 R24, R25, R24, R8 ;  /* 0x000000181918a225 */ /* 0x000fe200078e0008 */
[----:B------:R-:W-:Y:S02]  /*39f0*/  MOV R8, R17 ;  /* 0x0000001100087202 */ /* 0x000fe40000000f00 */
[----:B------:R-:W-:Y:S02]  /*3a00*/  MOV R9, R0 ;  /* 0x0000000000097202 */ /* 0x000fe40000000f00 */
[----:B------:R0:W2:Y:S04]  /*3a10*/  @!P0 LDG.E.64 R20, desc[UR22][R26.64] ;  /* 0x000000161a148981 */ /* 0x0000a8000c1e1b00 */
[----:B------:R-:W3:Y:S04]  /*3a20*/  @!P0 LDG.E.64 R8, desc[UR22][R28.64] ;  /* 0x000000161c088981 */ /* 0x000ee8000c1e1b00 */
[----:B------:R-:W-:Y:S04]  /*3a30*/  STL [R1+0x14], R0 ;  /* 0x0000140001007387 */ /* 0x000fe80000100800 */
[----:B------:R1:W-:Y:S04]  /*3a40*/  STL [R1+0x10], R17 ;  /* 0x0000101101007387 */ /* 0x0003e80000100800 */
[----:B-1----:R-:W4:Y:S01]  /*3a50*/  LDL.LU R17, [R1+0x254] ;  /* 0x0002540001117983 */ /* 0x002f220000300800 */
[----:B0-----:R-:W-:Y:S01]  /*3a60*/  HFMA2.MMA R27, -RZ, RZ, 0, 0 ;  /* 0x00000000ff1b7435 */ /* 0x001fe200000001ff */
[----:B------:R-:W-:-:S02]  /*3a70*/  MOV R26, RZ ;  /* 0x000000ff001a7202 */ /* 0x000fc40000000f00 */
[----:B------:R-:W4:Y:S04]  /*3a80*/  LDL.LU R0, [R1+0x250] ;  /* 0x0002500001007983 */ /* 0x000f280000300800 */
[----:B--2---:R-:W-:Y:S04]  /*3a90*/  STL.64 [R1+0x70], R20 ;  /* 0x0000701401007387 */ /* 0x004fe80000100a00 */
[----:B---3--:R0:W-:Y:S02]  /*3aa0*/  @!P0 STL.64 [R1+0x10], R8 ;  /* 0x0000100801008387 */ /* 0x0081e40000100a00 */
[----:B0-----:R-:W-:-:S02]  /*3ab0*/  CS2R R8, SRZ ;  /* 0x0000000000087805 */ /* 0x001fc4000001ff00 */
[----:B----4-:R0:W2:Y:S04]  /*3ac0*/  @!P4 LDG.E.64 R26, desc[UR22][R16.64] ;  /* 0x00000016101ac981 */ /* 0x0100a8000c1e1b00 */
[----:B------:R-:W3:Y:S01]  /*3ad0*/  @!P4 LDG.E.64 R8, desc[UR22][R10.64] ;  /* 0x000000160a08c981 */ /* 0x000ee2000c1e1b00 */
[----:B0-----:R-:W-:-:S06]  /*3ae0*/  CS2R R16, SRZ ;  /* 0x0000000000107805 */ /* 0x001fcc000001ff00 */
[----:B------:R0:W4:Y:S02]  /*3af0*/  @!P5 LDG.E.64 R16, desc[UR22][R12.64] ;  /* 0x000000160c10d981 */ /* 0x000124000c1e1b00 */
[----:B0-----:R-:W-:-:S06]  /*3b00*/  CS2R R12, SRZ ;  /* 0x00000000000c7805 */ /* 0x001fcc000001ff00 */
[----:B------:R0:W4:Y:S02]  /*3b10*/  @!P3 LDG.E.64 R12, desc[UR22][R18.64] ;  /* 0x00000016120cb981 */ /* 0x000124000c1e1b00 */
[----:B0-----:R-:W-:-:S06]  /*3b20*/  CS2R R18, SRZ ;  /* 0x0000000000127805 */ /* 0x001fcc000001ff00 */
[----:B------:R-:W4:Y:S04]  /*3b30*/  @!P3 LDG.E.64 R18, desc[UR22][R22.64] ;  /* 0x000000161612b981 */ /* 0x000f28000c1e1b00 */
[----:B--2---:R-:W-:Y:S04]  /*3b40*/  STL.64 [R1+0x40], R26 ;  /* 0x0000401a01007387 */ /* 0x004fe80000100a00 */
[----:B---3--:R0:W-:Y:S02]  /*3b50*/  STL.64 [R1+0x78], R8 ;  /* 0x0000780801007387 */ /* 0x0081e40000100a00 */
[----:B0-----:R-:W-:-:S06]  /*3b60*/  CS2R R8, SRZ ;  /* 0x0000000000087805 */ /* 0x001fcc000001ff00 */
[----:B------:R0:W2:Y:S01]  /*3b70*/  @!P5 LDG.E.64 R8, desc[UR22][R14.64] ;  /* 0x000000160e08d981 */ /* 0x0000a2000c1e1b00 */
[C---:B------:R-:W-:Y:S01]  /*3b80*/  IADD3 R29, R2.reuse, 0x90, RZ ;  /* 0x00000090021d7810 */ /* 0x040fe20007ffe0ff */
[----:B0-----:R-:W0:Y:S03]  /*3b90*/  @!P2 LDC.64 R14, c[0x0][0x230] ;  /* 0x00008c00ff0eab82 */ /* 0x001e260000000a00 */
[----:B------:R-:W-:Y:S02]  /*3ba0*/  SHF.R.S32.HI R21, RZ, 0x1f, R29 ;  /* 0x0000001fff157819 */ /* 0x000fe4000001141d */
[----:B------:R-:W-:Y:S02]  /*3bb0*/  ISETP.GE.U32.AND P0, PT, R29, UR18, PT ;  /* 0x000000121d007c0c */ /* 0x000fe4000bf06070 */
[----:B------:R-:W-:Y:S02]  /*3bc0*/  IADD3 R20, R2, 0xa0, RZ ;  /* 0x000000a002147810 */ /* 0x000fe40007ffe0ff */
[----:B------:R-:W-:-:S02]  /*3bd0*/  ISETP.GE.AND.EX P0, PT, R21, UR19, PT, P0 ;  /* 0x0000001315007c0c */ /* 0x000fc4000bf06300 */
[----:B------:R-:W-:Y:S02]  /*3be0*/  SHF.R.S32.HI R26, RZ, 0x1f, R20 ;  /* 0x0000001fff1a7819 */ /* 0x000fe40000011414 */
[----:B------:R-:W-:Y:S02]  /*3bf0*/  ISETP.GE.U32.AND P4, PT, R20, UR18, PT ;  /* 0x0000001214007c0c */ /* 0x000fe4000bf86070 */
[----:B------:R-:W-:Y:S02]  /*3c00*/  IADD3 R20, R2, 0xb0, RZ ;  /* 0x000000b002147810 */ /* 0x000fe40007ffe0ff */
[----:B------:R-:W-:Y:S02]  /*3c10*/  ISETP.GT.U32.OR P0, PT, R0, 0x29f, P0 ;  /* 0x0000029f0000780c */ /* 0x000fe40000704470 */
[----:B------:R-:W-:Y:S02]  /*3c20*/  ISETP.GE.AND.EX P5, PT, R26, UR19, PT, P4 ;  /* 0x000000131a007c0c */ /* 0x000fe4000bfa6340 */
[----:B------:R-:W-:-:S02]  /*3c30*/  SHF.R.S32.HI R10, RZ, 0x1f, R20 ;  /* 0x0000001fff0a7819 */ /* 0x000fc40000011414 */
[----:B------:R-:W-:Y:S02]  /*3c40*/  ISETP.GE.U32.AND P4, PT, R20, UR18, PT ;  /* 0x0000001214007c0c */ /* 0x000fe4000bf86070 */
[----:B------:R-:W-:Y:S02]  /*3c50*/  @!P2 IADD3 R3, R25, R3, RZ ;  /* 0x000000031903a210 */ /* 0x000fe40007ffe0ff */
[C---:B------:R-:W-:Y:S02]  /*3c60*/  @!P2 SHF.L.U32 R20, R24.reuse, 0x2, RZ ;  /* 0x000000021814a819 */ /* 0x040fe400000006ff */
[----:B------:R-:W-:Y:S02]  /*3c70*/  @!P2 SHF.L.U64.HI R3, R24, 0x2, R3 ;  /* 0x000000021803a819 */ /* 0x000fe40000010203 */
[----:B0-----:R-:W-:-:S04]  /*3c80*/  @!P2 IADD3 R22, P6, R20, R14, RZ ;  /* 0x0000000e1416a210 */ /* 0x001fc80007fde0ff */
[----:B------:R-:W-:Y:S02]  /*3c90*/  @!P2 IADD3.X R23, R3, R15, RZ, P6, !PT ;  /* 0x0000000f0317a210 */ /* 0x000fe400037fe4ff */
[----:B------:R-:W0:Y:S01]  /*3ca0*/  @!P0 LDC.64 R14, c[0x0][0x228] ;  /* 0x00008a00ff0e8b82 */ /* 0x000e220000000a00 */
[----:B----4-:R1:W-:Y:S04]  /*3cb0*/  STL.64 [R1+0x48], R16 ;  /* 0x0000481001007387 */ /* 0x0103e80000100a00 */
[----:B------:R3:W-:Y:S01]  /*3cc0*/  STL [R1+0x224], R10 ;  /* 0x0002240a01007387 */ /* 0x0007e20000100800 */
[----:B------:R-:W-:Y:S01]  /*3cd0*/  UIMAD.WIDE UR6, UR8, 0x8, UR6 ;  /* 0x00000008080678a5 */ /* 0x000fe2000f8e0206 */
[----:B------:R-:W-:Y:S02]  /*3ce0*/  ISETP.GT.U32.OR P5, PT, R0, 0x29f, P5 ;  /* 0x0000029f0000780c */ /* 0x000fe40002fa4470 */
[----:B------:R-:W-:Y:S01]  /*3cf0*/  ISETP.GE.AND.EX P4, PT, R10, UR19, PT, P4 ;  /* 0x000000130a007c0c */ /* 0x000fe2000bf86340 */
[----:B-1----:R-:W1:Y:S10]  /*3d00*/  @!P0 LDC.64 R16, c[0x0][0x288] ;  /* 0x0000a200ff108b82 */ /* 0x002e740000000a00 */
[----:B---3--:R-:W3:Y:S01]  /*3d10*/  @!P5 LDC.64 R10, c[0x0][0x288] ;  /* 0x0000a200ff0adb82 */ /* 0x008ee20000000a00 */
[----:B--2---:R2:W-:Y:S04]  /*3d20*/  STL.64 [R1+0x80], R8 ;  /* 0x0000800801007387 */ /* 0x0045e80000100a00 */
[----:B------:R4:W-:Y:S04]  /*3d30*/  STL.64 [R1+0x50], R12 ;  /* 0x0000500c01007387 */ /* 0x0009e80000100a00 */
[----:B------:R0:W-:Y:S01]  /*3d40*/  STL [R1+0x22c], R2 ;  /* 0x00022c0201007387 */ /* 0x0001e20000100800 */
[----:B--2---:R-:W2:Y:S01]  /*3d50*/  @!P2 LDC.64 R8, c[0x0][0x228] ;  /* 0x00008a00ff08ab82 */ /* 0x004ea20000000a00 */
[----:B----4-:R-:W-:-:S02]  /*3d60*/  IADD3 R12, R2, 0x1f0, RZ ;  /* 0x000001f0020c7810 */ /* 0x010fc40007ffe0ff */
[----:B0-----:R-:W4:Y:S04]  /*3d70*/  LDL R2, [R1+0x21c] ;  /* 0x00021c0001027983 */ /* 0x001f280000100800 */
[----:B------:R-:W-:Y:S04]  /*3d80*/  STL [R1+0xc], R12 ;  /* 0x00000c0c01007387 */ /* 0x000fe80000100800 */
[----:B------:R0:W-:Y:S02]  /*3d90*/  STL.64 [R1+0x68], R18 ;  /* 0x0000681201007387 */ /* 0x0001e40000100a00 */
[----:B0-----:R-:W-:-:S05]  /*3da0*/  SHF.R.S32.HI R18, RZ, 0x1f, R12 ;  /* 0x0000001fff127819 */ /* 0x001fca000001140c */
[----:B------:R-:W-:Y:S04]  /*3db0*/  STL [R1+0x210], R18 ;  /* 0x0002101201007387 */ /* 0x000fe80000100800 */
[----:B------:R-:W-:Y:S04]  /*3dc0*/  STL [R1+0x240], R23 ;  /* 0x0002401701007387 */ /* 0x000fe80000100800 */
[----:B------:R0:W-:Y:S02]  /*3dd0*/  STL.64 [R1+0x248], R14 ;  /* 0x0002480e01007387 */ /* 0x0001e40000100a00 */
[----:B0-----:R-:W-:-:S02]  /*3de0*/  MOV R14, UR6 ;  /* 0x00000006000e7c02 */ /* 0x001fc40008000f00 */
[----:B------:R-:W-:-:S06]  /*3df0*/  MOV R15, UR7 ;  /* 0x00000007000f7c02 */ /* 0x000fcc0008000f00 */
[----:B------:R-:W4:Y:S01]  /*3e00*/  LDG.E.64 R14, desc[UR22][R14.64] ;  /* 0x000000160e0e7981 */ /* 0x000f22000c1e1b00 */
[----:B------:R-:W-:Y:S02]  /*3e10*/  ISETP.GE.U32.AND P3, PT, R12, UR18, PT ;  /* 0x000000120c007c0c */ /* 0x000fe4000bf66070 */
[----:B------:R-:W0:Y:S01]  /*3e20*/  @!P0 LDC.64 R12, c[0x0][0x230] ;  /* 0x00008c00ff0c8b82 */ /* 0x000e220000000a00 */
[----:B------:R-:W-:Y:S02]  /*3e30*/  @!P0 MOV R24, R6 ;  /* 0x0000000600188202 */ /* 0x000fe40000000f00 */
[----:B------:R-:W-:Y:S01]  /*3e40*/  @!P0 MOV R25, R5 ;  /* 0x0000000500198202 */ /* 0x000fe20000000f00 */
[----:B---3--:R-:W-:Y:S01]  /*3e50*/  @!P5 IMAD R26, R26, R10, RZ ;  /* 0x0000000a1a1ad224 */ /* 0x008fe200078e02ff */
[----:B--2---:R-:W-:Y:S01]  /*3e60*/  @!P2 IADD3 R8, P6, R20, R8, RZ ;  /* 0x000000081408a210 */ /* 0x004fe20007fde0ff */
[----:B-1----:R-:W-:-:S03]  /*3e70*/  @!P0 IMAD.WIDE.U32 R24, R29, R16, R24 ;  /* 0x000000101d188225 */ /* 0x002fc600078e0018 */
[----:B------:R-:W-:Y:S02]  /*3e80*/  @!P2 IADD3.X R9, R3, R9, RZ, P6, !PT ;  /* 0x000000090309a210 */ /* 0x000fe400037fe4ff */
[----:B------:R-:W-:Y:S02]  /*3e90*/  @!P5 MOV R27, R5 ;  /* 0x00000005001bd202 */ /* 0x000fe40000000f00 */
[----:B------:R-:W-:Y:S01]  /*3ea0*/  @!P0 SHF.L.U32 R23, R24, 0x2, RZ ;  /* 0x0000000218178819 */ /* 0x000fe200000006ff */
[----:B------:R1:W-:Y:S03]  /*3eb0*/  STL.64 [R1+0x238], R8 ;  /* 0x0002380801007387 */ /* 0x0003e60000100a00 */
[----:B0-----:R-:W-:Y:S01]  /*3ec0*/  @!P0 IADD3 R28, P6, R23, R12, RZ ;  /* 0x0000000c171c8210 */ /* 0x001fe20007fde0ff */
[----:B-1----:R-:W2:Y:S04]  /*3ed0*/  LDL R9, [R1+0x210] ;  /* 0x0002100001097983 */ /* 0x002ea80000100800 */
[----:B------:R-:W3:Y:S01]  /*3ee0*/  LDL R12, [R1+0x218] ;  /* 0x00021800010c7983 */ /* 0x000ee20000100800 */
[----:B----4-:R-:W-:Y:S01]  /*3ef0*/  @!P5 IMAD R11, R2, R11, R26 ;  /* 0x0000000b020bd224 */ /* 0x010fe200078e021a */
[----:B------:R-:W-:-:S05]  /*3f00*/  @!P5 MOV R26, R6 ;  /* 0x00000006001ad202 */ /* 0x000fca0000000f00 */
[----:B------:R-:W-:Y:S01]  /*3f10*/  @!P5 IMAD.WIDE.U32 R26, R2, R10, R26 ;  /* 0x0000000a021ad225 */ /* 0x000fe200078e001a */
[----:B------:R-:W-:Y:S02]  /*3f20*/  MOV R8, R15 ;  /* 0x0000000f00087202 */ /* 0x000fe40000000f00 */
[----:B------:R-:W-:Y:S02]  /*3f30*/  MOV R2, R14 ;  /* 0x0000000e00027202 */ /* 0x000fe40000000f00 */
[----:B------:R-:W4:Y:S01]  /*3f40*/  LDL.LU.64 R14, [R1+0x248] ;  /* 0x00024800010e7983 */ /* 0x000f220000300a00 */
[----:B------:R-:W-:Y:S01]  /*3f50*/  ISETP.GE.AND.EX P3, PT, R18, UR19, PT, P3 ;  /* 0x0000001312007c0c */ /* 0x000fe2000bf66330 */
[----:B------:R-:W-:-:S04]  /*3f60*/  @!P0 IMAD R18, R21, R16, RZ ;  /* 0x0000001015128224 */ /* 0x000fc800078e02ff */
[----:B------:R-:W-:Y:S01]  /*3f70*/  @!P0 IMAD R18, R29, R17, R18 ;  /* 0x000000111d128224 */ /* 0x000fe200078e0212 */
[----:B------:R-:W-:Y:S01]  /*3f80*/  ISETP.GT.U32.OR P4, PT, R0, 0x29f, P4 ;  /* 0x0000029f0000780c */ /* 0x000fe20002784470 */
[----:B------:R-:W0:Y:S03]  /*3f90*/  @!P5 LDC.64 R16, c[0x0][0x230] ;  /* 0x00008c00ff10db82 */ /* 0x000e260000000a00 */
[----:B------:R-:W-:-:S04]  /*3fa0*/  @!P0 IADD3 R3, R25, R18, RZ ;  /* 0x0000001219038210 */ /* 0x000fc80007ffe0ff */
[----:B------:R-:W-:Y:S01]  /*3fb0*/  @!P0 SHF.L.U64.HI R3, R24, 0x2, R3 ;  /* 0x0000000218038819 */ /* 0x000fe20000010203 */
[----:B------:R-:W1:Y:S03]  /*3fc0*/  @!P5 LDC.64 R18, c[0x0][0x228] ;  /* 0x00008a00ff12db82 */ /* 0x000e660000000a00 */
[----:B------:R-:W-:Y:S02]  /*3fd0*/  @!P0 IADD3.X R29, R3, R13, RZ, P6, !PT ;  /* 0x0000000d031d8210 */ /* 0x000fe400037fe4ff */
[----:B------:R-:W2:Y:S03]  /*3fe0*/  LDL R13, [R1+0x224] ;  /* 0x00022400010d7983 */ /* 0x000ea60000100800 */
[----:B------:R-:W2:Y:S01]  /*3ff0*/  @!P4 LDC.64 R20, c[0x0][0x288] ;  /* 0x0000a200ff14cb82 */ /* 0x000ea20000000a00 */
[----:B------:R-:W-:-:S02]  /*4000*/  ISETP.GT.U32.OR P3, PT, R0, 0x29f, P3 ;  /* 0x0000029f0000780c */ /* 0x000fc40001f64470 */
[----:B------:R-:W-:-:S11]  /*4010*/  @!P5 IADD3 R10, R27, R11, RZ ;  /* 0x0000000b1b0ad210 */ /* 0x000fd60007ffe0ff */
[----:B------:R-:W1:Y:S01]  /*4020*/  @!P3 LDC.64 R24, c[0x0][0x288] ;  /* 0x0000a200ff18bb82 */ /* 0x000e620000000a00 */
[----:B----4-:R-:W-:Y:S02]  /*4030*/  @!P0 IADD3 R14, P6, R23, R14, RZ ;  /* 0x0000000e170e8210 */ /* 0x010fe40007fde0ff */
[----:B------:R-:W4:Y:S02]  /*4040*/  LDL.LU R23, [R1+0x240] ;  /* 0x0002400001177983 */ /* 0x000f240000300800 */
[----:B------:R-:W-:Y:S02]  /*4050*/  @!P0 IADD3.X R15, R3, R15, RZ, P6, !PT ;  /* 0x0000000f030f8210 */ /* 0x000fe400037fe4ff */
[C---:B------:R-:W-:Y:S02]  /*4060*/  @!P5 SHF.L.U32 R3, R26.reuse, 0x2, RZ ;  /* 0x000000021a03d819 */ /* 0x040fe400000006ff */
[----:B------:R-:W-:Y:S02]  /*4070*/  @!P5 SHF.L.U64.HI R26, R26, 0x2, R10 ;  /* 0x000000021a1ad819 */ /* 0x000fe4000001020a */
[----:B------:R-:W-:-:S02]  /*4080*/  @!P4 MOV R10, R6 ;  /* 0x00000006000ac202 */ /* 0x000fc40000000f00 */
[----:B0-----:R-:W-:Y:S01]  /*4090*/  @!P5 IADD3 R16, P6, R3, R16, RZ ;  /* 0x000000100310d210 */ /* 0x001fe20007fde0ff */
[----:B--2---:R-:W-:-:S04]  /*40a0*/  @!P4 IMAD R11, R13, R20, RZ ;  /* 0x000000140d0bc224 */ /* 0x004fc800078e02ff */
[----:B---3--:R-:W-:Y:S01]  /*40b0*/  @!P4 IMAD R27, R12, R21, R11 ;  /* 0x000000150c1bc224 */ /* 0x008fe200078e020b */
[----:B------:R-:W-:Y:S02]  /*40c0*/  @!P4 MOV R11, R5 ;  /* 0x00000005000bc202 */ /* 0x000fe40000000f00 */
[----:B------:R-:W-:Y:S01]  /*40d0*/  @!P5 IADD3.X R17, R26, R17, RZ, P6, !PT ;  /* 0x000000111a11d210 */ /* 0x000fe200037fe4ff */
[----:B------:R-:W-:Y:S01]  /*40e0*/  @!P4 IMAD.WIDE.U32 R20, R12, R20, R10 ;  /* 0x000000140c14c225 */ /* 0x000fe200078e000a */
[----:B-1----:R-:W-:-:S03]  /*40f0*/  @!P5 IADD3 R18, P6, R3, R18, RZ ;  /* 0x000000120312d210 */ /* 0x002fc60007fde0ff */
[----:B------:R0:W-:Y:S01]  /*4100*/  STL.64 [R1+0x230], R16 ;  /* 0x0002301001007387 */ /* 0x0001e20000100a00 */
[----:B------:R-:W1:Y:S01]  /*4110*/  @!P4 LDC.64 R10, c[0x0][0x230] ;  /* 0x00008c00ff0acb82 */ /* 0x000e620000000a00 */
[----:B------:R-:W-:Y:S01]  /*4120*/  @!P4 IADD3 R3, R21, R27, RZ ;  /* 0x0000001b1503c210 */ /* 0x000fe20007ffe0ff */
[----:B------:R-:W-:-:S06]  /*4130*/  @!P3 IMAD R21, R9, R24, RZ ;  /* 0x000000180915b224 */ /* 0x000fcc00078e02ff */
[----:B------:R-:W2:Y:S01]  /*4140*/  @!P4 LDC.64 R12, c[0x0][0x228] ;  /* 0x00008a00ff0ccb82 */ /* 0x000ea20000000a00 */
[----:B0-----:R-:W-:Y:S02]  /*4150*/  MOV R17, R8 ;  /* 0x0000000800117202 */ /* 0x001fe40000000f00 */
[----:B------:R-:W-:Y:S01]  /*4160*/  CS2R R8, SRZ ;  /* 0x0000000000087805 */ /* 0x000fe2000001ff00 */
[----:B------:R-:W3:Y:S05]  /*4170*/  LDL.LU R16, [R1+0xc] ;  /* 0x00000c0001107983 */ /* 0x000eea0000300800 */
[----:B----4-:R0:W4:Y:S01]  /*4180*/  @!P2 LDG.E.64 R8, desc[UR22][R22.64] ;  /* 0x000000161608a981 */ /* 0x010122000c1e1b00 */
[----:B------:R-:W-:-:S02]  /*4190*/  @!P5 IADD3.X R19, R26, R19, RZ, P6, !PT ;  /* 0x000000131a13d210 */ /* 0x000fc400037fe4ff */
[C---:B------:R-:W-:Y:S02]  /*41a0*/  @!P4 SHF.L.U32 R26, R20.reuse, 0x2, RZ ;  /* 0x00000002141ac819 */ /* 0x040fe400000006ff */
[----:B------:R-:W-:Y:S02]  /*41b0*/  @!P4 SHF.L.U64.HI R3, R20, 0x2, R3 ;  /* 0x000000021403c819 */ /* 0x000fe40000010203 */
[----:B------:R-:W-:Y:S01]  /*41c0*/  @!P3 MOV R20, R6 ;  /* 0x000000060014b202 */ /* 0x000fe20000000f00 */
[----:B0-----:R-:W0:Y:S01]  /*41d0*/  @!P3 LDC.64 R22, c[0x0][0x230] ;  /* 0x00008c00ff16bb82 */ /* 0x001e220000000a00 */
[----:B----4-:R4:W-:Y:S04]  /*41e0*/  STL.64 [R1+0x30], R8 ;  /* 0x0000300801007387 */ /* 0x0109e80000100a00 */
[----:B----4-:R-:W4:Y:S01]  /*41f0*/  LDL.LU.64 R8, [R1+0x238] ;  /* 0x0002380001087983 */ /* 0x010f220000300a00 */
[----:B---3--:R-:W-:Y:S01]  /*4200*/  @!P3 IMAD R25, R16, R25, R21 ;  /* 0x000000191019b224 */ /* 0x008fe200078e0215 */
[----:B------:R-:W-:-:S03]  /*4210*/  @!P3 MOV R21, R5 ;  /* 0x000000050015b202 */ /* 0x000fc60000000f00 */
[----:B------:R-:W-:Y:S01]  /*4220*/  @!P3 IMAD.WIDE.U32 R20, R16, R24, R20 ;  /* 0x000000181014b225 */ /* 0x000fe200078e0014 */
[----:B------:R-:W-:Y:S02]  /*4230*/  MOV R24, R17 ;  /* 0x0000001100187202 */ /* 0x000fe40000000f00 */
[----:B------:R-:W-:-:S06]  /*4240*/  CS2R R16, SRZ ;  /* 0x0000000000107805 */ /* 0x000fcc000001ff00 */
[----:B----4-:R3:W4:Y:S01]  /*4250*/  @!P2 LDG.E.64 R16, desc[UR22][R8.64] ;  /* 0x000000160810a981 */ /* 0x010722000c1e1b00 */
[C---:B-1----:R-:W-:Y:S02]  /*4260*/  @!P4 IADD3 R10, P2, R26.reuse, R10, RZ ;  /* 0x0000000a1a0ac210 */ /* 0x042fe40007f5e0ff */
[----:B--2---:R-:W-:Y:S02]  /*4270*/  @!P4 IADD3 R12, P6, R26, R12, RZ ;  /* 0x0000000c1a0cc210 */ /* 0x004fe40007fde0ff */
[----:B------:R-:W2:Y:S01]  /*4280*/  LDL.LU.64 R26, [R1+0x88] ;  /* 0x00008800011a7983 */ /* 0x000ea20000300a00 */
[----:B---3--:R-:W1:Y:S03]  /*4290*/  @!P3 LDC.64 R8, c[0x0][0x228] ;  /* 0x00008a00ff08bb82 */ /* 0x008e660000000a00 */
[----:B----4-:R3:W-:Y:S02]  /*42a0*/  STL.64 [R1+0x60], R16 ;  /* 0x0000601001007387 */ /* 0x0107e40000100a00 */
[----:B---3--:R-:W-:-:S06]  /*42b0*/  CS2R R16, SRZ ;  /* 0x0000000000107805 */ /* 0x008fcc000001ff00 */
[----:B------:R-:W3:Y:S04]  /*42c0*/  @!P0 LDG.E.64 R16, desc[UR22][R28.64] ;  /* 0x000000161c108981 */ /* 0x000ee8000c1e1b00 */
[----:B------:R-:W4:Y:S04]  /*42d0*/  LDL.LU.64 R28, [R1+0xa8] ;  /* 0x0000a800011c7983 */ /* 0x000f280000300a00 */
[----:B---3--:R3:W-:Y:S02]  /*42e0*/  STL.64 [R1+0x58], R16 ;  /* 0x0000581001007387 */ /* 0x0087e40000100a00 */
[----:B---3--:R-:W-:-:S06]  /*42f0*/  CS2R R16, SRZ ;  /* 0x0000000000107805 */ /* 0x008fcc000001ff00 */
[----:B------:R3:W4:Y:S01]  /*4300*/  @!P0 LDG.E.64 R16, desc[UR22][R14.64] ;  /* 0x000000160e108981 */ /* 0x000722000c1e1b00 */
[C---:B------:R-:W-:Y:S02]  /*4310*/  @!P4 IADD3.X R11, R3.reuse, R11, RZ, P2, !PT ;  /* 0x0000000b030bc210 */ /* 0x040fe400017fe4ff */
[----:B------:R-:W-:Y:S02]  /*4320*/  @!P4 IADD3.X R13, R3, R13, RZ, P6, !PT ;  /* 0x0000000d030dc210 */ /* 0x000fe400037fe4ff */
[----:B------:R-:W-:Y:S02]  /*4330*/  @!P3 IADD3 R3, R21, R25, RZ ;  /* 0x000000191503b210 */ /* 0x000fe40007ffe0ff */
[----:B------:R-:W-:Y:S02]  /*4340*/  MOV R21, R24 ;  /* 0x0000001800157202 */ /* 0x000fe40000000f00 */
[----:B------:R-:W-:-:S06]  /*4350*/  CS2R R24, SRZ ;  /* 0x0000000000187805 */ /* 0x000fcc000001ff00 */
[----:B--2---:R2:W2:Y:S01]  /*4360*/  @P1 LDG.E.64 R24, desc[UR22][R26.64] ;  /* 0x000000161a181981 */ /* 0x0044a2000c1e1b00 */
[----:B---3--:R-:W-:-:S03]  /*4370*/  HFMA2.MMA R15, -RZ, RZ, 0, 0 ;  /* 0x00000000ff0f7435 */ /* 0x008fc600000001ff */
[----:B----4-:R3:W-:Y:S04]  /*4380*/  STL.64 [R1+0x18], R16 ;  /* 0x0000181001007387 */ /* 0x0107e80000100a00 */
[----:B---3--:R-:W3:Y:S01]  /*4390*/  LDL.LU.64 R16, [R1+0x230] ;  /* 0x0002300001107983 */ /* 0x008ee20000300a00 */
[----:B------:R-:W-:Y:S01]  /*43a0*/  MOV R14, RZ ;  /* 0x000000ff000e7202 */ /* 0x000fe20000000f00 */
[----:B--2---:R-:W-:Y:S01]  /*43b0*/  HFMA2.MMA R27, -RZ, RZ, 0, 0 ;  /* 0x00000000ff1b7435 */ /* 0x004fe200000001ff */
[C---:B------:R-:W-:Y:S02]  /*43c0*/  @!P3 SHF.L.U64.HI R3, R20.reuse, 0x2, R3 ;  /* 0x000000021403b819 */ /* 0x040fe40000010203 */
[----:B------:R-:W-:Y:S02]  /*43d0*/  @!P3 SHF.L.U32 R20, R20, 0x2, RZ ;  /* 0x000000021414b819 */ /* 0x000fe400000006ff */
[----:B------:R2:W4:Y:S01]  /*43e0*/  @P1 LDG.E.64 R14, desc[UR22][R28.64] ;  /* 0x000000161c0e1981 */ /* 0x000522000c1e1b00 */
[----:B------:R-:W-:-:S02]  /*43f0*/  MOV R26, RZ ;  /* 0x000000ff001a7202 */ /* 0x000fc40000000f00 */
[C---:B-1----:R-:W-:Y:S02]  /*4400*/  @!P3 IADD3 R8, P2, R20.reuse, R8, RZ ;  /* 0x000000081408b210 */ /* 0x042fe40007f5e0ff */
[----:B0-----:R-:W-:Y:S02]  /*4410*/  @!P3 IADD3 R22, P0, R20, R22, RZ ;  /* 0x000000161416b210 */ /* 0x001fe40007f1e0ff */
[----:B--2---:R-:W-:Y:S02]  /*4420*/  CS2R R28, SRZ ;  /* 0x00000000001c7805 */ /* 0x004fe4000001ff00 */
[C---:B------:R-:W-:Y:S02]  /*4430*/  @!P3 IADD3.X R9, R3.reuse, R9, RZ, P2, !PT ;  /* 0x000000090309b210 */ /* 0x040fe400017fe4ff */
[----:B------:R-:W-:Y:S02]  /*4440*/  @!P3 IADD3.X R23, R3, R23, RZ, P0, !PT ;  /* 0x000000170317b210 */ /* 0x000fe400007fe4ff */
[----:B------:R0:W5:Y:S02]  /*4450*/  @!P4 LDG.E.64 R28, desc[UR22][R10.64] ;  /* 0x000000160a1cc981 */ /* 0x000164000c1e1b00 */
[----:B0-----:R-:W-:-:S06]  /*4460*/  CS2R R10, SRZ ;  /* 0x00000000000a7805 */ /* 0x001fcc000001ff00 */
[----:B------:R-:W2:Y:S01]  /*4470*/  @!P3 LDG.E.64 R10, desc[UR22][R22.64] ;  /* 0x00000016160ab981 */ /* 0x000ea2000c1e1b00 */
[----:B------:R-:W-:-:S03]  /*4480*/  MOV R20, R2 ;  /* 0x0000000200147202 */ /* 0x000fc60000000f00 */
[----:B------:R-:W5:Y:S04]  /*4490*/  LDL.LU R2, [R1+0x22c] ;  /* 0x00022c0001027983 */ /* 0x000f680000300800 */
[----:B------:R0:W-:Y:S02]  /*44a0*/  STL.64 [R1+0x8], R24 ;  /* 0x0000081801007387 */ /* 0x0001e40000100a00 */
[----:B0-----:R-:W-:-:S06]  /*44b0*/  CS2R R24, SRZ ;  /* 0x0000000000187805 */ /* 0x001fcc000001ff00 */
[----:B------:R0:W5:Y:S02]  /*44c0*/  @!P5 LDG.E.64 R24, desc[UR22][R18.64] ;  /* 0x000000161218d981 */ /* 0x000164000c1e1b00 */
[----:B0-----:R-:W-:-:S06]  /*44d0*/  CS2R R18, SRZ ;  /* 0x0000000000127805 */ /* 0x001fcc000001ff00 */
[----:B------:R-:W5:Y:S04]  /*44e0*/  @!P4 LDG.E.64 R18, desc[UR22][R12.64] ;  /* 0x000000160c12c981 */ /* 0x000f68000c1e1b00 */
[----:B---3--:R0:W5:Y:S02]  /*44f0*/  @!P5 LDG.E.64 R26, desc[UR22][R16.64] ;  /* 0x00000016101ad981 */ /* 0x008164000c1e1b00 */
[----:B0-----:R-:W-:-:S06]  /*4500*/  CS2R R16, SRZ ;  /* 0x0000000000107805 */ /* 0x001fcc000001ff00 */
[----:B------:R4:W3:Y:S01]  /*4510*/  @!P3 LDG.E.64 R16, desc[UR22][R8.64] ;  /* 0x000000160810b981 */ /* 0x0008e2000c1e1b00 */
        /* <DEDUP_REMOVED lines=14> */
[----:B----4-:R-:W-:Y:S01]  /*4600*/  FADD.FTZ R8, R14, -UR6 ;  /* 0x800000060e087e21 */ /* 0x010fe20008010000 */
[----:B------:R-:W-:Y:S01]  /*4610*/  FADD.FTZ R9, R15, -UR6 ;  /* 0x800000060f097e21 */ /* 0x000fe20008010000 */
[----:B------:R-:W-:Y:S02]  /*4620*/  ISETP.NE.AND P5, PT, RZ, UR25, PT ;  /* 0x00000019ff007c0c */ /* 0x000fe4000bfa5270 */
[----:B------:R-:W-:-:S05]  /*4630*/  CS2R R14, SRZ ;  /* 0x00000000000e7805 */ /* 0x000fca000001ff00 */
[----:B------:R-:W-:Y:S01]  /*4640*/  @UP0 UMOV UR26, UR5 ;  /* 0x00000005001a0c82 */ /* 0x000fe20008000000 */
[----:B---3--:R0:W-:Y:S04]  /*4650*/  STL.64 [R1+0x88], R16 ;  /* 0x0000881001007387 */ /* 0x0081e80000100a00 */
[----:B--2---:R1:W-:Y:S01]  /*4660*/  STL.64 [R1+0xa8], R10 ;  /* 0x0000a80a01007387 */ /* 0x0043e20000100a00 */
[----:B0-----:R-:W-:Y:S01]  /*4670*/  MOV R16, RZ ;  /* 0x000000ff00107202 */ /* 0x001fe20000000f00 */
[----:B------:R-:W-:Y:S06]  /*4680*/  @P0 BRA `(.L_x_2601) ;  /* 0x0000000000440947 */ /* 0x000fec0003800000 */
[----:B------:R-:W2:Y:S01]  /*4690*/  LDL R21, [R1+0x214] ;  /* 0x0002140001157983 */ /* 0x000ea20000100800 */
[----:B------:R-:W-:-:S13]  /*46a0*/  ISETP.NE.AND P0, PT, RZ, UR25, PT ;  /* 0x00000019ff007c0c */ /* 0x000fda000bf05270 */
[----:B-1----:R-:W0:Y:S01]  /*46b0*/  @P0 LDC.64 R10, c[0x0][0x240] ;  /* 0x00009000ff0a0b82 */ /* 0x002e220000000a00 */
        /* <DEDUP_REMOVED lines=14> */
.L_x_2601:
[----:B------:R-:W-:Y:S05]  /*47a0*/  BSYNC B0 ;  /* 0x0000000000007941 */ /* 0x000fea0003800000 */
.L_x_2600:
[----:B------:R-:W2:Y:S04]  /*47b0*/  LDL R12, [R1+0x8] ;  /* 0x00000800010c7983 */ /* 0x000ea80000100800 */
[----:B-1----:R-:W3:Y:S01]  /*47c0*/  LDL R11, [R1+0xc] ;  /* 0x00000c00010b7983 */ /* 0x002ee20000100800 */
[----:B------:R-:W-:Y:S01]  /*47d0*/  FMUL.FTZ R21, R9, UR26 ;  /* 0x0000001a09157c20 */ /* 0x000fe20008410000 */
[----:B------:R-:W-:-:S04]  /*47e0*/  FMUL.FTZ R22, R8, UR26 ;  /* 0x0000001a08167c20 */ /* 0x000fc80008410000 */
[----:B------:R0:W-:Y:S04]  /*47f0*/  STL [R1+0x1b8], R21 ;  /* 0x0001b81501007387 */ /* 0x0001e80000100800 */
[----:B------:R0:W-:Y:S01]  /*4800*/  STL [R1+0x4], R22 ;  /* 0x0000041601007387 */ /* 0x0001e20000100800 */
[----:B--2---:R-:W-:Y:S02]  /*4810*/  MOV R13, R12 ;  /* 0x0000000c000d7202 */ /* 0x004fe40000000f00 */
[----:B---3--:R-:W-:Y:S01]  /*4820*/  MOV R10, R11 ;  /* 0x0000000b000a7202 */ /* 0x008fe20000000f00 */
        /* <DEDUP_REMOVED lines=19> */
.L_x_2602:
[----:B------:R-:W2:Y:S04]  /*4960*/  LDL.LU R17, [R1+0x20] ;  /* 0x0000200001117983 */ /* 0x000ea80000300800 */
[----:B------:R-:W3:Y:S04]  /*4970*/  LDL.LU R11, [R1+0x24] ;  /* 0x00002400010b7983 */ /* 0x000ee80000300800 */
[----:B------:R-:W4:Y:S01]  /*4980*/  LDL R23, [R1+0x94] ;  /* 0x0000940001177983 */ /* 0x000f220000100800 */
[----:B------:R-:W-:Y:S01]  /*4990*/  FMUL.FTZ R12, R13, R3 ;  /* 0x000000030d0c7220 */ /* 0x000fe20000410000 */
[----:B------:R-:W-:-:S03]  /*49a0*/  FMUL.FTZ R8, R10, R16 ;  /* 0x000000100a087220 */ /* 0x000fc60000410000 */
[----:B------:R-:W-:Y:S01]  /*49b0*/  FFMA.FTZ R9, R22, R12, RZ ;  /* 0x0000000c16097223 */ /* 0x000fe200000100ff */
[----:B------:R-:W-:-:S03]  /*49c0*/  FADD.FTZ R12, RZ, R12 ;  /* 0x0000000cff0c7221 */ /* 0x000fc60000010000 */
[----:B------:R-:W-:Y:S01]  /*49d0*/  FFMA.FTZ R9, R21, R8, R9 ;  /* 0x0000000815097223 */ /* 0x000fe20000010009 */
[----:B------:R-:W-:Y:S01]  /*49e0*/  FADD.FTZ R12, R8, R12 ;  /* 0x0000000c080c7221 */ /* 0x000fe20000010000 */
[----:B--2---:R-:W-:Y:S02]  /*49f0*/  FADD.FTZ R8, R17, -UR6 ;  /* 0x8000000611087e21 */ /* 0x004fe40008010000 */
[----:B------:R0:W5:Y:S01]  /*4a00*/  LDL R17, [R1+0x90] ;  /* 0x0000900001117983 */ /* 0x0001620000100800 */
[----:B---3--:R-:W-:Y:S01]  /*4a10*/  FADD.FTZ R11, R11, -UR6 ;  /* 0x800000060b0b7e21 */ /* 0x008fe20008010000 */
[----:B------:R-:W-:-:S03]  /*4a20*/  FMUL.FTZ R8, R8, UR26 ;  /* 0x0000001a08087c20 */ /* 0x000fc60008410000 */
[----:B------:R-:W-:Y:S02]  /*4a30*/  FMUL.FTZ R20, R11, UR26 ;  /* 0x0000001a0b147c20 */ /* 0x000fe40008410000 */
[----:B------:R0:W-:Y:S04]  /*4a40*/  STL [R1+0x1bc], R8 ;  /* 0x0001bc0801007387 */ /* 0x0001e80000100800 */
[----:B------:R0:W-:Y:S01]  /*4a50*/  STL [R1+0x1c0], R20 ;  /* 0x0001c01401007387 */ /* 0x0001e20000100800 */
[----:B----4-:R-:W-:Y:S01]  /*4a60*/  MOV R11, R23 ;  /* 0x00000017000b7202 */ /* 0x010fe20000000f00 */
[----:B------:R-:W-:Y:S06]  /*4a70*/  @!P5 BRA `(.L_x_2603) ;  /* 0x00000000004cd947 */ /* 0x000fec0003800000 */
[----:B------:R-:W-:-:S04]  /*4a80*/  FFMA.FTZ R11, R8, R3, R14 ;  /* 0x00000003080b7223 */ /* 0x000fc8000001000e */
[----:B0-----:R-:W-:-:S06]  /*4a90*/  FMUL.FTZ R8, R11, -1.4426950216293334961 ;  /* 0xbfb8aa3b0b087820 */ /* 0x001fcc0000410000 */
[----:B------:R-:W0:Y:S02]  /*4aa0*/  MUFU.EX2 R8, R8 ;  /* 0x0000000800087308 */ /* 0x000e240000000800 */
[----:B0-----:R-:W-:-:S06]  /*4ab0*/  FADD.FTZ R8, R8, 1 ;  /* 0x3f80000008087421 */ /* 0x001fcc0000010000 */
[----:B------:R-:W0:Y:S02]  /*4ac0*/  MUFU.RCP R8, R8 ;  /* 0x0000000800087308 */ /* 0x000e240000001000 */
[----:B0----5:R-:W-:-:S04]  /*4ad0*/  FADD.FTZ R17, -R8, 1 ;  /* 0x3f80000008117421 */ /* 0x021fc80000010100 */
[----:B------:R-:W-:Y:S02]  /*4ae0*/  FFMA.FTZ R17, R11, R17, 1 ;  /* 0x3f8000000b117423 */ /* 0x000fe40000010011 */
[----:B------:R-:W2:Y:S02]  /*4af0*/  LDL R11, [R1+0x90] ;  /* 0x00009000010b7983 */ /* 0x000ea40000100800 */
[----:B--2---:R-:W-:-:S04]  /*4b00*/  FMUL.FTZ R8, R11, R8 ;  /* 0x000000080b087220 */ /* 0x004fc80000410000 */
        /* <DEDUP_REMOVED lines=10> */
.L_x_2603:
[----:B-----5:R1:W-:Y:S01]  /*4bb0*/  STL [R1+0x230], R2 ;  /* 0x0002300201007387 */ /* 0x0203e20000100800 */
[----:B0-----:R-:W-:-:S03]  /*4bc0*/  MOV R8, R22 ;  /* 0x0000001600087202 */ /* 0x001fc60000000f00 */
[----:B-1----:R-:W2:Y:S04]  /*4bd0*/  LDL R2, [R1+0x1bc] ;  /* 0x0001bc0001027983 */ /* 0x002ea80000100800 */
[----:B------:R0:W-:Y:S04]  /*4be0*/  STL [R1+0x22c], R0 ;  /* 0x00022c0001007387 */ /* 0x0001e80000100800 */
[----:B0-----:R-:W3:Y:S01]  /*4bf0*/  LDL R0, [R1+0x1c0] ;  /* 0x0001c00001007983 */ /* 0x001ee20000100800 */
[----:B------:R-:W-:Y:S01]  /*4c00*/  FFMA.FTZ R8, R8, R13, RZ ;  /* 0x0000000d08087223 */ /* 0x000fe200000100ff */
[----:B------:R-:W-:Y:S01]  /*4c10*/  FADD.FTZ R20, RZ, R13 ;  /* 0x0000000dff147221 */ /* 0x000fe20000010000 */
[----:B------:R-:W-:Y:S01]  /*4c20*/  FMUL.FTZ R13, R17, R3 ;  /* 0x00000003110d7220 */ /* 0x000fe20000410000 */
[----:B------:R-:W4:Y:S04]  /*4c30*/  LDL.LU R22, [R1+0x2c] ;  /* 0x00002c0001167983 */ /* 0x000f280000300800 */
[----:B------:R-:W4:Y:S01]  /*4c40*/  LDL R23, [R1+0x9c] ;  /* 0x00009c0001177983 */ /* 0x000f220000100800 */
[----:B--2---:R-:W-:Y:S01]  /*4c50*/  FFMA.FTZ R8, R2, R17, R8 ;  /* 0x0000001102087223 */ /* 0x004fe20000010008 */
[----:B------:R-:W-:Y:S01]  /*4c60*/  FADD.FTZ R17, R20, R17 ;  /* 0x0000001114117221 */ /* 0x000fe20000010000 */
[----:B------:R-:W-:Y:S01]  /*4c70*/  FFMA.FTZ R20, R21, R10, RZ ;  /* 0x0000000a15147223 */ /* 0x000fe200000100ff */
[----:B------:R-:W-:Y:S01]  /*4c80*/  FFMA.FTZ R9, R2, R13, R9 ;  /* 0x0000000d02097223 */ /* 0x000fe20000010009 */
[----:B------:R-:W-:Y:S01]  /*4c90*/  FADD.FTZ R21, RZ, R10 ;  /* 0x0000000aff157221 */ /* 0x000fe20000010000 */
[----:B------:R0:W5:Y:S01]  /*4ca0*/  LDL.LU R2, [R1+0x230] ;  /* 0x0002300001027983 */ /* 0x0001620000300800 */
[----:B------:R-:W-:Y:S01]  /*4cb0*/  FADD.FTZ R12, R12, R13 ;  /* 0x0000000d0c0c7221 */ /* 0x000fe20000010000 */
[----:B------:R-:W-:Y:S01]  /*4cc0*/  FMUL.FTZ R13, R11, R16 ;  /* 0x000000100b0d7220 */ /* 0x000fe20000410000 */
[----:B---3--:R-:W-:-:S02]  /*4cd0*/  FFMA.FTZ R10, R0, R11, R20 ;  /* 0x0000000b000a7223 */ /* 0x008fc40000010014 */
[----:B------:R-:W2:Y:S01]  /*4ce0*/  LDL.LU R20, [R1+0x28] ;  /* 0x0000280001147983 */ /* 0x000ea20000300800 */
[----:B------:R-:W-:Y:S01]  /*4cf0*/  FFMA.FTZ R9, R0, R13, R9 ;  /* 0x0000000d00097223 */ /* 0x000fe20000010009 */
[----:B------:R-:W-:Y:S01]  /*4d00*/  FADD.FTZ R12, R13, R12 ;  /* 0x0000000c0d0c7221 */ /* 0x000fe20000010000 */
[----:B------:R-:W-:Y:S01]  /*4d10*/  FADD.FTZ R11, R21, R11 ;  /* 0x0000000b150b7221 */ /* 0x000fe20000010000 */
[----:B------:R0:W5:Y:S01]  /*4d20*/  LDL.LU R0, [R1+0x22c] ;  /* 0x00022c0001007983 */ /* 0x0001620000300800 */
[----:B--2---:R-:W-:Y:S01]  /*4d30*/  FADD.FTZ R13, R20, -UR6 ;  /* 0x80000006140d7e21 */ /* 0x004fe20008010000 */
[----:B----4-:R-:W-:-:S03]  /*4d40*/  FADD.FTZ R20, R22, -UR6 ;  /* 0x8000000616147e21 */ /* 0x010fc60008010000 */
        /* <DEDUP_REMOVED lines=26> */
.L_x_2604:
        /* <DEDUP_REMOVED lines=48> */
.L_x_2605:
        /* <DEDUP_REMOVED lines=48> */
.L_x_2606:
        /* <DEDUP_REMOVED lines=48> */
.L_x_2607:
        /* <DEDUP_REMOVED lines=48> */
.L_x_2608:
        /* <DEDUP_REMOVED lines=48> */
.L_x_2609:
        /* <DEDUP_REMOVED lines=48> */
.L_x_2610:
        /* <DEDUP_REMOVED lines=48> */
.L_x_2611:
[----:B------:R-:W2:Y:S01]  /*63f0*/  LDL R22, [R1+0x4c] ;  /* 0x00004c0001167983 */ /* 0x000ea20000100800 */
[----:B0-----:R-:W-:Y:S01]  /*6400*/  FMUL.FTZ R21, R13, R3 ;  /* 0x000000030d157220 */ /* 0x001fe20000410000 */
[----:B------:R-:W-:Y:S01]  /*6410*/  FADD.FTZ R17, R17, R13 ;  /* 0x0000000d11117221 */ /* 0x000fe20000010000 */
[----:B------:R-:W-:Y:S01]  /*6420*/  FADD.FTZ R26, R26, -UR6 ;  /* 0x800000061a1a7e21 */ /* 0x000fe20008010000 */
[----:B------:R-:W-:Y:S01]  /*6430*/  FADD.FTZ R27, R27, -UR6 ;  /* 0x800000061b1b7e21 */ /* 0x000fe20008010000 */
[----:B-----5:R-:W-:Y:S01]  /*6440*/  FFMA.FTZ R10, R23, R20, R10 ;  /* 0x00000014170a7223 */ /* 0x020fe2000001000a */
[----:B------:R-:W-:Y:S01]  /*6450*/  FADD.FTZ R12, R12, R21 ;  /* 0x000000150c0c7221 */ /* 0x000fe20000010000 */
[----:B------:R-:W-:Y:S01]  /*6460*/  FMUL.FTZ R26, R26, UR26 ;  /* 0x0000001a1a1a7c20 */ /* 0x000fe20008410000 */
[----:B------:R-:W-:-:S04]  /*6470*/  FADD.FTZ R11, R11, R20 ;  /* 0x000000140b0b7221 */ /* 0x000fc80000010000 */
[----:B------:R0:W-:Y:S01]  /*6480*/  STL [R1+0x54], R26 ;  /* 0x0000541a01007387 */ /* 0x0001e20000100800 */
[C---:B--2---:R-:W-:Y:S01]  /*6490*/  FFMA.FTZ R8, R22.reuse, R13, R8 ;  /* 0x0000000d16087223 */ /* 0x044fe20000010008 */
[----:B------:R-:W-:Y:S01]  /*64a0*/  FFMA.FTZ R9, R22, R21, R9 ;  /* 0x0000001516097223 */ /* 0x000fe20000010009 */
[----:B------:R-:W-:Y:S01]  /*64b0*/  FMUL.FTZ R13, R20, R16 ;  /* 0x00000010140d7220 */ /* 0x000fe20000410000 */
[----:B------:R-:W-:-:S03]  /*64c0*/  MOV R20, R25 ;  /* 0x0000001900147202 */ /* 0x000fc60000000f00 */
[----:B------:R-:W-:Y:S01]  /*64d0*/  FFMA.FTZ R9, R23, R13, R9 ;  /* 0x0000000d17097223 */ /* 0x000fe20000010009 */
[----:B------:R-:W-:Y:S01]  /*64e0*/  FMUL.FTZ R23, R27, UR26 ;  /* 0x0000001a1b177c20 */ /* 0x000fe20008410000 */
[----:B------:R-:W-:Y:S01]  /*64f0*/  FADD.FTZ R12, R13, R12 ;  /* 0x0000000c0d0c7221 */ /* 0x000fe20000010000 */
[----:B------:R-:W-:-:S03]  /*6500*/  MOV R13, R24 ;  /* 0x00000018000d7202 */ /* 0x000fc60000000f00 */
        /* <DEDUP_REMOVED lines=20> */
.L_x_2612:
[----:B------:R-:W-:Y:S01]  /*6650*/  FADD.FTZ R28, R28, -UR6 ;  /* 0x800000061c1c7e21 */ /* 0x000fe20008010000 */
[----:B------:R-:W-:Y:S01]  /*6660*/  FADD.FTZ R29, R29, -UR6 ;  /* 0x800000061d1d7e21 */ /* 0x000fe20008010000 */
[----:B------:R-:W-:Y:S01]  /*6670*/  FMUL.FTZ R21, R13, R3 ;  /* 0x000000030d157220 */ /* 0x000fe20000410000 */
[----:B------:R-:W-:Y:S01]  /*6680*/  FADD.FTZ R17, R17, R13 ;  /* 0x0000000d11117221 */ /* 0x000fe20000010000 */
[----:B------:R-:W-:Y:S01]  /*6690*/  FMUL.FTZ R28, R28, UR26 ;  /* 0x0000001a1c1c7c20 */ /* 0x000fe20008410000 */
[----:B------:R-:W-:Y:S01]  /*66a0*/  FMUL.FTZ R29, R29, UR26 ;  /* 0x0000001a1d1d7c20 */ /* 0x000fe20008410000 */
[C---:B------:R-:W-:Y:S01]  /*66b0*/  FFMA.FTZ R8, R26.reuse, R13, R8 ;  /* 0x0000000d1a087223 */ /* 0x040fe20000010008 */
[----:B------:R-:W-:Y:S01]  /*66c0*/  FFMA.FTZ R9, R26, R21, R9 ;  /* 0x000000151a097223 */ /* 0x000fe20000010009 */
[----:B------:R-:W-:Y:S01]  /*66d0*/  FADD.FTZ R12, R12, R21 ;  /* 0x000000150c0c7221 */ /* 0x000fe20000010000 */
[----:B------:R1:W-:Y:S01]  /*66e0*/  STL [R1+0x58], R28 ;  /* 0x0000581c01007387 */ /* 0x0003e20000100800 */
[----:B------:R-:W-:Y:S01]  /*66f0*/  FMUL.FTZ R13, R20, R16 ;  /* 0x00000010140d7220 */ /* 0x000fe20000410000 */
[----:B------:R-:W-:Y:S01]  /*6700*/  FADD.FTZ R11, R11, R20 ;  /* 0x000000140b0b7221 */ /* 0x000fe20000010000 */
[C---:B------:R-:W-:Y:S01]  /*6710*/  FFMA.FTZ R10, R23.reuse, R20, R10 ;  /* 0x00000014170a7223 */ /* 0x040fe2000001000a */
        /* <DEDUP_REMOVED lines=13> */
[----:B------:R-:W-:-:S04]  /*67f0*/  FFMA.FTZ R21, R20, R21, 1 ;  /* 0x3f80000014157423 */ /* 0x000fc80000010015 */
[----:B------:R-:W-:Y:S01]  /*6800*/  FMUL.FTZ R21, R13, R21 ;  /* 0x000000150d157220 */ /* 0x000fe20000410000 */
        /* <DEDUP_REMOVED lines=9> */
.L_x_2613:
[----:B------:R-:W2:Y:S04]  /*68a0*/  LDL.LU R27, [R1+0xc0] ;  /* 0x0000c000011b7983 */ /* 0x000ea80000300800 */
[----:B0-----:R-:W3:Y:S04]  /*68b0*/  LDL.LU R26, [R1+0xc4] ;  /* 0x0000c400011a7983 */ /* 0x001ee80000300800 */
[----:B------:R-:W4:Y:S04]  /*68c0*/  LDL R22, [R1+0xe8] ;  /* 0x0000e80001167983 */ /* 0x000f280000100800 */
[----:B------:R-:W5:Y:S01]  /*68d0*/  LDL R23, [R1+0xec] ;  /* 0x0000ec0001177983 */ /* 0x000f620000100800 */
        /* <DEDUP_REMOVED lines=9> */
[----:B------:R-:W-:Y:S01]  /*6970*/  FADD.FTZ R20, R20, R12 ;  /* 0x0000000c14147221 */ /* 0x000fe20000010000 */
[----:B--2---:R-:W-:Y:S01]  /*6980*/  FADD.FTZ R12, R27, -UR6 ;  /* 0x800000061b0c7e21 */ /* 0x004fe20008010000 */
[----:B---3--:R-:W-:-:S03]  /*6990*/  FADD.FTZ R13, R26, -UR6 ;  /* 0x800000061a0d7e21 */ /* 0x008fc60008010000 */
[----:B-1----:R-:W-:Y:S01]  /*69a0*/  FMUL.FTZ R29, R12, UR26 ;  /* 0x0000001a0c1d7c20 */ /* 0x002fe20008410000 */
[----:B------:R-:W-:Y:S01]  /*69b0*/  FMUL.FTZ R28, R13, UR26 ;  /* 0x0000001a0d1c7c20 */ /* 0x000fe20008410000 */
[----:B----4-:R-:W-:-:S03]  /*69c0*/  MOV R21, R22 ;  /* 0x0000001600157202 */ /* 0x010fc60000000f00 */
[----:B------:R0:W-:Y:S01]  /*69d0*/  STL [R1+0xc4], R29 ;  /* 0x0000c41d01007387 */ /* 0x0001e20000100800 */
[----:B-----5:R-:W-:-:S03]  /*69e0*/  MOV R12, R23 ;  /* 0x00000017000c7202 */ /* 0x020fc60000000f00 */
        /* <DEDUP_REMOVED lines=20> */
.L_x_2614:
[----:B------:R-:W2:Y:S04]  /*6b30*/  LDL.LU R27, [R1+0xc8] ;  /* 0x0000c800011b7983 */ /* 0x000ea80000300800 */
[----:B------:R-:W3:Y:S04]  /*6b40*/  LDL.LU R26, [R1+0xcc] ;  /* 0x0000cc00011a7983 */ /* 0x000ee80000300800 */
        /* <DEDUP_REMOVED lines=14> */
[----:B0-----:R-:W-:Y:S01]  /*6c30*/  FMUL.FTZ R29, R12, UR26 ;  /* 0x0000001a0c1d7c20 */ /* 0x001fe20008410000 */
        /* <DEDUP_REMOVED lines=24> */
.L_x_2615:
        /* <DEDUP_REMOVED lines=41> */
.L_x_2616:
        /* <DEDUP_REMOVED lines=41> */
.L_x_2617:
        /* <DEDUP_REMOVED lines=41> */
.L_x_2618:
        /* <DEDUP_REMOVED lines=41> */
.L_x_2619:
        /* <DEDUP_REMOVED lines=41> */
.L_x_2620:
        /* <DEDUP_REMOVED lines=41> */
.L_x_2621:
        /* <DEDUP_REMOVED lines=41> */
.L_x_2622:
        /* <DEDUP_REMOVED lines=41> */
.L_x_2623:
        /* <DEDUP_REMOVED lines=41> */
.L_x_2624:
        /* <DEDUP_REMOVED lines=41> */
.L_x_2625:
        /* <DEDUP_REMOVED lines=41> */
.L_x_2626:
        /* <DEDUP_REMOVED lines=41> */
.L_x_2627:
        /* <DEDUP_REMOVED lines=41> */
.L_x_2628:
        /* <DEDUP_REMOVED lines=41> */
.L_x_2629:
[----:B------:R-:W2:Y:S04]  /*91a0*/  LDL.LU R23, [R1+0x1f0] ;  /* 0x0001f00001177983 */ /* 0x000ea80000300800 */
[----:B------:R-:W3:Y:S01]  /*91b0*/  LDL.LU R22, [R1+0x1f4] ;  /* 0x0001f40001167983 */ /* 0x000ee20000300800 */
[----:B------:R-:W-:Y:S01]  /*91c0*/  FMUL.FTZ R13, R21, R3 ;  /* 0x00000003150d7220 */ /* 0x000fe20000410000 */
[----:B------:R-:W-:Y:S01]  /*91d0*/  FADD.FTZ R28, R17, R21 ;  /* 0x00000015111c7221 */ /* 0x000fe20000010000 */
[C---:B------:R-:W-:Y:S01]  /*91e0*/  FFMA.FTZ R27, R29.reuse, R21, R8 ;  /* 0x000000151d1b7223 */ /* 0x040fe20000010008 */
[----:B------:R-:W4:Y:S04]  /*91f0*/  LDL R17, [R1+0x144] ;  /* 0x0001440001117983 */ /* 0x000f280000100800 */
[----:B------:R-:W5:Y:S01]  /*9200*/  LDL R21, [R1+0x140] ;  /* 0x0001400001157983 */ /* 0x000f620000100800 */
[----:B------:R-:W-:Y:S01]  /*9210*/  FFMA.FTZ R10, R26, R12, R10 ;  /* 0x0000000c1a0a7223 */ /* 0x000fe2000001000a */
[----:B------:R-:W-:Y:S01]  /*9220*/  FFMA.FTZ R9, R29, R13, R9 ;  /* 0x0000000d1d097223 */ /* 0x000fe20000010009 */
[----:B------:R-:W-:Y:S01]  /*9230*/  FMUL.FTZ R8, R12, R16 ;  /* 0x000000100c087220 */ /* 0x000fe20000410000 */
[----:B0-----:R-:W-:Y:S01]  /*9240*/  FADD.FTZ R29, R11, R12 ;  /* 0x0000000c0b1d7221 */ /* 0x001fe20000010000 */
[----:B------:R-:W-:Y:S01]  /*9250*/  FADD.FTZ R20, R20, R13 ;  /* 0x0000000d14147221 */ /* 0x000fe20000010000 */
[----:B------:R2:W-:Y:S01]  /*9260*/  STL [R1], R10 ;  /* 0x0000000a01007387 */ /* 0x0005e20000100800 */
[----:B------:R-:W-:-:S02]  /*9270*/  FFMA.FTZ R9, R26, R8, R9 ;  /* 0x000000081a097223 */ /* 0x000fc40000010009 */
[----:B------:R-:W-:Y:S01]  /*9280*/  FADD.FTZ R8, R8, R20 ;  /* 0x0000001408087221 */ /* 0x000fe20000010000 */
[----:B--2---:R-:W-:Y:S01]  /*9290*/  FADD.FTZ R10, R23, -UR6 ;  /* 0x80000006170a7e21 */ /* 0x004fe20008010000 */
[----:B---3--:R-:W-:-:S03]  /*92a0*/  FADD.FTZ R11, R22, -UR6 ;  /* 0x80000006160b7e21 */ /* 0x008fc60008010000 */
[----:B------:R-:W-:Y:S01]  /*92b0*/  FMUL.FTZ R26, R10, UR26 ;  /* 0x0000001a0a1a7c20 */ /* 0x000fe20008410000 */
        /* <DEDUP_REMOVED lines=24> */
.L_x_2630:
[----:B------:R-:W2:Y:S04]  /*9440*/  LDL.LU R21, [R1+0x200] ;  /* 0x0002000001157983 */ /* 0x000ea80000300800 */
[----:B------:R-:W3:Y:S04]  /*9450*/  LDL.LU R12, [R1+0x204] ;  /* 0x00020400010c7983 */ /* 0x000ee80000300800 */
[----:B------:R-:W4:Y:S04]  /*9460*/  LDL R13, [R1+0xd8] ;  /* 0x0000d800010d7983 */ /* 0x000f280000100800 */
[----:B------:R-:W5:Y:S01]  /*9470*/  LDL R17, [R1+0xdc] ;  /* 0x0000dc0001117983 */ /* 0x000f620000100800 */
        /* <DEDUP_REMOVED lines=33> */
.L_x_2631:
[----:B0-----:R-:W2:Y:S04]  /*9690*/  LDL R12, [R1+0xb8] ;  /* 0x0000b800010c7983 */ /* 0x001ea80000100800 */
[----:B------:R0:W-:Y:S04]  /*96a0*/  STL [R1+0x22c], R0 ;  /* 0x00022c0001007387 */ /* 0x0001e80000100800 */
[----:B0-----:R-:W3:Y:S04]  /*96b0*/  LDL R0, [R1+0x1a8] ;  /* 0x0001a80001007983 */ /* 0x001ee80000100800 */
[----:B------:R-:W4:Y:S04]  /*96c0*/  LDL.LU R17, [R1+0x208] ;  /* 0x0002080001117983 */ /* 0x000f280000300800 */
[----:B------:R-:W4:Y:S04]  /*96d0*/  LDL.LU R13, [R1+0x20c] ;  /* 0x00020c00010d7983 */ /* 0x000f280000300800 */
[----:B------:R-:W4:Y:S01]  /*96e0*/  LDL R26, [R1+0xbc] ;  /* 0x0000bc00011a7983 */ /* 0x000f220000100800 */
[----:B--2---:R-:W-:Y:S01]  /*96f0*/  MOV R21, R12 ;  /* 0x0000000c00157202 */ /* 0x004fe20000000f00 */
[----:B------:R-:W-:-:S04]  /*9700*/  FMUL.FTZ R12, R8, R3 ;  /* 0x00000003080c7220 */ /* 0x000fc80000410000 */
[----:B------:R-:W-:Y:S01]  /*9710*/  FADD.FTZ R11, R11, R12 ;  /* 0x0000000c0b0b7221 */ /* 0x000fe20000010000 */
[----:B---3--:R-:W-:Y:S01]  /*9720*/  FFMA.FTZ R9, R0, R12, R9 ;  /* 0x0000000c00097223 */ /* 0x008fe20000010009 */
[----:B------:R-:W-:Y:S01]  /*9730*/  FMUL.FTZ R12, R10, R16 ;  /* 0x000000100a0c7220 */ /* 0x000fe20000410000 */
[----:B------:R0:W5:Y:S03]  /*9740*/  LDL.LU R0, [R1+0x22c] ;  /* 0x00022c0001007983 */ /* 0x0001660000300800 */
[----:B------:R-:W-:Y:S01]  /*9750*/  FFMA.FTZ R9, R22, R12, R9 ;  /* 0x0000000c16097223 */ /* 0x000fe20000010009 */
[----:B------:R-:W-:Y:S01]  /*9760*/  FADD.FTZ R11, R12, R11 ;  /* 0x0000000b0c0b7221 */ /* 0x000fe20000010000 */
[----:B----4-:R-:W-:Y:S01]  /*9770*/  FADD.FTZ R12, R17, -UR6 ;  /* 0x80000006110c7e21 */ /* 0x010fe20008010000 */
[----:B------:R-:W-:-:S03]  /*9780*/  FADD.FTZ R13, R13, -UR6 ;  /* 0x800000060d0d7e21 */ /* 0x000fc60008010000 */
[----:B------:R-:W-:Y:S01]  /*9790*/  FMUL.FTZ R12, R12, UR26 ;  /* 0x0000001a0c0c7c20 */ /* 0x000fe20008410000 */
[----:B------:R-:W-:-:S04]  /*97a0*/  FMUL.FTZ R17, R13, UR26 ;  /* 0x0000001a0d117c20 */ /* 0x000fc80008410000 */
[----:B------:R0:W-:Y:S04]  /*97b0*/  STL [R1+0xc0], R12 ;  /* 0x0000c00c01007387 */ /* 0x0001e80000100800 */
[----:B------:R0:W-:Y:S01]  /*97c0*/  STL [R1+0xe4], R17 ;  /* 0x0000e41101007387 */ /* 0x0001e20000100800 */
[----:B------:R-:W-:Y:S02]  /*97d0*/  MOV R13, R21 ;  /* 0x00000015000d7202 */ /* 0x000fe40000000f00 */
[----:B------:R-:W-:Y:S02]  /*97e0*/  MOV R22, R26 ;  /* 0x0000001a00167202 */ /* 0x000fe40000000f00 */
[----:B------:R-:W-:Y:S01]  /*97f0*/  MOV R21, R13 ;  /* 0x0000000d00157202 */ /* 0x000fe20000000f00 */
[----:B------:R-:W-:Y:S06]  /*9800*/  @!P5 BRA `(.L_x_2632) ;  /* 0x000000000050d947 */ /* 0x000fec0003800000 */
[----:B0-----:R-:W-:Y:S01]  /*9810*/  FFMA.FTZ R12, R12, R3, R14 ;  /* 0x000000030c0c7223 */ /* 0x001fe2000001000e */
[----:B------:R-:W-:Y:S02]  /*9820*/  MOV R21, R13 ;  /* 0x0000000d00157202 */ /* 0x000fe40000000f00 */
[----:B------:R-:W-:Y:S01]  /*9830*/  MOV R22, R17 ;  /* 0x0000001100167202 */ /* 0x000fe20000000f00 */
        /* <DEDUP_REMOVED lines=17> */
.L_x_2632:
[----:B-----5:R1:W-:Y:S04]  /*9950*/  STL [R1+0x22c], R0 ;  /* 0x00022c0001007387 */ /* 0x0203e80000100800 */
[----:B------:R-:W2:Y:S04]  /*9960*/  LDL R13, [R1+0xe4] ;  /* 0x0000e400010d7983 */ /* 0x000ea80000100800 */
[----:B-1----:R-:W3:Y:S04]  /*9970*/  LDL R0, [R1+0xc0] ;  /* 0x0000c00001007983 */ /* 0x002ee80000100800 */
[----:B------:R-:W4:Y:S04]  /*9980*/  LDL.LU R26, [R1+0xa8] ;  /* 0x0000a800011a7983 */ /* 0x000f280000300800 */
[----:B0-----:R-:W4:Y:S01]  /*9990*/  LDL.LU R17, [R1+0xac] ;  /* 0x0000ac0001117983 */ /* 0x001f220000300800 */
[----:B------:R-:W-:-:S04]  /*99a0*/  FMUL.FTZ R12, R21, R3 ;  /* 0x00000003150c7220 */ /* 0x000fc80000410000 */
[----:B---3--:R-:W-:Y:S01]  /*99b0*/  FFMA.FTZ R9, R0, R12, R9 ;  /* 0x0000000c00097223 */ /* 0x008fe20000010009 */
[----:B------:R-:W-:Y:S01]  /*99c0*/  FADD.FTZ R12, R11, R12 ;  /* 0x0000000c0b0c7221 */ /* 0x000fe20000010000 */
[----:B------:R-:W-:Y:S01]  /*99d0*/  FMUL.FTZ R11, R22, R16 ;  /* 0x00000010160b7220 */ /* 0x000fe20000410000 */
[----:B------:R0:W5:Y:S03]  /*99e0*/  LDL.LU R0, [R1+0x22c] ;  /* 0x00022c0001007983 */ /* 0x0001660000300800 */
[----:B--2---:R-:W-:Y:S01]  /*99f0*/  FFMA.FTZ R13, R13, R11, R9 ;  /* 0x0000000b0d0d7223 */ /* 0x004fe20000010009 */
[----:B------:R-:W-:Y:S01]  /*9a00*/  FADD.FTZ R12, R11, R12 ;  /* 0x0000000c0b0c7221 */ /* 0x000fe20000010000 */
[----:B----4-:R-:W-:Y:S01]  /*9a10*/  FADD.FTZ R9, R26, -UR6 ;  /* 0x800000061a097e21 */ /* 0x010fe20008010000 */
[----:B------:R-:W-:-:S03]  /*9a20*/  FADD.FTZ R11, R17, -UR6 ;  /* 0x80000006110b7e21 */ /* 0x000fc60008010000 */
        /* <DEDUP_REMOVED lines=27> */
.L_x_2633:
[----:B0-----:R-:W2:Y:S04]  /*9be0*/  LDL R26, [R1+0xa8] ;  /* 0x0000a800011a7983 */ /* 0x001ea80000100800 */
[----:B------:R0:W-:Y:S04]  /*9bf0*/  STL [R1+0x23c], R7 ;  /* 0x00023c0701007387 */ /* 0x0001e80000100800 */
[----:B------:R1:W-:Y:S04]  /*9c00*/  STL [R1+0x238], R6 ;  /* 0x0002380601007387 */ /* 0x0003e80000100800 */
[----:B------:R-:W-:Y:S04]  /*9c10*/  STL [R1+0x234], R5 ;  /* 0x0002340501007387 */ /* 0x000fe80000100800 */
[----:B------:R-:W-:Y:S04]  /*9c20*/  STL [R1+0x230], R4 ;  /* 0x0002300401007387 */ /* 0x000fe80000100800 */
[----:B------:R3:W-:Y:S01]  /*9c30*/  STL [R1+0x22c], R2 ;  /* 0x00022c0201007387 */ /* 0x0007e20000100800 */
[----:B0-----:R-:W0:Y:S01]  /*9c40*/  S2R R7, SR_LANEID ;  /* 0x0000000000077919 */ /* 0x001e220000000000 */
[----:B-----5:R-:W-:-:S02]  /*9c50*/  FMUL.FTZ R17, R9, R3 ;  /* 0x0000000309117220 */ /* 0x020fc40000410000 */
[----:B-1----:R-:W4:Y:S04]  /*9c60*/  LDL R6, [R1+0x1a8] ;  /* 0x0001a80001067983 */ /* 0x002f280000100800 */
[----:B---3--:R-:W3:Y:S04]  /*9c70*/  LDL R2, [R1+0x30] ;  /* 0x0000300001027983 */ /* 0x008ee80000100800 */
[----:B------:R-:W4:Y:S04]  /*9c80*/  LDL R5, [R1+0x1dc] ;  /* 0x0001dc0001057983 */ /* 0x000f280000100800 */
[----:B------:R-:W4:Y:S01]  /*9c90*/  LDL R4, [R1+0xc0] ;  /* 0x0000c00001047983 */ /* 0x000f220000100800 */
[----:B0-----:R-:W-:Y:S01]  /*9ca0*/  ISETP.GT.AND P0, PT, R7, 0x1e, PT ;  /* 0x0000001e0700780c */ /* 0x001fe20003f04270 */
[----:B--2---:R-:W-:Y:S01]  /*9cb0*/  FFMA.FTZ R13, R26, R17, R13 ;  /* 0x000000111a0d7223 */ /* 0x004fe2000001000d */
[----:B------:R-:W-:Y:S01]  /*9cc0*/  FMUL.FTZ R26, R11, R16 ;  /* 0x000000100b1a7220 */ /* 0x000fe20000410000 */
[----:B------:R-:W-:-:S03]  /*9cd0*/  FADD.FTZ R17, R12, R17 ;  /* 0x000000110c117221 */ /* 0x000fc60000010000 */
[----:B---3--:R-:W-:Y:S01]  /*9ce0*/  FFMA.FTZ R12, R2, R26, R13 ;  /* 0x0000001a020c7223 */ /* 0x008fe2000001000d */
[----:B------:R-:W-:-:S04]  /*9cf0*/  FADD.FTZ R13, R26, R17 ;  /* 0x000000111a0d7221 */ /* 0x000fc80000010000 */
[----:B------:R-:W0:Y:S04]  /*9d00*/  SHFL.DOWN PT, R17, R12, 0x1, 0x1f ;  /* 0x08201f000c117f89 */ /* 0x000e2800000e0000 */
[----:B------:R-:W1:Y:S01]  /*9d10*/  SHFL.DOWN PT, R26, R13, 0x1, 0x1f ;  /* 0x08201f000d1a7f89 */ /* 0x000e6200000e0000 */
[----:B0-----:R-:W-:Y:S01]  /*9d20*/  @!P0 FADD.FTZ R12, R12, R17 ;  /* 0x000000110c0c8221 */ /* 0x001fe20000010000 */
[----:B-1----:R-:W-:-:S04]  /*9d30*/  @!P0 FADD.FTZ R13, R13, R26 ;  /* 0x0000001a0d0d8221 */ /* 0x002fc80000010000 */
[----:B------:R-:W0:Y:S04]  /*9d40*/  SHFL.DOWN PT, R17, R12, 0x2, 0x1f ;  /* 0x08401f000c117f89 */ /* 0x000e2800000e0000 */
[----:B------:R-:W1:Y:S01]  /*9d50*/  SHFL.DOWN PT, R26, R13, 0x2, 0x1f ;  /* 0x08401f000d1a7f89 */ /* 0x000e6200000e0000 */
[----:B------:R-:W-:-:S13]  /*9d60*/  ISETP.GT.AND P0, PT, R7, 0x1d, PT ;  /* 0x0000001d0700780c */ /* 0x000fda0003f04270 */
[----:B0-----:R-:W-:Y:S01]  /*9d70*/  @!P0 FADD.FTZ R12, R12, R17 ;  /* 0x000000110c0c8221 */ /* 0x001fe20000010000 */
[----:B-1----:R-:W-:-:S04]  /*9d80*/  @!P0 FADD.FTZ R13, R13, R26 ;  /* 0x0000001a0d0d8221 */ /* 0x002fc80000010000 */
[----:B------:R-:W0:Y:S04]  /*9d90*/  SHFL.DOWN PT, R17, R12, 0x4, 0x1f ;  /* 0x08801f000c117f89 */ /* 0x000e2800000e0000 */
[----:B------:R-:W1:Y:S01]  /*9da0*/  SHFL.DOWN PT, R26, R13, 0x4, 0x1f ;  /* 0x08801f000d1a7f89 */ /* 0x000e6200000e0000 */
[----:B------:R-:W-:-:S13]  /*9db0*/  ISETP.GT.AND P0, PT, R7, 0x1b, PT ;  /* 0x0000001b0700780c */ /* 0x000fda0003f04270 */
[----:B0-----:R-:W-:Y:S01]  /*9dc0*/  @!P0 FADD.FTZ R12, R12, R17 ;  /* 0x000000110c0c8221 */ /* 0x001fe20000010000 */
[----:B-1----:R-:W-:-:S04]  /*9dd0*/  @!P0 FADD.FTZ R13, R13, R26 ;  /* 0x0000001a0d0d8221 */ /* 0x002fc80000010000 */
[----:B------:R-:W0:Y:S01]  /*9de0*/  SHFL.DOWN PT, R26, R12, 0x8, 0x1f ;  /* 0x09001f000c1a7f89 */ /* 0x000e2200000e0000 */
[----:B------:R-:W-:-:S03]  /*9df0*/  ISETP.GT.AND P0, PT, R7, 0x17, PT ;  /* 0x000000170700780c */ /* 0x000fc60003f04270 */
[----:B------:R1:W5:Y:S10]  /*9e00*/  LDL.LU R7, [R1+0x23c] ;  /* 0x00023c0001077983 */ /* 0x0003740000300800 */
[----:B0-----:R-:W-:-:S02]  /*9e10*/  @!P0 FADD.FTZ R12, R12, R26 ;  /* 0x0000001a0c0c8221 */ /* 0x001fc40000010000 */
[----:B------:R-:W2:Y:S01]  /*9e20*/  LDL R26, [R1+0x1c8] ;  /* 0x0001c800011a7983 */ /* 0x000ea20000100800 */
[----:B------:R-:W-:Y:S01]  /*9e30*/  FADD.FTZ R28, R28, R23 ;  /* 0x000000171c1c7221 */ /* 0x000fe20000010000 */
[----:B--2---:R-:W-:Y:S01]  /*9e40*/  FFMA.FTZ R23, R26, R23, R27 ;  /* 0x000000171a177223 */ /* 0x004fe2000001001b */
[----:B------:R-:W-:Y:S01]  /*9e50*/  FADD.FTZ R26, R29, R20 ;  /* 0x000000141d1a7221 */ /* 0x000fe20000010000 */
[----:B------:R-:W2:Y:S04]  /*9e60*/  LDL R27, [R1+0x1f0] ;  /* 0x0001f000011b7983 */ /* 0x000ea80000100800 */
[----:B------:R-:W2:Y:S01]  /*9e70*/  LDL.LU R29, [R1] ;  /* 0x00000000011d7983 */ /* 0x000ea20000300800 */
[----:B----4-:R-:W-:Y:S01]  /*9e80*/  FFMA.FTZ R23, R6, R8, R23 ;  /* 0x0000000806177223 */ /* 0x010fe20000010017 */
[----:B------:R-:W-:-:S02]  /*9e90*/  FADD.FTZ R28, R28, R8 ;  /* 0x000000081c1c7221 */ /* 0x000fc40000010000 */
[----:B------:R1:W5:Y:S01]  /*9ea0*/  LDL.LU R6, [R1+0x238] ;  /* 0x0002380001067983 */ /* 0x0003620000300800 */
[----:B------:R-:W-:-:S03]  /*9eb0*/  FADD.FTZ R26, R26, R10 ;  /* 0x0000000a1a1a7221 */ /* 0x000fc60000010000 */
[----:B------:R-:W3:Y:S01]  /*9ec0*/  LDL R8, [R1+0xa8] ;  /* 0x0000a80001087983 */ /* 0x000ee20000100800 */
[----:B--2---:R-:W-:-:S04]  /*9ed0*/  FFMA.FTZ R27, R27, R20, R29 ;  /* 0x000000141b1b7223 */ /* 0x004fc8000001001d */
[----:B------:R-:W-:Y:S02]  /*9ee0*/  FFMA.FTZ R27, R5, R10, R27 ;  /* 0x0000000a051b7223 */ /* 0x000fe4000001001b */
[----:B------:R1:W5:Y:S04]  /*9ef0*/  LDL.LU R5, [R1+0x234] ;  /* 0x0002340001057983 */ /* 0x0003680000300800 */
[----:B------:R-:W2:Y:S01]  /*9f00*/  LDL R10, [R1+0xe4] ;  /* 0x0000e400010a7983 */ /* 0x000ea20000100800 */
[----:B------:R-:W-:Y:S01]  /*9f10*/  FFMA.FTZ R23, R4, R21, R23 ;  /* 0x0000001504177223 */ /* 0x000fe20000010017 */
[----:B------:R-:W-:Y:S02]  /*9f20*/  FADD.FTZ R28, R28, R21 ;  /* 0x000000151c1c7221 */ /* 0x000fe40000010000 */
[----:B------:R1:W5:Y:S04]  /*9f30*/  LDL.LU R4, [R1+0x230] ;  /* 0x0002300001047983 */ /* 0x0003680000300800 */
[----:B------:R-:W4:Y:S01]  /*9f40*/  LDL R21, [R1+0x228] ;  /* 0x0002280001157983 */ /* 0x000f220000100800 */
[----:B---3--:R-:W-:-:S03]  /*9f50*/  FFMA.FTZ R8, R8, R9, R23 ;  /* 0x0000000908087223 */ /* 0x008fc60000010017 */
[----:B------:R-:W0:Y:S01]  /*9f60*/  SHFL.DOWN PT, R17, R13, 0x8, 0x1f ;  /* 0x09001f000d117f89 */ /* 0x000e2200000e0000 */
[----:B------:R-:W3:Y:S01]  /*9f70*/  S2R R29, SR_LANEID ;  /* 0x00000000001d7919 */ /* 0x000ee20000000000 */
[----:B------:R-:W1:Y:S01]  /*9f80*/  S2UR UR7, SR_CgaCtaId ;  /* 0x00000000000779c3 */ /* 0x000e620000008800 */
[----:B0-----:R-:W-:Y:S02]  /*9f90*/  @!P0 FADD.FTZ R13, R13, R17 ;  /* 0x000000110d0d8221 */ /* 0x001fe40000010000 */
[----:B------:R-:W0:Y:S01]  /*9fa0*/  SHFL.DOWN PT, R17, R12, 0x10, 0x1f ;  /* 0x0a001f000c117f89 */ /* 0x000e2200000e0000 */
[----:B--2---:R-:W-:Y:S01]  /*9fb0*/  FFMA.FTZ R27, R10, R22, R27 ;  /* 0x000000160a1b7223 */ /* 0x004fe2000001001b */
[----:B------:R-:W-:-:S03]  /*9fc0*/  FADD.FTZ R10, R28, R9 ;  /* 0x000000091c0a7221 */ /* 0x000fc60000010000 */
[----:B------:R-:W-:Y:S02]  /*9fd0*/  FFMA.FTZ R9, R2, R11, R27 ;  /* 0x0000000b02097223 */ /* 0x000fe4000001001b */
[----:B------:R2:W5:Y:S04]  /*9fe0*/  LDL.LU R2, [R1+0x22c] ;  /* 0x00022c0001027983 */ /* 0x0005680000300800 */
[----:B------:R-:W4:Y:S01]  /*9ff0*/  SHFL.DOWN PT, R20, R13, 0x10, 0x1f ;  /* 0x0a001f000d147f89 */ /* 0x000f2200000e0000 */
[----:B---3--:R-:W-:Y:S01]  /*a000*/  ISETP.GT.AND P0, PT, R29, 0xf, PT ;  /* 0x0000000f1d00780c */ /* 0x008fe20003f04270 */
[----:B------:R-:W-:Y:S02]  /*a010*/  UMOV UR6, 0x400 ;  /* 0x0000040000067882 */ /* 0x000fe40000000000 */
[----:B------:R-:W-:Y:S01]  /*a020*/  UIADD3 UR5, UR6, 0xd0, URZ ;  /* 0x000000d006057890 */ /* 0x000fe2000fffe03f */
[----:B------:R-:W-:Y:S01]  /*a030*/  ISETP.NE.AND P2, PT, R0, RZ, PT ;  /* 0x000000ff0000720c */ /* 0x000fe20003f45270 */
[----:B------:R-:W-:-:S02]  /*a040*/  FADD.FTZ R26, R26, R22 ;  /* 0x000000161a1a7221 */ /* 0x000fc40000010000 */
[----:B-1----:R-:W-:-:S06]  /*a050*/  ULEA UR5, UR7, UR5, 0x18 ;  /* 0x0000000507057291 */ /* 0x002fcc000f8ec03f */
[----:B0-----:R-:W-:Y:S01]  /*a060*/  @!P0 FADD.FTZ R12, R12, R17 ;  /* 0x000000110c0c8221 */ /* 0x001fe20000010000 */
[----:B------:R-:W-:Y:S01]  /*a070*/  FADD.FTZ R11, R26, R11 ;  /* 0x0000000b1a0b7221 */ /* 0x000fe20000010000 */
[----:B------:R-:W-:Y:S01]  /*a080*/  LEA R17, R0, UR5, 0x4 ;  /* 0x0000000500117c11 */ /* 0x000fe2000f8e20ff */
[----:B----4-:R-:W-:Y:S01]  /*a090*/  @!P0 FADD.FTZ R13, R13, R20 ;  /* 0x000000140d0d8221 */ /* 0x010fe20000010000 */
[----:B------:R-:W-:-:S03]  /*a0a0*/  ISETP.NE.AND P0, PT, R29, RZ, PT ;  /* 0x000000ff1d00720c */ /* 0x000fc60003f05270 */
[----:B------:R2:W-:Y:S01]  /*a0b0*/  STS.128 [R17], R8 ;  /* 0x0000000811007388 */ /* 0x0005e20000000c00 */
[----:B------:R-:W-:Y:S01]  /*a0c0*/  BSSY B0, `(.L_x_2634) ;  /* 0x0000038000007945 */ /* 0x000fe20003800000 */
[----:B------:R-:W-:-:S08]  /*a0d0*/  ISETP.GT.U32.AND P3, PT, R0, 0x29, PT ;  /* 0x000000290000780c */ /* 0x000fd00003f64070 */
[----:B------:R2:W-:Y:S01]  /*a0e0*/  @!P0 STS.64 [R21+0x18], R12 ;  /* 0x0000180c15008388 */ /* 0x0005e20000000a00 */
[----:B------:R-:W-:Y:S06]  /*a0f0*/  BAR.SYNC.DEFER_BLOCKING 0x0 ;  /* 0x0000000000007b1d */ /* 0x000fec0000010000 */
[----:B------:R-:W-:Y:S05]  /*a100*/  @P2 BRA `(.L_x_2635) ;  /* 0x0000000000cc2947 */ /* 0x000fea0003800000 */
[----:B------:R-:W-:-:S09]  /*a110*/  ULEA UR5, UR7, UR6, 0x18 ;  /* 0x0000000607057291 */ /* 0x000fd2000f8ec03f */
[----:B--2---:R-:W0:Y:S02]  /*a120*/  LDS.128 R20, [UR5+0x20] ;  /* 0x00002005ff147984 */ /* 0x004e240008000c00 */
        /* <DEDUP_REMOVED lines=49> */
.L_x_2635:
[----:B------:R-:W-:Y:S05]  /*a440*/  BSYNC B0 ;  /* 0x0000000000007941 */ /* 0x000fea0003800000 */
.L_x_2634:
[----:B------:R-:W-:Y:S06]  /*a450*/  BAR.SYNC.DEFER_BLOCKING 0x0 ;  /* 0x0000000000007b1d */ /* 0x000fec0000010000 */
[----:B------:R-:W-:Y:S04]  /*a460*/  BSSY B0, `(.L_x_2636) ;  /* 0x000004d000007945 */ /* 0x000fe80003800000 */
[----:B------:R-:W-:Y:S05]  /*a470*/  @P3 BRA `(.L_x_2637) ;  /* 0x00000004002c3947 */ /* 0x000fea0003800000 */
[----:B--2---:R-:W0:Y:S02]  /*a480*/  LDS.128 R20, [R17+0x2a0] ;  /* 0x0002a00011147984 */ /* 0x004e240000000c00 */
        /* <DEDUP_REMOVED lines=74> */
.L_x_2637:
[----:B------:R-:W-:Y:S05]  /*a930*/  BSYNC B0 ;  /* 0x0000000000007941 */ /* 0x000fea0003800000 */
.L_x_2636:
[----:B--2---:R-:W0:Y:S01]  /*a940*/  LDC.64 R20, c[0x0][0x268] ;  /* 0x00009a00ff147b82 */ /* 0x004e220000000a00 */
        /* <DEDUP_REMOVED lines=18> */
.L_x_2639:
[----:B------:R-:W-:Y:S05]  /*aa70*/  BSYNC B0 ;  /* 0x0000000000007941 */ /* 0x000fea0003800000 */
.L_x_2638:
        /* <DEDUP_REMOVED lines=41> */
.L_x_2642:
[----:B------:R-:W-:Y:S02]  /*ad10*/  MOV R8, UR18 ;  /* 0x0000001200087c02 */ /* 0x000fe40008000f00 */
[----:B------:R-:W-:-:S05]  /*ad20*/  MOV R9, UR19 ;  /* 0x0000001300097c02 */ /* 0x000fca0008000f00 */
[----:B------:R-:W2:Y:S04]  /*ad30*/  LDG.E.STRONG.GPU R8, desc[UR22][R8.64] ;  /* 0x0000001608087981 */ /* 0x000ea8000c1ef900 */
[----:B--2---:R-:W-:Y:S01]  /*ad40*/  CCTL.IVALL ;  /* 0x00000000ff00798f */ /* 0x004fe20002000000 */
[----:B------:R-:W-:Y:S05]  /*ad50*/  YIELD ;  /* 0x0000000000007946 */ /* 0x000fea0003800000 */
[----:B------:R-:W-:-:S13]  /*ad60*/  ISETP.NE.AND P0, PT, R8, R10, PT ;  /* 0x0000000a0800720c */ /* 0x000fda0003f05270 */
[----:B------:R-:W-:Y:S05]  /*ad70*/  @P0 BRA `(.L_x_2642) ;  /* 0xfffffffc00e40947 */ /* 0x000fea000383ffff */
.L_x_2641:
        /* <DEDUP_REMOVED lines=19> */
.L_x_2646:
        /* <DEDUP_REMOVED lines=165> */
.L_x_2645:
        /* <DEDUP_REMOVED lines=87> */
.L_x_2647:
[----:B------:R-:W-:-:S13]  /*be70*/  ISETP.NE.OR P0, PT, RZ, UR16, P0 ;  /* 0x00000010ff007c0c */ /* 0x000fda0008705670 */
[----:B------:R-:W-:Y:S05]  /*be80*/  @!P0 BRA `(.L_x_2643) ;  /* 0x0000000000b08947 */ /* 0x000fea0003800000 */
.L_x_2644:
        /* <DEDUP_REMOVED lines=44> */
.L_x_2643:
        /* <DEDUP_REMOVED lines=14> */
.L_x_2649:
[----:B------:R-:W-:Y:S05]  /*c230*/  BSYNC B0 ;  /* 0x0000000000007941 */ /* 0x000fea0003800000 */
.L_x_2648:
        /* <DEDUP_REMOVED lines=25> */
.L_x_2640:
[----:B0-----:R0:W5:Y:S04]  /*c3d0*/  LDL R21, [R1+0x4] ;  /* 0x0000040001157983 */ /* 0x0011680000100800 */
[----:B------:R0:W5:Y:S04]  /*c3e0*/  LDL R20, [R1+0x8] ;  /* 0x0000080001147983 */ /* 0x0001680000100800 */
[----:B------:R0:W5:Y:S04]  /*c3f0*/  LDL R17, [R1+0x1b8] ;  /* 0x0001b80001117983 */ /* 0x0001680000100800 */
[----:B------:R0:W5:Y:S01]  /*c400*/  LDL R11, [R1+0xc] ;  /* 0x00000c00010b7983 */ /* 0x0001620000100800 */
[----:B------:R-:W1:Y:S01]  /*c410*/  S2UR UR6, SR_CgaCtaId ;  /* 0x00000000000679c3 */ /* 0x000e620000008800 */
[----:B------:R-:W-:-:S02]  /*c420*/  UMOV UR5, 0x400 ;  /* 0x0000040000057882 */ /* 0x000fc40000000000 */
        /* <DEDUP_REMOVED lines=30> */
.L_x_2650:
[----:B------:R-:W-:Y:S04]  /*c610*/  BSSY B0, `(.L_x_2651) ;  /* 0x0000016000007945 */ /* 0x000fe80003800000 */
[----:B------:R-:W-:Y:S05]  /*c620*/  @!P1 BRA `(.L_x_2652) ;  /* 0x0000000000509947 */ /* 0x000fea0003800000 */
[----:B------:R-:W-:Y:S01]  /*c630*/  MOV R8, UR5 ;  /* 0x0000000500087c02 */ /* 0x000fe20008000f00 */
[----:B------:R-:W-:Y:S01]  /*c640*/  ULDC.64 UR6, c[0x0][0x288] ;  /* 0x0000a20000067ab9 */ /* 0x000fe20000000a00 */
[----:B-----5:R-:W-:Y:S02]  /*c650*/  SHF.R.S32.HI R9, RZ, 0x1f, R2 ;  /* 0x0000001fff097819 */ /* 0x020fe40000011402 */
[----:B------:R-:W-:Y:S01]  /*c660*/  MOV R10, R6 ;  /* 0x00000006000a7202 */ /* 0x000fe20000000f00 */
[----:B------:R-:W-:-:S04]  /*c670*/  FFMA.FTZ R8, R21, R8, UR13 ;  /* 0x0000000d15087e23 */ /* 0x000fc80008010008 */
[----:B------:R-:W-:Y:S01]  /*c680*/  FFMA.FTZ R12, R3, R20, -R8 ;  /* 0x00000014030c7223 */ /* 0x000fe20000010808 */
[----:B------:R-:W-:-:S05]  /*c690*/  MOV R8, UR5 ;  /* 0x0000000500087c02 */ /* 0x000fca0008000f00 */
[----:B------:R-:W-:-:S04]  /*c6a0*/  FFMA.FTZ R8, R17, R8, UR13 ;  /* 0x0000000d11087e23 */ /* 0x000fc80008010008 */
[----:B------:R-:W-:Y:S01]  /*c6b0*/  FFMA.FTZ R13, R16, R11, -R8 ;  /* 0x0000000b100d7223 */ /* 0x000fe20000010808 */
[----:B0-----:R-:W-:Y:S01]  /*c6c0*/  MOV R11, R5 ;  /* 0x00000005000b7202 */ /* 0x001fe20000000f00 */
        /* <DEDUP_REMOVED lines=10> */
.L_x_2652:
[----:B------:R-:W-:Y:S05]  /*c770*/  BSYNC B0 ;  /* 0x0000000000007941 */ /* 0x000fea0003800000 */
.L_x_2651:
[----:B-----5:R2:W5:Y:S04]  /*c780*/  LDL R21, [R1+0x1bc] ;  /* 0x0001bc0001157983 */ /* 0x0205680000100800 */
[----:B------:R2:W5:Y:S04]  /*c790*/  LDL R13, [R1+0x90] ;  /* 0x00009000010d7983 */ /* 0x0005680000100800 */
[----:B0-----:R2:W5:Y:S04]  /*c7a0*/  LDL R20, [R1+0x1c0] ;  /* 0x0001c00001147983 */ /* 0x0015680000100800 */
[----:B------:R2:W5:Y:S01]  /*c7b0*/  LDL R12, [R1+0x94] ;  /* 0x00009400010c7983 */ /* 0x0005620000100800 */
[C---:B-1----:R-:W-:Y:S01]  /*c7c0*/  IADD3 R11, R2.reuse, 0x10, RZ ;  /* 0x00000010020b7810 */ /* 0x042fe20007ffe0ff */
[----:B------:R-:W-:Y:S01]  /*c7d0*/  ULDC.64 UR6, c[0x0][0x290] ;  /* 0x0000a40000067ab9 */ /* 0x000fe20000000a00 */
[----:B------:R-:W-:-:S02]  /*c7e0*/  IADD3 R17, R2, 0x10, RZ ;  /* 0x0000001002117810 */ /* 0x000fc40007ffe0ff */
[----:B------:R-:W-:Y:S02]  /*c7f0*/  SHF.R.S32.HI R11, RZ, 0x1f, R11 ;  /* 0x0000001fff0b7819 */ /* 0x000fe4000001140b */
[----:B------:R-:W-:-:S04]  /*c800*/  ISETP.GE.U32.AND P0, PT, R17, UR6, PT ;  /* 0x0000000611007c0c */ /* 0x000fc8000bf06070 */
[----:B------:R-:W-:-:S04]  /*c810*/  ISETP.GE.AND.EX P0, PT, R11, UR7, PT, P0 ;  /* 0x000000070b007c0c */ /* 0x000fc8000bf06300 */
        /* <DEDUP_REMOVED lines=22> */
.L_x_2653:
[----:B------:R-:W-:Y:S04]  /*c980*/  BSSY B0, `(.L_x_2654) ;  /* 0x0000015000007945 */ /* 0x000fe80003800000 */
[----:B------:R-:W-:Y:S05]  /*c990*/  @P0 BRA `(.L_x_2655) ;  /* 0x00000000004c0947 */ /* 0x000fea0003800000 */
[----:B------:R-:W-:Y:S01]  /*c9a0*/  MOV R8, UR5 ;  /* 0x0000000500087c02 */ /* 0x000fe20008000f00 */
[----:B------:R-:W-:Y:S01]  /*c9b0*/  ULDC.64 UR14, c[0x0][0x288] ;  /* 0x0000a200000e7ab9 */ /* 0x000fe20000000a00 */
[----:B------:R-:W-:-:S03]  /*c9c0*/  MOV R10, R6 ;  /* 0x00000006000a7202 */ /* 0x000fc60000000f00 */
[----:B-----5:R-:W-:-:S04]  /*c9d0*/  FFMA.FTZ R8, R21, R8, UR13 ;  /* 0x0000000d15087e23 */ /* 0x020fc80008010008 */
[----:B0-----:R-:W-:Y:S01]  /*c9e0*/  FFMA.FTZ R13, R3, R13, -R8 ;  /* 0x0000000d030d7223 */ /* 0x001fe20000010808 */
[----:B------:R-:W-:-:S05]  /*c9f0*/  MOV R8, UR5 ;  /* 0x0000000500087c02 */ /* 0x000fca0008000f00 */
[----:B------:R-:W-:-:S04]  /*ca00*/  FFMA.FTZ R8, R20, R8, UR13 ;  /* 0x0000000d14087e23 */ /* 0x000fc80008010008 */
        /* <DEDUP_REMOVED lines=12> */
.L_x_2655:
[----:B------:R-:W-:Y:S05]  /*cad0*/  BSYNC B0 ;  /* 0x0000000000007941 */ /* 0x000fea0003800000 */
.L_x_2654:
[----:B------:R2:W5:Y:S04]  /*cae0*/  LDL R27, [R1+0x20] ;  /* 0x00002000011b7983 */ /* 0x0005680000100800 */
[----:B0----5:R2:W5:Y:S04]  /*caf0*/  LDL R13, [R1+0x98] ;  /* 0x00009800010d7983 */ /* 0x0215680000100800 */
[----:B------:R2:W5:Y:S04]  /*cb00*/  LDL R26, [R1+0x28] ;  /* 0x00002800011a7983 */ /* 0x0005680000100800 */
[----:B------:R2:W5:Y:S01]  /*cb10*/  LDL R12, [R1+0x9c] ;  /* 0x00009c00010c7983 */ /* 0x0005620000100800 */
[----:B------:R-:W-:-:S02]  /*cb20*/  IADD3 R22, R2, 0x20, RZ ;  /* 0x0000002002167810 */ /* 0x000fc40007ffe0ff */
[C---:B------:R-:W-:Y:S02]  /*cb30*/  IADD3 R17, R2.reuse, 0x30, RZ ;  /* 0x0000003002117810 */ /* 0x040fe40007ffe0ff */
[C---:B------:R-:W-:Y:S02]  /*cb40*/  IADD3 R20, R2.reuse, 0x30, RZ ;  /* 0x0000003002147810 */ /* 0x040fe40007ffe0ff */
[----:B-1----:R-:W-:Y:S02]  /*cb50*/  IADD3 R11, R2, 0x20, RZ ;  /* 0x00000020020b7810 */ /* 0x002fe40007ffe0ff */
        /* <DEDUP_REMOVED lines=13> */
[----:B------:R-:W-:-:S04]  /*cc30*/  FFMA.FTZ R9, R27, R3, R14 ;  /* 0x000000031b097223 */ /* 0x000fc8000001000e */
[----:B------:R-:W-:-:S06]  /*cc40*/  FMUL.FTZ R8, R9, -1.4426950216293334961 ;  /* 0xbfb8aa3b09087820 */ /* 0x000fcc0000410000 */
[----:B------:R-:W0:Y:S02]  /*cc50*/  MUFU.EX2 R8, R8 ;  /* 0x0000000800087308 */ /* 0x000e240000000800 */
[----:B0-----:R-:W-:-:S06]  /*cc60*/  FADD.FTZ R8, R8, 1 ;  /* 0x3f80000008087421 */ /* 0x001fcc0000010000 */
[----:B------:R-:W0:Y:S02]  /*cc70*/  MUFU.RCP R10, R8 ;  /* 0x00000008000a7308 */ /* 0x000e240000001000 */
[----:B0----5:R-:W-:Y:S01]  /*cc80*/  FMUL.FTZ R8, R13, R10 ;  /* 0x0000000a0d087220 */ /* 0x021fe20000410000 */
        /* <DEDUP_REMOVED lines=14> */
.L_x_2656:
[----:B------:R-:W-:Y:S04]  /*cd70*/  BSSY B0, `(.L_x_2657) ;  /* 0x0000015000007945 */ /* 0x000fe80003800000 */
[----:B------:R-:W-:Y:S05]  /*cd80*/  @P2 BRA `(.L_x_2658) ;  /* 0x00000000004c2947 */ /* 0x000fea0003800000 */
[----:B------:R-:W-:Y:S01]  /*cd90*/  MOV R8, UR5 ;  /* 0x0000000500087c02 */ /* 0x000fe20008000f00 */
[----:B------:R-:W-:Y:S01]  /*cda0*/  ULDC.64 UR14, c[0x0][0x288] ;  /* 0x0000a200000e7ab9 */ /* 0x000fe20000000a00 */
[----:B------:R-:W-:-:S03]  /*cdb0*/  MOV R10, R6 ;  /* 0x00000006000a7202 */ /* 0x000fc60000000f00 */
[----:B------:R-:W-:-:S04]  /*cdc0*/  FFMA.FTZ R8, R27, R8, UR13 ;  /* 0x0000000d1b087e23 */ /* 0x000fc80008010008 */
[----:B0----5:R-:W-:Y:S01]  /*cdd0*/  FFMA.FTZ R13, R3, R13, -R8 ;  /* 0x0000000d030d7223 */ /* 0x021fe20000010808 */
        /* <DEDUP_REMOVED lines=14> */
.L_x_2658:
[----:B------:R-:W-:Y:S05]  /*cec0*/  BSYNC B0 ;  /* 0x0000000000007941 */ /* 0x000fea0003800000 */
.L_x_2657:
[----:B------:R-:W-:Y:S05]  /*ced0*/  @!P5 BRA `(.L_x_2659) ;  /* 0x000000000060d947 */ /* 0x000fea0003800000 */
[----:B-1----:R-:W2:Y:S04]  /*cee0*/  LDL R8, [R1+0x24] ;  /* 0x0000240001087983 */ /* 0x002ea80000100800 */
[----:B0----5:R-:W3:Y:S04]  /*cef0*/  LDL.LU R13, [R1+0xa0] ;  /* 0x0000a000010d7983 */ /* 0x021ee80000300800 */
[----:B------:R-:W4:Y:S04]  /*cf00*/  LDL R12, [R1+0x2c] ;  /* 0x00002c00010c7983 */ /* 0x000f280000100800 */
        /* <DEDUP_REMOVED lines=21> */
.L_x_2659:
[----:B------:R-:W-:Y:S04]  /*d060*/  BSSY B0, `(.L_x_2660) ;  /* 0x0000019000007945 */ /* 0x000fe80003800000 */
[----:B------:R-:W-:Y:S05]  /*d070*/  @P3 BRA `(.L_x_2661) ;  /* 0x00000000005c3947 */ /* 0x000fea0003800000 */
[----:B0----5:R-:W3:Y:S01]  /*d080*/  LDL.LU R12, [R1+0x24] ;  /* 0x00002400010c7983 */ /* 0x021ee20000300800 */
[----:B-12---:R-:W-:Y:S01]  /*d090*/  MOV R8, UR5 ;  /* 0x0000000500087c02 */ /* 0x006fe20008000f00 */
[----:B------:R-:W-:Y:S02]  /*d0a0*/  ULDC.64 UR14, c[0x0][0x288] ;  /* 0x0000a200000e7ab9 */ /* 0x000fe40000000a00 */
[----:B------:R-:W2:Y:S04]  /*d0b0*/  LDL.LU R11, [R1+0xa0] ;  /* 0x0000a000010b7983 */ /* 0x000ea80000300800 */
[----:B------:R-:W4:Y:S04]  /*d0c0*/  LDL.LU R10, [R1+0x2c] ;  /* 0x00002c00010a7983 */ /* 0x000f280000300800 */
[----:B------:R-:W4:Y:S01]  /*d0d0*/  LDL.LU R9, [R1+0xa4] ;  /* 0x0000a40001097983 */ /* 0x000f220000300800 */
[----:B---3--:R-:W-:-:S04]  /*d0e0*/  FFMA.FTZ R8, R12, R8, UR13 ;  /* 0x0000000d0c087e23 */ /* 0x008fc80008010008 */
[----:B--2---:R-:W-:Y:S01]  /*d0f0*/  FFMA.FTZ R13, R3, R11, -R8 ;  /* 0x0000000b030d7223 */ /* 0x004fe20000010808 */
[----:B------:R-:W-:Y:S02]  /*d100*/  MOV R8, UR5 ;  /* 0x0000000500087c02 */ /* 0x000fe40008000f00 */
[----:B------:R-:W-:-:S03]  /*d110*/  MOV R11, R5 ;  /* 0x00000005000b7202 */ /* 0x000fc60000000f00 */
[----:B----4-:R-:W-:Y:S01]  /*d120*/  FFMA.FTZ R8, R10, R8, UR13 ;  /* 0x0000000d0a087e23 */ /* 0x010fe20008010008 */
[----:B------:R-:W-:-:S03]  /*d130*/  MOV R10, R6 ;  /* 0x00000006000a7202 */ /* 0x000fc60000000f00 */
[----:B------:R-:W-:Y:S01]  /*d140*/  FFMA.FTZ R12, R16, R9, -R8 ;  /* 0x00000009100c7223 */ /* 0x000fe20000010808 */
        /* <DEDUP_REMOVED lines=10> */
.L_x_2661:
[----:B------:R-:W-:Y:S05]  /*d1f0*/  BSYNC B0 ;  /* 0x0000000000007941 */ /* 0x000fea0003800000 */
.L_x_2660:
[----:B------:R4:W5:Y:S01]  /*d200*/  LDL R27, [R1+0x10] ;  /* 0x00001000011b7983 */ /* 0x0009620000100800 */
[----:B-123--:R-:W-:-:S03]  /*d210*/  IADD3 R8, R2, 0x70, RZ ;  /* 0x0000007002087810 */ /* 0x00efc60007ffe0ff */
[----:B0----5:R4:W5:Y:S01]  /*d220*/  LDL R12, [R1+0x70] ;  /* 0x00007000010c7983 */ /* 0x0219620000100800 */
[----:B------:R-:W-:-:S03]  /*d230*/  IADD3 R17, R2, 0x60, RZ ;  /* 0x0000006002117810 */ /* 0x000fc60007ffe0ff */
[----:B------:R4:W5:Y:S04]  /*d240*/  LDL R26, [R1+0x3c] ;  /* 0x00003c00011a7983 */ /* 0x0009680000100800 */
[----:B------:R4:W5:Y:S01]  /*d250*/  LDL R13, [R1+0x74] ;  /* 0x00007400010d7983 */ /* 0x0009620000100800 */
[C---:B------:R-:W-:Y:S02]  /*d260*/  IADD3 R20, R2.reuse, 0x60, RZ ;  /* 0x0000006002147810 */ /* 0x040fe40007ffe0ff */
[C---:B------:R-:W-:Y:S02]  /*d270*/  IADD3 R22, R2.reuse, 0x50, RZ ;  /* 0x0000005002167810 */ /* 0x040fe40007ffe0ff */
[----:B------:R-:W-:Y:S02]  /*d280*/  IADD3 R11, R2, 0x40, RZ ;  /* 0x00000040020b7810 */ /* 0x000fe40007ffe0ff */
[----:B------:R-:W-:-:S02]  /*d290*/  ISETP.GE.U32.AND P2, PT, R17, UR6, PT ;  /* 0x0000000611007c0c */ /* 0x000fc4000bf46070 */
[----:B------:R-:W-:Y:S02]  /*d2a0*/  SHF.R.S32.HI R11, RZ, 0x1f, R11 ;  /* 0x0000001fff0b7819 */ /* 0x000fe4000001140b */
[----:B------:R-:W-:Y:S02]  /*d2b0*/  SHF.R.S32.HI R22, RZ, 0x1f, R22 ;  /* 0x0000001fff167819 */ /* 0x000fe40000011416 */
[----:B------:R-:W-:Y:S02]  /*d2c0*/  SHF.R.S32.HI R20, RZ, 0x1f, R20 ;  /* 0x0000001fff147819 */ /* 0x000fe40000011414 */
[----:B------:R-:W-:Y:S02]  /*d2d0*/  IADD3 R29, R2, 0x80, RZ ;  /* 0x00000080021d7810 */ /* 0x000fe40007ffe0ff */
[----:B------:R-:W-:Y:S02]  /*d2e0*/  ISETP.GE.AND.EX P6, PT, R11, UR7, PT, P6 ;  /* 0x000000070b007c0c */ /* 0x000fe4000bfc6360 */
[----:B------:R-:W-:-:S02]  /*d2f0*/  ISETP.GE.AND.EX P0, PT, R22, UR7, PT, P0 ;  /* 0x0000000716007c0c */ /* 0x000fc4000bf06300 */
[----:B------:R-:W-:Y:S02]  /*d300*/  ISETP.GE.AND.EX P2, PT, R20, UR7, PT, P2 ;  /* 0x0000000714007c0c */ /* 0x000fe4000bf46320 */
[----:B------:R-:W-:Y:S02]  /*d310*/  ISETP.GE.U32.AND P3, PT, R8, UR6, PT ;  /* 0x0000000608007c0c */ /* 0x000fe4000bf66070 */
[----:B------:R-:W-:Y:S02]  /*d320*/  ISETP.GE.U32.AND P4, PT, R29, UR6, PT ;  /* 0x000000061d007c0c */ /* 0x000fe4000bf86070 */
[C---:B------:R-:W-:Y:S02]  /*d330*/  ISETP.GT.U32.OR P6, PT, R0.reuse, 0x29f, P6 ;  /* 0x0000029f0000780c */ /* 0x040fe400037c4470 */
[C---:B------:R-:W-:Y:S02]  /*d340*/  ISETP.GT.U32.OR P0, PT, R0.reuse, 0x29f, P0 ;  /* 0x0000029f0000780c */ /* 0x040fe40000704470 */
[----:B------:R-:W-:Y:S01]  /*d350*/  ISETP.GT.U32.OR P2, PT, R0, 0x29f, P2 ;  /* 0x0000029f0000780c */ /* 0x000fe20001744470 */
[----:B----4-:R-:W-:-:S12]  /*d360*/  @!P5 BRA `(.L_x_2662) ;  /* 0x000000000050d947 */ /* 0x010fd80003800000 */
        /* <DEDUP_REMOVED lines=20> */
.L_x_2662:
        /* <DEDUP_REMOVED lines=21> */
.L_x_2664:
[----:B------:R-:W-:Y:S05]  /*d600*/  BSYNC B0 ;  /* 0x0000000000007941 */ /* 0x000fea0003800000 */
.L_x_2663:
        /* <DEDUP_REMOVED lines=25> */
.L_x_2665:
        /* <DEDUP_REMOVED lines=25> */
.L_x_2667:
[----:B------:R-:W-:Y:S05]  /*d930*/  BSYNC B0 ;  /* 0x0000000000007941 */ /* 0x000fea0003800000 */
.L_x_2666:
        /* <DEDUP_REMOVED lines=25> */
.L_x_2668:
[----:B------:R-:W-:Y:S04]  /*dad0*/  BSSY B0, `(.L_x_2669) ;  /* 0x0000019000007945 */ /* 0x000fe80003800000 */
[----:B------:R-:W-:Y:S05]  /*dae0*/  @P2 BRA `(.L_x_2670) ;  /* 0x00000000005c2947 */ /* 0x000fea0003800000 */
[----:B0----5:R-:W2:Y:S02]  /*daf0*/  LDL.LU R12, [R1+0x38] ;  /* 0x00003800010c7983 */ /* 0x021ea40000300800 */
[----:B-1234-:R-:W-:Y:S01]  /*db00*/  MOV R8, UR5 ;  /* 0x0000000500087c02 */ /* 0x01efe20008000f00 */
[----:B------:R-:W-:Y:S01]  /*db10*/  ULDC.64 UR14, c[0x0][0x288] ;  /* 0x0000a200000e7ab9 */ /* 0x000fe20000000a00 */
[----:B------:R-:W2:Y:S04]  /*db20*/  LDL.LU R11, [R1+0x80] ;  /* 0x00008000010b7983 */ /* 0x000ea80000300800 */
[----:B------:R-:W3:Y:S04]  /*db30*/  LDL.LU R10, [R1+0x44] ;  /* 0x00004400010a7983 */ /* 0x000ee80000300800 */
[----:B------:R-:W4:Y:S01]  /*db40*/  LDL.LU R9, [R1+0x84] ;  /* 0x0000840001097983 */ /* 0x000f220000300800 */
[----:B------:R-:W-:-:S04]  /*db50*/  FFMA.FTZ R8, R12, R8, UR13 ;  /* 0x0000000d0c087e23 */ /* 0x000fc80008010008 */
[----:B--2---:R-:W-:Y:S01]  /*db60*/  FFMA.FTZ R12, R3, R11, -R8 ;  /* 0x0000000b030c7223 */ /* 0x004fe20000010808 */
[----:B------:R-:W-:Y:S02]  /*db70*/  MOV R8, UR5 ;  /* 0x0000000500087c02 */ /* 0x000fe40008000f00 */
[----:B------:R-:W-:-:S03]  /*db80*/  MOV R11, R5 ;  /* 0x00000005000b7202 */ /* 0x000fc60000000f00 */
[----:B---3--:R-:W-:Y:S01]  /*db90*/  FFMA.FTZ R8, R10, R8, UR13 ;  /* 0x0000000d0a087e23 */ /* 0x008fe20008010008 */
[----:B------:R-:W-:-:S03]  /*dba0*/  MOV R10, R6 ;  /* 0x00000006000a7202 */ /* 0x000fc60000000f00 */
[----:B----4-:R-:W-:Y:S01]  /*dbb0*/  FFMA.FTZ R13, R16, R9, -R8 ;  /* 0x00000009100d7223 */ /* 0x010fe20000010808 */
        /* <DEDUP_REMOVED lines=10> */
.L_x_2670:
[----:B------:R-:W-:Y:S05]  /*dc60*/  BSYNC B0 ;  /* 0x0000000000007941 */ /* 0x000fea0003800000 */
.L_x_2669:
[----:B------:R1:W5:Y:S01]  /*dc70*/  LDL R20, [R1+0x50] ;  /* 0x0000500001147983 */ /* 0x0003620000100800 */
[C---:B------:R-:W-:Y:S02]  /*dc80*/  IADD3 R27, R2.reuse, 0x90, RZ ;  /* 0x00000090021b7810 */ /* 0x040fe40007ffe0ff */
[C---:B------:R-:W-:Y:S01]  /*dc90*/  IADD3 R23, R2.reuse, 0xa0, RZ ;  /* 0x000000a002177810 */ /* 0x040fe20007ffe0ff */
[----:B0----5:R0:W5:Y:S01]  /*dca0*/  LDL R13, [R1+0x6c] ;  /* 0x00006c00010d7983 */ /* 0x0211620000100800 */
[C---:B------:R-:W-:Y:S02]  /*dcb0*/  IADD3 R21, R2.reuse, 0xb0, RZ ;  /* 0x000000b002157810 */ /* 0x040fe40007ffe0ff */
[C---:B------:R-:W-:Y:S02]  /*dcc0*/  IADD3 R12, R2.reuse, 0x70, RZ ;  /* 0x00000070020c7810 */ /* 0x040fe40007ffe0ff */
[C---:B------:R-:W-:Y:S02]  /*dcd0*/  IADD3 R22, R2.reuse, 0xb0, RZ ;  /* 0x000000b002167810 */ /* 0x040fe40007ffe0ff */
[----:B------:R-:W-:-:S02]  /*dce0*/  IADD3 R26, R2, 0xa0, RZ ;  /* 0x000000a0021a7810 */ /* 0x000fc40007ffe0ff */
[C---:B------:R-:W-:Y:S02]  /*dcf0*/  IADD3 R28, R2.reuse, 0x90, RZ ;  /* 0x00000090021c7810 */ /* 0x040fe40007ffe0ff */
[----:B-1234-:R-:W-:Y:S02]  /*dd00*/  IADD3 R8, R2, 0x80, RZ ;  /* 0x0000008002087810 */ /* 0x01efe40007ffe0ff */
[----:B------:R-:W-:Y:S02]  /*dd10*/  SHF.R.S32.HI R12, RZ, 0x1f, R12 ;  /* 0x0000001fff0c7819 */ /* 0x000fe4000001140c */
[----:B------:R-:W-:Y:S02]  /*dd20*/  ISETP.GE.U32.AND P6, PT, R27, UR6, PT ;  /* 0x000000061b007c0c */ /* 0x000fe4000bfc6070 */
[----:B------:R-:W-:Y:S02]  /*dd30*/  ISETP.GE.U32.AND P0, PT, R23, UR6, PT ;  /* 0x0000000617007c0c */ /* 0x000fe4000bf06070 */
[----:B------:R-:W-:-:S02]  /*dd40*/  ISETP.GE.U32.AND P2, PT, R21, UR6, PT ;  /* 0x0000000615007c0c */ /* 0x000fc4000bf46070 */
[----:B------:R-:W-:Y:S02]  /*dd50*/  SHF.R.S32.HI R8, RZ, 0x1f, R8 ;  /* 0x0000001fff087819 */ /* 0x000fe40000011408 */
[----:B------:R-:W-:Y:S02]  /*dd60*/  SHF.R.S32.HI R28, RZ, 0x1f, R28 ;  /* 0x0000001fff1c7819 */ /* 0x000fe4000001141c */
[----:B------:R-:W-:Y:S02]  /*dd70*/  SHF.R.S32.HI R26, RZ, 0x1f, R26 ;  /* 0x0000001fff1a7819 */ /* 0x000fe4000001141a */
[----:B------:R-:W-:Y:S02]  /*dd80*/  SHF.R.S32.HI R22, RZ, 0x1f, R22 ;  /* 0x0000001fff167819 */ /* 0x000fe40000011416 */
[----:B------:R-:W-:Y:S02]  /*dd90*/  ISETP.GE.AND.EX P3, PT, R12, UR7, PT, P3 ;  /* 0x000000070c007c0c */ /* 0x000fe4000bf66330 */
[----:B------:R-:W-:-:S02]  /*dda0*/  ISETP.GE.AND.EX P4, PT, R8, UR7, PT, P4 ;  /* 0x0000000708007c0c */ /* 0x000fc4000bf86340 */
[----:B------:R-:W-:Y:S02]  /*ddb0*/  ISETP.GE.AND.EX P6, PT, R28, UR7, PT, P6 ;  /* 0x000000071c007c0c */ /* 0x000fe4000bfc6360 */
[----:B------:R-:W-:Y:S02]  /*ddc0*/  ISETP.GE.AND.EX P0, PT, R26, UR7, PT, P0 ;  /* 0x000000071a007c0c */ /* 0x000fe4000bf06300 */
[----:B------:R-:W-:Y:S02]  /*ddd0*/  ISETP.GE.AND.EX P2, PT, R22, UR7, PT, P2 ;  /* 0x0000000716007c0c */ /* 0x000fe4000bf46320 */
[C---:B------:R-:W-:Y:S02]  /*dde0*/  ISETP.GT.U32.OR P3, PT, R0.reuse, 0x29f, P3 ;  /* 0x0000029f0000780c */ /* 0x040fe40001f64470 */
[C---:B------:R-:W-:Y:S02]  /*ddf0*/  ISETP.GT.U32.OR P4, PT, R0.reuse, 0x29f, P4 ;  /* 0x0000029f0000780c */ /* 0x040fe40002784470 */
[----:B------:R-:W-:-:S02]  /*de00*/  ISETP.GT.U32.OR P6, PT, R0, 0x29f, P6 ;  /* 0x0000029f0000780c */ /* 0x000fc400037c4470 */
        /* <DEDUP_REMOVED lines=27> */
.L_x_2671:
[----:B------:R-:W-:Y:S04]  /*dfc0*/  BSSY B0, `(.L_x_2672) ;  /* 0x0000018000007945 */ /* 0x000fe80003800000 */
[----:B------:R-:W-:Y:S05]  /*dfd0*/  @P3 BRA `(.L_x_2673) ;  /* 0x0000000000583947 */ /* 0x000fea0003800000 */
[----:B------:R-:W2:Y:S01]  /*dfe0*/  LDL.LU R11, [R1+0x48] ;  /* 0x00004800010b7983 */ /* 0x000ea20000300800 */
[----:B------:R-:W-:Y:S01]  /*dff0*/  MOV R9, UR5 ;  /* 0x0000000500097c02 */ /* 0x000fe20008000f00 */
[----:B------:R-:W-:Y:S02]  /*e000*/  ULDC.64 UR14, c[0x0][0x288] ;  /* 0x0000a200000e7ab9 */ /* 0x000fe40000000a00 */
[----:B------:R-:W3:Y:S02]  /*e010*/  LDL.LU R10, [R1+0x68] ;  /* 0x00006800010a7983 */ /* 0x000ee40000300800 */
[----:B--2---:R-:W-:Y:S01]  /*e020*/  FFMA.FTZ R9, R11, R9, UR13 ;  /* 0x0000000d0b097e23 */ /* 0x004fe20008010009 */
[----:B------:R-:W-:-:S03]  /*e030*/  IADD3 R11, R2, 0x70, RZ ;  /* 0x00000070020b7810 */ /* 0x000fc60007ffe0ff */
[----:B---3--:R-:W-:Y:S01]  /*e040*/  FFMA.FTZ R9, R3, R10, -R9 ;  /* 0x0000000a03097223 */ /* 0x008fe20000010809 */
[----:B------:R-:W-:-:S05]  /*e050*/  MOV R10, UR5 ;  /* 0x00000005000a7c02 */ /* 0x000fca0008000f00 */
[----:B------:R-:W-:-:S04]  /*e060*/  FFMA.FTZ R10, R20, R10, UR13 ;  /* 0x0000000d140a7e23 */ /* 0x000fc8000801000a */
[----:B-----5:R-:W-:Y:S01]  /*e070*/  FFMA.FTZ R20, R16, R13, -R10 ;  /* 0x0000000d10147223 */ /* 0x020fe2000001080a */
[----:B------:R-:W-:Y:S01]  /*e080*/  IMAD R10, R12, UR14, RZ ;  /* 0x0000000e0c0a7c24 */ /* 0x000fe2000f8e02ff */
[----:B------:R-:W-:Y:S02]  /*e090*/  MOV R12, R6 ;  /* 0x00000006000c7202 */ /* 0x000fe40000000f00 */
[----:B0-----:R-:W-:Y:S01]  /*e0a0*/  MOV R13, R5 ;  /* 0x00000005000d7202 */ /* 0x001fe20000000f00 */
        /* <DEDUP_REMOVED lines=9> */
.L_x_2673:
[----:B------:R-:W-:Y:S05]  /*e140*/  BSYNC B0 ;  /* 0x0000000000007941 */ /* 0x000fea0003800000 */
.L_x_2672:
        /* <DEDUP_REMOVED lines=25> */
.L_x_2674:
        /* <DEDUP_REMOVED lines=15> */
[----:B------:R-:W-:Y:S01]  /*e3d0*/  FFMA.FTZ R10, R13, R10, UR13 ;  /* 0x0000000d0d0a7e23 */ /* 0x000fe2000801000a */
[----:B------:R-:W-:-:S03]  /*e3e0*/  MOV R13, R5 ;  /* 0x00000005000d7202 */ /* 0x000fc60000000f00 */
[----:B------:R-:W-:Y:S01]  /*e3f0*/  FFMA.FTZ R20, R16, R12, -R10 ;  /* 0x0000000c10147223 */ /* 0x000fe2000001080a */
[----:B------:R-:W-:Y:S01]  /*e400*/  MOV R12, R6 ;  /* 0x00000006000c7202 */ /* 0x000fe20000000f00 */
[----:B------:R-:W-:-:S04]  /*e410*/  IMAD R10, R11, UR14, RZ ;  /* 0x0000000e0b0a7c24 */ /* 0x000fc8000f8e02ff */
        /* <DEDUP_REMOVED lines=9> */
.L_x_2676:
[----:B------:R-:W-:Y:S05]  /*e4b0*/  BSYNC B0 ;  /* 0x0000000000007941 */ /* 0x000fea0003800000 */
.L_x_2675:
[----:B------:R-:W-:Y:S05]  /*e4c0*/  @!P5 BRA `(.L_x_2677) ;  /* 0x000000000060d947 */ /* 0x000fea0003800000 */
[----:B--2---:R-:W2:Y:S04]  /*e4d0*/  LDL R9, [R1+0x4c] ;  /* 0x00004c0001097983 */ /* 0x004ea80000100800 */
[----:B-1-3--:R-:W3:Y:S04]  /*e4e0*/  LDL.LU R11, [R1+0x18] ;  /* 0x00001800010b7983 */ /* 0x00aee80000300800 */
        /* <DEDUP_REMOVED lines=22> */
.L_x_2677:
        /* <DEDUP_REMOVED lines=9> */
[----:B------:R-:W-:-:S03]  /*e6e0*/  MOV R13, R5 ;  /* 0x00000005000d7202 */ /* 0x000fc60000000f00 */
[----:B--2---:R-:W-:Y:S01]  /*e6f0*/  FFMA.FTZ R9, R3, R10, -R9 ;  /* 0x0000000a03097223 */ /* 0x004fe20000010809 */
[----:B------:R-:W-:-:S05]  /*e700*/  MOV R10, UR5 ;  /* 0x00000005000a7c02 */ /* 0x000fca0008000f00 */
        /* <DEDUP_REMOVED lines=13> */
.L_x_2679:
[----:B------:R-:W-:Y:S05]  /*e7e0*/  BSYNC B0 ;  /* 0x0000000000007941 */ /* 0x000fea0003800000 */
.L_x_2678:
        /* <DEDUP_REMOVED lines=21> */
.L_x_2680:
[----:B------:R-:W-:Y:S04]  /*e940*/  BSSY B0, `(.L_x_2681) ;  /* 0x0000017000007945 */ /* 0x000fe80003800000 */
[----:B------:R-:W-:Y:S05]  /*e950*/  @P0 BRA `(.L_x_2682) ;  /* 0x0000000000540947 */ /* 0x000fea0003800000 */
[----:B01-3--:R-:W3:Y:S01]  /*e960*/  LDL.LU R11, [R1+0x54] ;  /* 0x00005400010b7983 */ /* 0x00bee20000300800 */
[----:B--2-4-:R-:W-:Y:S01]  /*e970*/  MOV R9, UR5 ;  /* 0x0000000500097c02 */ /* 0x014fe20008000f00 */
[----:B------:R-:W-:Y:S02]  /*e980*/  ULDC.64 UR14, c[0x0][0x288] ;  /* 0x0000a200000e7ab9 */ /* 0x000fe40000000a00 */
[----:B------:R-:W2:Y:S01]  /*e990*/  LDL.LU R10, [R1+0x1d0] ;  /* 0x0001d000010a7983 */ /* 0x000ea20000300800 */
[----:B------:R-:W-:Y:S02]  /*e9a0*/  MOV R12, R6 ;  /* 0x00000006000c7202 */ /* 0x000fe40000000f00 */
[----:B-----5:R-:W-:-:S03]  /*e9b0*/  MOV R13, R5 ;  /* 0x00000005000d7202 */ /* 0x020fc60000000f00 */
[----:B------:R-:W-:-:S04]  /*e9c0*/  IMAD.WIDE.U32 R12, R23, UR14, R12 ;  /* 0x0000000e170c7c25 */ /* 0x000fc8000f8e000c */
[----:B---3--:R-:W-:-:S04]  /*e9d0*/  FFMA.FTZ R9, R11, R9, UR13 ;  /* 0x0000000d0b097e23 */ /* 0x008fc80008010009 */
[----:B------:R-:W-:Y:S01]  /*e9e0*/  FFMA.FTZ R24, R3, R24, -R9 ;  /* 0x0000001803187223 */ /* 0x000fe20000010809 */
[----:B------:R-:W-:-:S05]  /*e9f0*/  MOV R9, UR5 ;  /* 0x0000000500097c02 */ /* 0x000fca0008000f00 */
[----:B--2---:R-:W-:-:S04]  /*ea00*/  FFMA.FTZ R9, R10, R9, UR13 ;  /* 0x0000000d0a097e23 */ /* 0x004fc80008010009 */
[----:B------:R-:W-:Y:S01]  /*ea10*/  FFMA.FTZ R25, R16, R25, -R9 ;  /* 0x0000001910197223 */ /* 0x000fe20000010809 */
[----:B------:R-:W-:-:S04]  /*ea20*/  IMAD R9, R26, UR14, RZ ;  /* 0x0000000e1a097c24 */ /* 0x000fc8000f8e02ff */
        /* <DEDUP_REMOVED lines=8> */
.L_x_2682:
[----:B------:R-:W-:Y:S05]  /*eab0*/  BSYNC B0 ;  /* 0x0000000000007941 */ /* 0x000fea0003800000 */
.L_x_2681:
        /* <DEDUP_REMOVED lines=21> */
.L_x_2683:
        /* <DEDUP_REMOVED lines=23> */
.L_x_2685:
[----:B------:R-:W-:Y:S05]  /*ed80*/  BSYNC B0 ;  /* 0x0000000000007941 */ /* 0x000fea0003800000 */
.L_x_2684:
[----:B------:R0:W5:Y:S04]  /*ed90*/  LDL R29, [R1+0xc4] ;  /* 0x0000c400011d7983 */ /* 0x0001680000100800 */
[----:B------:R0:W5:Y:S04]  /*eda0*/  LDL R27, [R1+0xe8] ;  /* 0x0000e800011b7983 */ /* 0x0001680000100800 */
[----:B------:R2:W5:Y:S04]  /*edb0*/  LDL R28, [R1+0x1e0] ;  /* 0x0001e000011c7983 */ /* 0x0005680000100800 */
[----:B------:R2:W5:Y:S02]  /*edc0*/  LDL R26, [R1+0xec] ;  /* 0x0000ec00011a7983 */ /* 0x0005640000100800 */
[----:B01-3-5:R-:W-:-:S02]  /*edd0*/  IADD3 R13, R2, 0xe0, RZ ;  /* 0x000000e0020d7810 */ /* 0x02bfc40007ffe0ff */
[C---:B------:R-:W-:Y:S02]  /*ede0*/  IADD3 R24, R2.reuse, 0xf0, RZ ;  /* 0x000000f002187810 */ /* 0x040fe40007ffe0ff */
        /* <DEDUP_REMOVED lines=8> */
[----:B--2-4-:R-:W-:Y:S02]  /*ee70*/  SHF.R.S32.HI R9, RZ, 0x1f, R13 ;  /* 0x0000001fff097819 */ /* 0x014fe4000001140d */
        /* <DEDUP_REMOVED lines=35> */
.L_x_2686:
[----:B------:R-:W-:Y:S04]  /*f0b0*/  BSSY B0, `(.L_x_2687) ;  /* 0x0000015000007945 */ /* 0x000fe80003800000 */
[----:B------:R-:W-:Y:S05]  /*f0c0*/  @P6 BRA `(.L_x_2688) ;  /* 0x00000000004c6947 */ /* 0x000fea0003800000 */
[----:B------:R-:W-:Y:S01]  /*f0d0*/  MOV R19, UR5 ;  /* 0x0000000500137c02 */ /* 0x000fe20008000f00 */
[----:B------:R-:W-:Y:S01]  /*f0e0*/  ULDC.64 UR14, c[0x0][0x288] ;  /* 0x0000a200000e7ab9 */ /* 0x000fe20000000a00 */
[----:B------:R-:W-:Y:S01]  /*f0f0*/  MOV R20, R6 ;  /* 0x0000000600147202 */ /* 0x000fe20000000f00 */
[----:B------:R-:W-:Y:S01]  /*f100*/  IMAD R18, R18, UR14, RZ ;  /* 0x0000000e12127c24 */ /* 0x000fe2000f8e02ff */
[----:B------:R-:W-:Y:S01]  /*f110*/  MOV R21, R5 ;  /* 0x0000000500157202 */ /* 0x000fe20000000f00 */
[----:B------:R-:W-:Y:S02]  /*f120*/  FFMA.FTZ R19, R29, R19, UR13 ;  /* 0x0000000d1d137e23 */ /* 0x000fe40008010013 */
[----:B------:R-:W-:Y:S02]  /*f130*/  IMAD R18, R17, UR15, R18 ;  /* 0x0000000f11127c24 */ /* 0x000fe4000f8e0212 */
[----:B0-----:R-:W-:Y:S01]  /*f140*/  FFMA.FTZ R27, R3, R27, -R19 ;  /* 0x0000001b031b7223 */ /* 0x001fe20000010813 */
[----:B------:R-:W-:Y:S01]  /*f150*/  MOV R19, UR5 ;  /* 0x0000000500137c02 */ /* 0x000fe20008000f00 */
[----:B------:R-:W-:Y:S01]  /*f160*/  IMAD.WIDE.U32 R20, R17, UR14, R20 ;  /* 0x0000000e11147c25 */ /* 0x000fe2000f8e0014 */
[----:B------:R-:W-:-:S03]  /*f170*/  ULDC.64 UR14, c[0x0][0x210] ;  /* 0x00008400000e7ab9 */ /* 0x000fc60000000a00 */
[----:B------:R-:W-:Y:S01]  /*f180*/  FFMA.FTZ R19, R28, R19, UR13 ;  /* 0x0000000d1c137e23 */ /* 0x000fe20008010013 */
[----:B------:R-:W-:Y:S02]  /*f190*/  IADD3 R17, R21, R18, RZ ;  /* 0x0000001215117210 */ /* 0x000fe40007ffe0ff */
[----:B------:R-:W-:Y:S01]  /*f1a0*/  LEA R18, P6, R20, UR14, 0x2 ;  /* 0x0000000e14127c11 */ /* 0x000fe2000f8c10ff */
[----:B------:R-:W-:-:S03]  /*f1b0*/  FFMA.FTZ R26, R16, R26, -R19 ;  /* 0x0000001a101a7223 */ /* 0x000fc60000010813 */
[----:B------:R-:W-:Y:S01]  /*f1c0*/  LEA.HI.X R19, R20, UR15, R17, 0x2, P6 ;  /* 0x0000000f14137c11 */ /* 0x000fe2000b0f1411 */
[----:B------:R-:W-:Y:S01]  /*f1d0*/  FMUL.FTZ R20, R27, UR26 ;  /* 0x0000001a1b147c20 */ /* 0x000fe20008410000 */
[----:B------:R-:W-:-:S05]  /*f1e0*/  FMUL.FTZ R21, R26, UR26 ;  /* 0x0000001a1a157c20 */ /* 0x000fca0008410000 */
[----:B------:R1:W-:Y:S02]  /*f1f0*/  STG.E.64 desc[UR22][R18.64], R20 ;  /* 0x0000001412007986 */ /* 0x0003e4000c101b16 */
.L_x_2688:
[----:B------:R-:W-:Y:S05]  /*f200*/  BSYNC B0 ;  /* 0x0000000000007941 */ /* 0x000fea0003800000 */
.L_x_2687:
[----:B------:R-:W-:Y:S05]  /*f210*/  @!P5 BRA `(.L_x_2689) ;  /* 0x000000000060d947 */ /* 0x000fea0003800000 */
[----:B------:R-:W2:Y:S04]  /*f220*/  LDL R17, [R1+0xc8] ;  /* 0x0000c80001117983 */ /* 0x000ea80000100800 */
[----:B0-----:R-:W3:Y:S04]  /*f230*/  LDL.LU R26, [R1+0xf8] ;  /* 0x0000f800011a7983 */ /* 0x001ee80000300800 */
[----:B-1----:R-:W4:Y:S04]  /*f240*/  LDL R21, [R1+0x1e4] ;  /* 0x0001e40001157983 */ /* 0x002f280000100800 */
        /* <DEDUP_REMOVED lines=21> */
.L_x_2689:
[----:B------:R-:W-:Y:S04]  /*f3a0*/  BSSY B0, `(.L_x_2690) ;  /* 0x0000019000007945 */ /* 0x000fe80003800000 */
[----:B------:R-:W-:Y:S05]  /*f3b0*/  @P0 BRA `(.L_x_2691) ;  /* 0x00000000005c0947 */ /* 0x000fea0003800000 */
[----:B-1----:R-:W3:Y:S01]  /*f3c0*/  LDL.LU R21, [R1+0xc8] ;  /* 0x0000c80001157983 */ /* 0x002ee20000300800 */
[----:B--2---:R-:W-:Y:S01]  /*f3d0*/  MOV R17, UR5 ;  /* 0x0000000500117c02 */ /* 0x004fe20008000f00 */
        /* <DEDUP_REMOVED lines=9> */
[----:B--2---:R-:W-:Y:S01]  /*f470*/  FFMA.FTZ R17, R19, R17, UR13 ;  /* 0x0000000d13117e23 */ /* 0x004fe20008010011 */
[----:B------:R-:W-:-:S03]  /*f480*/  MOV R19, R5 ;  /* 0x0000000500137202 */ /* 0x000fc60000000f00 */
[----:B----4-:R-:W-:Y:S01]  /*f490*/  FFMA.FTZ R17, R16, R18, -R17 ;  /* 0x0000001210117223 */ /* 0x010fe20000010811 */
        /* <DEDUP_REMOVED lines=9> */
.L_x_2691:
[----:B------:R-:W-:Y:S05]  /*f530*/  BSYNC B0 ;  /* 0x0000000000007941 */ /* 0x000fea0003800000 */
.L_x_2690:
[----:B------:R-:W-:Y:S05]  /*f540*/  @!P5 BRA `(.L_x_2692) ;  /* 0x000000000060d947 */ /* 0x000fea0003800000 */
[----:B------:R-:W2:Y:S04]  /*f550*/  LDL R8, [R1+0xcc] ;  /* 0x0000cc0001087983 */ /* 0x000ea80000100800 */
[----:B-1-3--:R-:W3:Y:S04]  /*f560*/  LDL.LU R21, [R1+0x118] ;  /* 0x0001180001157983 */ /* 0x00aee80000300800 */
[----:B------:R-:W4:Y:S04]  /*f570*/  LDL R20, [R1+0x1e8] ;  /* 0x0001e80001147983 */ /* 0x000f280000100800 */
[----:B------:R-:W5:Y:S01]  /*f580*/  LDL.LU R19, [R1+0x11c] ;  /* 0x00011c0001137983 */ /* 0x000f620000300800 */
[----:B--2---:R-:W-:-:S04]  /*f590*/  FFMA.FTZ R17, R8, R3, R14 ;  /* 0x0000000308117223 */ /* 0x004fc8000001000e */
[----:B------:R-:W-:-:S06]  /*f5a0*/  FMUL.FTZ R8, R17, -1.4426950216293334961 ;  /* 0xbfb8aa3b11087820 */ /* 0x000fcc0000410000 */
[----:B------:R-:W1:Y:S02]  /*f5b0*/  MUFU.EX2 R8, R8 ;  /* 0x0000000800087308 */ /* 0x000e640000000800 */
[----:B-1----:R-:W-:-:S06]  /*f5c0*/  FADD.FTZ R8, R8, 1 ;  /* 0x3f80000008087421 */ /* 0x002fcc0000010000 */
        /* <DEDUP_REMOVED lines=16> */
.L_x_2692:
        /* <DEDUP_REMOVED lines=8> */
[----:B------:R-:W-:Y:S01]  /*f750*/  IMAD R21, R9, UR14, RZ ;  /* 0x0000000e09157c24 */ /* 0x000fe2000f8e02ff */
[----:B------:R-:W-:-:S03]  /*f760*/  MOV R9, R5 ;  /* 0x0000000500097202 */ /* 0x000fc60000000f00 */
[----:B------:R-:W-:Y:S02]  /*f770*/  IMAD R21, R13, UR15, R21 ;  /* 0x0000000f0d157c24 */ /* 0x000fe4000f8e0215 */
[----:B---3--:R-:W-:-:S04]  /*f780*/  FFMA.FTZ R8, R20, R8, UR13 ;  /* 0x0000000d14087e23 */ /* 0x008fc80008010008 */
[----:B----4-:R-:W-:Y:S01]  /*f790*/  FFMA.FTZ R20, R3, R19, -R8 ;  /* 0x0000001303147223 */ /* 0x010fe20000010808 */
[----:B------:R-:W-:-:S05]  /*f7a0*/  MOV R8, UR5 ;  /* 0x0000000500087c02 */ /* 0x000fca0008000f00 */
[----:B-----5:R-:W-:-:S04]  /*f7b0*/  FFMA.FTZ R8, R18, R8, UR13 ;  /* 0x0000000d12087e23 */ /* 0x020fc80008010008 */
        /* <DEDUP_REMOVED lines=10> */
.L_x_2694:
[----:B------:R-:W-:Y:S05]  /*f860*/  BSYNC B0 ;  /* 0x0000000000007941 */ /* 0x000fea0003800000 */
.L_x_2693:
[----:B------:R-:W-:Y:S05]  /*f870*/  @!P5 BRA `(.L_x_2695) ;  /* 0x000000000060d947 */ /* 0x000fea0003800000 */
[----:B-1--4-:R-:W4:Y:S04]  /*f880*/  LDL R8, [R1+0xd0] ;  /* 0x0000d00001087983 */ /* 0x012f280000100800 */
[----:B---3--:R-:W3:Y:S04]  /*f890*/  LDL.LU R19, [R1+0x120] ;  /* 0x0001200001137983 */ /* 0x008ee80000300800 */
[----:B------:R-:W5:Y:S04]  /*f8a0*/  LDL R18, [R1+0xe0] ;  /* 0x0000e00001127983 */ /* 0x000f680000100800 */
[----:B--2---:R-:W2:Y:S01]  /*f8b0*/  LDL.LU R17, [R1+0x124] ;  /* 0x0001240001117983 */ /* 0x004ea20000300800 */
        /* <DEDUP_REMOVED lines=8> */
[----:B-----5:R-:W-:-:S03]  /*f940*/  FFMA.FTZ R9, R18, R16, R15 ;  /* 0x0000001012097223 */ /* 0x020fc6000001000f */
        /* <DEDUP_REMOVED lines=11> */
.L_x_2695:
[----:B------:R-:W-:Y:S04]  /*fa00*/  BSSY B0, `(.L_x_2696) ;  /* 0x0000019000007945 */ /* 0x000fe80003800000 */
[----:B------:R-:W-:Y:S05]  /*fa10*/  @P3 BRA `(.L_x_2697) ;  /* 0x00000000005c3947 */ /* 0x000fea0003800000 */
[----:B-1-3--:R-:W3:Y:S01]  /*fa20*/  LDL.LU R18, [R1+0xd0] ;  /* 0x0000d00001127983 */ /* 0x00aee20000300800 */
[----:B----4-:R-:W-:Y:S01]  /*fa30*/  MOV R8, UR5 ;  /* 0x0000000500087c02 */ /* 0x010fe20008000f00 */
[----:B------:R-:W-:Y:S02]  /*fa40*/  ULDC.64 UR14, c[0x0][0x288] ;  /* 0x0000a200000e7ab9 */ /* 0x000fe40000000a00 */
[----:B--2---:R-:W2:Y:S04]  /*fa50*/  LDL.LU R17, [R1+0x120] ;  /* 0x0001200001117983 */ /* 0x004ea80000300800 */
[----:B------:R-:W4:Y:S04]  /*fa60*/  LDL.LU R13, [R1+0xe0] ;  /* 0x0000e000010d7983 */ /* 0x000f280000300800 */
[----:B------:R-:W5:Y:S01]  /*fa70*/  LDL.LU R9, [R1+0x124] ;  /* 0x0001240001097983 */ /* 0x000f620000300800 */
[----:B------:R-:W-:-:S04]  /*fa80*/  IMAD R10, R10, UR14, RZ ;  /* 0x0000000e0a0a7c24 */ /* 0x000fc8000f8e02ff */
[----:B------:R-:W-:Y:S02]  /*fa90*/  IMAD R10, R24, UR15, R10 ;  /* 0x0000000f180a7c24 */ /* 0x000fe4000f8e020a */
[----:B---3--:R-:W-:-:S04]  /*faa0*/  FFMA.FTZ R8, R18, R8, UR13 ;  /* 0x0000000d12087e23 */ /* 0x008fc80008010008 */
[----:B--2---:R-:W-:Y:S01]  /*fab0*/  FFMA.FTZ R18, R3, R17, -R8 ;  /* 0x0000001103127223 */ /* 0x004fe20000010808 */
[----:B------:R-:W-:-:S03]  /*fac0*/  MOV R8, UR5 ;  /* 0x0000000500087c02 */ /* 0x000fc60008000f00 */
[----:B------:R-:W-:Y:S02]  /*fad0*/  FMUL.FTZ R18, R18, UR26 ;  /* 0x0000001a12127c20 */ /* 0x000fe40008410000 */
[----:B----4-:R-:W-:-:S04]  /*fae0*/  FFMA.FTZ R8, R13, R8, UR13 ;  /* 0x0000000d0d087e23 */ /* 0x010fc80008010008 */
[----:B-----5:R-:W-:Y:S01]  /*faf0*/  FFMA.FTZ R19, R16, R9, -R8 ;  /* 0x0000000910137223 */ /* 0x020fe20000010808 */
        /* <DEDUP_REMOVED lines=9> */
.L_x_2697:
[----:B------:R-:W-:Y:S05]  /*fb90*/  BSYNC B0 ;  /* 0x0000000000007941 */ /* 0x000fea0003800000 */
.L_x_2696:
[----:B------:R-:W-:Y:S05]  /*fba0*/  @!P5 BRA `(.L_x_2698) ;  /* 0x000000000060d947 */ /* 0x000fea0003800000 */
[----:B-1--4-:R-:W4:Y:S04]  /*fbb0*/  LDL R8, [R1+0xd4] ;  /* 0x0000d40001087983 */ /* 0x012f280000100800 */
[----:B------:R-:W5:Y:S04]  /*fbc0*/  LDL.LU R10, [R1+0x108] ;  /* 0x00010800010a7983 */ /* 0x000f680000300800 */
[----:B--2---:R-:W2:Y:S04]  /*fbd0*/  LDL R17, [R1+0xf0] ;  /* 0x0000f00001117983 */ /* 0x004ea80000100800 */
        /* <DEDUP_REMOVED lines=21> */
.L_x_2698:
[----:B------:R-:W-:Y:S04]  /*fd30*/  BSSY B0, `(.L_x_2699) ;  /* 0x0000019000007945 */ /* 0x000fe80003800000 */
[----:B------:R-:W-:Y:S05]  /*fd40*/  @P4 BRA `(.L_x_2700) ;  /* 0x00000000005c4947 */ /* 0x000fea0003800000 */
[----:B--2---:R-:W2:Y:S01]  /*fd50*/  LDL.LU R17, [R1+0xd4] ;  /* 0x0000d40001117983 */ /* 0x004ea20000300800 */
[----:B-1--4-:R-:W-:Y:S01]  /*fd60*/  MOV R8, UR5 ;  /* 0x0000000500087c02 */ /* 0x012fe20008000f00 */
[----:B------:R-:W-:Y:S02]  /*fd70*/  ULDC.64 UR14, c[0x0][0x288] ;  /* 0x0000a200000e7ab9 */ /* 0x000fe40000000a00 */
[----:B------:R-:W4:Y:S04]  /*fd80*/  LDL.LU R13, [R1+0x108] ;  /* 0x00010800010d7983 */ /* 0x000f280000300800 */
[----:B------:R-:W5:Y:S04]  /*fd90*/  LDL.LU R10, [R1+0xf0] ;  /* 0x0000f000010a7983 */ /* 0x000f680000300800 */
[----:B------:R-:W5:Y:S01]  /*fda0*/  LDL.LU R9, [R1+0x10c] ;  /* 0x00010c0001097983 */ /* 0x000f620000300800 */
[----:B---3--:R-:W-:-:S04]  /*fdb0*/  IMAD R18, R11, UR14, RZ ;  /* 0x0000000e0b127c24 */ /* 0x008fc8000f8e02ff */
[----:B------:R-:W-:Y:S02]  /*fdc0*/  IMAD R18, R23, UR15, R18 ;  /* 0x0000000f17127c24 */ /* 0x000fe4000f8e0212 */
[----:B--2---:R-:W-:-:S04]  /*fdd0*/  FFMA.FTZ R8, R17, R8, UR13 ;  /* 0x0000000d11087e23 */ /* 0x004fc80008010008 */
[----:B----4-:R-:W-:Y:S01]  /*fde0*/  FFMA.FTZ R17, R3, R13, -R8 ;  /* 0x0000000d03117223 */ /* 0x010fe20000010808 */
[----:B------:R-:W-:-:S05]  /*fdf0*/  MOV R8, UR5 ;  /* 0x0000000500087c02 */ /* 0x000fca0008000f00 */
[----:B-----5:R-:W-:-:S04]  /*fe00*/  FFMA.FTZ R8, R10, R8, UR13 ;  /* 0x0000000d0a087e23 */ /* 0x020fc80008010008 */
        /* <DEDUP_REMOVED lines=11> */
.L_x_2700:
[----:B------:R-:W-:Y:S05]  /*fec0*/  BSYNC B0 ;  /* 0x0000000000007941 */ /* 0x000fea0003800000 */
.L_x_2699:
        /* <DEDUP_REMOVED lines=16> */
[----:B--2---:R-:W-:-:S02]  /*ffd0*/  SHF.R.S32.HI R17, RZ, 0x1f, R9 ;  /* 0x0000001fff117819 */ /* 0x004fc40000011409 */
        /* <DEDUP_REMOVED lines=33> */
.L_x_2701:
[----:B------:R-:W-:Y:S04]  /*101f0*/  BSSY B0, `(.L_x_2702) ;  /* 0x0000015000007945 */ /* 0x000fe80003800000 */
[----:B------:R-:W-:Y:S05]  /*10200*/  @P6 BRA `(.L_x_2703) ;  /* 0x00000000004c6947 */ /* 0x000fea0003800000 */
[----:B------:R-:W-:Y:S01]  /*10210*/  MOV R18, UR5 ;  /* 0x0000000500127c02 */ /* 0x000fe20008000f00 */
        /* <DEDUP_REMOVED lines=18> */
.L_x_2703:
[----:B------:R-:W-:Y:S05]  /*10340*/  BSYNC B0 ;  /* 0x0000000000007941 */ /* 0x000fea0003800000 */
.L_x_2702:
        /* <DEDUP_REMOVED lines=25> */
.L_x_2704:
        /* <DEDUP_REMOVED lines=8> */
[----:B---3--:R-:W-:-:S04]  /*10560*/  FFMA.FTZ R12, R25, R12, UR13 ;  /* 0x0000000d190c7e23 */ /* 0x008fc8000801000c */
[----:B0----5:R-:W-:Y:S01]  /*10570*/  FFMA.FTZ R26, R3, R19, -R12 ;  /* 0x00000013031a7223 */ /* 0x021fe2000001080c */
[----:B------:R-:W-:Y:S02]  /*10580*/  MOV R12, UR5 ;  /* 0x00000005000c7c02 */ /* 0x000fe40008000f00 */
[----:B------:R-:W-:-:S03]  /*10590*/  MOV R19, R5 ;  /* 0x0000000500137202 */ /* 0x000fc60000000f00 */
[----:B--2---:R-:W-:Y:S01]  /*105a0*/  FFMA.FTZ R12, R18, R12, UR13 ;  /* 0x0000000d120c7e23 */ /* 0x004fe2000801000c */
        /* <DEDUP_REMOVED lines=12> */
.L_x_2706:
[----:B------:R-:W-:Y:S05]  /*10670*/  BSYNC B0 ;  /* 0x0000000000007941 */ /* 0x000fea0003800000 */
.L_x_2705:
[----:B------:R-:W-:Y:S05]  /*10680*/  @!P5 BRA `(.L_x_2707) ;  /* 0x000000000060d947 */ /* 0x000fea0003800000 */
[----:B-123--:R-:W2:Y:S04]  /*10690*/  LDL R12, [R1+0x114] ;  /* 0x00011400010c7983 */ /* 0x00eea80000100800 */
[----:B------:R-:W3:Y:S04]  /*106a0*/  LDL.LU R22, [R1+0x150] ;  /* 0x0001500001167983 */ /* 0x000ee80000300800 */
[----:B------:R-:W4:Y:S04]  /*106b0*/  LDL R21, [R1+0x14c] ;  /* 0x00014c0001157983 */ /* 0x000f280000100800 */
[----:B------:R-:W4:Y:S01]  /*106c0*/  LDL.LU R19, [R1+0x154] ;  /* 0x0001540001137983 */ /* 0x000f220000300800 */
        /* <DEDUP_REMOVED lines=20> */
.L_x_2707:
[----:B------:R-:W-:Y:S04]  /*10810*/  BSSY B0, `(.L_x_2708) ;  /* 0x0000019000007945 */ /* 0x000fe80003800000 */
[----:B------:R-:W-:Y:S05]  /*10820*/  @P2 BRA `(.L_x_2709) ;  /* 0x00000000005c2947 */ /* 0x000fea0003800000 */
[----:B------:R-:W2:Y:S02]  /*10830*/  LDL.LU R21, [R1+0x114] ;  /* 0x0001140001157983 */ /* 0x000ea40000300800 */
[----:B-1234-:R-:W-:Y:S01]  /*10840*/  MOV R12, UR5 ;  /* 0x00000005000c7c02 */ /* 0x01efe20008000f00 */
[----:B------:R-:W-:Y:S01]  /*10850*/  ULDC.64 UR14, c[0x0][0x288] ;  /* 0x0000a200000e7ab9 */ /* 0x000fe20000000a00 */
[----:B------:R-:W2:Y:S04]  /*10860*/  LDL.LU R18, [R1+0x150] ;  /* 0x0001500001127983 */ /* 0x000ea80000300800 */
        /* <DEDUP_REMOVED lines=19> */
.L_x_2709:
[----:B------:R-:W-:Y:S05]  /*109a0*/  BSYNC B0 ;  /* 0x0000000000007941 */ /* 0x000fea0003800000 */
.L_x_2708:
[----:B------:R-:W-:Y:S05]  /*109b0*/  @!P5 BRA `(.L_x_2710) ;  /* 0x000000000060d947 */ /* 0x000fea0003800000 */
[----:B------:R-:W2:Y:S04]  /*109c0*/  LDL R10, [R1+0x128] ;  /* 0x00012800010a7983 */ /* 0x000ea80000100800 */
[----:B------:R-:W2:Y:S04]  /*109d0*/  LDL.LU R20, [R1+0x188] ;  /* 0x0001880001147983 */ /* 0x000ea80000300800 */
[----:B-1-3--:R-:W3:Y:S04]  /*109e0*/  LDL R19, [R1+0x1b0] ;  /* 0x0001b00001137983 */ /* 0x00aee80000100800 */
[----:B------:R-:W3:Y:S01]  /*109f0*/  LDL.LU R18, [R1+0x18c] ;  /* 0x00018c0001127983 */ /* 0x000ee20000300800 */
[----:B--2-4-:R-:W-:-:S04]  /*10a00*/  FFMA.FTZ R12, R10, R3, R14 ;  /* 0x000000030a0c7223 */ /* 0x014fc8000001000e */
[----:B------:R-:W-:-:S06]  /*10a10*/  FMUL.FTZ R10, R12, -1.4426950216293334961 ;  /* 0xbfb8aa3b0c0a7820 */ /* 0x000fcc0000410000 */
[----:B------:R-:W1:Y:S02]  /*10a20*/  MUFU.EX2 R10, R10 ;  /* 0x0000000a000a7308 */ /* 0x000e640000000800 */
[----:B-1----:R-:W-:-:S06]  /*10a30*/  FADD.FTZ R10, R10, 1 ;  /* 0x3f8000000a0a7421 */ /* 0x002fcc0000010000 */
[----:B------:R-:W1:Y:S02]  /*10a40*/  MUFU.RCP R13, R10 ;  /* 0x0000000a000d7308 */ /* 0x000e640000001000 */
[----:B-1----:R-:W-:Y:S01]  /*10a50*/  FMUL.FTZ R10, R20, R13 ;  /* 0x0000000d140a7220 */ /* 0x002fe20000410000 */
[----:B------:R-:W-:-:S04]  /*10a60*/  FADD.FTZ R13, -R13, 1 ;  /* 0x3f8000000d0d7421 */ /* 0x000fc80000010100 */
[----:B------:R-:W-:Y:S01]  /*10a70*/  FFMA.FTZ R13, R12, R13, 1 ;  /* 0x3f8000000c0d7423 */ /* 0x000fe2000001000d */
[----:B---3--:R-:W-:-:S03]  /*10a80*/  FFMA.FTZ R12, R19, R16, R15 ;  /* 0x00000010130c7223 */ /* 0x008fc6000001000f */
        /* <DEDUP_REMOVED lines=11> */
.L_x_2710:
[----:B------:R-:W-:Y:S04]  /*10b40*/  BSSY B0, `(.L_x_2711) ;  /* 0x0000019000007945 */ /* 0x000fe80003800000 */
[----:B------:R-:W-:Y:S05]  /*10b50*/  @P3 BRA `(.L_x_2712) ;  /* 0x00000000005c3947 */ /* 0x000fea0003800000 */
[----:B-1-3--:R-:W3:Y:S01]  /*10b60*/  LDL.LU R19, [R1+0x128] ;  /* 0x0001280001137983 */ /* 0x00aee20000300800 */
[----:B------:R-:W-:Y:S01]  /*10b70*/  MOV R10, UR5 ;  /* 0x00000005000a7c02 */ /* 0x000fe20008000f00 */
[----:B------:R-:W-:Y:S02]  /*10b80*/  ULDC.64 UR14, c[0x0][0x288] ;  /* 0x0000a200000e7ab9 */ /* 0x000fe40000000a00 */
[----:B------:R-:W3:Y:S04]  /*10b90*/  LDL.LU R18, [R1+0x188] ;  /* 0x0001880001127983 */ /* 0x000ee80000300800 */
[----:B------:R-:W3:Y:S04]  /*10ba0*/  LDL.LU R13, [R1+0x1b0] ;  /* 0x0001b000010d7983 */ /* 0x000ee80000300800 */
[----:B--2-4-:R-:W2:Y:S01]  /*10bb0*/  LDL.LU R12, [R1+0x18c] ;  /* 0x00018c00010c7983 */ /* 0x014ea20000300800 */
[----:B------:R-:W-:Y:S01]  /*10bc0*/  IMAD R20, R11, UR14, RZ ;  /* 0x0000000e0b147c24 */ /* 0x000fe2000f8e02ff */
[----:B------:R-:W-:-:S03]  /*10bd0*/  MOV R11, R5 ;  /* 0x00000005000b7202 */ /* 0x000fc60000000f00 */
[----:B------:R-:W-:Y:S02]  /*10be0*/  IMAD R20, R8, UR15, R20 ;  /* 0x0000000f08147c24 */ /* 0x000fe4000f8e0214 */
[----:B---3--:R-:W-:-:S04]  /*10bf0*/  FFMA.FTZ R10, R19, R10, UR13 ;  /* 0x0000000d130a7e23 */ /* 0x008fc8000801000a */
[----:B------:R-:W-:Y:S01]  /*10c00*/  FFMA.FTZ R19, R3, R18, -R10 ;  /* 0x0000001203137223 */ /* 0x000fe2000001080a */
[----:B------:R-:W-:-:S05]  /*10c10*/  MOV R10, UR5 ;  /* 0x00000005000a7c02 */ /* 0x000fca0008000f00 */
[----:B------:R-:W-:-:S04]  /*10c20*/  FFMA.FTZ R10, R13, R10, UR13 ;  /* 0x0000000d0d0a7e23 */ /* 0x000fc8000801000a */
        /* <DEDUP_REMOVED lines=10> */
.L_x_2712:
[----:B------:R-:W-:Y:S05]  /*10cd0*/  BSYNC B0 ;  /* 0x0000000000007941 */ /* 0x000fea0003800000 */
.L_x_2711:
[----:B------:R-:W-:Y:S05]  /*10ce0*/  @!P5 BRA `(.L_x_2713) ;  /* 0x000000000060d947 */ /* 0x000fea0003800000 */
[----:B------:R-:W2:Y:S04]  /*10cf0*/  LDL R8, [R1+0x148] ;  /* 0x0001480001087983 */ /* 0x000ea80000100800 */
[----:B-1-3--:R-:W3:Y:S04]  /*10d00*/  LDL.LU R18, [R1+0x160] ;  /* 0x0001600001127983 */ /* 0x00aee80000300800 */
[----:B------:R-:W3:Y:S04]  /*10d10*/  LDL R13, [R1+0x170] ;  /* 0x00017000010d7983 */ /* 0x000ee80000100800 */
[----:B--2-4-:R-:W2:Y:S01]  /*10d20*/  LDL.LU R12, [R1+0x164] ;  /* 0x00016400010c7983 */ /* 0x014ea20000300800 */
[----:B------:R-:W-:-:S04]  /*10d30*/  FFMA.FTZ R10, R8, R3, R14 ;  /* 0x00000003080a7223 */ /* 0x000fc8000001000e */
[----:B------:R-:W-:-:S06]  /*10d40*/  FMUL.FTZ R8, R10, -1.4426950216293334961 ;  /* 0xbfb8aa3b0a087820 */ /* 0x000fcc0000410000 */
[----:B------:R-:W1:Y:S02]  /*10d50*/  MUFU.EX2 R8, R8 ;  /* 0x0000000800087308 */ /* 0x000e640000000800 */
[----:B-1----:R-:W-:-:S06]  /*10d60*/  FADD.FTZ R8, R8, 1 ;  /* 0x3f80000008087421 */ /* 0x002fcc0000010000 */
        /* <DEDUP_REMOVED lines=16> */
.L_x_2713:
[----:B------:R-:W-:Y:S04]  /*10e70*/  BSSY B0, `(.L_x_2714) ;  /* 0x0000019000007945 */ /* 0x000fe80003800000 */
[----:B------:R-:W-:Y:S05]  /*10e80*/  @P4 BRA `(.L_x_2715) ;  /* 0x00000000005c4947 */ /* 0x000fea0003800000 */
[----:B-1-3--:R-:W3:Y:S01]  /*10e90*/  LDL.LU R13, [R1+0x148] ;  /* 0x00014800010d7983 */ /* 0x00aee20000300800 */
[----:B------:R-:W-:Y:S01]  /*10ea0*/  MOV R8, UR5 ;  /* 0x0000000500087c02 */ /* 0x000fe20008000f00 */
[----:B------:R-:W-:Y:S02]  /*10eb0*/  ULDC.64 UR14, c[0x0][0x288] ;  /* 0x0000a200000e7ab9 */ /* 0x000fe40000000a00 */
[----:B--2-4-:R-:W2:Y:S04]  /*10ec0*/  LDL.LU R12, [R1+0x160] ;  /* 0x00016000010c7983 */ /* 0x014ea80000300800 */
[----:B------:R-:W4:Y:S04]  /*10ed0*/  LDL.LU R11, [R1+0x170] ;  /* 0x00017000010b7983 */ /* 0x000f280000300800 */
[----:B------:R-:W4:Y:S01]  /*10ee0*/  LDL.LU R10, [R1+0x164] ;  /* 0x00016400010a7983 */ /* 0x000f220000300800 */
[----:B---3--:R-:W-:-:S04]  /*10ef0*/  FFMA.FTZ R8, R13, R8, UR13 ;  /* 0x0000000d0d087e23 */ /* 0x008fc80008010008 */
[----:B--2---:R-:W-:Y:S01]  /*10f00*/  FFMA.FTZ R13, R3, R12, -R8 ;  /* 0x0000000c030d7223 */ /* 0x004fe20000010808 */
[----:B------:R-:W-:-:S05]  /*10f10*/  MOV R8, UR5 ;  /* 0x0000000500087c02 */ /* 0x000fca0008000f00 */
[----:B----4-:R-:W-:Y:S01]  /*10f20*/  FFMA.FTZ R8, R11, R8, UR13 ;  /* 0x0000000d0b087e23 */ /* 0x010fe20008010008 */
[----:B------:R-:W-:-:S03]  /*10f30*/  MOV R11, R5 ;  /* 0x00000005000b7202 */ /* 0x000fc60000000f00 */
[----:B------:R-:W-:Y:S01]  /*10f40*/  FFMA.FTZ R12, R16, R10, -R8 ;  /* 0x0000000a100c7223 */ /* 0x000fe20000010808 */
[----:B------:R-:W-:Y:S01]  /*10f50*/  MOV R10, R6 ;  /* 0x00000006000a7202 */ /* 0x000fe20000000f00 */
[----:B------:R-:W-:-:S04]  /*10f60*/  IMAD R8, R17, UR14, RZ ;  /* 0x0000000e11087c24 */ /* 0x000fc8000f8e02ff */
        /* <DEDUP_REMOVED lines=9> */
.L_x_2715:
[----:B------:R-:W-:Y:S05]  /*11000*/  BSYNC B0 ;  /* 0x0000000000007941 */ /* 0x000fea0003800000 */
.L_x_2714:
[----:B-----5:R0:W5:Y:S04]  /*11010*/  LDL R29, [R1+0x100] ;  /* 0x00010000011d7983 */ /* 0x0201680000100800 */
[----:B------:R0:W5:Y:S04]  /*11020*/  LDL R20, [R1+0xb0] ;  /* 0x0000b00001147983 */ /* 0x0001680000100800 */
[----:B------:R0:W5:Y:S04]  /*11030*/  LDL R28, [R1+0x1b4] ;  /* 0x0001b400011c7983 */ /* 0x0001680000100800 */
[----:B------:R0:W5:Y:S01]  /*11040*/  LDL R21, [R1+0xb4] ;  /* 0x0000b40001157983 */ /* 0x0001620000100800 */
[----:B------:R-:W-:-:S02]  /*11050*/  IADD3 R17, R2, 0x180, RZ ;  /* 0x0000018002117810 */ /* 0x000fc40007ffe0ff */
[C---:B-1----:R-:W-:Y:S02]  /*11060*/  IADD3 R8, R2.reuse, 0x190, RZ ;  /* 0x0000019002087810 */ /* 0x042fe40007ffe0ff */
[C---:B------:R-:W-:Y:S02]  /*11070*/  IADD3 R9, R2.reuse, 0x1a0, RZ ;  /* 0x000001a002097810 */ /* 0x040fe40007ffe0ff */
[C---:B---3--:R-:W-:Y:S02]  /*11080*/  IADD3 R19, R2.reuse, 0x160, RZ ;  /* 0x0000016002137810 */ /* 0x048fe40007ffe0ff */
[C---:B------:R-:W-:Y:S02]  /*11090*/  IADD3 R22, R2.reuse, 0x1a0, RZ ;  /* 0x000001a002167810 */ /* 0x040fe40007ffe0ff */
[C---:B------:R-:W-:Y:S02]  /*110a0*/  IADD3 R25, R2.reuse, 0x190, RZ ;  /* 0x0000019002197810 */ /* 0x040fe40007ffe0ff */
[----:B0-----:R-:W-:-:S02]  /*110b0*/  IADD3 R26, R2, 0x180, RZ ;  /* 0x00000180021a7810 */ /* 0x001fc40007ffe0ff */
        /* <DEDUP_REMOVED lines=23> */
[----:B------:R-:W-:Y:S08]  /*11230*/  @!P5 BRA `(.L_x_2716) ;  /* 0x000000000050d947 */ /* 0x000ff00003800000 */
[----:B--2-45:R-:W-:-:S04]  /*11240*/  FFMA.FTZ R12, R29, R3, R14 ;  /* 0x000000031d0c7223 */ /* 0x034fc8000001000e */
        /* <DEDUP_REMOVED lines=19> */
.L_x_2716:
[----:B------:R-:W-:Y:S04]  /*11380*/  BSSY B0, `(.L_x_2717) ;  /* 0x0000015000007945 */ /* 0x000fe80003800000 */
[----:B------:R-:W-:Y:S05]  /*11390*/  @P6 BRA `(.L_x_2718) ;  /* 0x00000000004c6947 */ /* 0x000fea0003800000 */
[----:B--2-4-:R-:W-:Y:S01]  /*113a0*/  MOV R12, UR5 ;  /* 0x00000005000c7c02 */ /* 0x014fe20008000f00 */
        /* <DEDUP_REMOVED lines=18> */
.L_x_2718:
[----:B------:R-:W-:Y:S05]  /*114d0*/  BSYNC B0 ;  /* 0x0000000000007941 */ /* 0x000fea0003800000 */
.L_x_2717:
[----:B------:R-:W-:Y:S05]  /*114e0*/  @!P5 BRA `(.L_x_2719) ;  /* 0x000000000060d947 */ /* 0x000fea0003800000 */
[----:B-12-4-:R-:W2:Y:S04]  /*114f0*/  LDL R12, [R1+0x104] ;  /* 0x00010400010c7983 */ /* 0x016ea80000100800 */
        /* <DEDUP_REMOVED lines=23> */
.L_x_2719:
        /* <DEDUP_REMOVED lines=8> */
[----:B------:R-:W-:Y:S01]  /*116f0*/  FFMA.FTZ R12, R20, R12, UR13 ;  /* 0x0000000d140c7e23 */ /* 0x000fe2000801000c */
[----:B------:R-:W-:-:S03]  /*11700*/  MOV R20, UR5 ;  /* 0x0000000500147c02 */ /* 0x000fc60008000f00 */
[----:B--2---:R-:W-:Y:S01]  /*11710*/  FFMA.FTZ R21, R3, R19, -R12 ;  /* 0x0000001303157223 */ /* 0x004fe2000001080c */
[----:B------:R-:W-:Y:S01]  /*11720*/  MOV R19, R5 ;  /* 0x0000000500137202 */ /* 0x000fe20000000f00 */
[----:B------:R-:W-:Y:S02]  /*11730*/  IMAD R12, R27, UR14, RZ ;  /* 0x0000000e1b0c7c24 */ /* 0x000fe4000f8e02ff */
[----:B---3--:R-:W-:Y:S01]  /*11740*/  FFMA.FTZ R20, R18, R20, UR13 ;  /* 0x0000000d12147e23 */ /* 0x008fe20008010014 */
[----:B------:R-:W-:Y:S01]  /*11750*/  MOV R18, R6 ;  /* 0x0000000600127202 */ /* 0x000fe20000000f00 */
[----:B------:R-:W-:Y:S02]  /*11760*/  IMAD R12, R24, UR15, R12 ;  /* 0x0000000f180c7c24 */ /* 0x000fe4000f8e020c */
[----:B----4-:R-:W-:Y:S02]  /*11770*/  FFMA.FTZ R20, R16, R13, -R20 ;  /* 0x0000000d10147223 */ /* 0x010fe40000010814 */
        /* <DEDUP_REMOVED lines=8> */
.L_x_2721:
[----:B------:R-:W-:Y:S05]  /*11800*/  BSYNC B0 ;  /* 0x0000000000007941 */ /* 0x000fea0003800000 */
.L_x_2720:
[----:B------:R-:W-:Y:S05]  /*11810*/  @!P5 BRA `(.L_x_2722) ;  /* 0x000000000060d947 */ /* 0x000fea0003800000 */
[----:B01----:R-:W2:Y:S04]  /*11820*/  LDL R13, [R1+0x19c] ;  /* 0x00019c00010d7983 */ /* 0x003ea80000100800 */
[----:B--234-:R-:W2:Y:S04]  /*11830*/  LDL R12, [R1+0x174] ;  /* 0x00017400010c7983 */ /* 0x01cea80000100800 */
[----:B-----5:R-:W3:Y:S04]  /*11840*/  LDL.LU R20, [R1+0x168] ;  /* 0x0001680001147983 */ /* 0x020ee80000300800 */
[----:B------:R-:W4:Y:S01]  /*11850*/  LDL.LU R21, [R1+0x16c] ;  /* 0x00016c0001157983 */ /* 0x000f220000300800 */
[----:B------:R-:W-:Y:S01]  /*11860*/  FFMA.FTZ R13, R13, R16, R15 ;  /* 0x000000100d0d7223 */ /* 0x000fe2000001000f */
[----:B--2---:R-:W-:-:S03]  /*11870*/  FFMA.FTZ R12, R12, R3, R14 ;  /* 0x000000030c0c7223 */ /* 0x004fc6000001000e */
[----:B------:R-:W-:Y:S01]  /*11880*/  FMUL.FTZ R19, R13, -1.4426950216293334961 ;  /* 0xbfb8aa3b0d137820 */ /* 0x000fe20000410000 */
[----:B------:R-:W-:-:S05]  /*11890*/  FMUL.FTZ R18, R12, -1.4426950216293334961 ;  /* 0xbfb8aa3b0c127820 */ /* 0x000fca0000410000 */
[----:B------:R-:W0:Y:S08]  /*118a0*/  MUFU.EX2 R19, R19 ;  /* 0x0000001300137308 */ /* 0x000e300000000800 */
[----:B------:R-:W1:Y:S01]  /*118b0*/  MUFU.EX2 R18, R18 ;  /* 0x0000001200127308 */ /* 0x000e620000000800 */
[----:B0-----:R-:W-:Y:S01]  /*118c0*/  FADD.FTZ R19, R19, 1 ;  /* 0x3f80000013137421 */ /* 0x001fe20000010000 */
[----:B-1----:R-:W-:-:S06]  /*118d0*/  FADD.FTZ R18, R18, 1 ;  /* 0x3f80000012127421 */ /* 0x002fcc0000010000 */
[----:B------:R-:W4:Y:S08]  /*118e0*/  MUFU.RCP R19, R19 ;  /* 0x0000001300137308 */ /* 0x000f300000001000 */
[----:B------:R-:W3:Y:S01]  /*118f0*/  MUFU.RCP R18, R18 ;  /* 0x0000001200127308 */ /* 0x000ee20000001000 */
[----:B----4-:R-:W-:Y:S01]  /*11900*/  FMUL.FTZ R21, R21, R19 ;  /* 0x0000001315157220 */ /* 0x010fe20000410000 */
[----:B------:R-:W-:Y:S01]  /*11910*/  FADD.FTZ R19, -R19, 1 ;  /* 0x3f80000013137421 */ /* 0x000fe20000010100 */
[----:B---3--:R-:W-:Y:S01]  /*11920*/  FMUL.FTZ R20, R20, R18 ;  /* 0x0000001214147220 */ /* 0x008fe20000410000 */
[----:B------:R-:W-:-:S02]  /*11930*/  FADD.FTZ R18, -R18, 1 ;  /* 0x3f80000012127421 */ /* 0x000fc40000010100 */
[----:B------:R-:W-:Y:S02]  /*11940*/  FFMA.FTZ R19, R13, R19, 1 ;  /* 0x3f8000000d137423 */ /* 0x000fe40000010013 */
[----:B------:R-:W-:Y:S02]  /*11950*/  FFMA.FTZ R18, R12, R18, 1 ;  /* 0x3f8000000c127423 */ /* 0x000fe40000010012 */
[----:B------:R-:W-:Y:S02]  /*11960*/  FMUL.FTZ R12, R21, R19 ;  /* 0x00000013150c7220 */ /* 0x000fe40000410000 */
[----:B------:R-:W-:-:S03]  /*11970*/  FMUL.FTZ R13, R20, R18 ;  /* 0x00000012140d7220 */ /* 0x000fc60000410000 */
[----:B------:R0:W-:Y:S04]  /*11980*/  STL [R1+0x16c], R12 ;  /* 0x00016c0c01007387 */ /* 0x0001e80000100800 */
[----:B------:R0:W-:Y:S02]  /*11990*/  STL [R1+0x168], R13 ;  /* 0x0001680d01007387 */ /* 0x0001e40000100800 */
.L_x_2722:
[----:B------:R-:W-:Y:S04]  /*119a0*/  BSSY B0, `(.L_x_2723) ;  /* 0x0000019000007945 */ /* 0x000fe80003800000 */
[----:B------:R-:W-:Y:S05]  /*119b0*/  @P2 BRA `(.L_x_2724) ;  /* 0x00000000005c2947 */ /* 0x000fea0003800000 */
[----:B01----:R-:W2:Y:S01]  /*119c0*/  LDL.LU R13, [R1+0x174] ;  /* 0x00017400010d7983 */ /* 0x003ea20000300800 */
[----:B------:R-:W-:Y:S01]  /*119d0*/  MOV R19, UR5 ;  /* 0x0000000500137c02 */ /* 0x000fe20008000f00 */
[----:B------:R-:W-:Y:S02]  /*119e0*/  ULDC.64 UR14, c[0x0][0x288] ;  /* 0x0000a200000e7ab9 */ /* 0x000fe40000000a00 */
[----:B--234-:R-:W2:Y:S04]  /*119f0*/  LDL.LU R12, [R1+0x19c] ;  /* 0x00019c00010c7983 */ /* 0x01cea80000300800 */
[----:B------:R-:W3:Y:S04]  /*11a00*/  LDL.LU R23, [R1+0x168] ;  /* 0x0001680001177983 */ /* 0x000ee80000300800 */
[----:B-----5:R-:W4:Y:S01]  /*11a10*/  LDL.LU R21, [R1+0x16c] ;  /* 0x00016c0001157983 */ /* 0x020f220000300800 */
[----:B------:R-:W-:Y:S01]  /*11a20*/  MOV R18, UR5 ;  /* 0x0000000500127c02 */ /* 0x000fe20008000f00 */
[----:B------:R-:W-:-:S02]  /*11a30*/  IMAD R20, R26, UR14, RZ ;  /* 0x0000000e1a147c24 */ /* 0x000fc4000f8e02ff */
[----:B------:R-:W-:Y:S01]  /*11a40*/  FFMA.FTZ R19, R13, R19, UR13 ;  /* 0x0000000d0d137e23 */ /* 0x000fe20008010013 */
[----:B------:R-:W-:Y:S01]  /*11a50*/  MOV R13, R5 ;  /* 0x00000005000d7202 */ /* 0x000fe20000000f00 */
[----:B--2---:R-:W-:Y:S01]  /*11a60*/  FFMA.FTZ R18, R12, R18, UR13 ;  /* 0x0000000d0c127e23 */ /* 0x004fe20008010012 */
[----:B------:R-:W-:Y:S01]  /*11a70*/  MOV R12, R6 ;  /* 0x00000006000c7202 */ /* 0x000fe20000000f00 */
[----:B---3--:R-:W-:-:S04]  /*11a80*/  FFMA.FTZ R19, R3, R23, -R19 ;  /* 0x0000001703137223 */ /* 0x008fc80000010813 */
[----:B------:R-:W-:-:S04]  /*11a90*/  IMAD.WIDE.U32 R12, R17, UR14, R12 ;  /* 0x0000000e110c7c25 */ /* 0x000fc8000f8e000c */
[----:B----4-:R-:W-:Y:S01]  /*11aa0*/  FFMA.FTZ R21, R16, R21, -R18 ;  /* 0x0000001510157223 */ /* 0x010fe20000010812 */
        /* <DEDUP_REMOVED lines=8> */
.L_x_2724:
[----:B------:R-:W-:Y:S05]  /*11b30*/  BSYNC B0 ;  /* 0x0000000000007941 */ /* 0x000fea0003800000 */
.L_x_2723:
[----:B------:R-:W-:Y:S05]  /*11b40*/  @!P5 BRA `(.L_x_2725) ;  /* 0x000000000060d947 */ /* 0x000fea0003800000 */
[----:B01----:R-:W2:Y:S04]  /*11b50*/  LDL R13, [R1+0x1f8] ;  /* 0x0001f800010d7983 */ /* 0x003ea80000100800 */
[----:B--234-:R-:W2:Y:S04]  /*11b60*/  LDL R12, [R1+0x1a0] ;  /* 0x0001a000010c7983 */ /* 0x01cea80000100800 */
[----:B------:R-:W3:Y:S04]  /*11b70*/  LDL.LU R23, [R1+0x178] ;  /* 0x0001780001177983 */ /* 0x000ee80000300800 */
[----:B-----5:R-:W4:Y:S01]  /*11b80*/  LDL.LU R21, [R1+0x17c] ;  /* 0x00017c0001157983 */ /* 0x020f220000300800 */
        /* <DEDUP_REMOVED lines=14> */
[----:B---3--:R-:W-:-:S03]  /*11c70*/  FMUL.FTZ R17, R23, R17 ;  /* 0x0000001117117220 */ /* 0x008fc60000410000 */
[----:B------:R-:W-:Y:S01]  /*11c80*/  FFMA.FTZ R19, R12, R19, 1 ;  /* 0x3f8000000c137423 */ /* 0x000fe20000010013 */
[----:B------:R-:W-:-:S03]  /*11c90*/  FMUL.FTZ R12, R18, R20 ;  /* 0x00000014120c7220 */ /* 0x000fc60000410000 */
[----:B------:R-:W-:Y:S02]  /*11ca0*/  FMUL.FTZ R13, R17, R19 ;  /* 0x00000013110d7220 */ /* 0x000fe40000410000 */
[----:B------:R0:W-:Y:S04]  /*11cb0*/  STL [R1+0x17c], R12 ;  /* 0x00017c0c01007387 */ /* 0x0001e80000100800 */
[----:B------:R0:W-:Y:S02]  /*11cc0*/  STL [R1+0x178], R13 ;  /* 0x0001780d01007387 */ /* 0x0001e40000100800 */
.L_x_2725:
[----:B------:R-:W-:Y:S04]  /*11cd0*/  BSSY B0, `(.L_x_2726) ;  /* 0x0000019000007945 */ /* 0x000fe80003800000 */
[----:B------:R-:W-:Y:S05]  /*11ce0*/  @P3 BRA `(.L_x_2727) ;  /* 0x00000000005c3947 */ /* 0x000fea0003800000 */
[----:B01234-:R-:W2:Y:S01]  /*11cf0*/  LDL.LU R12, [R1+0x1a0] ;  /* 0x0001a000010c7983 */ /* 0x01fea20000300800 */
[----:B------:R-:W-:Y:S01]  /*11d00*/  MOV R17, UR5 ;  /* 0x0000000500117c02 */ /* 0x000fe20008000f00 */
[----:B------:R-:W-:Y:S02]  /*11d10*/  ULDC.64 UR14, c[0x0][0x288] ;  /* 0x0000a200000e7ab9 */ /* 0x000fe40000000a00 */
[----:B------:R-:W3:Y:S04]  /*11d20*/  LDL.LU R23, [R1+0x1f8] ;  /* 0x0001f80001177983 */ /* 0x000ee80000300800 */
[----:B-----5:R-:W4:Y:S04]  /*11d30*/  LDL.LU R21, [R1+0x178] ;  /* 0x0001780001157983 */ /* 0x020f280000300800 */
[----:B------:R-:W4:Y:S01]  /*11d40*/  LDL.LU R20, [R1+0x17c] ;  /* 0x00017c0001147983 */ /* 0x000f220000300800 */
[----:B------:R-:W-:Y:S01]  /*11d50*/  MOV R13, R5 ;  /* 0x00000005000d7202 */ /* 0x000fe20000000f00 */
[----:B------:R-:W-:Y:S01]  /*11d60*/  IMAD R19, R25, UR14, RZ ;  /* 0x0000000e19137c24 */ /* 0x000fe2000f8e02ff */
[----:B------:R-:W-:-:S03]  /*11d70*/  MOV R18, UR5 ;  /* 0x0000000500127c02 */ /* 0x000fc60008000f00 */
[----:B------:R-:W-:Y:S02]  /*11d80*/  IMAD R19, R8, UR15, R19 ;  /* 0x0000000f08137c24 */ /* 0x000fe4000f8e0213 */
[----:B--2---:R-:W-:Y:S01]  /*11d90*/  FFMA.FTZ R17, R12, R17, UR13 ;  /* 0x0000000d0c117e23 */ /* 0x004fe20008010011 */
        /* <DEDUP_REMOVED lines=12> */
.L_x_2727:
[----:B------:R-:W-:Y:S05]  /*11e60*/  BSYNC B0 ;  /* 0x0000000000007941 */ /* 0x000fea0003800000 */
.L_x_2726:
[----:B------:R-:W-:Y:S05]  /*11e70*/  @!P5 BRA `(.L_x_2728) ;  /* 0x000000000060d947 */ /* 0x000fea0003800000 */
[----:B------:R-:W2:Y:S04]  /*11e80*/  LDL R8, [R1+0x1cc] ;  /* 0x0001cc0001087983 */ /* 0x000ea80000100800 */
[----:B01234-:R-:W2:Y:S04]  /*11e90*/  LDL R12, [R1+0x1a4] ;  /* 0x0001a400010c7983 */ /* 0x01fea80000100800 */
        /* <DEDUP_REMOVED lines=22> */
.L_x_2728:
[----:B------:R-:W-:Y:S04]  /*12000*/  BSSY B0, `(.L_x_2729) ;  /* 0x0000019000007945 */ /* 0x000fe80003800000 */
[----:B------:R-:W-:Y:S05]  /*12010*/  @P4 BRA `(.L_x_2730) ;  /* 0x00000000005c4947 */ /* 0x000fea0003800000 */
[----:B01234-:R-:W2:Y:S01]  /*12020*/  LDL.LU R12, [R1+0x1a4] ;  /* 0x0001a400010c7983 */ /* 0x01fea20000300800 */
[----:B------:R-:W-:Y:S01]  /*12030*/  MOV R8, UR5 ;  /* 0x0000000500087c02 */ /* 0x000fe20008000f00 */
[----:B------:R-:W-:Y:S02]  /*12040*/  ULDC.64 UR14, c[0x0][0x288] ;  /* 0x0000a200000e7ab9 */ /* 0x000fe40000000a00 */
[----:B-----5:R-:W3:Y:S04]  /*12050*/  LDL.LU R21, [R1+0x1cc] ;  /* 0x0001cc0001157983 */ /* 0x020ee80000300800 */
[----:B------:R-:W4:Y:S04]  /*12060*/  LDL.LU R20, [R1+0x190] ;  /* 0x0001900001147983 */ /* 0x000f280000300800 */
[----:B------:R-:W4:Y:S01]  /*12070*/  LDL.LU R19, [R1+0x194] ;  /* 0x0001940001137983 */ /* 0x000f220000300800 */
[----:B------:R-:W-:Y:S01]  /*12080*/  MOV R13, R5 ;  /* 0x00000005000d7202 */ /* 0x000fe20000000f00 */
[----:B------:R-:W-:Y:S01]  /*12090*/  IMAD R18, R22, UR14, RZ ;  /* 0x0000000e16127c24 */ /* 0x000fe2000f8e02ff */
[----:B------:R-:W-:Y:S01]  /*120a0*/  MOV R17, UR5 ;  /* 0x0000000500117c02 */ /* 0x000fe20008000f00 */
[----:B--2---:R-:W-:Y:S01]  /*120b0*/  FFMA.FTZ R8, R12, R8, UR13 ;  /* 0x0000000d0c087e23 */ /* 0x004fe20008010008 */
[----:B------:R-:W-:-:S03]  /*120c0*/  MOV R12, R6 ;  /* 0x00000006000c7202 */ /* 0x000fc60000000f00 */
[----:B---3--:R-:W-:Y:S02]  /*120d0*/  FFMA.FTZ R17, R21, R17, UR13 ;  /* 0x0000000d15117e23 */ /* 0x008fe40008010011 */
[----:B------:R-:W-:-:S04]  /*120e0*/  IMAD.WIDE.U32 R12, R9, UR14, R12 ;  /* 0x0000000e090c7c25 */ /* 0x000fc8000f8e000c */
[----:B------:R-:W-:Y:S01]  /*120f0*/  IMAD R9, R9, UR15, R18 ;  /* 0x0000000f09097c24 */ /* 0x000fe2000f8e0212 */
        /* <DEDUP_REMOVED lines=9> */
.L_x_2730:
[----:B------:R-:W-:Y:S05]  /*12190*/  BSYNC B0 ;  /* 0x0000000000007941 */ /* 0x000fea0003800000 */
.L_x_2729:
[----:B-----5:R0:W5:Y:S04]  /*121a0*/  LDL R29, [R1+0x1ac] ;  /* 0x0001ac00011d7983 */ /* 0x0201680000100800 */
[----:B------:R0:W5:Y:S04]  /*121b0*/  LDL R28, [R1+0x1d8] ;  /* 0x0001d800011c7983 */ /* 0x0001680000100800 */
[----:B------:R1:W5:Y:S04]  /*121c0*/  LDL R27, [R1+0x180] ;  /* 0x00018000011b7983 */ /* 0x0003680000100800 */
[----:B------:R1:W5:Y:S01]  /*121d0*/  LDL R25, [R1+0x184] ;  /* 0x0001840001197983 */ /* 0x0003620000100800 */
[----:B0-----:R-:W-:-:S02]  /*121e0*/  IADD3 R8, R2, 0x1d0, RZ ;  /* 0x000001d002087810 */ /* 0x001fc40007ffe0ff */
[C---:B------:R-:W-:Y:S02]  /*121f0*/  IADD3 R9, R2.reuse, 0x1e0, RZ ;  /* 0x000001e002097810 */ /* 0x040fe40007ffe0ff */
[C---:B------:R-:W-:Y:S02]  /*12200*/  IADD3 R17, R2.reuse, 0x1f0, RZ ;  /* 0x000001f002117810 */ /* 0x040fe40007ffe0ff */
[C---:B-1234-:R-:W-:Y:S02]  /*12210*/  IADD3 R12, R2.reuse, 0x1b0, RZ ;  /* 0x000001b0020c7810 */ /* 0x05efe40007ffe0ff */
        /* <DEDUP_REMOVED lines=25> */
[----:B-----5:R-:W-:Y:S01]  /*123b0*/  FFMA.FTZ R12, R28, R16, R15 ;  /* 0x000000101c0c7223 */ /* 0x020fe2000001000f */
        /* <DEDUP_REMOVED lines=19> */
.L_x_2731:
[----:B------:R-:W-:Y:S04]  /*124f0*/  BSSY B0, `(.L_x_2732) ;  /* 0x0000017000007945 */ /* 0x000fe80003800000 */
[----:B------:R-:W-:Y:S05]  /*12500*/  @P6 BRA `(.L_x_2733) ;  /* 0x0000000000546947 */ /* 0x000fea0003800000 */
[----:B------:R-:W-:Y:S01]  /*12510*/  IADD3 R12, R2, 0x1b0, RZ ;  /* 0x000001b0020c7810 */ /* 0x000fe20007ffe0ff */
[----:B------:R-:W-:Y:S01]  /*12520*/  ULDC.64 UR6, c[0x0][0x288] ;  /* 0x0000a20000067ab9 */ /* 0x000fe20000000a00 */
[----:B------:R-:W-:Y:S02]  /*12530*/  MOV R13, R5 ;  /* 0x00000005000d7202 */ /* 0x000fe40000000f00 */
[----:B------:R-:W-:Y:S02]  /*12540*/  SHF.R.S32.HI R12, RZ, 0x1f, R12 ;  /* 0x0000001fff0c7819 */ /* 0x000fe4000001140c */
[----:B------:R-:W-:Y:S02]  /*12550*/  MOV R18, UR5 ;  /* 0x0000000500127c02 */ /* 0x000fe40008000f00 */
[----:B------:R-:W-:Y:S01]  /*12560*/  MOV R19, UR5 ;  /* 0x0000000500137c02 */ /* 0x000fe20008000f00 */
[----:B------:R-:W-:Y:S01]  /*12570*/  IMAD R20, R12, UR6, RZ ;  /* 0x000000060c147c24 */ /* 0x000fe2000f8e02ff */
[----:B------:R-:W-:Y:S01]  /*12580*/  MOV R12, R6 ;  /* 0x00000006000c7202 */ /* 0x000fe20000000f00 */
[----:B-----5:R-:W-:-:S02]  /*12590*/  FFMA.FTZ R18, R29, R18, UR13 ;  /* 0x0000000d1d127e23 */ /* 0x020fc40008010012 */
[----:B------:R-:W-:Y:S02]  /*125a0*/  FFMA.FTZ R19, R28, R19, UR13 ;  /* 0x0000000d1c137e23 */ /* 0x000fe40008010013 */
[----:B------:R-:W-:-:S04]  /*125b0*/  IMAD.WIDE.U32 R12, R10, UR6, R12 ;  /* 0x000000060a0c7c25 */ /* 0x000fc8000f8e000c */
        /* <DEDUP_REMOVED lines=10> */
.L_x_2733:
[----:B------:R-:W-:Y:S05]  /*12660*/  BSYNC B0 ;  /* 0x0000000000007941 */ /* 0x000fea0003800000 */
.L_x_2732:
[----:B------:R-:W-:Y:S05]  /*12670*/  @!P5 BRA `(.L_x_2734) ;  /* 0x000000000060d947 */ /* 0x000fea0003800000 */
[----:B------:R-:W2:Y:S04]  /*12680*/  LDL R12, [R1+0x1f0] ;  /* 0x0001f000010c7983 */ /* 0x000ea80000100800 */
[----:B------:R-:W3:Y:S04]  /*12690*/  LDL R10, [R1+0x1c8] ;  /* 0x0001c800010a7983 */ /* 0x000ee80000100800 */
[----:B0----5:R-:W4:Y:S04]  /*126a0*/  LDL.LU R25, [R1+0x140] ;  /* 0x0001400001197983 */ /* 0x021f280000300800 */
[----:B-1----:R-:W4:Y:S01]  /*126b0*/  LDL.LU R21, [R1+0x144] ;  /* 0x0001440001157983 */ /* 0x002f220000300800 */
        /* <DEDUP_REMOVED lines=20> */
.L_x_2734:
[----:B------:R-:W-:Y:S04]  /*12800*/  BSSY B0, `(.L_x_2735) ;  /* 0x0000019000007945 */ /* 0x000fe80003800000 */
[----:B------:R-:W-:Y:S05]  /*12810*/  @P0 BRA `(.L_x_2736) ;  /* 0x00000000005c0947 */ /* 0x000fea0003800000 */
[----:B--2---:R-:W2:Y:S01]  /*12820*/  LDL.LU R12, [R1+0x1c8] ;  /* 0x0001c800010c7983 */ /* 0x004ea20000300800 */
[----:B-1----:R-:W-:Y:S01]  /*12830*/  MOV R19, UR5 ;  /* 0x0000000500137c02 */ /* 0x002fe20008000f00 */
[----:B------:R-:W-:Y:S02]  /*12840*/  ULDC.64 UR6, c[0x0][0x288] ;  /* 0x0000a20000067ab9 */ /* 0x000fe40000000a00 */
[----:B0----5:R-:W3:Y:S04]  /*12850*/  LDL.LU R25, [R1+0x1f0] ;  /* 0x0001f00001197983 */ /* 0x021ee80000300800 */
[----:B------:R-:W4:Y:S04]  /*12860*/  LDL.LU R21, [R1+0x140] ;  /* 0x0001400001157983 */ /* 0x000f280000300800 */
        /* <DEDUP_REMOVED lines=18> */
.L_x_2736:
[----:B------:R-:W-:Y:S05]  /*12990*/  BSYNC B0 ;  /* 0x0000000000007941 */ /* 0x000fea0003800000 */
.L_x_2735:
[----:B------:R-:W-:Y:S05]  /*129a0*/  @!P5 BRA `(.L_x_2737) ;  /* 0x000000000060d947 */ /* 0x000fea0003800000 */
[----:B---3--:R-:W3:Y:S04]  /*129b0*/  LDL R11, [R1+0x1dc] ;  /* 0x0001dc00010b7983 */ /* 0x008ee80000100800 */
[----:B--2---:R-:W2:Y:S04]  /*129c0*/  LDL R10, [R1+0x1a8] ;  /* 0x0001a800010a7983 */ /* 0x004ea80000100800 */
[----:B-1----:R-:W4:Y:S04]  /*129d0*/  LDL.LU R21, [R1+0xd8] ;  /* 0x0000d80001157983 */ /* 0x002f280000300800 */
[----:B------:R-:W4:Y:S01]  /*129e0*/  LDL.LU R20, [R1+0xdc] ;  /* 0x0000dc0001147983 */ /* 0x000f220000300800 */
[----:B---3--:R-:W-:Y:S01]  /*129f0*/  FFMA.FTZ R11, R11, R16, R15 ;  /* 0x000000100b0b7223 */ /* 0x008fe2000001000f */
[----:B--2---:R-:W-:-:S03]  /*12a00*/  FFMA.FTZ R10, R10, R3, R14 ;  /* 0x000000030a0a7223 */ /* 0x004fc6000001000e */
[----:B------:R-:W-:Y:S01]  /*12a10*/  FMUL.FTZ R13, R11, -1.4426950216293334961 ;  /* 0xbfb8aa3b0b0d7820 */ /* 0x000fe20000410000 */
[----:B------:R-:W-:-:S05]  /*12a20*/  FMUL.FTZ R12, R10, -1.4426950216293334961 ;  /* 0xbfb8aa3b0a0c7820 */ /* 0x000fca0000410000 */
[----:B------:R-:W1:Y:S08]  /*12a30*/  MUFU.EX2 R13, R13 ;  /* 0x0000000d000d7308 */ /* 0x000e700000000800 */
[----:B------:R-:W2:Y:S01]  /*12a40*/  MUFU.EX2 R12, R12 ;  /* 0x0000000c000c7308 */ /* 0x000ea20000000800 */
[----:B-1----:R-:W-:Y:S01]  /*12a50*/  FADD.FTZ R13, R13, 1 ;  /* 0x3f8000000d0d7421 */ /* 0x002fe20000010000 */
[----:B--2---:R-:W-:-:S06]  /*12a60*/  FADD.FTZ R12, R12, 1 ;  /* 0x3f8000000c0c7421 */ /* 0x004fcc0000010000 */
[----:B------:R-:W1:Y:S08]  /*12a70*/  MUFU.RCP R13, R13 ;  /* 0x0000000d000d7308 */ /* 0x000e700000001000 */
[----:B------:R-:W2:Y:S01]  /*12a80*/  MUFU.RCP R12, R12 ;  /* 0x0000000c000c7308 */ /* 0x000ea20000001000 */
[----:B-1----:R-:W-:Y:S01]  /*12a90*/  FADD.FTZ R19, -R13, 1 ;  /* 0x3f8000000d137421 */ /* 0x002fe20000010100 */
[----:B----4-:R-:W-:-:S03]  /*12aa0*/  FMUL.FTZ R13, R20, R13 ;  /* 0x0000000d140d7220 */ /* 0x010fc60000410000 */
[----:B------:R-:W-:Y:S01]  /*12ab0*/  FFMA.FTZ R19, R11, R19, 1 ;  /* 0x3f8000000b137423 */ /* 0x000fe20000010013 */
[----:B--2---:R-:W-:Y:S01]  /*12ac0*/  FADD.FTZ R18, -R12, 1 ;  /* 0x3f8000000c127421 */ /* 0x004fe20000010100 */
[----:B------:R-:W-:-:S03]  /*12ad0*/  FMUL.FTZ R12, R21, R12 ;  /* 0x0000000c150c7220 */ /* 0x000fc60000410000 */
[----:B------:R-:W-:Y:S01]  /*12ae0*/  FFMA.FTZ R18, R10, R18, 1 ;  /* 0x3f8000000a127423 */ /* 0x000fe20000010012 */
[----:B------:R-:W-:-:S03]  /*12af0*/  FMUL.FTZ R10, R13, R19 ;  /* 0x000000130d0a7220 */ /* 0x000fc60000410000 */
[----:B------:R-:W-:Y:S02]  /*12b00*/  FMUL.FTZ R11, R12, R18 ;  /* 0x000000120c0b7220 */ /* 0x000fe40000410000 */
[----:B------:R4:W-:Y:S04]  /*12b10*/  STL [R1+0xdc], R10 ;  /* 0x0000dc0a01007387 */ /* 0x0009e80000100800 */
[----:B------:R4:W-:Y:S02]  /*12b20*/  STL [R1+0xd8], R11 ;  /* 0x0000d80b01007387 */ /* 0x0009e40000100800 */
.L_x_2737:
[----:B------:R-:W-:Y:S04]  /*12b30*/  BSSY B0, `(.L_x_2738) ;  /* 0x0000019000007945 */ /* 0x000fe80003800000 */
[----:B------:R-:W-:Y:S05]  /*12b40*/  @P2 BRA `(.L_x_2739) ;  /* 0x00000000005c2947 */ /* 0x000fea0003800000 */
[----:B--234-:R-:W2:Y:S01]  /*12b50*/  LDL.LU R10, [R1+0x1a8] ;  /* 0x0001a800010a7983 */ /* 0x01cea20000300800 */
[----:B-1----:R-:W-:Y:S01]  /*12b60*/  MOV R18, UR5 ;  /* 0x0000000500127c02 */ /* 0x002fe20008000f00 */
[----:B------:R-:W-:Y:S02]  /*12b70*/  ULDC.64 UR6, c[0x0][0x288] ;  /* 0x0000a20000067ab9 */ /* 0x000fe40000000a00 */
[----:B------:R-:W3:Y:S04]  /*12b80*/  LDL.LU R21, [R1+0x1dc] ;  /* 0x0001dc0001157983 */ /* 0x000ee80000300800 */
        /* <DEDUP_REMOVED lines=19> */
.L_x_2739:
[----:B------:R-:W-:Y:S05]  /*12cc0*/  BSYNC B0 ;  /* 0x0000000000007941 */ /* 0x000fea0003800000 */
.L_x_2738:
[----:B------:R-:W-:Y:S05]  /*12cd0*/  @!P5 BRA `(.L_x_2740) ;  /* 0x000000000060d947 */ /* 0x000fea0003800000 */
[----:B--234-:R-:W2:Y:S04]  /*12ce0*/  LDL R10, [R1+0xe4] ;  /* 0x0000e400010a7983 */ /* 0x01cea80000100800 */
[----:B------:R-:W3:Y:S04]  /*12cf0*/  LDL R8, [R1+0xc0] ;  /* 0x0000c00001087983 */ /* 0x000ee80000100800 */
[----:B-1----:R-:W4:Y:S04]  /*12d00*/  LDL.LU R20, [R1+0xb8] ;  /* 0x0000b80001147983 */ /* 0x002f280000300800 */
[----:B------:R-:W4:Y:S01]  /*12d10*/  LDL.LU R19, [R1+0xbc] ;  /* 0x0000bc0001137983 */ /* 0x000f220000300800 */
[----:B--2---:R-:W-:Y:S01]  /*12d20*/  FFMA.FTZ R10, R10, R16, R15 ;  /* 0x000000100a0a7223 */ /* 0x004fe2000001000f */
[----:B---3--:R-:W-:-:S03]  /*12d30*/  FFMA.FTZ R8, R8, R3, R14 ;  /* 0x0000000308087223 */ /* 0x008fc6000001000e */
        /* <DEDUP_REMOVED lines=18> */
.L_x_2740:
[----:B------:R-:W-:Y:S04]  /*12e60*/  BSSY B0, `(.L_x_2741) ;  /* 0x0000019000007945 */ /* 0x000fe80003800000 */
[----:B------:R-:W-:Y:S05]  /*12e70*/  @P3 BRA `(.L_x_2742) ;  /* 0x00000000005c3947 */ /* 0x000fea0003800000 */
[----:B-1234-:R-:W2:Y:S01]  /*12e80*/  LDL.LU R10, [R1+0xc0] ;  /* 0x0000c000010a7983 */ /* 0x01eea20000300800 */
[----:B------:R-:W-:Y:S01]  /*12e90*/  MOV R13, UR5 ;  /* 0x00000005000d7c02 */ /* 0x000fe20008000f00 */
        /* <DEDUP_REMOVED lines=21> */
.L_x_2742:
[----:B------:R-:W-:Y:S05]  /*12ff0*/  BSYNC B0 ;  /* 0x0000000000007941 */ /* 0x000fea0003800000 */
.L_x_2741:
[----:B------:R-:W-:Y:S05]  /*13000*/  @!P5 BRA `(.L_x_2743) ;  /* 0x000000000060d947 */ /* 0x000fea0003800000 */
[----:B-1----:R-:W3:Y:S04]  /*13010*/  LDL R8, [R1+0xa8] ;  /* 0x0000a80001087983 */ /* 0x002ee80000100800 */
[----:B------:R-:W4:Y:S04]  /*13020*/  LDL R9, [R1+0x30] ;  /* 0x0000300001097983 */ /* 0x000f280000100800 */
[----:B------:R-:W4:Y:S04]  /*13030*/  LDL.LU R13, [R1+0x88] ;  /* 0x00008800010d7983 */ /* 0x000f280000300800 */
[----:B--2---:R-:W2:Y:S01]  /*13040*/  LDL.LU R12, [R1+0x8c] ;  /* 0x00008c00010c7983 */ /* 0x004ea20000300800 */
[----:B---3--:R-:W-:Y:S01]  /*13050*/  FFMA.FTZ R14, R8, R3, R14 ;  /* 0x00000003080e7223 */ /* 0x008fe2000001000e */
[----:B----4-:R-:W-:-:S03]  /*13060*/  FFMA.FTZ R15, R9, R16, R15 ;  /* 0x00000010090f7223 */ /* 0x010fc6000001000f */
[----:B------:R-:W-:Y:S01]  /*13070*/  FMUL.FTZ R8, R14, -1.4426950216293334961 ;  /* 0xbfb8aa3b0e087820 */ /* 0x000fe20000410000 */
[----:B------:R-:W-:-:S05]  /*13080*/  FMUL.FTZ R9, R15, -1.4426950216293334961 ;  /* 0xbfb8aa3b0f097820 */ /* 0x000fca0000410000 */
[----:B------:R-:W1:Y:S08]  /*13090*/  MUFU.EX2 R8, R8 ;  /* 0x0000000800087308 */ /* 0x000e700000000800 */
[----:B------:R-:W3:Y:S01]  /*130a0*/  MUFU.EX2 R9, R9 ;  /* 0x0000000900097308 */ /* 0x000ee20000000800 */
[----:B-1----:R-:W-:-:S07]  /*130b0*/  FADD.FTZ R8, R8, 1 ;  /* 0x3f80000008087421 */ /* 0x002fce0000010000 */
[----:B------:R-:W1:Y:S01]  /*130c0*/  MUFU.RCP R8, R8 ;  /* 0x0000000800087308 */ /* 0x000e620000001000 */
[----:B---3--:R-:W-:-:S07]  /*130d0*/  FADD.FTZ R9, R9, 1 ;  /* 0x3f80000009097421 */ /* 0x008fce0000010000 */
[----:B------:R-:W3:Y:S01]  /*130e0*/  MUFU.RCP R9, R9 ;  /* 0x0000000900097308 */ /* 0x000ee20000001000 */
[----:B-1----:R-:W-:Y:S01]  /*130f0*/  FADD.FTZ R10, -R8, 1 ;  /* 0x3f800000080a7421 */ /* 0x002fe20000010100 */
[----:B------:R-:W-:-:S03]  /*13100*/  FMUL.FTZ R8, R13, R8 ;  /* 0x000000080d087220 */ /* 0x000fc60000410000 */
[----:B------:R-:W-:Y:S01]  /*13110*/  FFMA.FTZ R10, R14, R10, 1 ;  /* 0x3f8000000e0a7423 */ /* 0x000fe2000001000a */
[----:B---3--:R-:W-:Y:S01]  /*13120*/  FADD.FTZ R11, -R9, 1 ;  /* 0x3f800000090b7421 */ /* 0x008fe20000010100 */
[----:B--2---:R-:W-:Y:S02]  /*13130*/  FMUL.FTZ R9, R12, R9 ;  /* 0x000000090c097220 */ /* 0x004fe40000410000 */
[----:B------:R-:W-:Y:S01]  /*13140*/  FMUL.FTZ R10, R8, R10 ;  /* 0x0000000a080a7220 */ /* 0x000fe20000410000 */
[----:B------:R-:W-:-:S04]  /*13150*/  FFMA.FTZ R11, R15, R11, 1 ;  /* 0x3f8000000f0b7423 */ /* 0x000fc8000001000b */
[----:B------:R-:W-:-:S05]  /*13160*/  FMUL.FTZ R8, R9, R11 ;  /* 0x0000000b09087220 */ /* 0x000fca0000410000 */
[----:B------:R1:W-:Y:S04]  /*13170*/  STL [R1+0x8c], R8 ;  /* 0x00008c0801007387 */ /* 0x0003e80000100800 */
[----:B------:R1:W-:Y:S02]  /*13180*/  STL [R1+0x88], R10 ;  /* 0x0000880a01007387 */ /* 0x0003e40000100800 */
.L_x_2743:
[----:B------:R-:W-:Y:S04]  /*13190*/  BSSY B0, `(.L_x_2744) ;  /* 0x0000018000007945 */ /* 0x000fe80003800000 */
[----:B------:R-:W-:Y:S05]  /*131a0*/  @P4 BRA `(.L_x_2745) ;  /* 0x0000000000584947 */ /* 0x000fea0003800000 */
[----:B-1----:R-:W3:Y:S01]  /*131b0*/  LDL.LU R13, [R1+0xa8] ;  /* 0x0000a800010d7983 */ /* 0x002ee20000300800 */
[----:B------:R-:W-:-:S03]  /*131c0*/  ULDC.64 UR6, c[0x0][0x288] ;  /* 0x0000a20000067ab9 */ /* 0x000fc60000000a00 */
[----:B--2---:R-:W2:Y:S04]  /*131d0*/  LDL.LU R12, [R1+0x30] ;  /* 0x00003000010c7983 */ /* 0x004ea80000300800 */
[----:B---34-:R-:W3:Y:S04]  /*131e0*/  LDL.LU R11, [R1+0x88] ;  /* 0x00008800010b7983 */ /* 0x018ee80000300800 */
[----:B------:R-:W4:Y:S01]  /*131f0*/  LDL.LU R10, [R1+0x8c] ;  /* 0x00008c00010a7983 */ /* 0x000f220000300800 */
[----:B------:R-:W-:Y:S01]  /*13200*/  MOV R4, R6 ;  /* 0x0000000600047202 */ /* 0x000fe20000000f00 */
[----:B------:R-:W-:Y:S01]  /*13210*/  IMAD R8, R22, UR6, RZ ;  /* 0x0000000616087c24 */ /* 0x000fe2000f8e02ff */
[----:B------:R-:W-:-:S02]  /*13220*/  MOV R9, UR5 ;  /* 0x0000000500097c02 */ /* 0x000fc40008000f00 */
[----:B------:R-:W-:Y:S01]  /*13230*/  MOV R7, UR5 ;  /* 0x0000000500077c02 */ /* 0x000fe20008000f00 */
[----:B------:R-:W-:-:S04]  /*13240*/  IMAD.WIDE.U32 R4, R17, UR6, R4 ;  /* 0x0000000611047c25 */ /* 0x000fc8000f8e0004 */
[----:B------:R-:W-:Y:S01]  /*13250*/  IMAD R17, R17, UR7, R8 ;  /* 0x0000000711117c24 */ /* 0x000fe2000f8e0208 */
[----:B------:R-:W-:Y:S02]  /*13260*/  ULDC.64 UR6, c[0x0][0x210] ;  /* 0x0000840000067ab9 */ /* 0x000fe40000000a00 */
[----:B------:R-:W-:Y:S02]  /*13270*/  LEA R6, P0, R4, UR6, 0x2 ;  /* 0x0000000604067c11 */ /* 0x000fe4000f8010ff */
[----:B------:R-:W-:Y:S01]  /*13280*/  IADD3 R17, R5, R17, RZ ;  /* 0x0000001105117210 */ /* 0x000fe20007ffe0ff */
[----:B------:R-:W-:Y:S01]  /*13290*/  FFMA.FTZ R9, R13, R9, UR13 ;  /* 0x0000000d0d097e23 */ /* 0x000fe20008010009 */
[----:B--2---:R-:W-:-:S03]  /*132a0*/  FFMA.FTZ R7, R12, R7, UR13 ;  /* 0x0000000d0c077e23 */ /* 0x004fc60008010007 */
[----:B---3--:R-:W-:Y:S01]  /*132b0*/  FFMA.FTZ R8, R3, R11, -R9 ;  /* 0x0000000b03087223 */ /* 0x008fe20000010809 */
[----:B----4-:R-:W-:-:S03]  /*132c0*/  FFMA.FTZ R9, R16, R10, -R7 ;  /* 0x0000000a10097223 */ /* 0x010fc60000010807 */
[----:B------:R-:W-:Y:S01]  /*132d0*/  FMUL.FTZ R8, R8, UR26 ;  /* 0x0000001a08087c20 */ /* 0x000fe20008410000 */
[----:B------:R-:W-:Y:S01]  /*132e0*/  LEA.HI.X R7, R4, UR7, R17, 0x2, P0 ;  /* 0x0000000704077c11 */ /* 0x000fe200080f1411 */
[----:B------:R-:W-:-:S05]  /*132f0*/  FMUL.FTZ R9, R9, UR26 ;  /* 0x0000001a09097c20 */ /* 0x000fca0008410000 */
[----:B------:R1:W-:Y:S02]  /*13300*/  STG.E.64 desc[UR22][R6.64], R8 ;  /* 0x0000000806007986 */ /* 0x0003e4000c101b16 */
.L_x_2745:
[----:B------:R-:W-:Y:S05]  /*13310*/  BSYNC B0 ;  /* 0x0000000000007941 */ /* 0x000fea0003800000 */
.L_x_2744:
        /* <DEDUP_REMOVED lines=9> */
.L_x_2599:
[----:B-1----:R-:W1:Y:S01]  /*133b0*/  LDC R6, c[0x0][0xc] ;  /* 0x00000300ff067b82 */ /* 0x002e620000000800 */
[----:B------:R-:W-:Y:S01]  /*133c0*/  ISETP.NE.AND P1, PT, R0, RZ, PT ;  /* 0x000000ff0000720c */ /* 0x000fe20003f25270 */
[----:B------:R-:W-:Y:S06]  /*133d0*/  BSSY B0, `(.L_x_2747) ;  /* 0x0000011000007945 */ /* 0x000fec0003800000 */
[----:B------:R-:W0:Y:S08]  /*133e0*/  LDC R7, c[0x0][0x10] ;  /* 0x00000400ff077b82 */ /* 0x000e300000000800 */
[----:B------:R-:W2:Y:S01]  /*133f0*/  LDC.64 R2, c[0x0][0x258] ;  /* 0x00009600ff027b82 */ /* 0x000ea20000000a00 */
[----:B-1----:R-:W-:-:S02]  /*13400*/  ISETP.NE.AND P0, PT, R6, 0x1, PT ;  /* 0x000000010600780c */ /* 0x002fc40003f05270 */
[----:B0-----:R-:W-:-:S04]  /*13410*/  SHF.L.U32 R4, R7, 0x1, RZ ;  /* 0x0000000107047819 */ /* 0x001fc800000006ff */
        /* <DEDUP_REMOVED lines=12> */
.L_x_2748:
[----:B------:R-:W-:Y:S05]  /*134e0*/  BSYNC B0 ;  /* 0x0000000000007941 */ /* 0x000fea0003800000 */
.L_x_2747:
        /* <DEDUP_REMOVED lines=11> */
.L_x_2750:
[----:B------:R-:W2:Y:S04]  /*135a0*/  LDG.E.STRONG.GPU R5, desc[UR22][R2.64] ;  /* 0x0000001602057981 */ /* 0x000ea8000c1ef900 */
[----:B--2---:R-:W-:Y:S01]  /*135b0*/  CCTL.IVALL ;  /* 0x00000000ff00798f */ /* 0x004fe20002000000 */
[----:B------:R-:W-:Y:S05]  /*135c0*/  YIELD ;  /* 0x0000000000007946 */ /* 0x000fea0003800000 */
[----:B------:R-:W-:-:S13]  /*135d0*/  ISETP.NE.AND P0, PT, R5, R4, PT ;  /* 0x000000040500720c */ /* 0x000fda0003f05270 */
[----:B------:R-:W-:Y:S05]  /*135e0*/  @P0 BRA `(.L_x_2750) ;  /* 0xfffffffc00ec0947 */ /* 0x000fea000383ffff */
.L_x_2749:
[----:B------:R-:W-:Y:S05]  /*135f0*/  WARPSYNC.ALL ;  /* 0x0000000000007948 */ /* 0x000fea0003800000 */
[----:B------:R-:W0:Y:S01]  /*13600*/  LDC.64 R6, c[0x0][0x288] ;  /* 0x0000a200ff067b82 */ /* 0x000e220000000a00 */
[----:B---34-:R-:W-:-:S07]  /*13610*/  SHF.R.S32.HI R11, RZ, 0x1f, R0 ;  /* 0x0000001fff0b7819 */ /* 0x018fce0000011400 */
        /* <DEDUP_REMOVED lines=11> */
[----:B-----5:R-:W-:Y:S01]  /*136d0*/  SHF.L.U64.HI R25, R6, 0x2, R7 ;  /* 0x0000000206197819 */ /* 0x020fe20000010207 */
        /* <DEDUP_REMOVED lines=9> */
.L_x_2751:
        /* <DEDUP_REMOVED lines=25> */
.L_x_2752:
        /* <DEDUP_REMOVED lines=16> */
.L_x_5145:


//--------------------- .text._Z35group_norm_nhwc_bwd_one_pass_kernelI11Fp32IOFp16WLi64ELi84ELi672EEv26Group_norm_nhwc_bwd_params --------------------------
	.section	.text._Z35group_norm_nhwc_bwd_one_pass_kernelI11Fp32IOFp16WLi64ELi84ELi672EEv26Group_norm_nhwc_bwd_params,"ax",@progbits
	.align	128
        .global         _Z35group_norm_nhwc_bwd_one_pass_kernelI11Fp32IOFp16WLi64ELi84ELi672EEv26Group_norm_nhwc_bwd_params
        .type           _Z35group_norm_nhwc_bwd_one_pass_kernelI11Fp32IOFp16WLi64ELi84ELi672EEv26Group_norm_nhwc_bwd_params,@function
        .size           _Z35group_norm_nhwc_bwd_one_pass_kernelI11Fp32IOFp16WLi64ELi84ELi672EEv26Group_norm_nhwc_bwd_params,(.L_x_5146 - _Z35group_norm_nhwc_bwd_one_pass_kernelI11Fp32IOFp16WLi64ELi84ELi672EEv26Group_norm_nhwc_bwd_params)
        .other          _Z35group_norm_nhwc_bwd_one_pass_kernelI11Fp32IOFp16WLi64ELi84ELi672EEv26Group_norm_nhwc_bwd_params,@"STO_CUDA_ENTRY STV_DEFAULT"
_Z35group_norm_nhwc_bwd_one_pass_kernelI11Fp32IOFp16WLi64ELi84ELi672EEv26Group_norm_nhwc_bwd_params:
.text._Z35group_norm_nhwc_bwd_one_pass_kernelI11Fp32IOFp16WLi64ELi84ELi672EEv26Group_norm_nhwc_bwd_params:
        /* <DEDUP_REMOVED lines=49> */
.L_x_2788:
        /* <DEDUP_REMOVED lines=162> */
.L_x_2755:
[----:B------:R-:W-:Y:S05]  /*0d30*/  BSYNC B0 ;  /* 0x0000000000007941 */ /* 0x000fea0003800000 */
.L_x_2754:
        /* <DEDUP_REMOVED lines=29> */
.L_x_2756:
        /* <DEDUP_REMOVED lines=26> */
.L_x_2757:
        /* <DEDUP_REMOVED lines=31> */
.L_x_2758:
        /* <DEDUP_REMOVED lines=31> */
.L_x_2759:
        /* <DEDUP_REMOVED lines=115> */
.L_x_2761:
[----:B------:R-:W-:Y:S05]  /*1bc0*/  BSYNC B0 ;  /* 0x0000000000007941 */ /* 0x000fea0003800000 */
.L_x_2760:
        /* <DEDUP_REMOVED lines=78> */
.L_x_2763:
[----:B------:R-:W-:Y:S05]  /*20b0*/  BSYNC B0 ;  /* 0x0000000000007941 */ /* 0x000fea0003800000 */
.L_x_2762:
        /* <DEDUP_REMOVED lines=18> */
.L_x_2765:
[----:B------:R-:W-:Y:S05]  /*21e0*/  BSYNC B0 ;  /* 0x0000000000007941 */ /* 0x000fea0003800000 */
.L_x_2764:
        /* <DEDUP_REMOVED lines=32> */
.L_x_2768:
[----:B--2---:R-:W2:Y:S04]  /*23f0*/  LDG.E.STRONG.GPU R24, desc[UR8][R22.64] ;  /* 0x0000000816187981 */ /* 0x004ea8000c1ef900 */
[----:B--2---:R-:W-:Y:S01]  /*2400*/  CCTL.IVALL ;  /* 0x00000000ff00798f */ /* 0x004fe20002000000 */
[----:B------:R-:W-:Y:S05]  /*2410*/  YIELD ;  /* 0x0000000000007946 */ /* 0x000fea0003800000 */
[----:B------:R-:W-:-:S13]  /*2420*/  ISETP.NE.AND P0, PT, R24, R29, PT ;  /* 0x0000001d1800720c */ /* 0x000fda0003f05270 */
[----:B------:R-:W-:Y:S05]  /*2430*/  @P0 BRA `(.L_x_2768) ;  /* 0xfffffffc00ec0947 */ /* 0x000fea000383ffff */
.L_x_2767:
        /* <DEDUP_REMOVED lines=17> */
.L_x_2772:
        /* <DEDUP_REMOVED lines=115> */
.L_x_2771:
        /* <DEDUP_REMOVED lines=61> */
.L_x_2773:
[----:B------:R-:W-:-:S13]  /*3050*/  ISETP.NE.OR P0, PT, R33, RZ, P0 ;  /* 0x000000ff2100720c */ /* 0x000fda0000705670 */
[----:B------:R-:W-:Y:S05]  /*3060*/  @!P0 BRA `(.L_x_2769) ;  /* 0x00000000007c8947 */ /* 0x000fea0003800000 */
.L_x_2770:
        /* <DEDUP_REMOVED lines=31> */
.L_x_2769:
        /* <DEDUP_REMOVED lines=11> */
.L_x_2775:
[----:B------:R-:W-:Y:S05]  /*3310*/  BSYNC B0 ;  /* 0x0000000000007941 */ /* 0x000fea0003800000 */
.L_x_2774:
        /* <DEDUP_REMOVED lines=16> */
.L_x_2766:
        /* <DEDUP_REMOVED lines=38> */
.L_x_2776:
        /* <DEDUP_REMOVED lines=19> */
.L_x_2778:
[----:B------:R-:W-:Y:S05]  /*37b0*/  BSYNC B0 ;  /* 0x0000000000007941 */ /* 0x000fea0003800000 */
.L_x_2777:
        /* <DEDUP_REMOVED lines=19> */
.L_x_2779:
        /* <DEDUP_REMOVED lines=19> */
.L_x_2781:
[----:B------:R-:W-:Y:S05]  /*3a20*/  BSYNC B0 ;  /* 0x0000000000007941 */ /* 0x000fea0003800000 */
.L_x_2780:
        /* <DEDUP_REMOVED lines=19> */
.L_x_2782:
        /* <DEDUP_REMOVED lines=19> */
.L_x_2784:
[----:B------:R-:W-:Y:S05]  /*3c90*/  BSYNC B0 ;  /* 0x0000000000007941 */ /* 0x000fea0003800000 */
.L_x_2783:
        /* <DEDUP_REMOVED lines=19> */
.L_x_2785:
        /* <DEDUP_REMOVED lines=18> */
.L_x_2787:
[----:B------:R-:W-:Y:S05]  /*3ef0*/  BSYNC B0 ;  /* 0x0000000000007941 */ /* 0x000fea0003800000 */
.L_x_2786:
[----:B------:R-:W5:Y:S01]  /*3f00*/  LDC R0, c[0x0][0x10] ;  /* 0x00000400ff007b82 */ /* 0x000f620000000800 */
[----:B------:R-:W-:Y:S02]  /*3f10*/  IADD3 R44, R44, 0x1, RZ ;  /* 0x000000012c2c7810 */ /* 0x000fe40007ffe0ff */
[----:B-----5:R-:W-:-:S04]  /*3f20*/  IADD3 R53, R0, R53, RZ ;  /* 0x0000003500357210 */ /* 0x020fc80007ffe0ff */
[----:B------:R-:W-:-:S13]  /*3f30*/  ISETP.GE.AND P0, PT, R53, UR4, PT ;  /* 0x0000000435007c0c */ /* 0x000fda000bf06270 */
[----:B------:R-:W-:Y:S05]  /*3f40*/  @!P0 BRA `(.L_x_2788) ;  /* 0xffffffc000f08947 */ /* 0x000fea000383ffff */
.L_x_2753:
        /* <DEDUP_REMOVED lines=19> */
.L_x_2790:
[----:B------:R-:W-:Y:S05]  /*4080*/  BSYNC B0 ;  /* 0x0000000000007941 */ /* 0x000fea0003800000 */
.L_x_2789:
        /* <DEDUP_REMOVED lines=11> */
.L_x_2792:
[----:B------:R-:W4:Y:S04]  /*4140*/  LDG.E.STRONG.GPU R5, desc[UR8][R2.64] ;  /* 0x0000000802057981 */ /* 0x000f28000c1ef900 */
[----:B----4-:R-:W-:Y:S01]  /*4150*/  CCTL.IVALL ;  /* 0x00000000ff00798f */ /* 0x010fe20002000000 */
[----:B------:R-:W-:Y:S05]  /*4160*/  YIELD ;  /* 0x0000000000007946 */ /* 0x000fea0003800000 */
[----:B------:R-:W-:-:S13]  /*4170*/  ISETP.NE.AND P0, PT, R5, R0, PT ;  /* 0x000000000500720c */ /* 0x000fda0003f05270 */
[----:B------:R-:W-:Y:S05]  /*4180*/  @P0 BRA `(.L_x_2792) ;  /* 0xfffffffc00ec0947 */ /* 0x000fea000383ffff */
.L_x_2791:
        /* <DEDUP_REMOVED lines=24> */
.L_x_2793:
        /* <DEDUP_REMOVED lines=25> */
.L_x_2794:
        /* <DEDUP_REMOVED lines=14> */
.L_x_5146:


//--------------------- .text._Z35group_norm_nhwc_bwd_one_pass_kernelI11Fp32IOFp16WLi128ELi84ELi672EEv26Group_norm_nhwc_bwd_params --------------------------
	.section	.text._Z35group_norm_nhwc_bwd_one_pass_kernelI11Fp32IOFp16WLi128ELi84ELi672EEv26Group_norm_nhwc_bwd_params,"ax",@progbits
	.align	128
        .global         _Z35group_norm_nhwc_bwd_one_pass_kernelI11Fp32IOFp16WLi128ELi84ELi672EEv26Group_norm_nhwc_bwd_params
        .type           _Z35group_norm_nhwc_bwd_one_pass_kernelI11Fp32IOFp16WLi128ELi84ELi672EEv26Group_norm_nhwc_bwd_params,@function
        .size           _Z35group_norm_nhwc_bwd_one_pass_kernelI11Fp32IOFp16WLi128ELi84ELi672EEv26Group_norm_nhwc_bwd_params,(.L_x_5147 - _Z35group_norm_nhwc_bwd_one_pass_kernelI11Fp32IOFp16WLi128ELi84ELi672EEv26Group_norm_nhwc_bwd_params)
        .other          _Z35group_norm_nhwc_bwd_one_pass_kernelI11Fp32IOFp16WLi128ELi84ELi672EEv26Group_norm_nhwc_bwd_params,@"STO_CUDA_ENTRY STV_DEFAULT"
_Z35group_norm_nhwc_bwd_one_pass_kernelI11Fp32IOFp16WLi128ELi84ELi672EEv26Group_norm_nhwc_bwd_params:
.text._Z35group_norm_nhwc_bwd_one_pass_kernelI11Fp32IOFp16WLi128ELi84ELi672EEv26Group_norm_nhwc_bwd_params:
        /* <DEDUP_REMOVED lines=54> */
.L_x_2846:
        /* <DEDUP_REMOVED lines=260> */
.L_x_2797:
[----:B------:R-:W-:Y:S05]  /*13a0*/  BSYNC B0 ;  /* 0x0000000000007941 */ /* 0x000fea0003800000 */
.L_x_2796:
        /* <DEDUP_REMOVED lines=29> */
.L_x_2798:
        /* <DEDUP_REMOVED lines=26> */
.L_x_2799:
        /* <DEDUP_REMOVED lines=31> */
.L_x_2800:
        /* <DEDUP_REMOVED lines=31> */
.L_x_2801:
        /* <DEDUP_REMOVED lines=33> */
.L_x_2802:
        /* <DEDUP_REMOVED lines=37> */
.L_x_2803:
        /* <DEDUP_REMOVED lines=33> */
.L_x_2804:
        /* <DEDUP_REMOVED lines=31> */
.L_x_2805:
        /* <DEDUP_REMOVED lines=120> */
.L_x_2807:
[----:B------:R-:W-:Y:S05]  /*2ae0*/  BSYNC B0 ;  /* 0x0000000000007941 */ /* 0x000fea0003800000 */
.L_x_2806:
        /* <DEDUP_REMOVED lines=78> */
.L_x_2809:
[----:B------:R-:W-:Y:S05]  /*2fd0*/  BSYNC B0 ;  /* 0x0000000000007941 */ /* 0x000fea0003800000 */
.L_x_2808:
        /* <DEDUP_REMOVED lines=20> */
.L_x_2811:
[----:B------:R-:W-:Y:S05]  /*3120*/  BSYNC B0 ;  /* 0x0000000000007941 */ /* 0x000fea0003800000 */
.L_x_2810:
        /* <DEDUP_REMOVED lines=34> */
.L_x_2814:
[----:B------:R-:W2:Y:S04]  /*3350*/  LDG.E.STRONG.GPU R26, desc[UR14][R24.64] ;  /* 0x0000000e181a7981 */ /* 0x000ea8000c1ef900 */
[----:B--2---:R-:W-:Y:S01]  /*3360*/  CCTL.IVALL ;  /* 0x00000000ff00798f */ /* 0x004fe20002000000 */
[----:B------:R-:W-:Y:S05]  /*3370*/  YIELD ;  /* 0x0000000000007946 */ /* 0x000fea0003800000 */
[----:B------:R-:W-:-:S13]  /*3380*/  ISETP.NE.AND P0, PT, R26, R29, PT ;  /* 0x0000001d1a00720c */ /* 0x000fda0003f05270 */
[----:B------:R-:W-:Y:S05]  /*3390*/  @P0 BRA `(.L_x_2814) ;  /* 0xfffffffc00ec0947 */ /* 0x000fea000383ffff */
.L_x_2813:
        /* <DEDUP_REMOVED lines=17> */
.L_x_2818:
        /* <DEDUP_REMOVED lines=115> */
.L_x_2817:
        /* <DEDUP_REMOVED lines=61> */
.L_x_2819:
[----:B------:R-:W-:-:S13]  /*3fb0*/  ISETP.NE.OR P0, PT, R35, RZ, P0 ;  /* 0x000000ff2300720c */ /* 0x000fda0000705670 */
[----:B------:R-:W-:Y:S05]  /*3fc0*/  @!P0 BRA `(.L_x_2815) ;  /* 0x00000000007c8947 */ /* 0x000fea0003800000 */
.L_x_2816:
        /* <DEDUP_REMOVED lines=31> */
.L_x_2815:
        /* <DEDUP_REMOVED lines=11> */
.L_x_2821:
[----:B------:R-:W-:Y:S05]  /*4270*/  BSYNC B0 ;  /* 0x0000000000007941 */ /* 0x000fea0003800000 */
.L_x_2820:
        /* <DEDUP_REMOVED lines=16> */
.L_x_2812:
        /* <DEDUP_REMOVED lines=39> */
.L_x_2822:
        /* <DEDUP_REMOVED lines=19> */
.L_x_2824:
[----:B------:R-:W-:Y:S05]  /*4720*/  BSYNC B0 ;  /* 0x0000000000007941 */ /* 0x000fea0003800000 */
.L_x_2823:
        /* <DEDUP_REMOVED lines=19> */
.L_x_2825:
        /* <DEDUP_REMOVED lines=19> */
.L_x_2827:
[----:B------:R-:W-:Y:S05]  /*4990*/  BSYNC B0 ;  /* 0x0000000000007941 */ /* 0x000fea0003800000 */
.L_x_2826:
        /* <DEDUP_REMOVED lines=19> */
.L_x_2828:
        /* <DEDUP_REMOVED lines=19> */
.L_x_2830:
[----:B------:R-:W-:Y:S05]  /*4c00*/  BSYNC B0 ;  /* 0x0000000000007941 */ /* 0x000fea0003800000 */
.L_x_2829:
        /* <DEDUP_REMOVED lines=37> */
.L_x_2831:
        /* <DEDUP_REMOVED lines=19> */
.L_x_2833:
[----:B------:R-:W-:Y:S05]  /*4f90*/  BSYNC B0 ;  /* 0x0000000000007941 */ /* 0x000fea0003800000 */
.L_x_2832:
        /* <DEDUP_REMOVED lines=19> */
.L_x_2834:
        /* <DEDUP_REMOVED lines=19> */
.L_x_2836:
[----:B------:R-:W-:Y:S05]  /*5200*/  BSYNC B0 ;  /* 0x0000000000007941 */ /* 0x000fea0003800000 */
.L_x_2835:
        /* <DEDUP_REMOVED lines=19> */
.L_x_2837:
        /* <DEDUP_REMOVED lines=19> */
.L_x_2839:
[----:B------:R-:W-:Y:S05]  /*5470*/  BSYNC B0 ;  /* 0x0000000000007941 */ /* 0x000fea0003800000 */
.L_x_2838:
        /* <DEDUP_REMOVED lines=19> */
.L_x_2840:
        /* <DEDUP_REMOVED lines=19> */
.L_x_2842:
[----:B------:R-:W-:Y:S05]  /*56e0*/  BSYNC B0 ;  /* 0x0000000000007941 */ /* 0x000fea0003800000 */
.L_x_2841:
        /* <DEDUP_REMOVED lines=19> */
.L_x_2843:
        /* <DEDUP_REMOVED lines=18> */
.L_x_2845:
[----:B------:R-:W-:Y:S05]  /*5940*/  BSYNC B0 ;  /* 0x0000000000007941 */ /* 0x000fea0003800000 */
.L_x_2844:
[----:B------:R-:W-:Y:S01]  /*5950*/  ULDC UR11, c[0x0][0x10] ;  /* 0x00000400000b7ab9 */ /* 0x000fe20000000800 */
[----:B------:R-:W-:Y:S02]  /*5960*/  UIADD3 UR4, UR4, 0x1, URZ ;  /* 0x0000000104047890 */ /* 0x000fe4000fffe03f */
[----:B------:R-:W-:-:S04]  /*5970*/  UIADD3 UR6, UR11, UR6, URZ ;  /* 0x000000060b067290 */ /* 0x000fc8000fffe03f */
[----:B------:R-:W-:-:S06]  /*5980*/  UISETP.GE.AND UP0, UPT, UR6, UR5, UPT ;  /* 0x000000050600728c */ /* 0x000fcc000bf06270 */
[----:B------:R-:W-:-:S13]  /*5990*/  PLOP3.LUT P0, PT, PT, PT, UP0, 0x80, 0x0 ;  /* 0x000000000000781c */ /* 0x000fda0003f0f008 */
[----:B------:R-:W-:Y:S05]  /*59a0*/  @!P0 BRA `(.L_x_2846) ;  /* 0xffffffa8006c8947 */ /* 0x000fea000383ffff */
.L_x_2795:
        /* <DEDUP_REMOVED lines=19> */
.L_x_2848:
[----:B------:R-:W-:Y:S05]  /*5ae0*/  BSYNC B0 ;  /* 0x0000000000007941 */ /* 0x000fea0003800000 */
.L_x_2847:
        /* <DEDUP_REMOVED lines=11> */
.L_x_2850:
[----:B------:R-:W3:Y:S04]  /*5ba0*/  LDG.E.STRONG.GPU R5, desc[UR14][R2.64] ;  /* 0x0000000e02057981 */ /* 0x000ee8000c1ef900 */
[----:B---3--:R-:W-:Y:S01]  /*5bb0*/  CCTL.IVALL ;  /* 0x00000000ff00798f */ /* 0x008fe20002000000 */
[----:B------:R-:W-:Y:S05]  /*5bc0*/  YIELD ;  /* 0x0000000000007946 */ /* 0x000fea0003800000 */
[----:B------:R-:W-:-:S13]  /*5bd0*/  ISETP.NE.AND P0, PT, R5, R0, PT ;  /* 0x000000000500720c */ /* 0x000fda0003f05270 */
[----:B------:R-:W-:Y:S05]  /*5be0*/  @P0 BRA `(.L_x_2850) ;  /* 0xfffffffc00ec0947 */ /* 0x000fea000383ffff */
.L_x_2849:
        /* <DEDUP_REMOVED lines=24> */
.L_x_2851:
        /* <DEDUP_REMOVED lines=17> */
[----:B--2---:R-:W-:Y:S02]  /*5e80*/  F2FP.F16.F32.PACK_AB R19, R9, R0 ;  /* 0x000000000913723e */ /* 0x004fe400000000ff */
[----:B------:R-:W-:Y:S02]  /*5e90*/  SHF.R.S32.HI R0, RZ, 0x1f, R66 ;  /* 0x0000001fff007819 */ /* 0x000fe40000011442 */
[----:B----4-:R-:W-:Y:S01]  /*5ea0*/  F2FP.F16.F32.PACK_AB R21, R13, R10 ;  /* 0x0000000a0d15723e */ /* 0x010fe200000000ff */
[----:B------:R4:W-:Y:S04]  /*5eb0*/  STG.E desc[UR14][R2.64], R19 ;  /* 0x0000001302007986 */ /* 0x0009e8000c10190e */
[----:B------:R4:W-:Y:S01]  /*5ec0*/  STG.E desc[UR14][R4.64], R21 ;  /* 0x0000001504007986 */ /* 0x0009e2000c10190e */
[----:B------:R-:W-:-:S13]  /*5ed0*/  ISETP.GT.AND.EX P0, PT, R27, R0, PT, P0 ;  /* 0x000000001b00720c */ /* 0x000fda0003f04300 */
[----:B----4-:R-:W-:Y:S05]  /*5ee0*/  @P0 BRA `(.L_x_2851) ;  /* 0xfffffffc00a00947 */ /* 0x010fea000383ffff */
[----:B------:R-:W-:Y:S05]  /*5ef0*/  EXIT ;  /* 0x000000000000794d */ /* 0x000fea0003800000 */
.L_x_2852:
        /* <DEDUP_REMOVED lines=16> */
.L_x_5147:


//--------------------- .text._Z35group_norm_nhwc_bwd_one_pass_kernelI11Fp32IOFp16WLi256ELi84ELi672EEv26Group_norm_nhwc_bwd_params --------------------------
	.section	.text._Z35group_norm_nhwc_bwd_one_pass_kernelI11Fp32IOFp16WLi256ELi84ELi672EEv26Group_norm_nhwc_bwd_params,"ax",@progbits
	.align	128
        .global         _Z35group_norm_nhwc_bwd_one_pass_kernelI11Fp32IOFp16WLi256ELi84ELi672EEv26Group_norm_nhwc_bwd_params
        .type           _Z35group_norm_nhwc_bwd_one_pass_kernelI11Fp32IOFp16WLi256ELi84ELi672EEv26Group_norm_nhwc_bwd_params,@function
        .size           _Z35group_norm_nhwc_bwd_one_pass_kernelI11Fp32IOFp16WLi256ELi84ELi672EEv26Group_norm_nhwc_bwd_params,(.L_x_5148 - _Z35group_norm_nhwc_bwd_one_pass_kernelI11Fp32IOFp16WLi256ELi84ELi672EEv26Group_norm_nhwc_bwd_params)
        .other          _Z35group_norm_nhwc_bwd_one_pass_kernelI11Fp32IOFp16WLi256ELi84ELi672EEv26Group_norm_nhwc_bwd_params,@"STO_CUDA_ENTRY STV_DEFAULT"
_Z35group_norm_nhwc_bwd_one_pass_kernelI11Fp32IOFp16WLi256ELi84ELi672EEv26Group_norm_nhwc_bwd_params:
.text._Z35group_norm_nhwc_bwd_one_pass_kernelI11Fp32IOFp16WLi256ELi84ELi672EEv26Group_norm_nhwc_bwd_params:
        /* <DEDUP_REMOVED lines=54> */
.L_x_2936:
        /* <DEDUP_REMOVED lines=484> */
.L_x_2855:
[----:B------:R-:W-:Y:S05]  /*21a0*/  BSYNC B0 ;  /* 0x0000000000007941 */ /* 0x000fea0003800000 */
.L_x_2854:
        /* <DEDUP_REMOVED lines=25> */
.L_x_2856:
        /* <DEDUP_REMOVED lines=38> */
.L_x_2857:
        /* <DEDUP_REMOVED lines=53> */
.L_x_2858:
        /* <DEDUP_REMOVED lines=48> */
.L_x_2859:
        /* <DEDUP_REMOVED lines=43> */
.L_x_2860:
        /* <DEDUP_REMOVED lines=36> */
.L_x_2861:
        /* <DEDUP_REMOVED lines=37> */
.L_x_2862:
        /* <DEDUP_REMOVED lines=36> */
.L_x_2863:
        /* <DEDUP_REMOVED lines=36> */
.L_x_2864:
        /* <DEDUP_REMOVED lines=35> */
.L_x_2865:
        /* <DEDUP_REMOVED lines=35> */
.L_x_2866:
        /* <DEDUP_REMOVED lines=35> */
.L_x_2867:
        /* <DEDUP_REMOVED lines=35> */
.L_x_2868:
        /* <DEDUP_REMOVED lines=33> */
.L_x_2869:
        /* <DEDUP_REMOVED lines=31> */
.L_x_2870:
        /* <DEDUP_REMOVED lines=31> */
.L_x_2871:
        /* <DEDUP_REMOVED lines=117> */
.L_x_2873:
[----:B------:R-:W-:Y:S05]  /*4db0*/  BSYNC B0 ;  /* 0x0000000000007941 */ /* 0x000fea0003800000 */
.L_x_2872:
        /* <DEDUP_REMOVED lines=78> */
.L_x_2875:
[----:B------:R-:W-:Y:S05]  /*52a0*/  BSYNC B0 ;  /* 0x0000000000007941 */ /* 0x000fea0003800000 */
.L_x_2874:
        /* <DEDUP_REMOVED lines=20> */
.L_x_2877:
[----:B------:R-:W-:Y:S05]  /*53f0*/  BSYNC B0 ;  /* 0x0000000000007941 */ /* 0x000fea0003800000 */
.L_x_2876:
        /* <DEDUP_REMOVED lines=40> */
.L_x_2880:
[----:B------:R-:W-:Y:S02]  /*5680*/  MOV R28, UR18 ;  /* 0x00000012001c7c02 */ /* 0x000fe40008000f00 */
[----:B------:R-:W-:-:S05]  /*5690*/  MOV R29, UR19 ;  /* 0x00000013001d7c02 */ /* 0x000fca0008000f00 */
[----:B------:R-:W2:Y:S04]  /*56a0*/  LDG.E.STRONG.GPU R28, desc[UR22][R28.64] ;  /* 0x000000161c1c7981 */ /* 0x000ea8000c1ef900 */
[----:B--2---:R-:W-:Y:S01]  /*56b0*/  CCTL.IVALL ;  /* 0x00000000ff00798f */ /* 0x004fe20002000000 */
[----:B------:R-:W-:Y:S05]  /*56c0*/  YIELD ;  /* 0x0000000000007946 */ /* 0x000fea0003800000 */
[----:B------:R-:W-:-:S13]  /*56d0*/  ISETP.NE.AND P0, PT, R28, R7, PT ;  /* 0x000000071c00720c */ /* 0x000fda0003f05270 */
[----:B------:R-:W-:Y:S05]  /*56e0*/  @P0 BRA `(.L_x_2880) ;  /* 0xfffffffc00e40947 */ /* 0x000fea000383ffff */
.L_x_2879:
        /* <DEDUP_REMOVED lines=19> */
.L_x_2884:
        /* <DEDUP_REMOVED lines=165> */
.L_x_2883:
        /* <DEDUP_REMOVED lines=87> */
.L_x_2885:
[----:B------:R-:W-:-:S13]  /*67e0*/  ISETP.NE.OR P0, PT, RZ, UR16, P0 ;  /* 0x00000010ff007c0c */ /* 0x000fda0008705670 */
[----:B------:R-:W-:Y:S05]  /*67f0*/  @!P0 BRA `(.L_x_2881) ;  /* 0x0000000000b08947 */ /* 0x000fea0003800000 */
.L_x_2882:
        /* <DEDUP_REMOVED lines=44> */
.L_x_2881:
        /* <DEDUP_REMOVED lines=14> */
.L_x_2887:
[----:B------:R-:W-:Y:S05]  /*6ba0*/  BSYNC B0 ;  /* 0x0000000000007941 */ /* 0x000fea0003800000 */
.L_x_2886:
        /* <DEDUP_REMOVED lines=25> */
.L_x_2878:
        /* <DEDUP_REMOVED lines=32> */
.L_x_2888:
        /* <DEDUP_REMOVED lines=22> */
.L_x_2890:
[----:B------:R-:W-:Y:S05]  /*70a0*/  BSYNC B0 ;  /* 0x0000000000007941 */ /* 0x000fea0003800000 */
.L_x_2889:
        /* <DEDUP_REMOVED lines=28> */
.L_x_2891:
        /* <DEDUP_REMOVED lines=21> */
.L_x_2893:
[----:B------:R-:W-:Y:S05]  /*73c0*/  BSYNC B0 ;  /* 0x0000000000007941 */ /* 0x000fea0003800000 */
.L_x_2892:
        /* <DEDUP_REMOVED lines=47> */
.L_x_2894:
        /* <DEDUP_REMOVED lines=21> */
.L_x_2896:
[----:B------:R-:W-:Y:S05]  /*7810*/  BSYNC B0 ;  /* 0x0000000000007941 */ /* 0x000fea0003800000 */
.L_x_2895:
        /* <DEDUP_REMOVED lines=21> */
.L_x_2897:
        /* <DEDUP_REMOVED lines=23> */
.L_x_2899:
[----:B------:R-:W-:Y:S05]  /*7ae0*/  BSYNC B0 ;  /* 0x0000000000007941 */ /* 0x000fea0003800000 */
.L_x_2898:
        /* <DEDUP_REMOVED lines=20> */
.L_x_2900:
        /* <DEDUP_REMOVED lines=22> */
.L_x_2902:
[----:B------:R-:W-:Y:S05]  /*7d90*/  BSYNC B0 ;  /* 0x0000000000007941 */ /* 0x000fea0003800000 */
.L_x_2901:
        /* <DEDUP_REMOVED lines=19> */
.L_x_2903:
        /* <DEDUP_REMOVED lines=21> */
.L_x_2905:
[----:B------:R-:W-:Y:S05]  /*8020*/  BSYNC B0 ;  /* 0x0000000000007941 */ /* 0x000fea0003800000 */
.L_x_2904:
        /* <DEDUP_REMOVED lines=46> */
.L_x_2906:
        /* <DEDUP_REMOVED lines=21> */
.L_x_2908:
[----:B------:R-:W-:Y:S05]  /*8460*/  BSYNC B0 ;  /* 0x0000000000007941 */ /* 0x000fea0003800000 */
.L_x_2907:
        /* <DEDUP_REMOVED lines=20> */
.L_x_2909:
        /* <DEDUP_REMOVED lines=22> */
.L_x_2911:
[----:B------:R-:W-:Y:S05]  /*8710*/  BSYNC B0 ;  /* 0x0000000000007941 */ /* 0x000fea0003800000 */
.L_x_2910:
        /* <DEDUP_REMOVED lines=20> */
.L_x_2912:
        /* <DEDUP_REMOVED lines=22> */
.L_x_2914:
[----:B------:R-:W-:Y:S05]  /*89c0*/  BSYNC B0 ;  /* 0x0000000000007941 */ /* 0x000fea0003800000 */
.L_x_2913:
        /* <DEDUP_REMOVED lines=19> */
.L_x_2915:
        /* <DEDUP_REMOVED lines=21> */
.L_x_2917:
[----:B------:R-:W-:Y:S05]  /*8c50*/  BSYNC B0 ;  /* 0x0000000000007941 */ /* 0x000fea0003800000 */
.L_x_2916:
        /* <DEDUP_REMOVED lines=19> */
.L_x_2918:
        /* <DEDUP_REMOVED lines=21> */
.L_x_2920:
[----:B------:R-:W-:Y:S05]  /*8ee0*/  BSYNC B0 ;  /* 0x0000000000007941 */ /* 0x000fea0003800000 */
.L_x_2919:
        /* <DEDUP_REMOVED lines=46> */
.L_x_2921:
        /* <DEDUP_REMOVED lines=21> */
.L_x_2923:
[----:B------:R-:W-:Y:S05]  /*9320*/  BSYNC B0 ;  /* 0x0000000000007941 */ /* 0x000fea0003800000 */
.L_x_2922:
        /* <DEDUP_REMOVED lines=19> */
.L_x_2924:
        /* <DEDUP_REMOVED lines=21> */
.L_x_2926:
[----:B------:R-:W-:Y:S05]  /*95b0*/  BSYNC B0 ;  /* 0x0000000000007941 */ /* 0x000fea0003800000 */
.L_x_2925:
        /* <DEDUP_REMOVED lines=19> */
.L_x_2927:
        /* <DEDUP_REMOVED lines=21> */
.L_x_2929:
[----:B------:R-:W-:Y:S05]  /*9840*/  BSYNC B0 ;  /* 0x0000000000007941 */ /* 0x000fea0003800000 */
.L_x_2928:
        /* <DEDUP_REMOVED lines=19> */
.L_x_2930:
        /* <DEDUP_REMOVED lines=21> */
.L_x_2932:
[----:B------:R-:W-:Y:S05]  /*9ad0*/  BSYNC B0 ;  /* 0x0000000000007941 */ /* 0x000fea0003800000 */
.L_x_2931:
        /* <DEDUP_REMOVED lines=19> */
.L_x_2933:
        /* <DEDUP_REMOVED lines=20> */
.L_x_2935:
[----:B------:R-:W-:Y:S05]  /*9d50*/  BSYNC B0 ;  /* 0x0000000000007941 */ /* 0x000fea0003800000 */
.L_x_2934:
        /* <DEDUP_REMOVED lines=9> */
.L_x_2853:
        /* <DEDUP_REMOVED lines=19> */
.L_x_2938:
[----:B------:R-:W-:Y:S05]  /*9f20*/  BSYNC B0 ;  /* 0x0000000000007941 */ /* 0x000fea0003800000 */
.L_x_2937:
        /* <DEDUP_REMOVED lines=11> */
.L_x_2940:
[----:B------:R-:W2:Y:S04]  /*9fe0*/  LDG.E.STRONG.GPU R5, desc[UR22][R2.64] ;  /* 0x0000001602057981 */ /* 0x000ea8000c1ef900 */
[----:B--2---:R-:W-:Y:S01]  /*9ff0*/  CCTL.IVALL ;  /* 0x00000000ff00798f */ /* 0x004fe20002000000 */
[----:B------:R-:W-:Y:S05]  /*a000*/  YIELD ;  /* 0x0000000000007946 */ /* 0x000fea0003800000 */
[----:B------:R-:W-:-:S13]  /*a010*/  ISETP.NE.AND P0, PT, R5, R4, PT ;  /* 0x000000040500720c */ /* 0x000fda0003f05270 */
[----:B------:R-:W-:Y:S05]  /*a020*/  @P0 BRA `(.L_x_2940) ;  /* 0xfffffffc00ec0947 */ /* 0x000fea000383ffff */
.L_x_2939:
        /* <DEDUP_REMOVED lines=25> */
.L_x_2941:
        /* <DEDUP_REMOVED lines=25> */
.L_x_2942:
        /* <DEDUP_REMOVED lines=11> */
.L_x_5148:


//--------------------- .text._Z35group_norm_nhwc_bwd_one_pass_kernelI11Fp32IOFp16WLi512ELi84ELi672EEv26Group_norm_nhwc_bwd_params --------------------------
	.section	.text._Z35group_norm_nhwc_bwd_one_pass_kernelI11Fp32IOFp16WLi512ELi84ELi672EEv26Group_norm_nhwc_bwd_params,"ax",@progbits
	.align	128
        .global         _Z35group_norm_nhwc_bwd_one_pass_kernelI11Fp32IOFp16WLi512ELi84ELi672EEv26Group_norm_nhwc_bwd_params
        .type           _Z35group_norm_nhwc_bwd_one_pass_kernelI11Fp32IOFp16WLi512ELi84ELi672EEv26Group_norm_nhwc_bwd_params,@function
        .size           _Z35group_norm_nhwc_bwd_one_pass_kernelI11Fp32IOFp16WLi512ELi84ELi672EEv26Group_norm_nhwc_bwd_params,(.L_x_5149 - _Z35group_norm_nhwc_bwd_one_pass_kernelI11Fp32IOFp16WLi512ELi84ELi672EEv26Group_norm_nhwc_bwd_params)
        .other          _Z35group_norm_nhwc_bwd_one_pass_kernelI11Fp32IOFp16WLi512ELi84ELi672EEv26Group_norm_nhwc_bwd_params,@"STO_CUDA_ENTRY STV_DEFAULT"
_Z35group_norm_nhwc_bwd_one_pass_kernelI11Fp32IOFp16WLi512ELi84ELi672EEv26Group_norm_nhwc_bwd_params:
.text._Z35group_norm_nhwc_bwd_one_pass_kernelI11Fp32IOFp16WLi512ELi84ELi672EEv26Group_norm_nhwc_bwd_params:
        /* <DEDUP_REMOVED lines=63> */
.L_x_3090:
        /* <DEDUP_REMOVED lines=1083> */
.L_x_2945:
[----:B------:R-:W-:Y:S05]  /*47a0*/  BSYNC B0 ;  /* 0x0000000000007941 */ /* 0x000fea0003800000 */
.L_x_2944:
        /* <DEDUP_REMOVED lines=27> */
.L_x_2946:
        /* <DEDUP_REMOVED lines=37> */
.L_x_2947:
        /* <DEDUP_REMOVED lines=52> */
.L_x_2948:
        /* <DEDUP_REMOVED lines=48> */
.L_x_2949:
        /* <DEDUP_REMOVED lines=48> */
.L_x_2950:
        /* <DEDUP_REMOVED lines=48> */
.L_x_2951:
        /* <DEDUP_REMOVED lines=48> */
.L_x_2952:
        /* <DEDUP_REMOVED lines=48> */
.L_x_2953:
        /* <DEDUP_REMOVED lines=48> */
.L_x_2954:
        /* <DEDUP_REMOVED lines=48> */
.L_x_2955:
        /* <DEDUP_REMOVED lines=38> */
.L_x_2956:
        /* <DEDUP_REMOVED lines=37> */
.L_x_2957:
        /* <DEDUP_REMOVED lines=41> */
.L_x_2958:
        /* <DEDUP_REMOVED lines=41> */
.L_x_2959:
        /* <DEDUP_REMOVED lines=41> */
.L_x_2960:
        /* <DEDUP_REMOVED lines=41> */
.L_x_2961:
        /* <DEDUP_REMOVED lines=41> */
.L_x_2962:
        /* <DEDUP_REMOVED lines=41> */
.L_x_2963:
        /* <DEDUP_REMOVED lines=41> */
.L_x_2964:
        /* <DEDUP_REMOVED lines=41> */
.L_x_2965:
        /* <DEDUP_REMOVED lines=41> */
.L_x_2966:
        /* <DEDUP_REMOVED lines=41> */
.L_x_2967:
        /* <DEDUP_REMOVED lines=41> */
.L_x_2968:
        /* <DEDUP_REMOVED lines=41> */
.L_x_2969:
        /* <DEDUP_REMOVED lines=41> */
.L_x_2970:
        /* <DEDUP_REMOVED lines=41> */
.L_x_2971:
        /* <DEDUP_REMOVED lines=41> */
.L_x_2972:
        /* <DEDUP_REMOVED lines=41> */
.L_x_2973:
        /* <DEDUP_REMOVED lines=42> */
.L_x_2974:
        /* <DEDUP_REMOVED lines=37> */
.L_x_2975:
        /* <DEDUP_REMOVED lines=44> */
.L_x_2976:
        /* <DEDUP_REMOVED lines=41> */
.L_x_2977:
        /* <DEDUP_REMOVED lines=134> */
.L_x_2979:
[----:B------:R-:W-:Y:S05]  /*a440*/  BSYNC B0 ;  /* 0x0000000000007941 */ /* 0x000fea0003800000 */
.L_x_2978:
        /* <DEDUP_REMOVED lines=78> */
.L_x_2981:
[----:B------:R-:W-:Y:S05]  /*a930*/  BSYNC B0 ;  /* 0x0000000000007941 */ /* 0x000fea0003800000 */
.L_x_2980:
        /* <DEDUP_REMOVED lines=19> */
.L_x_2983:
[----:B------:R-:W-:Y:S05]  /*aa70*/  BSYNC B0 ;  /* 0x0000000000007941 */ /* 0x000fea0003800000 */
.L_x_2982:
        /* <DEDUP_REMOVED lines=41> */
.L_x_2986:
[----:B------:R-:W-:Y:S02]  /*ad10*/  MOV R8, UR18 ;  /* 0x0000001200087c02 */ /* 0x000fe40008000f00 */
[----:B------:R-:W-:-:S05]  /*ad20*/  MOV R9, UR19 ;  /* 0x0000001300097c02 */ /* 0x000fca0008000f00 */
[----:B------:R-:W2:Y:S04]  /*ad30*/  LDG.E.STRONG.GPU R8, desc[UR22][R8.64] ;  /* 0x0000001608087981 */ /* 0x000ea8000c1ef900 */
[----:B--2---:R-:W-:Y:S01]  /*ad40*/  CCTL.IVALL ;  /* 0x00000000ff00798f */ /* 0x004fe20002000000 */
[----:B------:R-:W-:Y:S05]  /*ad50*/  YIELD ;  /* 0x0000000000007946 */ /* 0x000fea0003800000 */
[----:B------:R-:W-:-:S13]  /*ad60*/  ISETP.NE.AND P0, PT, R8, R10, PT ;  /* 0x0000000a0800720c */ /* 0x000fda0003f05270 */
[----:B------:R-:W-:Y:S05]  /*ad70*/  @P0 BRA `(.L_x_2986) ;  /* 0xfffffffc00e40947 */ /* 0x000fea000383ffff */
.L_x_2985:
        /* <DEDUP_REMOVED lines=19> */
.L_x_2990:
        /* <DEDUP_REMOVED lines=165> */
.L_x_2989:
        /* <DEDUP_REMOVED lines=87> */
.L_x_2991:
[----:B------:R-:W-:-:S13]  /*be70*/  ISETP.NE.OR P0, PT, RZ, UR16, P0 ;  /* 0x00000010ff007c0c */ /* 0x000fda0008705670 */
[----:B------:R-:W-:Y:S05]  /*be80*/  @!P0 BRA `(.L_x_2987) ;  /* 0x0000000000b08947 */ /* 0x000fea0003800000 */
.L_x_2988:
        /* <DEDUP_REMOVED lines=44> */
.L_x_2987:
        /* <DEDUP_REMOVED lines=14> */
.L_x_2993:
[----:B------:R-:W-:Y:S05]  /*c230*/  BSYNC B0 ;  /* 0x0000000000007941 */ /* 0x000fea0003800000 */
.L_x_2992:
        /* <DEDUP_REMOVED lines=25> */
.L_x_2984:
        /* <DEDUP_REMOVED lines=36> */
.L_x_2994:
        /* <DEDUP_REMOVED lines=22> */
.L_x_2996:
[----:B------:R-:W-:Y:S05]  /*c770*/  BSYNC B0 ;  /* 0x0000000000007941 */ /* 0x000fea0003800000 */
.L_x_2995:
        /* <DEDUP_REMOVED lines=32> */
.L_x_2997:
        /* <DEDUP_REMOVED lines=21> */
.L_x_2999:
[----:B------:R-:W-:Y:S05]  /*cad0*/  BSYNC B0 ;  /* 0x0000000000007941 */ /* 0x000fea0003800000 */
.L_x_2998:
        /* <DEDUP_REMOVED lines=41> */
.L_x_3000:
        /* <DEDUP_REMOVED lines=21> */
.L_x_3002:
[----:B------:R-:W-:Y:S05]  /*cec0*/  BSYNC B0 ;  /* 0x0000000000007941 */ /* 0x000fea0003800000 */
.L_x_3001:
        /* <DEDUP_REMOVED lines=25> */
.L_x_3003:
        /* <DEDUP_REMOVED lines=25> */
.L_x_3005:
[----:B------:R-:W-:Y:S05]  /*d1f0*/  BSYNC B0 ;  /* 0x0000000000007941 */ /* 0x000fea0003800000 */
.L_x_3004:
        /* <DEDUP_REMOVED lines=43> */
.L_x_3006:
        /* <DEDUP_REMOVED lines=21> */
.L_x_3008:
[----:B------:R-:W-:Y:S05]  /*d600*/  BSYNC B0 ;  /* 0x0000000000007941 */ /* 0x000fea0003800000 */
.L_x_3007:
        /* <DEDUP_REMOVED lines=25> */
.L_x_3009:
        /* <DEDUP_REMOVED lines=25> */
.L_x_3011:
[----:B------:R-:W-:Y:S05]  /*d930*/  BSYNC B0 ;  /* 0x0000000000007941 */ /* 0x000fea0003800000 */
.L_x_3010:
        /* <DEDUP_REMOVED lines=25> */
.L_x_3012:
        /* <DEDUP_REMOVED lines=25> */
.L_x_3014:
[----:B------:R-:W-:Y:S05]  /*dc60*/  BSYNC B0 ;  /* 0x0000000000007941 */ /* 0x000fea0003800000 */
.L_x_3013:
        /* <DEDUP_REMOVED lines=53> */
.L_x_3015:
        /* <DEDUP_REMOVED lines=24> */
.L_x_3017:
[----:B------:R-:W-:Y:S05]  /*e140*/  BSYNC B0 ;  /* 0x0000000000007941 */ /* 0x000fea0003800000 */
.L_x_3016:
        /* <DEDUP_REMOVED lines=25> */
.L_x_3018:
        /* <DEDUP_REMOVED lines=29> */
.L_x_3020:
[----:B------:R-:W-:Y:S05]  /*e4b0*/  BSYNC B0 ;  /* 0x0000000000007941 */ /* 0x000fea0003800000 */
.L_x_3019:
        /* <DEDUP_REMOVED lines=25> */
.L_x_3021:
        /* <DEDUP_REMOVED lines=25> */
.L_x_3023:
[----:B------:R-:W-:Y:S05]  /*e7e0*/  BSYNC B0 ;  /* 0x0000000000007941 */ /* 0x000fea0003800000 */
.L_x_3022:
        /* <DEDUP_REMOVED lines=21> */
.L_x_3024:
        /* <DEDUP_REMOVED lines=23> */
.L_x_3026:
[----:B------:R-:W-:Y:S05]  /*eab0*/  BSYNC B0 ;  /* 0x0000000000007941 */ /* 0x000fea0003800000 */
.L_x_3025:
        /* <DEDUP_REMOVED lines=21> */
.L_x_3027:
        /* <DEDUP_REMOVED lines=23> */
.L_x_3029:
[----:B------:R-:W-:Y:S05]  /*ed80*/  BSYNC B0 ;  /* 0x0000000000007941 */ /* 0x000fea0003800000 */
.L_x_3028:
        /* <DEDUP_REMOVED lines=50> */
.L_x_3030:
        /* <DEDUP_REMOVED lines=21> */
.L_x_3032:
[----:B------:R-:W-:Y:S05]  /*f200*/  BSYNC B0 ;  /* 0x0000000000007941 */ /* 0x000fea0003800000 */
.L_x_3031:
        /* <DEDUP_REMOVED lines=25> */
.L_x_3033:
        /* <DEDUP_REMOVED lines=25> */
.L_x_3035:
[----:B------:R-:W-:Y:S05]  /*f530*/  BSYNC B0 ;  /* 0x0000000000007941 */ /* 0x000fea0003800000 */
.L_x_3034:
        /* <DEDUP_REMOVED lines=25> */
.L_x_3036:
        /* <DEDUP_REMOVED lines=25> */
.L_x_3038:
[----:B------:R-:W-:Y:S05]  /*f860*/  BSYNC B0 ;  /* 0x0000000000007941 */ /* 0x000fea0003800000 */
.L_x_3037:
        /* <DEDUP_REMOVED lines=25> */
.L_x_3039:
        /* <DEDUP_REMOVED lines=25> */
.L_x_3041:
[----:B------:R-:W-:Y:S05]  /*fb90*/  BSYNC B0 ;  /* 0x0000000000007941 */ /* 0x000fea0003800000 */
.L_x_3040:
        /* <DEDUP_REMOVED lines=25> */
.L_x_3042:
        /* <DEDUP_REMOVED lines=25> */
.L_x_3044:
[----:B------:R-:W-:Y:S05]  /*fec0*/  BSYNC B0 ;  /* 0x0000000000007941 */ /* 0x000fea0003800000 */
.L_x_3043:
        /* <DEDUP_REMOVED lines=50> */
.L_x_3045:
        /* <DEDUP_REMOVED lines=21> */
.L_x_3047:
[----:B------:R-:W-:Y:S05]  /*10340*/  BSYNC B0 ;  /* 0x0000000000007941 */ /* 0x000fea0003800000 */
.L_x_3046:
        /* <DEDUP_REMOVED lines=25> */
.L_x_3048:
        /* <DEDUP_REMOVED lines=25> */
.L_x_3050:
[----:B------:R-:W-:Y:S05]  /*10670*/  BSYNC B0 ;  /* 0x0000000000007941 */ /* 0x000fea0003800000 */
.L_x_3049:
        /* <DEDUP_REMOVED lines=25> */
.L_x_3051:
        /* <DEDUP_REMOVED lines=25> */
.L_x_3053:
[----:B------:R-:W-:Y:S05]  /*109a0*/  BSYNC B0 ;  /* 0x0000000000007941 */ /* 0x000fea0003800000 */
.L_x_3052:
        /* <DEDUP_REMOVED lines=25> */
.L_x_3054:
        /* <DEDUP_REMOVED lines=25> */
.L_x_3056:
[----:B------:R-:W-:Y:S05]  /*10cd0*/  BSYNC B0 ;  /* 0x0000000000007941 */ /* 0x000fea0003800000 */
.L_x_3055:
        /* <DEDUP_REMOVED lines=25> */
.L_x_3057:
        /* <DEDUP_REMOVED lines=25> */
.L_x_3059:
[----:B------:R-:W-:Y:S05]  /*11000*/  BSYNC B0 ;  /* 0x0000000000007941 */ /* 0x000fea0003800000 */
.L_x_3058:
        /* <DEDUP_REMOVED lines=55> */
.L_x_3060:
        /* <DEDUP_REMOVED lines=21> */
.L_x_3062:
[----:B------:R-:W-:Y:S05]  /*114d0*/  BSYNC B0 ;  /* 0x0000000000007941 */ /* 0x000fea0003800000 */
.L_x_3061:
        /* <DEDUP_REMOVED lines=25> */
.L_x_3063:
        /* <DEDUP_REMOVED lines=25> */
.L_x_3065:
[----:B------:R-:W-:Y:S05]  /*11800*/  BSYNC B0 ;  /* 0x0000000000007941 */ /* 0x000fea0003800000 */
.L_x_3064:
        /* <DEDUP_REMOVED lines=25> */
.L_x_3066:
        /* <DEDUP_REMOVED lines=25> */
.L_x_3068:
[----:B------:R-:W-:Y:S05]  /*11b30*/  BSYNC B0 ;  /* 0x0000000000007941 */ /* 0x000fea0003800000 */
.L_x_3067:
        /* <DEDUP_REMOVED lines=25> */
.L_x_3069:
        /* <DEDUP_REMOVED lines=25> */
.L_x_3071:
[----:B------:R-:W-:Y:S05]  /*11e60*/  BSYNC B0 ;  /* 0x0000000000007941 */ /* 0x000fea0003800000 */
.L_x_3070:
        /* <DEDUP_REMOVED lines=25> */
.L_x_3072:
        /* <DEDUP_REMOVED lines=25> */
.L_x_3074:
[----:B------:R-:W-:Y:S05]  /*12190*/  BSYNC B0 ;  /* 0x0000000000007941 */ /* 0x000fea0003800000 */
.L_x_3073:
        /* <DEDUP_REMOVED lines=53> */
.L_x_3075:
        /* <DEDUP_REMOVED lines=23> */
.L_x_3077:
[----:B------:R-:W-:Y:S05]  /*12660*/  BSYNC B0 ;  /* 0x0000000000007941 */ /* 0x000fea0003800000 */
.L_x_3076:
        /* <DEDUP_REMOVED lines=25> */
.L_x_3078:
        /* <DEDUP_REMOVED lines=25> */
.L_x_3080:
[----:B------:R-:W-:Y:S05]  /*12990*/  BSYNC B0 ;  /* 0x0000000000007941 */ /* 0x000fea0003800000 */
.L_x_3079:
        /* <DEDUP_REMOVED lines=25> */
.L_x_3081:
        /* <DEDUP_REMOVED lines=25> */
.L_x_3083:
[----:B------:R-:W-:Y:S05]  /*12cc0*/  BSYNC B0 ;  /* 0x0000000000007941 */ /* 0x000fea0003800000 */
.L_x_3082:
        /* <DEDUP_REMOVED lines=25> */
.L_x_3084:
        /* <DEDUP_REMOVED lines=25> */
.L_x_3086:
[----:B------:R-:W-:Y:S05]  /*12ff0*/  BSYNC B0 ;  /* 0x0000000000007941 */ /* 0x000fea0003800000 */
.L_x_3085:
        /* <DEDUP_REMOVED lines=25> */
.L_x_3087:
        /* <DEDUP_REMOVED lines=24> */
.L_x_3089:
[----:B------:R-:W-:Y:S05]  /*13310*/  BSYNC B0 ;  /* 0x0000000000007941 */ /* 0x000fea0003800000 */
.L_x_3088:
        /* <DEDUP_REMOVED lines=9> */
.L_x_2943:
        /* <DEDUP_REMOVED lines=19> */
.L_x_3092:
[----:B------:R-:W-:Y:S05]  /*134e0*/  BSYNC B0 ;  /* 0x0000000000007941 */ /* 0x000fea0003800000 */
.L_x_3091:
        /* <DEDUP_REMOVED lines=11> */
.L_x_3094:
[----:B------:R-:W2:Y:S04]  /*135a0*/  LDG.E.STRONG.GPU R5, desc[UR22][R2.64] ;  /* 0x0000001602057981 */ /* 0x000ea8000c1ef900 */
[----:B--2---:R-:W-:Y:S01]  /*135b0*/  CCTL.IVALL ;  /* 0x00000000ff00798f */ /* 0x004fe20002000000 */
[----:B------:R-:W-:Y:S05]  /*135c0*/  YIELD ;  /* 0x0000000000007946 */ /* 0x000fea0003800000 */
[----:B------:R-:W-:-:S13]  /*135d0*/  ISETP.NE.AND P0, PT, R5, R4, PT ;  /* 0x000000040500720c */ /* 0x000fda0003f05270 */
[----:B------:R-:W-:Y:S05]  /*135e0*/  @P0 BRA `(.L_x_3094) ;  /* 0xfffffffc00ec0947 */ /* 0x000fea000383ffff */
.L_x_3093:
        /* <DEDUP_REMOVED lines=24> */
.L_x_3095:
        /* <DEDUP_REMOVED lines=25> */
.L_x_3096:
        /* <DEDUP_REMOVED lines=16> */
.L_x_5149:


//--------------------- .text._Z35group_norm_nhwc_fwd_one_pass_kernelI11Bf16IOFp32WLi64ELi84ELi672EEv26Group_norm_nhwc_fwd_params --------------------------
	.section	.text._Z35group_norm_nhwc_fwd_one_pass_kernelI11Bf16IOFp32WLi64ELi84ELi672EEv26Group_norm_nhwc_fwd_params,"ax",@progbits
	.align	128
        .global         _Z35group_norm_nhwc_fwd_one_pass_kernelI11Bf16IOFp32WLi64ELi84ELi672EEv26Group_norm_nhwc_fwd_params
        .type           _Z35group_norm_nhwc_fwd_one_pass_kernelI11Bf16IOFp32WLi64ELi84ELi672EEv26Group_norm_nhwc_fwd_params,@function
        .size           _Z35group_norm_nhwc_fwd_one_pass_kernelI11Bf16IOFp32WLi64ELi84ELi672EEv26Group_norm_nhwc_fwd_params,(.L_x_5150 - _Z35group_norm_nhwc_fwd_one_pass_kernelI11Bf16IOFp32WLi64ELi84ELi672EEv26Group_norm_nhwc_fwd_params)
        .other          _Z35group_norm_nhwc_fwd_one_pass_kernelI11Bf16IOFp32WLi64ELi84ELi672EEv26Group_norm_nhwc_fwd_params,@"STO_CUDA_ENTRY STV_DEFAULT"
_Z35group_norm_nhwc_fwd_one_pass_kernelI11Bf16IOFp32WLi64ELi84ELi672EEv26Group_norm_nhwc_fwd_params:
.text._Z35group_norm_nhwc_fwd_one_pass_kernelI11Bf16IOFp32WLi64ELi84ELi672EEv26Group_norm_nhwc_fwd_params:
[----:B------:R-:W-:Y:S01]  /*0000*/  LDC R1, c[0x0][0x28] ;  /* 0x00000a00ff017b82 */ /* 0x000fe20000000800 */
[----:B------:R-:W0:Y:S01]  /*0010*/  S2R R22, SR_CTAID.Y ;  /* 0x0000000000167919 */ /* 0x000e220000002600 */
[----:B------:R-:W-:Y:S01]  /*0020*/  ULDC UR4, c[0x0][0x288] ;  /* 0x0000a20000047ab9 */ /* 0x000fe20000000800 */
[----:B------:R-:W-:Y:S02]  /*0030*/  ULDC UR5, c[0x0][0x258] ;  /* 0x0000960000057ab9 */ /* 0x000fe40000000800 */
[----:B------:R-:W-:-:S06]  /*0040*/  UIMAD UR4, UR4, UR5, URZ ;  /* 0x00000005040472a4 */ /* 0x000fcc000f8e023f */
[----:B0-----:R-:W-:-:S13]  /*0050*/  ISETP.GE.AND P0, PT, R22, UR4, PT ;  /* 0x0000000416007c0c */ /* 0x001fda000bf06270 */
[----:B------:R-:W-:Y:S05]  /*0060*/  @P0 EXIT ;  /* 0x000000000000094d */ /* 0x000fea0003800000 */
[----:B------:R-:W0:Y:S01]  /*0070*/  S2R R0, SR_TID.X ;  /* 0x0000000000007919 */ /* 0x000e220000002100 */
[----:B------:R-:W-:Y:S01]  /*0080*/  S2UR UR7, SR_CTAID.X ;  /* 0x00000000000779c3 */ /* 0x000fe20000002500 */
[----:B------:R-:W-:Y:S01]  /*0090*/  ULDC.64 UR8, c[0x0][0x278] ;  /* 0x00009e0000087ab9 */ /* 0x000fe20000000a00 */
[----:B------:R-:W-:Y:S01]  /*00a0*/  UMOV UR5, 0x400 ;  /* 0x0000040000057882 */ /* 0x000fe20000000000 */
[----:B------:R-:W-:Y:S01]  /*00b0*/  HFMA2.MMA R16, -RZ, RZ, 0, 0 ;  /* 0x00000000ff107435 */ /* 0x000fe200000001ff */
[----:B------:R-:W-:-:S04]  /*00c0*/  ULDC.U8 UR10, c[0x0][0x28c] ;  /* 0x0000a300000a7ab9 */ /* 0x000fc80000000000 */
[----:B------:R-:W1:Y:S08]  /*00d0*/  LDC R21, c[0x0][0x294] ;  /* 0x0000a500ff157b82 */ /* 0x000e700000000800 */
[----:B------:R-:W2:Y:S01]  /*00e0*/  S2UR UR6, SR_CgaCtaId ;  /* 0x00000000000679c3 */ /* 0x000ea20000008800 */
[----:B0-----:R-:W-:-:S05]  /*00f0*/  SHF.R.U32.HI R2, RZ, 0x1, R0 ;  /* 0x00000001ff027819 */ /* 0x001fca0000011600 */
[----:B------:R-:W-:Y:S01]  /*0100*/  IMAD.WIDE.U32 R2, R2, 0x30c30c31, RZ ;  /* 0x30c30c3102027825 */ /* 0x000fe200078e00ff */
[----:B--2---:R-:W-:-:S04]  /*0110*/  ULEA UR5, UR6, UR5, 0x18 ;  /* 0x0000000506057291 */ /* 0x004fc8000f8ec03f */
[----:B------:R-:W-:Y:S02]  /*0120*/  SHF.R.U32.HI R2, RZ, 0x2, R3 ;  /* 0x00000002ff027819 */ /* 0x000fe40000011603 */
[----:B------:R-:W-:-:S03]  /*0130*/  SHF.R.S32.HI R3, RZ, 0x1f, R0 ;  /* 0x0000001fff037819 */ /* 0x000fc60000011400 */
[----:B-1----:R-:W-:Y:S01]  /*0140*/  IMAD R21, R21, UR7, R2 ;  /* 0x0000000715157c24 */ /* 0x002fe2000f8e0202 */
[----:B------:R-:W-:-:S04]  /*0150*/  LEA.HI R3, R3, R0, RZ, 0x5 ;  /* 0x0000000003037211 */ /* 0x000fc800078f28ff */
[----:B------:R-:W-:Y:S02]  /*0160*/  ISETP.GE.U32.AND P0, PT, R21, UR8, PT ;  /* 0x0000000815007c0c */ /* 0x000fe4000bf06070 */
[----:B------:R-:W-:Y:S02]  /*0170*/  SHF.R.S32.HI R2, RZ, 0x1f, R21 ;  /* 0x0000001fff027819 */ /* 0x000fe40000011415 */
[----:B------:R-:W-:Y:S02]  /*0180*/  SHF.R.S32.HI R3, RZ, 0x5, R3 ;  /* 0x00000005ff037819 */ /* 0x000fe40000011403 */
[----:B------:R-:W-:Y:S01]  /*0190*/  ISETP.GE.AND.EX P0, PT, R2, UR9, PT, P0 ;  /* 0x0000000902007c0c */ /* 0x000fe2000bf06300 */
[----:B------:R-:W-:Y:S01]  /*01a0*/  ULDC.64 UR8, c[0x0][0x208] ;  /* 0x0000820000087ab9 */ /* 0x000fe20000000a00 */
[----:B------:R-:W-:Y:S02]  /*01b0*/  LEA R17, R3, UR5, 0x3 ;  /* 0x0000000503117c11 */ /* 0x000fe4000f8e18ff */
[----:B------:R-:W-:-:S02]  /*01c0*/  ISETP.LT.U32.AND P0, PT, R0, 0x2a0, !P0 ;  /* 0x000002a00000780c */ /* 0x000fc40004701070 */
[----:B------:R-:W-:-:S11]  /*01d0*/  IADD3 R20, R21, 0x10, RZ ;  /* 0x0000001015147810 */ /* 0x000fd60007ffe0ff */
.L_x_3118:
[----:B0--3--:R-:W0:Y:S01]  /*01e0*/  LDC R7, c[0x0][0x288] ;  /* 0x0000a200ff077b82 */ /* 0x009e220000000800 */
[----:B-12---:R-:W-:Y:S01]  /*01f0*/  IABS R8, R22 ;  /* 0x0000001600087213 */ /* 0x006fe20000000000 */
[----:B------:R-:W-:Y:S01]  /*0200*/  ULDC.64 UR14, c[0x0][0x278] ;  /* 0x00009e00000e7ab9 */ /* 0x000fe20000000a00 */
[----:B------:R-:W-:Y:S01]  /*0210*/  ULDC.64 UR12, c[0x0][0x280] ;  /* 0x0000a000000c7ab9 */ /* 0x000fe20000000a00 */
[C---:B------:R-:W-:Y:S02]  /*0220*/  IADD3 R15, R21.reuse, 0x20, RZ ;  /* 0x00000020150f7810 */ /* 0x040fe40007ffe0ff */
[----:B------:R-:W-:Y:S02]  /*0230*/  IADD3 R14, R21, 0x30, RZ ;  /* 0x00000030150e7810 */ /* 0x000fe40007ffe0ff */
[----:B------:R-:W-:Y:S02]  /*0240*/  SHF.R.S32.HI R18, RZ, 0x1f, R15 ;  /* 0x0000001fff127819 */ /* 0x000fe4000001140f */
[----:B0-----:R-:W-:-:S04]  /*0250*/  IABS R6, R7 ;  /* 0x0000000700067213 */ /* 0x001fc80000000000 */
[----:B------:R-:W0:Y:S08]  /*0260*/  I2F.RP R3, R6 ;  /* 0x0000000600037306 */ /* 0x000e300000209400 */
[----:B0-----:R-:W0:Y:S02]  /*0270*/  MUFU.RCP R3, R3 ;  /* 0x0000000300037308 */ /* 0x001e240000001000 */
[----:B0-----:R-:W-:-:S06]  /*0280*/  IADD3 R4, R3, 0xffffffe, RZ ;  /* 0x0ffffffe03047810 */ /* 0x001fcc0007ffe0ff */
[----:B------:R0:W1:Y:S02]  /*0290*/  F2I.FTZ.U32.TRUNC.NTZ R5, R4 ;  /* 0x0000000400057305 */ /* 0x000064000021f000 */
[----:B0-----:R-:W-:Y:S02]  /*02a0*/  MOV R4, RZ ;  /* 0x000000ff00047202 */ /* 0x001fe40000000f00 */
[----:B-1----:R-:W-:-:S05]  /*02b0*/  IADD3 R9, RZ, -R5, RZ ;  /* 0x80000005ff097210 */ /* 0x002fca0007ffe0ff */
[----:B------:R-:W-:-:S04]  /*02c0*/  IMAD R9, R9, R6, RZ ;  /* 0x0000000609097224 */ /* 0x000fc800078e02ff */
[----:B------:R-:W-:Y:S01]  /*02d0*/  IMAD.HI.U32 R5, R5, R9, R4 ;  /* 0x0000000905057227 */ /* 0x000fe200078e0004 */
[----:B------:R-:W-:-:S05]  /*02e0*/  SHF.R.U32.HI R4, RZ, 0x1, R0 ;  /* 0x00000001ff047819 */ /* 0x000fca0000011600 */
[----:B------:R-:W-:-:S04]  /*02f0*/  IMAD.HI.U32 R11, R5, R8, RZ ;  /* 0x00000008050b7227 */ /* 0x000fc800078e00ff */
[----:B------:R-:W-:Y:S01]  /*0300*/  IMAD.WIDE.U32 R4, R4, 0x30c30c31, RZ ;  /* 0x30c30c3104047825 */ /* 0x000fe200078e00ff */
[----:B------:R-:W-:-:S04]  /*0310*/  IADD3 R3, -R11, RZ, RZ ;  /* 0x000000ff0b037210 */ /* 0x000fc80007ffe1ff */
[----:B------:R-:W-:Y:S01]  /*0320*/  SHF.R.U32.HI R9, RZ, 0x2, R5 ;  /* 0x00000002ff097819 */ /* 0x000fe20000011605 */
[C---:B------:R-:W-:Y:S01]  /*0330*/  IMAD R3, R6.reuse, R3, R8 ;  /* 0x0000000306037224 */ /* 0x040fe200078e0208 */
[----:B------:R-:W0:Y:S03]  /*0340*/  @P0 LDC.64 R4, c[0x0][0x270] ;  /* 0x00009c00ff040b82 */ /* 0x000e260000000a00 */
[----:B------:R-:W-:Y:S01]  /*0350*/  IMAD R9, R9, -0x2a, R0 ;  /* 0xffffffd609097824 */ /* 0x000fe200078e0200 */
[----:B------:R-:W-:-:S04]  /*0360*/  ISETP.GT.U32.AND P2, PT, R6, R3, PT ;  /* 0x000000030600720c */ /* 0x000fc80003f44070 */
[----:B------:R-:W-:-:S04]  /*0370*/  SHF.L.U32 R24, R9, 0x1, RZ ;  /* 0x0000000109187819 */ /* 0x000fc800000006ff */
[----:B------:R-:W-:-:S05]  /*0380*/  SHF.R.S32.HI R10, RZ, 0x1f, R24 ;  /* 0x0000001fff0a7819 */ /* 0x000fca0000011418 */
[-C--:B------:R-:W-:Y:S02]  /*0390*/  @!P2 IADD3 R3, R3, -R6.reuse, RZ ;  /* 0x800000060303a210 */ /* 0x080fe40007ffe0ff */
[----:B------:R-:W-:Y:S02]  /*03a0*/  @!P2 IADD3 R11, R11, 0x1, RZ ;  /* 0x000000010b0ba810 */ /* 0x000fe40007ffe0ff */
[----:B------:R-:W-:Y:S02]  /*03b0*/  ISETP.GE.U32.AND P1, PT, R3, R6, PT ;  /* 0x000000060300720c */ /* 0x000fe40003f26070 */
[----:B------:R-:W-:Y:S02]  /*03c0*/  LOP3.LUT R3, R22, R7, RZ, 0x3c, !PT ;  /* 0x0000000716037212 */ /* 0x000fe400078e3cff */
[----:B------:R-:W-:Y:S02]  /*03d0*/  ISETP.NE.AND P2, PT, R7, RZ, PT ;  /* 0x000000ff0700720c */ /* 0x000fe40003f45270 */
[----:B------:R-:W-:-:S02]  /*03e0*/  ISETP.GE.AND P3, PT, R3, RZ, PT ;  /* 0x000000ff0300720c */ /* 0x000fc40003f66270 */
[----:B------:R-:W-:-:S05]  /*03f0*/  SHF.R.S32.HI R3, RZ, 0x1f, R20 ;  /* 0x0000001fff037819 */ /* 0x000fca0000011414 */
[----:B------:R-:W-:Y:S02]  /*0400*/  @P1 IADD3 R11, R11, 0x1, RZ ;  /* 0x000000010b0b1810 */ /* 0x000fe40007ffe0ff */
[----:B------:R-:W-:-:S04]  /*0410*/  ISETP.GE.U32.AND P1, PT, R20, UR14, PT ;  /* 0x0000000e14007c0c */ /* 0x000fc8000bf26070 */
[----:B------:R-:W-:Y:S02]  /*0420*/  @!P3 IADD3 R11, -R11, RZ, RZ ;  /* 0x000000ff0b0bb210 */ /* 0x000fe40007ffe1ff */
[----:B------:R-:W-:Y:S02]  /*0430*/  @!P2 LOP3.LUT R11, RZ, R7, RZ, 0x33, !PT ;  /* 0x00000007ff0ba212 */ /* 0x000fe400078e33ff */
[----:B------:R-:W-:Y:S02]  /*0440*/  ISETP.GE.AND.EX P1, PT, R3, UR15, PT, P1 ;  /* 0x0000000f03007c0c */ /* 0x000fe4000bf26310 */
[----:B------:R-:W-:Y:S02]  /*0450*/  IADD3 R23, -R11, RZ, RZ ;  /* 0x000000ff0b177210 */ /* 0x000fe40007ffe1ff */
[----:B------:R-:W-:Y:S02]  /*0460*/  ISETP.GT.U32.OR P1, PT, R0, 0x29f, P1 ;  /* 0x0000029f0000780c */ /* 0x000fe40000f24470 */
[----:B------:R-:W-:Y:S01]  /*0470*/  SHF.R.S32.HI R8, RZ, 0x1f, R11 ;  /* 0x0000001fff087819 */ /* 0x000fe2000001140b */
[----:B------:R-:W-:-:S02]  /*0480*/  IMAD R23, R7, R23, R22 ;  /* 0x0000001707177224 */ /* 0x000fc400078e0216 */
[----:B------:R-:W1:Y:S02]  /*0490*/  @P0 LDC.64 R6, c[0x0][0x220] ;  /* 0x00008800ff060b82 */ /* 0x000e640000000a00 */
[----:B------:R-:W-:Y:S02]  /*04a0*/  IMAD R23, R23, 0x54, RZ ;  /* 0x0000005417177824 */ /* 0x000fe400078e02ff */
[----:B------:R-:W-:-:S03]  /*04b0*/  IMAD R12, R8, UR12, RZ ;  /* 0x0000000c080c7c24 */ /* 0x000fc6000f8e02ff */
[----:B------:R-:W-:Y:S01]  /*04c0*/  IADD3 R24, P2, R24, R23, RZ ;  /* 0x0000001718187210 */ /* 0x000fe20007f5e0ff */
[----:B------:R-:W2:Y:S01]  /*04d0*/  @!P1 LDC.64 R8, c[0x0][0x270] ;  /* 0x00009c00ff089b82 */ /* 0x000ea20000000a00 */
[----:B------:R-:W-:Y:S02]  /*04e0*/  IMAD R27, R11, UR13, R12 ;  /* 0x0000000d0b1b7c24 */ /* 0x000fe4000f8e020c */
[----:B------:R-:W-:Y:S01]  /*04f0*/  LEA.HI.X.SX32 R25, R23, R10, 0x1, P2 ;  /* 0x0000000a17197211 */ /* 0x000fe200010f0eff */
[----:B0-----:R-:W-:Y:S01]  /*0500*/  @P0 IMAD R10, R2, R4, RZ ;  /* 0x00000004020a0224 */ /* 0x001fe200078e02ff */
[----:B------:R-:W-:Y:S01]  /*0510*/  ISETP.GE.U32.AND P2, PT, R15, UR14, PT ;  /* 0x0000000e0f007c0c */ /* 0x000fe2000bf46070 */
[----:B------:R-:W-:-:S03]  /*0520*/  IMAD.WIDE.U32 R24, R11, UR12, R24 ;  /* 0x0000000c0b187c25 */ /* 0x000fc6000f8e0018 */
[----:B------:R-:W-:Y:S01]  /*0530*/  ISETP.GE.AND.EX P2, PT, R18, UR15, PT, P2 ;  /* 0x0000000f12007c0c */ /* 0x000fe2000bf46320 */
[----:B------:R-:W-:Y:S01]  /*0540*/  @P0 IMAD R11, R21, R5, R10 ;  /* 0x00000005150b0224 */ /* 0x000fe200078e020a */
[----:B------:R-:W-:Y:S02]  /*0550*/  IADD3 R27, R25, R27, RZ ;  /* 0x0000001b191b7210 */ /* 0x000fe40007ffe0ff */
[-C--:B------:R-:W-:Y:S02]  /*0560*/  @P0 MOV R26, R24.reuse ;  /* 0x00000018001a0202 */ /* 0x080fe40000000f00 */
[----:B------:R-:W-:Y:S02]  /*0570*/  ISETP.GT.U32.OR P2, PT, R0, 0x29f, P2 ;  /* 0x0000029f0000780c */ /* 0x000fe40001744470 */
[----:B------:R-:W-:Y:S01]  /*0580*/  @!P1 MOV R28, R24 ;  /* 0x00000018001c9202 */ /* 0x000fe20000000f00 */
[----:B------:R-:W-:Y:S01]  /*0590*/  @P0 IMAD.WIDE.U32 R12, R21, R4, R26 ;  /* 0x00000004150c0225 */ /* 0x000fe200078e001a */
[----:B------:R-:W-:Y:S01]  /*05a0*/  @!P1 MOV R29, R27 ;  /* 0x0000001b001d9202 */ /* 0x000fe20000000f00 */
[----:B------:R-:W0:Y:S03]  /*05b0*/  @!P1 LDC.64 R4, c[0x0][0x220] ;  /* 0x00008800ff049b82 */ /* 0x000e260000000a00 */
[----:B------:R-:W-:Y:S01]  /*05c0*/  @P0 IADD3 R11, R13, R11, RZ ;  /* 0x0000000b0d0b0210 */ /* 0x000fe20007ffe0ff */
[----:B--2---:R-:W-:Y:S01]  /*05d0*/  @!P1 IMAD.WIDE.U32 R28, R20, R8, R28 ;  /* 0x00000008141c9225 */ /* 0x004fe200078e001c */
[----:B-1----:R-:W-:-:S02]  /*05e0*/  @P0 LEA R10, P3, R12, R6, 0x1 ;  /* 0x000000060c0a0211 */ /* 0x002fc400078608ff */
[----:B------:R-:W-:Y:S02]  /*05f0*/  SHF.R.S32.HI R6, RZ, 0x1f, R14 ;  /* 0x0000001fff067819 */ /* 0x000fe4000001140e */
[----:B------:R-:W-:Y:S01]  /*0600*/  @P0 LEA.HI.X R11, R12, R7, R11, 0x1, P3 ;  /* 0x000000070c0b0211 */ /* 0x000fe200018f0c0b */
[----:B------:R-:W-:Y:S01]  /*0610*/  @!P1 IMAD R12, R3, R8, RZ ;  /* 0x00000008030c9224 */ /* 0x000fe200078e02ff */
[----:B------:R-:W-:Y:S02]  /*0620*/  ISETP.GE.U32.AND P3, PT, R14, UR14, PT ;  /* 0x0000000e0e007c0c */ /* 0x000fe4000bf66070 */
[----:B------:R-:W-:Y:S01]  /*0630*/  MOV R7, RZ ;  /* 0x000000ff00077202 */ /* 0x000fe20000000f00 */
[----:B------:R-:W-:Y:S01]  /*0640*/  @!P1 IMAD R12, R20, R9, R12 ;  /* 0x00000009140c9224 */ /* 0x000fe200078e020c */
[----:B------:R-:W-:Y:S01]  /*0650*/  ISETP.GE.AND.EX P3, PT, R6, UR15, PT, P3 ;  /* 0x0000000f06007c0c */ /* 0x000fe2000bf66330 */
[----:B------:R-:W1:Y:S03]  /*0660*/  @!P2 LDC.64 R8, c[0x0][0x270] ;  /* 0x00009c00ff08ab82 */ /* 0x000e660000000a00 */
[----:B------:R-:W-:Y:S01]  /*0670*/  ISETP.GT.U32.OR P3, PT, R0, 0x29f, P3 ;  /* 0x0000029f0000780c */ /* 0x000fe20001f64470 */
[----:B------:R2:W3:Y:S01]  /*0680*/  @P0 LDG.E R7, desc[UR8][R10.64] ;  /* 0x000000080a070981 */ /* 0x0004e2000c1e1900 */
[----:B------:R-:W-:-:S02]  /*0690*/  @!P1 IADD3 R13, R29, R12, RZ ;  /* 0x0000000c1d0d9210 */ /* 0x000fc40007ffe0ff */
[----:B0-----:R-:W-:-:S04]  /*06a0*/  @!P1 LEA R12, P4, R28, R4, 0x1 ;  /* 0x000000041c0c9211 */ /* 0x001fc800078808ff */
[----:B------:R-:W-:Y:S02]  /*06b0*/  @!P1 LEA.HI.X R13, R28, R5, R13, 0x1, P4 ;  /* 0x000000051c0d9211 */ /* 0x000fe400020f0c0d */
[----:B------:R-:W-:-:S03]  /*06c0*/  MOV R5, RZ ;  /* 0x000000ff00057202 */ /* 0x000fc60000000f00 */
[----:B--2---:R-:W0:Y:S01]  /*06d0*/  @!P3 LDC.64 R10, c[0x0][0x270] ;  /* 0x00009c00ff0abb82 */ /* 0x004e220000000a00 */
[-C--:B------:R-:W-:Y:S02]  /*06e0*/  @!P2 MOV R19, R27.reuse ;  /* 0x0000001b0013a202 */ /* 0x080fe40000000f00 */
[----:B------:R2:W4:Y:S01]  /*06f0*/  @!P1 LDG.E R5, desc[UR8][R12.64] ;  /* 0x000000080c059981 */ /* 0x000522000c1e1900 */
[----:B------:R-:W-:Y:S02]  /*0700*/  @!P3 MOV R28, R24 ;  /* 0x00000018001cb202 */ /* 0x000fe40000000f00 */
[----:B------:R-:W-:Y:S01]  /*0710*/  @!P3 MOV R29, R27 ;  /* 0x0000001b001db202 */ /* 0x000fe20000000f00 */
[----:B-1----:R-:W-:Y:S01]  /*0720*/  @!P2 IMAD R4, R18, R8, RZ ;  /* 0x000000081204a224 */ /* 0x002fe200078e02ff */
[----:B------:R-:W-:-:S03]  /*0730*/  @!P2 MOV R18, R24 ;  /* 0x000000180012a202 */ /* 0x000fc60000000f00 */
[C---:B------:R-:W-:Y:S01]  /*0740*/  @!P2 IMAD R4, R15.reuse, R9, R4 ;  /* 0x000000090f04a224 */ /* 0x040fe200078e0204 */
[----:B--2---:R-:W1:Y:S01]  /*0750*/  @!P2 LDC.64 R12, c[0x0][0x220] ;  /* 0x00008800ff0cab82 */ /* 0x004e620000000a00 */
[----:B------:R-:W-:-:S05]  /*0760*/  @!P2 IMAD.WIDE.U32 R18, R15, R8, R18 ;  /* 0x000000080f12a225 */ /* 0x000fca00078e0012 */
[----:B------:R-:W-:Y:S02]  /*0770*/  @!P2 IADD3 R4, R19, R4, RZ ;  /* 0x000000041304a210 */ /* 0x000fe40007ffe0ff */
[----:B------:R-:W2:Y:S01]  /*0780*/  @!P3 LDC.64 R8, c[0x0][0x220] ;  /* 0x00008800ff08bb82 */ /* 0x000ea20000000a00 */
[-C--:B0-----:R-:W-:Y:S02]  /*0790*/  @!P3 IMAD R6, R6, R10.reuse, RZ ;  /* 0x0000000a0606b224 */ /* 0x081fe400078e02ff */
[----:B------:R-:W-:-:S04]  /*07a0*/  @!P3 IMAD.WIDE.U32 R28, R14, R10, R28 ;  /* 0x0000000a0e1cb225 */ /* 0x000fc800078e001c */
[----:B------:R-:W-:Y:S01]  /*07b0*/  @!P3 IMAD R11, R14, R11, R6 ;  /* 0x0000000b0e0bb224 */ /* 0x000fe200078e0206 */
[----:B------:R-:W-:-:S04]  /*07c0*/  MOV R6, RZ ;  /* 0x000000ff00067202 */ /* 0x000fc80000000f00 */
[----:B------:R-:W-:Y:S02]  /*07d0*/  @!P3 IADD3 R11, R29, R11, RZ ;  /* 0x0000000b1d0bb210 */ /* 0x000fe40007ffe0ff */
[----:B-1----:R-:W-:-:S04]  /*07e0*/  @!P2 LEA R12, P1, R18, R12, 0x1 ;  /* 0x0000000c120ca211 */ /* 0x002fc800078208ff */
[----:B------:R-:W-:Y:S02]  /*07f0*/  @!P2 LEA.HI.X R13, R18, R13, R4, 0x1, P1 ;  /* 0x0000000d120da211 */ /* 0x000fe400008f0c04 */
[----:B--2---:R-:W-:-:S03]  /*0800*/  @!P3 LEA R8, P1, R28, R8, 0x1 ;  /* 0x000000081c08b211 */ /* 0x004fc600078208ff */
[----:B------:R-:W2:Y:S01]  /*0810*/  @!P2 LDG.E R6, desc[UR8][R12.64] ;  /* 0x000000080c06a981 */ /* 0x000ea2000c1e1900 */
[----:B------:R-:W-:Y:S02]  /*0820*/  MOV R4, RZ ;  /* 0x000000ff00047202 */ /* 0x000fe40000000f00 */
[----:B------:R-:W-:-:S05]  /*0830*/  @!P3 LEA.HI.X R9, R28, R9, R11, 0x1, P1 ;  /* 0x000000091c09b211 */ /* 0x000fca00008f0c0b */
[----:B------:R0:W5:Y:S01]  /*0840*/  @!P3 LDG.E R4, desc[UR8][R8.64] ;  /* 0x000000080804b981 */ /* 0x000162000c1e1900 */
[----:B------:R-:W-:Y:S01]  /*0850*/  ISETP.NE.AND P2, PT, R0, RZ, PT ;  /* 0x000000ff0000720c */ /* 0x000fe20003f45270 */
[----:B------:R-:W-:Y:S01]  /*0860*/  BSSY B0, `(.L_x_3097) ;  /* 0x0000074000007945 */ /* 0x000fe20003800000 */
[----:B---3--:R-:W-:-:S04]  /*0870*/  PRMT R10, R7, 0x7632, R10 ;  /* 0x00007632070a7816 */ /* 0x008fc8000000000a */
[----:B------:R-:W-:Y:S02]  /*0880*/  SHF.L.U32 R11, R10, 0x10, RZ ;  /* 0x000000100a0b7819 */ /* 0x000fe400000006ff */
[----:B------:R-:W-:-:S03]  /*0890*/  SHF.L.U32 R10, R7, 0x10, RZ ;  /* 0x00000010070a7819 */ /* 0x000fc600000006ff */
[----:B------:R-:W-:Y:S02]  /*08a0*/  FMUL.FTZ R15, R11, R11 ;  /* 0x0000000b0b0f7220 */ /* 0x000fe40000410000 */
[C---:B------:R-:W-:Y:S02]  /*08b0*/  FADD.FTZ R11, R10.reuse, R11 ;  /* 0x0000000b0a0b7221 */ /* 0x040fe40000010000 */
[----:B------:R-:W-:Y:S02]  /*08c0*/  FFMA.FTZ R15, R10, R10, R15 ;  /* 0x0000000a0a0f7223 */ /* 0x000fe4000001000f */
[----:B0-----:R-:W-:Y:S01]  /*08d0*/  FADD.FTZ R8, RZ, R11 ;  /* 0x0000000bff087221 */ /* 0x001fe20000010000 */
[----:B----4-:R-:W-:Y:S01]  /*08e0*/  PRMT R14, R5, 0x7632, R14 ;  /* 0x00007632050e7816 */ /* 0x010fe2000000000e */
[----:B------:R-:W-:-:S03]  /*08f0*/  FADD.FTZ R10, RZ, R15 ;  /* 0x0000000fff0a7221 */ /* 0x000fc60000010000 */
[----:B------:R-:W-:Y:S02]  /*0900*/  SHF.L.U32 R19, R14, 0x10, RZ ;  /* 0x000000100e137819 */ /* 0x000fe400000006ff */
[----:B------:R-:W-:-:S03]  /*0910*/  SHF.L.U32 R14, R5, 0x10, RZ ;  /* 0x00000010050e7819 */ /* 0x000fc600000006ff */
[----:B------:R-:W-:Y:S02]  /*0920*/  FMUL.FTZ R13, R19, R19 ;  /* 0x00000013130d7220 */ /* 0x000fe40000410000 */
[C---:B------:R-:W-:Y:S02]  /*0930*/  FADD.FTZ R19, R14.reuse, R19 ;  /* 0x000000130e137221 */ /* 0x040fe40000010000 */
[----:B------:R-:W-:Y:S02]  /*0940*/  FFMA.FTZ R13, R14, R14, R13 ;  /* 0x0000000e0e0d7223 */ /* 0x000fe4000001000d */
[----:B------:R-:W0:Y:S01]  /*0950*/  S2R R14, SR_LANEID ;  /* 0x00000000000e7919 */ /* 0x000e220000000000 */
[----:B------:R-:W-:Y:S01]  /*0960*/  FADD.FTZ R8, R8, R19 ;  /* 0x0000001308087221 */ /* 0x000fe20000010000 */
[----:B------:R-:W-:Y:S01]  /*0970*/  FADD.FTZ R10, R10, R13 ;  /* 0x0000000d0a0a7221 */ /* 0x000fe20000010000 */
[C---:B--2---:R-:W-:Y:S02]  /*0980*/  PRMT R9, R6.reuse, 0x7632, R9 ;  /* 0x0000763206097816 */ /* 0x044fe40000000009 */
[----:B------:R-:W-:-:S02]  /*0990*/  SHF.L.U32 R11, R6, 0x10, RZ ;  /* 0x00000010060b7819 */ /* 0x000fc400000006ff */
[----:B------:R-:W-:Y:S02]  /*09a0*/  SHF.L.U32 R12, R9, 0x10, RZ ;  /* 0x00000010090c7819 */ /* 0x000fe400000006ff */
[----:B0-----:R-:W-:Y:S02]  /*09b0*/  ISETP.GT.AND P1, PT, R14, 0x1e, PT ;  /* 0x0000001e0e00780c */ /* 0x001fe40003f24270 */
[----:B-----5:R-:W-:Y:S01]  /*09c0*/  PRMT R9, R4, 0x7632, R9 ;  /* 0x0000763204097816 */ /* 0x020fe20000000009 */
[----:B------:R-:W-:Y:S01]  /*09d0*/  FMUL.FTZ R18, R12, R12 ;  /* 0x0000000c0c127220 */ /* 0x000fe20000410000 */
[----:B------:R-:W-:Y:S01]  /*09e0*/  FADD.FTZ R13, R11, R12 ;  /* 0x0000000c0b0d7221 */ /* 0x000fe20000010000 */
[----:B------:R-:W-:Y:S02]  /*09f0*/  SHF.L.U32 R12, R4, 0x10, RZ ;  /* 0x00000010040c7819 */ /* 0x000fe400000006ff */
[----:B------:R-:W-:Y:S01]  /*0a00*/  SHF.L.U32 R9, R9, 0x10, RZ ;  /* 0x0000001009097819 */ /* 0x000fe200000006ff */
[----:B------:R-:W-:Y:S01]  /*0a10*/  FFMA.FTZ R11, R11, R11, R18 ;  /* 0x0000000b0b0b7223 */ /* 0x000fe20000010012 */
[----:B------:R-:W-:Y:S01]  /*0a20*/  FADD.FTZ R8, R8, R13 ;  /* 0x0000000d08087221 */ /* 0x000fe20000010000 */
[----:B------:R-:W-:-:S02]  /*0a30*/  ISETP.NE.AND P3, PT, R14, RZ, PT ;  /* 0x000000ff0e00720c */ /* 0x000fc40003f65270 */
[----:B------:R-:W-:Y:S01]  /*0a40*/  FMUL.FTZ R15, R9, R9 ;  /* 0x00000009090f7220 */ /* 0x000fe20000410000 */
[----:B------:R-:W-:Y:S01]  /*0a50*/  FADD.FTZ R10, R10, R11 ;  /* 0x0000000b0a0a7221 */ /* 0x000fe20000010000 */
[C---:B------:R-:W-:Y:S02]  /*0a60*/  FADD.FTZ R9, R12.reuse, R9 ;  /* 0x000000090c097221 */ /* 0x040fe40000010000 */
[----:B------:R-:W-:Y:S02]  /*0a70*/  FFMA.FTZ R15, R12, R12, R15 ;  /* 0x0000000c0c0f7223 */ /* 0x000fe4000001000f */
[----:B------:R-:W-:Y:S02]  /*0a80*/  FADD.FTZ R18, R8, R9 ;  /* 0x0000000908127221 */ /* 0x000fe40000010000 */
[----:B------:R-:W-:-:S03]  /*0a90*/  FADD.FTZ R19, R10, R15 ;  /* 0x0000000f0a137221 */ /* 0x000fc60000010000 */
        /* <DEDUP_REMOVED lines=23> */
[----:B-1----:R-:W-:-:S05]  /*0c10*/  @!P1 FADD.FTZ R19, R19, R8 ;  /* 0x0000000813139221 */ /* 0x002fca0000010000 */
[----:B------:R0:W-:Y:S01]  /*0c20*/  @!P3 STS.64 [R17+0x18], R18 ;  /* 0x000018121100b388 */ /* 0x0001e20000000a00 */
[----:B------:R-:W-:Y:S06]  /*0c30*/  BAR.SYNC.DEFER_BLOCKING 0x0 ;  /* 0x0000000000007b1d */ /* 0x000fec0000010000 */
[----:B------:R-:W-:Y:S05]  /*0c40*/  @P2 BRA `(.L_x_3098) ;  /* 0x0000000000d42947 */ /* 0x000fea0003800000 */
[----:B------:R-:W1:Y:S01]  /*0c50*/  S2UR UR6, SR_CgaCtaId ;  /* 0x00000000000679c3 */ /* 0x000e620000008800 */
[----:B------:R-:W-:Y:S02]  /*0c60*/  UMOV UR5, 0x400 ;  /* 0x0000040000057882 */ /* 0x000fe40000000000 */
[----:B-1----:R-:W-:-:S09]  /*0c70*/  ULEA UR5, UR6, UR5, 0x18 ;  /* 0x0000000506057291 */ /* 0x002fd2000f8ec03f */
[----:B------:R-:W1:Y:S04]  /*0c80*/  LDS.128 R8, [UR5+0x20] ;  /* 0x00002005ff087984 */ /* 0x000e680008000c00 */
[----:B------:R-:W2:Y:S01]  /*0c90*/  LDS.128 R12, [UR5+0x30] ;  /* 0x00003005ff0c7984 */ /* 0x000ea20008000c00 */
        /* <DEDUP_REMOVED lines=48> */
.L_x_3098:
[----:B------:R-:W-:Y:S05]  /*0fa0*/  BSYNC B0 ;  /* 0x0000000000007941 */ /* 0x000fea0003800000 */
.L_x_3097:
[----:B------:R-:W1:Y:S01]  /*0fb0*/  LDC R10, c[0x0][0xc] ;  /* 0x00000300ff0a7b82 */ /* 0x000e620000000800 */
[----:B------:R-:W-:Y:S02]  /*0fc0*/  PRMT R14, R5, 0x7632, R14 ;  /* 0x00007632050e7816 */ /* 0x000fe4000000000e */
[----:B-1----:R-:W-:-:S13]  /*0fd0*/  ISETP.GE.U32.AND P1, PT, R10, 0x2, PT ;  /* 0x000000020a00780c */ /* 0x002fda0003f26070 */
[----:B------:R-:W-:Y:S05]  /*0fe0*/  @!P1 BRA `(.L_x_3099) ;  /* 0x0000000800709947 */ /* 0x000fea0003800000 */
[----:B------:R-:W-:Y:S05]  /*0ff0*/  @P2 BRA `(.L_x_3100) ;  /* 0x0000000000742947 */ /* 0x000fea0003800000 */
[----:B------:R-:W1:Y:S01]  /*1000*/  LDC R15, c[0x0][0x10] ;  /* 0x00000400ff0f7b82 */ /* 0x000e620000000800 */
[----:B------:R-:W2:Y:S01]  /*1010*/  S2R R11, SR_CTAID.Y ;  /* 0x00000000000b7919 */ /* 0x000ea20000002600 */
[C---:B------:R-:W-:Y:S02]  /*1020*/  LOP3.LUT R8, R16.reuse, 0x1, RZ, 0xc0, !PT ;  /* 0x0000000110087812 */ /* 0x040fe400078ec0ff */
[----:B------:R-:W-:-:S04]  /*1030*/  LOP3.LUT P1, RZ, R16, 0x2, RZ, 0xc0, !PT ;  /* 0x0000000210ff7812 */ /* 0x000fc8000782c0ff */
[----:B------:R-:W3:Y:S01]  /*1040*/  LDC.64 R12, c[0x0][0x248] ;  /* 0x00009200ff0c7b82 */ /* 0x000ee20000000a00 */
[----:B-1----:R-:W-:-:S04]  /*1050*/  IMAD R8, R8, R15, RZ ;  /* 0x0000000f08087224 */ /* 0x002fc800078e02ff */
[----:B------:R-:W-:-:S05]  /*1060*/  IMAD R9, R8, R10, RZ ;  /* 0x0000000a08097224 */ /* 0x000fca00078e02ff */
[----:B------:R-:W-:Y:S01]  /*1070*/  SHF.L.U32 R9, R9, 0x1, RZ ;  /* 0x0000000109097819 */ /* 0x000fe200000006ff */
[----:B--2---:R-:W-:Y:S01]  /*1080*/  IMAD R15, R15, UR7, R11 ;  /* 0x000000070f0f7c24 */ /* 0x004fe2000f8e020b */
[----:B------:R-:W-:-:S03]  /*1090*/  IADD3 R11, R8, R11, RZ ;  /* 0x0000000b080b7210 */ /* 0x000fc60007ffe0ff */
[----:B---3--:R-:W-:Y:S02]  /*10a0*/  IMAD.WIDE R12, R9, 0x4, R12 ;  /* 0x00000004090c7825 */ /* 0x008fe400078e020c */
[----:B------:R-:W1:Y:S01]  /*10b0*/  LDC.64 R8, c[0x0][0x240] ;  /* 0x00009000ff087b82 */ /* 0x000e620000000a00 */
[----:B------:R-:W-:Y:S01]  /*10c0*/  SEL R28, R10, RZ, !P1 ;  /* 0x000000ff0a1c7207 */ /* 0x000fe20004800000 */
[----:B------:R-:W-:Y:S01]  /*10d0*/  IMAD.WIDE.U32 R12, R15, 0x8, R12 ;  /* 0x000000080f0c7825 */ /* 0x000fe200078e000c */
[----:B------:R-:W-:-:S04]  /*10e0*/  MOV R15, 0xffffffff ;  /* 0xffffffff000f7802 */ /* 0x000fc80000000f00 */
[----:B------:R2:W-:Y:S01]  /*10f0*/  STG.E.64 desc[UR8][R12.64], R18 ;  /* 0x000000120c007986 */ /* 0x0005e2000c101b08 */
[----:B-1----:R-:W-:Y:S01]  /*1100*/  IMAD.WIDE.U32 R8, R11, 0x4, R8 ;  /* 0x000000040b087825 */ /* 0x002fe200078e0008 */
[----:B------:R-:W-:Y:S02]  /*1110*/  SEL R11, R15, 0x1, P1 ;  /* 0x000000010f0b7807 */ /* 0x000fe40000800000 */
[----:B------:R-:W-:Y:S01]  /*1120*/  ISETP.NE.AND P1, PT, R28, -0x1, PT ;  /* 0xffffffff1c00780c */ /* 0x000fe20003f25270 */
[----:B------:R-:W-:Y:S06]  /*1130*/  MEMBAR.ALL.GPU ;  /* 0x0000000000007992 */ /* 0x000fec000000a000 */
[----:B------:R-:W-:-:S00]  /*1140*/  ERRBAR ;  /* 0x00000000000079ab */ /* 0x000fc00000000000 */
[----:B------:R-:W-:Y:S06]  /*1150*/  CGAERRBAR ;  /* 0x00000000000075ab */ /* 0x000fec0000000000 */
[----:B------:R2:W-:Y:S01]  /*1160*/  REDG.E.ADD.S32.STRONG.GPU desc[UR8][R8.64], R11 ;  /* 0x0000000b0800798e */ /* 0x0005e2000c10e388 */
[----:B------:R-:W-:Y:S05]  /*1170*/  @!P1 BRA `(.L_x_3100) ;  /* 0x0000000000149947 */ /* 0x000fea0003800000 */
.L_x_3101:
[----:B--2---:R-:W2:Y:S04]  /*1180*/  LDG.E.STRONG.GPU R11, desc[UR8][R8.64] ;  /* 0x00000008080b7981 */ /* 0x004ea8000c1ef900 */
[----:B--2---:R-:W-:Y:S01]  /*1190*/  CCTL.IVALL ;  /* 0x00000000ff00798f */ /* 0x004fe20002000000 */
[----:B------:R-:W-:Y:S05]  /*11a0*/  YIELD ;  /* 0x0000000000007946 */ /* 0x000fea0003800000 */
[----:B------:R-:W-:-:S13]  /*11b0*/  ISETP.NE.AND P1, PT, R11, R28, PT ;  /* 0x0000001c0b00720c */ /* 0x000fda0003f25270 */
[----:B------:R-:W-:Y:S05]  /*11c0*/  @P1 BRA `(.L_x_3101) ;  /* 0xfffffffc00ec1947 */ /* 0x000fea000383ffff */
.L_x_3100:
        /* <DEDUP_REMOVED lines=10> */
[----:B------:R-:W-:-:S07]  /*1270*/  IADD3 R12, -R9, R10, RZ ;  /* 0x0000000a090c7210 */ /* 0x000fce0007ffe1ff */
.L_x_3103:
[----:B------:R-:W-:-:S13]  /*1280*/  ISETP.EQ.OR P1, PT, R11, UR7, P2 ;  /* 0x000000070b007c0c */ /* 0x000fda0009722670 */
[----:B------:R-:W1:Y:S01]  /*1290*/  @!P1 S2R R13, SR_CTAID.Y ;  /* 0x00000000000d9919 */ /* 0x000e620000002600 */
[----:B------:R-:W2:Y:S01]  /*12a0*/  @!P1 LDC R8, c[0x0][0x10] ;  /* 0x00000400ff089b82 */ /* 0x000ea20000000800 */
[----:B------:R-:W-:-:S05]  /*12b0*/  @!P1 LOP3.LUT R15, R16, 0x1, RZ, 0xc0, !PT ;  /* 0x00000001100f9812 */ /* 0x000fca00078ec0ff */
[----:B--2---:R-:W-:-:S04]  /*12c0*/  @!P1 IMAD R15, R15, R8, RZ ;  /* 0x000000080f0f9224 */ /* 0x004fc800078e02ff */
[----:B------:R-:W-:Y:S02]  /*12d0*/  @!P1 IMAD R15, R15, R10, RZ ;  /* 0x0000000a0f0f9224 */ /* 0x000fe400078e02ff */
[----:B-1----:R-:W-:Y:S02]  /*12e0*/  @!P1 IMAD R13, R8, R11, R13 ;  /* 0x0000000b080d9224 */ /* 0x002fe400078e020d */
[----:B------:R-:W1:Y:S01]  /*12f0*/  @!P1 LDC.64 R8, c[0x0][0x248] ;  /* 0x00009200ff089b82 */ /* 0x000e620000000a00 */
[----:B------:R-:W-:-:S05]  /*1300*/  @!P1 SHF.L.U32 R15, R15, 0x1, RZ ;  /* 0x000000010f0f9819 */ /* 0x000fca00000006ff */
[----:B-1----:R-:W-:-:S04]  /*1310*/  @!P1 IMAD.WIDE R8, R15, 0x4, R8 ;  /* 0x000000040f089825 */ /* 0x002fc800078e0208 */
[----:B------:R-:W-:-:S06]  /*1320*/  @!P1 IMAD.WIDE.U32 R8, R13, 0x8, R8 ;  /* 0x000000080d089825 */ /* 0x000fcc00078e0008 */
[----:B------:R-:W0:Y:S01]  /*1330*/  @!P1 LDG.E.64 R8, desc[UR8][R8.64] ;  /* 0x0000000808089981 */ /* 0x000e22000c1e1b00 */
[----:B------:R-:W-:-:S04]  /*1340*/  IADD3 R28, R11, 0x1, RZ ;  /* 0x000000010b1c7810 */ /* 0x000fc80007ffe0ff */
[----:B------:R-:W-:-:S13]  /*1350*/  ISETP.EQ.OR P3, PT, R28, UR7, P2 ;  /* 0x000000071c007c0c */ /* 0x000fda0009762670 */
[----:B------:R-:W1:Y:S01]  /*1360*/  @!P3 S2R R13, SR_CTAID.Y ;  /* 0x00000000000db919 */ /* 0x000e620000002600 */
[----:B------:R-:W1:Y:S01]  /*1370*/  @!P3 LDC R15, c[0x0][0x10] ;  /* 0x00000400ff0fbb82 */ /* 0x000e620000000800 */
[----:B------:R-:W-:Y:S01]  /*1380*/  @!P3 LOP3.LUT R29, R16, 0x1, RZ, 0xc0, !PT ;  /* 0x00000001101db812 */ /* 0x000fe200078ec0ff */
[----:B-1----:R-:W-:-:S04]  /*1390*/  @!P3 IMAD R13, R28, R15, R13 ;  /* 0x0000000f1c0db224 */ /* 0x002fc800078e020d */
[----:B------:R-:W-:-:S04]  /*13a0*/  @!P3 IMAD R15, R29, R15, RZ ;  /* 0x0000000f1d0fb224 */ /* 0x000fc800078e02ff */
[----:B------:R-:W-:-:S05]  /*13b0*/  @!P3 IMAD R15, R15, R10, RZ ;  /* 0x0000000a0f0fb224 */ /* 0x000fca00078e02ff */
[----:B------:R-:W-:Y:S01]  /*13c0*/  @!P3 SHF.L.U32 R15, R15, 0x1, RZ ;  /* 0x000000010f0fb819 */ /* 0x000fe200000006ff */
[----:B0-----:R-:W-:Y:S01]  /*13d0*/  @!P1 FADD.FTZ R18, R18, R8 ;  /* 0x0000000812129221 */ /* 0x001fe20000010000 */
[----:B------:R-:W-:Y:S02]  /*13e0*/  @!P1 FADD.FTZ R19, R19, R9 ;  /* 0x0000000913139221 */ /* 0x000fe40000010000 */
[----:B------:R-:W0:Y:S02]  /*13f0*/  @!P3 LDC.64 R8, c[0x0][0x248] ;  /* 0x00009200ff08bb82 */ /* 0x000e240000000a00 */
[----:B0-----:R-:W-:-:S04]  /*1400*/  @!P3 IMAD.WIDE R8, R15, 0x4, R8 ;  /* 0x000000040f08b825 */ /* 0x001fc800078e0208 */
[----:B------:R-:W-:-:S06]  /*1410*/  @!P3 IMAD.WIDE.U32 R8, R13, 0x8, R8 ;  /* 0x000000080d08b825 */ /* 0x000fcc00078e0008 */
[----:B------:R-:W2:Y:S01]  /*1420*/  @!P3 LDG.E.64 R8, desc[UR8][R8.64] ;  /* 0x000000080808b981 */ /* 0x000ea2000c1e1b00 */
[----:B------:R-:W-:-:S04]  /*1430*/  IADD3 R28, R11, 0x2, RZ ;  /* 0x000000020b1c7810 */ /* 0x000fc80007ffe0ff */
[----:B------:R-:W-:-:S13]  /*1440*/  ISETP.EQ.OR P1, PT, R28, UR7, P2 ;  /* 0x000000071c007c0c */ /* 0x000fda0009722670 */
[----:B------:R-:W0:Y:S01]  /*1450*/  @!P1 S2R R13, SR_CTAID.Y ;  /* 0x00000000000d9919 */ /* 0x000e220000002600 */
[----:B------:R-:W0:Y:S01]  /*1460*/  @!P1 LDC R15, c[0x0][0x10] ;  /* 0x00000400ff0f9b82 */ /* 0x000e220000000800 */
[----:B------:R-:W-:Y:S01]  /*1470*/  @!P1 LOP3.LUT R29, R16, 0x1, RZ, 0xc0, !PT ;  /* 0x00000001101d9812 */ /* 0x000fe200078ec0ff */
[----:B0-----:R-:W-:-:S04]  /*1480*/  @!P1 IMAD R13, R28, R15, R13 ;  /* 0x0000000f1c0d9224 */ /* 0x001fc800078e020d */
[----:B------:R-:W-:-:S04]  /*1490*/  @!P1 IMAD R15, R29, R15, RZ ;  /* 0x0000000f1d0f9224 */ /* 0x000fc800078e02ff */
[----:B------:R-:W-:-:S05]  /*14a0*/  @!P1 IMAD R15, R15, R10, RZ ;  /* 0x0000000a0f0f9224 */ /* 0x000fca00078e02ff */
[----:B------:R-:W-:Y:S01]  /*14b0*/  @!P1 SHF.L.U32 R15, R15, 0x1, RZ ;  /* 0x000000010f0f9819 */ /* 0x000fe200000006ff */
[----:B--2---:R-:W-:Y:S01]  /*14c0*/  @!P3 FADD.FTZ R18, R18, R8 ;  /* 0x000000081212b221 */ /* 0x004fe20000010000 */
        /* <DEDUP_REMOVED lines=20> */
[----:B------:R-:W-:Y:S02]  /*1610*/  IADD3 R12, R12, -0x4, RZ ;  /* 0xfffffffc0c0c7810 */ /* 0x000fe40007ffe0ff */
[----:B------:R-:W-:Y:S02]  /*1620*/  IADD3 R11, R11, 0x4, RZ ;  /* 0x000000040b0b7810 */ /* 0x000fe40007ffe0ff */
[----:B------:R-:W-:Y:S01]  /*1630*/  ISETP.NE.AND P1, PT, R12, RZ, PT ;  /* 0x000000ff0c00720c */ /* 0x000fe20003f25270 */
[----:B--2---:R-:W-:Y:S01]  /*1640*/  @!P3 FADD.FTZ R18, R18, R8 ;  /* 0x000000081212b221 */ /* 0x004fe20000010000 */
[----:B------:R-:W-:-:S11]  /*1650*/  @!P3 FADD.FTZ R19, R19, R9 ;  /* 0x000000091313b221 */ /* 0x000fd60000010000 */
[----:B------:R-:W-:Y:S05]  /*1660*/  @P1 BRA `(.L_x_3103) ;  /* 0xfffffffc00041947 */ /* 0x000fea000383ffff */
.L_x_3102:
[----:B------:R-:W-:-:S13]  /*1670*/  LOP3.LUT P1, R12, R10, 0x3, RZ, 0xc0, !PT ;  /* 0x000000030a0c7812 */ /* 0x000fda000782c0ff */
[----:B------:R-:W-:Y:S05]  /*1680*/  @!P1 BRA `(.L_x_3099) ;  /* 0x0000000000c89947 */ /* 0x000fea0003800000 */
[----:B------:R-:W-:Y:S01]  /*1690*/  ISETP.EQ.OR P1, PT, R11, UR7, P2 ;  /* 0x000000070b007c0c */ /* 0x000fe20009722670 */
[----:B------:R-:W-:Y:S01]  /*16a0*/  BSSY B0, `(.L_x_3104) ;  /* 0x0000010000007945 */ /* 0x000fe20003800000 */
[----:B------:R-:W-:-:S11]  /*16b0*/  ISETP.NE.AND P3, PT, R12, 0x1, PT ;  /* 0x000000010c00780c */ /* 0x000fd60003f65270 */
[----:B------:R-:W-:Y:S05]  /*16c0*/  @P1 BRA `(.L_x_3105) ;  /* 0x0000000000341947 */ /* 0x000fea0003800000 */
[----:B------:R-:W1:Y:S01]  /*16d0*/  S2R R28, SR_CTAID.Y ;  /* 0x00000000001c7919 */ /* 0x000e620000002600 */
[----:B------:R-:W2:Y:S01]  /*16e0*/  LDC.64 R8, c[0x0][0x248] ;  /* 0x00009200ff087b82 */ /* 0x000ea20000000a00 */
[----:B------:R-:W-:Y:S01]  /*16f0*/  LOP3.LUT R13, R16, 0x1, RZ, 0xc0, !PT ;  /* 0x00000001100d7812 */ /* 0x000fe200078ec0ff */
[----:B------:R-:W-:-:S04]  /*1700*/  ULDC UR5, c[0x0][0x10] ;  /* 0x0000040000057ab9 */ /* 0x000fc80000000800 */
[----:B------:R-:W-:-:S04]  /*1710*/  IMAD R13, R13, UR5, RZ ;  /* 0x000000050d0d7c24 */ /* 0x000fc8000f8e02ff */
[----:B------:R-:W-:-:S05]  /*1720*/  IMAD R13, R13, R10, RZ ;  /* 0x0000000a0d0d7224 */ /* 0x000fca00078e02ff */
[----:B------:R-:W-:-:S05]  /*1730*/  SHF.L.U32 R13, R13, 0x1, RZ ;  /* 0x000000010d0d7819 */ /* 0x000fca00000006ff */
[----:B--2---:R-:W-:-:S04]  /*1740*/  IMAD.WIDE R8, R13, 0x4, R8 ;  /* 0x000000040d087825 */ /* 0x004fc800078e0208 */
[----:B-1----:R-:W-:-:S04]  /*1750*/  IMAD R13, R11, UR5, R28 ;  /* 0x000000050b0d7c24 */ /* 0x002fc8000f8e021c */
[----:B------:R-:W-:-:S06]  /*1760*/  IMAD.WIDE.U32 R8, R13, 0x8, R8 ;  /* 0x000000080d087825 */ /* 0x000fcc00078e0008 */
[----:B------:R-:W0:Y:S02]  /*1770*/  LDG.E.64 R8, desc[UR8][R8.64] ;  /* 0x0000000808087981 */ /* 0x000e24000c1e1b00 */
[----:B0-----:R-:W-:Y:S01]  /*1780*/  FADD.FTZ R18, R18, R8 ;  /* 0x0000000812127221 */ /* 0x001fe20000010000 */
[----:B------:R-:W-:-:S07]  /*1790*/  FADD.FTZ R19, R19, R9 ;  /* 0x0000000913137221 */ /* 0x000fce0000010000 */
.L_x_3105:
[----:B------:R-:W-:Y:S05]  /*17a0*/  BSYNC B0 ;  /* 0x0000000000007941 */ /* 0x000fea0003800000 */
.L_x_3104:
[----:B------:R-:W-:Y:S05]  /*17b0*/  @!P3 BRA `(.L_x_3099) ;  /* 0x00000000007cb947 */ /* 0x000fea0003800000 */
[C---:B------:R-:W-:Y:S02]  /*17c0*/  IADD3 R28, R11.reuse, 0x1, RZ ;  /* 0x000000010b1c7810 */ /* 0x040fe40007ffe0ff */
[----:B------:R-:W-:Y:S02]  /*17d0*/  IADD3 R8, R11, 0x2, RZ ;  /* 0x000000020b087810 */ /* 0x000fe40007ffe0ff */
[----:B------:R-:W-:Y:S02]  /*17e0*/  ISETP.EQ.OR P3, PT, R28, UR7, P2 ;  /* 0x000000071c007c0c */ /* 0x000fe40009762670 */
[----:B------:R-:W-:-:S04]  /*17f0*/  ISETP.EQ.OR P1, PT, R8, UR7, P2 ;  /* 0x0000000708007c0c */ /* 0x000fc80009722670 */
[----:B------:R-:W-:-:S07]  /*1800*/  ISETP.EQ.OR P1, PT, R12, 0x2, P1 ;  /* 0x000000020c00780c */ /* 0x000fce0000f22670 */
[----:B------:R-:W1:Y:S01]  /*1810*/  @!P3 S2R R13, SR_CTAID.Y ;  /* 0x00000000000db919 */ /* 0x000e620000002600 */
[----:B------:R-:W1:Y:S05]  /*1820*/  @!P3 LDC R11, c[0x0][0x10] ;  /* 0x00000400ff0bbb82 */ /* 0x000e6a0000000800 */
[----:B------:R-:W2:Y:S03]  /*1830*/  @!P1 S2R R12, SR_CTAID.Y ;  /* 0x00000000000c9919 */ /* 0x000ea60000002600 */
[----:B------:R-:W2:Y:S01]  /*1840*/  @!P1 LDC R9, c[0x0][0x10] ;  /* 0x00000400ff099b82 */ /* 0x000ea20000000800 */
[----:B-1----:R-:W-:Y:S01]  /*1850*/  @!P3 IMAD R13, R28, R11, R13 ;  /* 0x0000000b1c0db224 */ /* 0x002fe200078e020d */
[----:B------:R-:W-:-:S05]  /*1860*/  @!P3 LOP3.LUT R28, R16, 0x1, RZ, 0xc0, !PT ;  /* 0x00000001101cb812 */ /* 0x000fca00078ec0ff */
[----:B------:R-:W-:Y:S01]  /*1870*/  @!P3 IMAD R11, R28, R11, RZ ;  /* 0x0000000b1c0bb224 */ /* 0x000fe200078e02ff */
[----:B------:R-:W-:Y:S01]  /*1880*/  @!P1 LOP3.LUT R28, R16, 0x1, RZ, 0xc0, !PT ;  /* 0x00000001101c9812 */ /* 0x000fe200078ec0ff */
[-C--:B--2---:R-:W-:Y:S02]  /*1890*/  @!P1 IMAD R12, R8, R9.reuse, R12 ;  /* 0x00000009080c9224 */ /* 0x084fe400078e020c */
[-C--:B------:R-:W-:Y:S02]  /*18a0*/  @!P3 IMAD R11, R11, R10.reuse, RZ ;  /* 0x0000000a0b0bb224 */ /* 0x080fe400078e02ff */
[----:B------:R-:W-:Y:S02]  /*18b0*/  @!P1 IMAD R15, R28, R9, RZ ;  /* 0x000000091c0f9224 */ /* 0x000fe400078e02ff */
[----:B------:R-:W1:Y:S01]  /*18c0*/  @!P3 LDC.64 R8, c[0x0][0x248] ;  /* 0x00009200ff08bb82 */ /* 0x000e620000000a00 */
[----:B------:R-:W-:Y:S01]  /*18d0*/  @!P3 SHF.L.U32 R11, R11, 0x1, RZ ;  /* 0x000000010b0bb819 */ /* 0x000fe200000006ff */
[----:B------:R-:W-:-:S05]  /*18e0*/  @!P1 IMAD R15, R15, R10, RZ ;  /* 0x0000000a0f0f9224 */ /* 0x000fca00078e02ff */
[----:B------:R-:W-:Y:S01]  /*18f0*/  @!P1 SHF.L.U32 R15, R15, 0x1, RZ ;  /* 0x000000010f0f9819 */ /* 0x000fe200000006ff */
[----:B-1----:R-:W-:Y:S02]  /*1900*/  @!P3 IMAD.WIDE R10, R11, 0x4, R8 ;  /* 0x000000040b0ab825 */ /* 0x002fe400078e0208 */
[----:B------:R-:W1:Y:S02]  /*1910*/  @!P1 LDC.64 R8, c[0x0][0x248] ;  /* 0x00009200ff089b82 */ /* 0x000e640000000a00 */
[----:B------:R-:W-:-:S04]  /*1920*/  @!P3 IMAD.WIDE.U32 R10, R13, 0x8, R10 ;  /* 0x000000080d0ab825 */ /* 0x000fc800078e000a */
[----:B-1----:R-:W-:-:S04]  /*1930*/  @!P1 IMAD.WIDE R8, R15, 0x4, R8 ;  /* 0x000000040f089825 */ /* 0x002fc800078e0208 */
[----:B------:R-:W-:Y:S02]  /*1940*/  @!P1 IMAD.WIDE.U32 R12, R12, 0x8, R8 ;  /* 0x000000080c0c9825 */ /* 0x000fe400078e0008 */
[----:B------:R-:W0:Y:S04]  /*1950*/  @!P3 LDG.E.64 R8, desc[UR8][R10.64] ;  /* 0x000000080a08b981 */ /* 0x000e28000c1e1b00 */
[----:B------:R-:W2:Y:S01]  /*1960*/  @!P1 LDG.E.64 R10, desc[UR8][R12.64] ;  /* 0x000000080c0a9981 */ /* 0x000ea2000c1e1b00 */
[----:B0-----:R-:W-:Y:S01]  /*1970*/  @!P3 FADD.FTZ R18, R18, R8 ;  /* 0x000000081212b221 */ /* 0x001fe20000010000 */
[----:B------:R-:W-:-:S03]  /*1980*/  @!P3 FADD.FTZ R19, R19, R9 ;  /* 0x000000091313b221 */ /* 0x000fc60000010000 */
[----:B--2---:R-:W-:Y:S01]  /*1990*/  @!P1 FADD.FTZ R18, R18, R10 ;  /* 0x0000000a12129221 */ /* 0x004fe20000010000 */
[----:B------:R-:W-:-:S07]  /*19a0*/  @!P1 FADD.FTZ R19, R19, R11 ;  /* 0x0000000b13139221 */ /* 0x000fce0000010000 */
.L_x_3099:
[----:B------:R-:W-:Y:S01]  /*19b0*/  ULDC.64 UR12, c[0x0][0x218] ;  /* 0x00008600000c7ab9 */ /* 0x000fe20000000a00 */
[----:B------:R-:W-:Y:S01]  /*19c0*/  LOP3.LUT P1, RZ, R0, UR7, RZ, 0xfc, !PT ;  /* 0x0000000700ff7c12 */ /* 0x000fe2000f82fcff */
[----:B------:R-:W1:Y:S01]  /*19d0*/  S2UR UR6, SR_CgaCtaId ;  /* 0x00000000000679c3 */ /* 0x000e620000008800 */
[----:B------:R-:W-:Y:S01]  /*19e0*/  ISETP.EQ.U32.AND P3, PT, RZ, UR12, PT ;  /* 0x0000000cff007c0c */ /* 0x000fe2000bf62070 */
[----:B------:R-:W-:Y:S01]  /*19f0*/  UMOV UR5, 0x400 ;  /* 0x0000040000057882 */ /* 0x000fe20000000000 */
[----:B--2---:R-:W-:Y:S02]  /*1a00*/  SHF.R.U32.HI R8, RZ, 0x1, R0 ;  /* 0x00000001ff087819 */ /* 0x004fe40000011600 */
[----:B------:R-:W-:Y:S01]  /*1a10*/  ISETP.EQ.OR.EX P1, PT, RZ, UR13, P1, P3 ;  /* 0x0000000dff007c0c */ /* 0x000fe20008f22730 */
[----:B------:R-:W-:Y:S02]  /*1a20*/  ULDC.64 UR12, c[0x0][0x278] ;  /* 0x00009e00000c7ab9 */ /* 0x000fe40000000a00 */
[----:B------:R-:W-:Y:S01]  /*1a30*/  IMAD.WIDE.U32 R8, R8, 0x30c30c31, RZ ;  /* 0x30c30c3108087825 */ /* 0x000fe200078e00ff */
[----:B------:R-:W2:Y:S04]  /*1a40*/  LDC.64 R10, c[0x0][0x228] ;  /* 0x00008a00ff0a7b82 */ /* 0x000ea80000000a00 */
[----:B------:R-:W-:-:S04]  /*1a50*/  SHF.R.U32.HI R15, RZ, 0x2, R9 ;  /* 0x00000002ff0f7819 */ /* 0x000fc80000011609 */
[----:B------:R-:W3:Y:S01]  /*1a60*/  LDC.64 R8, c[0x0][0x230] ;  /* 0x00008c00ff087b82 */ /* 0x000ee20000000a00 */
[----:B------:R-:W-:-:S05]  /*1a70*/  IMAD R15, R15, -0x2a, R0 ;  /* 0xffffffd60f0f7824 */ /* 0x000fca00078e0200 */
[----:B------:R-:W-:Y:S01]  /*1a80*/  SHF.L.U32 R28, R15, 0x1, RZ ;  /* 0x000000010f1c7819 */ /* 0x000fe200000006ff */
[----:B-1----:R-:W-:Y:S01]  /*1a90*/  ULEA UR5, UR6, UR5, 0x18 ;  /* 0x0000000506057291 */ /* 0x002fe2000f8ec03f */
[----:B------:R-:W1:Y:S02]  /*1aa0*/  @!P1 LDC.64 R12, c[0x0][0x218] ;  /* 0x00008600ff0c9b82 */ /* 0x000e640000000a00 */
[----:B------:R-:W-:Y:S01]  /*1ab0*/  ULDC UR6, c[0x0][0x2a4] ;  /* 0x0000a90000067ab9 */ /* 0x000fe20000000800 */
[----:B------:R-:W-:-:S05]  /*1ac0*/  IADD3 R23, R28, R23, RZ ;  /* 0x000000171c177210 */ /* 0x000fca0007ffe0ff */
[----:B------:R0:W-:Y:S01]  /*1ad0*/  @!P2 STS.64 [UR5+0xc8], R18 ;  /* 0x0000c812ff00a988 */ /* 0x0001e20008000a05 */
[----:B--2---:R-:W-:-:S04]  /*1ae0*/  IMAD.WIDE R10, R23, 0x4, R10 ;  /* 0x00000004170a7825 */ /* 0x004fc800078e020a */
[----:B---3--:R-:W-:-:S04]  /*1af0*/  IMAD.WIDE R28, R23, 0x4, R8 ;  /* 0x00000004171c7825 */ /* 0x008fc800078e0208 */
[----:B0-----:R-:W-:Y:S01]  /*1b00*/  @!P1 FMUL.FTZ R19, R19, UR6 ;  /* 0x0000000613139c20 */ /* 0x001fe20008410000 */
[----:B------:R-:W-:Y:S01]  /*1b10*/  @!P1 FMUL.FTZ R18, R18, UR6 ;  /* 0x0000000612129c20 */ /* 0x000fe20008410000 */
[----:B-1----:R-:W-:-:S05]  /*1b20*/  @!P1 IMAD.WIDE R12, R22, 0x8, R12 ;  /* 0x00000008160c9825 */ /* 0x002fca00078e020c */
[----:B------:R0:W-:Y:S01]  /*1b30*/  @!P1 STG.E.64 desc[UR8][R12.64], R18 ;  /* 0x000000120c009986 */ /* 0x0001e2000c101b08 */
[----:B------:R-:W-:Y:S06]  /*1b40*/  BAR.SYNC.DEFER_BLOCKING 0x0 ;  /* 0x0000000000007b1d */ /* 0x000fec0000010000 */
[----:B------:R-:W2:Y:S04]  /*1b50*/  LDG.E.64 R8, desc[UR8][R10.64] ;  /* 0x000000080a087981 */ /* 0x000ea8000c1e1b00 */
[----:B------:R-:W1:Y:S04]  /*1b60*/  LDS.64 R12, [UR5+0xc8] ;  /* 0x0000c805ff0c7984 */ /* 0x000e680008000a00 */
[----:B------:R3:W2:Y:S01]  /*1b70*/  LDG.E.64 R10, desc[UR8][R28.64] ;  /* 0x000000081c0a7981 */ /* 0x0006a2000c1e1b00 */
[----:B0-----:R-:W-:-:S02]  /*1b80*/  SHF.L.U32 R18, R5, 0x10, RZ ;  /* 0x0000001005127819 */ /* 0x001fc400000006ff */
[----:B------:R-:W-:Y:S02]  /*1b90*/  SHF.L.U32 R14, R14, 0x10, RZ ;  /* 0x000000100e0e7819 */ /* 0x000fe400000006ff */
[----:B------:R-:W-:Y:S02]  /*1ba0*/  ISETP.NE.AND P4, PT, RZ, UR10, PT ;  /* 0x0000000aff007c0c */ /* 0x000fe4000bf85270 */
[----:B------:R-:W-:Y:S02]  /*1bb0*/  ISETP.GE.U32.AND P2, PT, R20, UR12, PT ;  /* 0x0000000c14007c0c */ /* 0x000fe4000bf46070 */
[C---:B---3--:R-:W-:Y:S02]  /*1bc0*/  PRMT R29, R6.reuse, 0x7632, R29 ;  /* 0x00007632061d7816 */ /* 0x048fe4000000001d */
[----:B------:R-:W-:Y:S02]  /*1bd0*/  SHF.L.U32 R6, R6, 0x10, RZ ;  /* 0x0000001006067819 */ /* 0x000fe400000006ff */
[----:B------:R-:W-:-:S02]  /*1be0*/  SHF.L.U32 R29, R29, 0x10, RZ ;  /* 0x000000101d1d7819 */ /* 0x000fc400000006ff */
[----:B------:R-:W-:-:S04]  /*1bf0*/  ISETP.GE.AND.EX P2, PT, R3, UR13, PT, P2 ;  /* 0x0000000d03007c0c */ /* 0x000fc8000bf46320 */
[----:B------:R-:W-:Y:S01]  /*1c00*/  ISETP.GT.U32.OR P2, PT, R0, 0x29f, P2 ;  /* 0x0000029f0000780c */ /* 0x000fe20001744470 */
[----:B-1----:R-:W-:Y:S01]  /*1c10*/  FMUL.FTZ R15, R12, UR6 ;  /* 0x000000060c0f7c20 */ /* 0x002fe20008410000 */
[----:B------:R-:W-:-:S03]  /*1c20*/  MOV R12, 0x3f800000 ;  /* 0x3f800000000c7802 */ /* 0x000fc60000000f00 */
[C---:B------:R-:W-:Y:S01]  /*1c30*/  FMUL.FTZ R23, R15.reuse, R15 ;  /* 0x0000000f0f177220 */ /* 0x040fe20000410000 */
[----:B------:R-:W-:Y:S01]  /*1c40*/  FADD.FTZ R19, R6, -R15 ;  /* 0x8000000f06137221 */ /* 0x000fe20000010000 */
[----:B------:R-:W-:Y:S02]  /*1c50*/  FADD.FTZ R29, -R15, R29 ;  /* 0x0000001d0f1d7221 */ /* 0x000fe40000010100 */
[----:B------:R-:W-:Y:S01]  /*1c60*/  FFMA.FTZ R23, R13, UR6, -R23 ;  /* 0x000000060d177c23 */ /* 0x000fe20008010817 */
[C---:B------:R-:W-:Y:S02]  /*1c70*/  PRMT R13, R7.reuse, 0x7632, R13 ;  /* 0x00007632070d7816 */ /* 0x040fe4000000000d */
[----:B------:R-:W-:Y:S02]  /*1c80*/  SHF.L.U32 R7, R7, 0x10, RZ ;  /* 0x0000001007077819 */ /* 0x000fe400000006ff */
[----:B------:R-:W-:Y:S02]  /*1c90*/  FSETP.GTU.FTZ.AND P1, PT, R23, RZ, PT ;  /* 0x000000ff1700720b */ /* 0x000fe40003f3c000 */
[----:B------:R-:W-:Y:S01]  /*1ca0*/  SHF.L.U32 R13, R13, 0x10, RZ ;  /* 0x000000100d0d7819 */ /* 0x000fe200000006ff */
[----:B------:R-:W-:-:S04]  /*1cb0*/  FADD.FTZ R5, R7, -R15 ;  /* 0x8000000f07057221 */ /* 0x000fc80000010000 */
[----:B------:R-:W-:Y:S01]  /*1cc0*/  FADD.FTZ R7, -R15, R13 ;  /* 0x0000000d0f077221 */ /* 0x000fe20000010100 */
[----:B------:R-:W-:Y:S01]  /*1cd0*/  FADD.FTZ R13, R18, -R15 ;  /* 0x8000000f120d7221 */ /* 0x000fe20000010000 */
[----:B------:R-:W-:-:S04]  /*1ce0*/  IADD3 R18, R21, 0x20, RZ ;  /* 0x0000002015127810 */ /* 0x000fc80007ffe0ff */
[----:B------:R-:W0:Y:S01]  /*1cf0*/  @P1 LDC R28, c[0x0][0x238] ;  /* 0x00008e00ff1c1b82 */ /* 0x000e220000000800 */
[----:B------:R-:W-:Y:S01]  /*1d00*/  ISETP.GE.U32.AND P3, PT, R18, UR12, PT ;  /* 0x0000000c12007c0c */ /* 0x000fe2000bf66070 */
[--C-:B0-----:R-:W-:Y:S01]  /*1d10*/  @P1 FADD.FTZ R23, R23, R28.reuse ;  /* 0x0000001c17171221 */ /* 0x101fe20000010000 */
[C---:B------:R-:W-:Y:S02]  /*1d20*/  PRMT R28, R4.reuse, 0x7632, R28 ;  /* 0x00007632041c7816 */ /* 0x040fe4000000001c */
[----:B------:R-:W-:Y:S01]  /*1d30*/  SHF.L.U32 R4, R4, 0x10, RZ ;  /* 0x0000001004047819 */ /* 0x000fe200000006ff */
[----:B------:R0:W1:Y:S01]  /*1d40*/  @P1 MUFU.RSQ R12, R23 ;  /* 0x00000017000c1308 */ /* 0x0000620000001400 */
[----:B------:R-:W-:-:S03]  /*1d50*/  SHF.L.U32 R28, R28, 0x10, RZ ;  /* 0x000000101c1c7819 */ /* 0x000fc600000006ff */
[----:B------:R-:W-:Y:S02]  /*1d60*/  FADD.FTZ R4, R4, -R15 ;  /* 0x8000000f04047221 */ /* 0x000fe40000010000 */
[C---:B------:R-:W-:Y:S01]  /*1d70*/  FADD.FTZ R6, -R15.reuse, R28 ;  /* 0x0000001c0f067221 */ /* 0x040fe20000010100 */
[----:B0-----:R-:W-:Y:S01]  /*1d80*/  FADD.FTZ R23, -R15, R14 ;  /* 0x0000000e0f177221 */ /* 0x001fe20000010100 */
[-C--:B-1----:R-:W-:Y:S01]  /*1d90*/  FMUL.FTZ R5, R5, R12.reuse ;  /* 0x0000000c05057220 */ /* 0x082fe20000410000 */
[-C--:B------:R-:W-:Y:S01]  /*1da0*/  FMUL.FTZ R15, R13, R12.reuse ;  /* 0x0000000c0d0f7220 */ /* 0x080fe20000410000 */
[-C--:B------:R-:W-:Y:S01]  /*1db0*/  FMUL.FTZ R19, R19, R12.reuse ;  /* 0x0000000c13137220 */ /* 0x080fe20000410000 */
[-C--:B------:R-:W-:Y:S01]  /*1dc0*/  FMUL.FTZ R14, R4, R12.reuse ;  /* 0x0000000c040e7220 */ /* 0x080fe20000410000 */
[-C--:B------:R-:W-:Y:S01]  /*1dd0*/  FMUL.FTZ R28, R23, R12.reuse ;  /* 0x0000000c171c7220 */ /* 0x080fe20000410000 */
[-C--:B------:R-:W-:Y:S01]  /*1de0*/  FMUL.FTZ R6, R6, R12.reuse ;  /* 0x0000000c06067220 */ /* 0x080fe20000410000 */
[----:B------:R-:W-:Y:S01]  /*1df0*/  FMUL.FTZ R7, R7, R12 ;  /* 0x0000000c07077220 */ /* 0x000fe20000410000 */
[C-C-:B--2---:R-:W-:Y:S01]  /*1e00*/  FFMA.FTZ R13, R8.reuse, R5, R10.reuse ;  /* 0x00000005080d7223 */ /* 0x144fe2000001000a */
[C-C-:B------:R-:W-:Y:S01]  /*1e10*/  FFMA.FTZ R5, R8.reuse, R15, R10.reuse ;  /* 0x0000000f08057223 */ /* 0x140fe2000001000a */
[----:B------:R-:W-:Y:S01]  /*1e20*/  IADD3 R15, R21, 0x30, RZ ;  /* 0x00000030150f7810 */ /* 0x000fe20007ffe0ff */
[C-C-:B------:R-:W-:Y:S01]  /*1e30*/  FFMA.FTZ R4, R8.reuse, R19, R10.reuse ;  /* 0x0000001308047223 */ /* 0x140fe2000001000a */
[----:B------:R-:W-:Y:S01]  /*1e40*/  FFMA.FTZ R19, R8, R14, R10 ;  /* 0x0000000e08137223 */ /* 0x000fe2000001000a */
[----:B------:R-:W-:Y:S01]  /*1e50*/  SHF.R.S32.HI R14, RZ, 0x1f, R18 ;  /* 0x0000001fff0e7819 */ /* 0x000fe20000011412 */
[----:B------:R-:W-:Y:S01]  /*1e60*/  FMUL.FTZ R8, R29, R12 ;  /* 0x0000000c1d087220 */ /* 0x000fe20000410000 */
[----:B------:R-:W-:Y:S01]  /*1e70*/  ISETP.GE.U32.AND P1, PT, R15, UR12, PT ;  /* 0x0000000c0f007c0c */ /* 0x000fe2000bf26070 */
[C---:B------:R-:W-:Y:S01]  /*1e80*/  FFMA.FTZ R28, R9.reuse, R28, R11 ;  /* 0x0000001c091c7223 */ /* 0x040fe2000001000b */
[----:B------:R-:W-:Y:S01]  /*1e90*/  SHF.R.S32.HI R10, RZ, 0x1f, R15 ;  /* 0x0000001fff0a7819 */ /* 0x000fe2000001140f */
[C-C-:B------:R-:W-:Y:S01]  /*1ea0*/  FFMA.FTZ R23, R9.reuse, R8, R11.reuse ;  /* 0x0000000809177223 */ /* 0x140fe2000001000b */
[----:B------:R-:W-:Y:S01]  /*1eb0*/  ISETP.GE.AND.EX P3, PT, R14, UR13, PT, P3 ;  /* 0x0000000d0e007c0c */ /* 0x000fe2000bf66330 */
[C-C-:B------:R-:W-:Y:S01]  /*1ec0*/  FFMA.FTZ R12, R9.reuse, R6, R11.reuse ;  /* 0x00000006090c7223 */ /* 0x140fe2000001000b */
[----:B------:R-:W-:Y:S01]  /*1ed0*/  ISETP.GE.AND.EX P1, PT, R10, UR13, PT, P1 ;  /* 0x0000000d0a007c0c */ /* 0x000fe2000bf26310 */
[----:B------:R-:W-:Y:S01]  /*1ee0*/  FFMA.FTZ R11, R9, R7, R11 ;  /* 0x00000007090b7223 */ /* 0x000fe2000001000b */
[----:B------:R-:W-:-:S02]  /*1ef0*/  ISETP.GT.U32.OR P3, PT, R0, 0x29f, P3 ;  /* 0x0000029f0000780c */ /* 0x000fc40001f64470 */
[----:B------:R-:W-:Y:S01]  /*1f00*/  ISETP.GT.U32.OR P1, PT, R0, 0x29f, P1 ;  /* 0x0000029f0000780c */ /* 0x000fe20000f24470 */
[----:B------:R-:W-:-:S12]  /*1f10*/  @!P4 BRA `(.L_x_3106) ;  /* 0x000000000028c947 */ /* 0x000fd80003800000 */
        /* <DEDUP_REMOVED lines=9> */
[----:B-1----:R-:W-:-:S07]  /*1fb0*/  FMUL.FTZ R13, R13, R8 ;  /* 0x000000080d0d7220 */ /* 0x002fce0000410000 */
.L_x_3106:
[----:B------:R-:W-:Y:S04]  /*1fc0*/  BSSY B0, `(.L_x_3107) ;  /* 0x000000e000007945 */ /* 0x000fe80003800000 */
[----:B------:R-:W-:Y:S05]  /*1fd0*/  @!P0 BRA `(.L_x_3108) ;  /* 0x0000000000308947 */ /* 0x000fea0003800000 */
[----:B------:R-:W-:Y:S01]  /*1fe0*/  ULDC.64 UR12, c[0x0][0x270] ;  /* 0x00009c00000c7ab9 */ /* 0x000fe20000000a00 */
[----:B------:R-:W-:Y:S01]  /*1ff0*/  MOV R6, R24 ;  /* 0x0000001800067202 */ /* 0x000fe20000000f00 */
[----:B------:R-:W-:Y:S01]  /*2000*/  IMAD R8, R2, UR12, RZ ;  /* 0x0000000c02087c24 */ /* 0x000fe2000f8e02ff */
[----:B------:R-:W-:Y:S02]  /*2010*/  MOV R7, R27 ;  /* 0x0000001b00077202 */ /* 0x000fe40000000f00 */
[----:B------:R-:W-:Y:S01]  /*2020*/  F2FP.BF16.F32.PACK_AB R11, R11, R13 ;  /* 0x0000000d0b0b723e */ /* 0x000fe200000010ff */
[C---:B------:R-:W-:Y:S02]  /*2030*/  IMAD R9, R21.reuse, UR13, R8 ;  /* 0x0000000d15097c24 */ /* 0x040fe4000f8e0208 */
[----:B------:R-:W-:Y:S01]  /*2040*/  IMAD.WIDE.U32 R6, R21, UR12, R6 ;  /* 0x0000000c15067c25 */ /* 0x000fe2000f8e0006 */
[----:B------:R-:W-:-:S04]  /*2050*/  ULDC.64 UR12, c[0x0][0x210] ;  /* 0x00008400000c7ab9 */ /* 0x000fc80000000a00 */
[----:B------:R-:W-:Y:S02]  /*2060*/  IADD3 R9, R7, R9, RZ ;  /* 0x0000000907097210 */ /* 0x000fe40007ffe0ff */
[----:B------:R-:W-:-:S04]  /*2070*/  LEA R8, P5, R6, UR12, 0x1 ;  /* 0x0000000c06087c11 */ /* 0x000fc8000f8a08ff */
[----:B------:R-:W-:-:S05]  /*2080*/  LEA.HI.X R9, R6, UR13, R9, 0x1, P5 ;  /* 0x0000000d06097c11 */ /* 0x000fca000a8f0c09 */
[----:B------:R0:W-:Y:S04]  /*2090*/  STG.E desc[UR8][R8.64], R11 ;  /* 0x0000000b08007986 */ /* 0x0001e8000c101908 */
.L_x_3108:
[----:B------:R-:W-:Y:S05]  /*20a0*/  BSYNC B0 ;  /* 0x0000000000007941 */ /* 0x000fea0003800000 */
.L_x_3107:
[----:B------:R-:W-:Y:S05]  /*20b0*/  @!P4 BRA `(.L_x_3109) ;  /* 0x000000000028c947 */ /* 0x000fea0003800000 */
        /* <DEDUP_REMOVED lines=10> */
.L_x_3109:
[----:B------:R-:W-:Y:S04]  /*2160*/  BSSY B0, `(.L_x_3110) ;  /* 0x000000e000007945 */ /* 0x000fe80003800000 */
[----:B------:R-:W-:Y:S05]  /*2170*/  @P2 BRA `(.L_x_3111) ;  /* 0x0000000000302947 */ /* 0x000fea0003800000 */
[----:B------:R-:W-:Y:S01]  /*2180*/  ULDC.64 UR12, c[0x0][0x270] ;  /* 0x00009c00000c7ab9 */ /* 0x000fe20000000a00 */
[----:B------:R-:W-:Y:S01]  /*2190*/  MOV R6, R24 ;  /* 0x0000001800067202 */ /* 0x000fe20000000f00 */
[----:B------:R-:W-:Y:S01]  /*21a0*/  IMAD R3, R3, UR12, RZ ;  /* 0x0000000c03037c24 */ /* 0x000fe2000f8e02ff */
[----:B------:R-:W-:Y:S02]  /*21b0*/  MOV R7, R27 ;  /* 0x0000001b00077202 */ /* 0x000fe40000000f00 */
[----:B------:R-:W-:Y:S01]  /*21c0*/  F2FP.BF16.F32.PACK_AB R5, R28, R5 ;  /* 0x000000051c05723e */ /* 0x000fe200000010ff */
[C---:B------:R-:W-:Y:S02]  /*21d0*/  IMAD R3, R20.reuse, UR13, R3 ;  /* 0x0000000d14037c24 */ /* 0x040fe4000f8e0203 */
[----:B------:R-:W-:Y:S01]  /*21e0*/  IMAD.WIDE.U32 R6, R20, UR12, R6 ;  /* 0x0000000c14067c25 */ /* 0x000fe2000f8e0006 */
[----:B------:R-:W-:Y:S02]  /*21f0*/  ULDC.64 UR12, c[0x0][0x210] ;  /* 0x00008400000c7ab9 */ /* 0x000fe40000000a00 */
[----:B0-----:R-:W-:-:S02]  /*2200*/  LEA R8, P2, R6, UR12, 0x1 ;  /* 0x0000000c06087c11 */ /* 0x001fc4000f8408ff */
[----:B------:R-:W-:-:S04]  /*2210*/  IADD3 R3, R7, R3, RZ ;  /* 0x0000000307037210 */ /* 0x000fc80007ffe0ff */
[----:B------:R-:W-:-:S05]  /*2220*/  LEA.HI.X R9, R6, UR13, R3, 0x1, P2 ;  /* 0x0000000d06097c11 */ /* 0x000fca00090f0c03 */
[----:B------:R1:W-:Y:S02]  /*2230*/  STG.E desc[UR8][R8.64], R5 ;  /* 0x0000000508007986 */ /* 0x0003e4000c101908 */
.L_x_3111:
[----:B------:R-:W-:Y:S05]  /*2240*/  BSYNC B0 ;  /* 0x0000000000007941 */ /* 0x000fea0003800000 */
.L_x_3110:
[----:B------:R-:W-:Y:S05]  /*2250*/  @!P4 BRA `(.L_x_3112) ;  /* 0x000000000028c947 */ /* 0x000fea0003800000 */
[----:B------:R-:W-:Y:S01]  /*2260*/  FMUL.FTZ R3, R4, -1.4426950216293334961 ;  /* 0xbfb8aa3b04037820 */ /* 0x000fe20000410000 */
[----:B------:R-:W-:-:S05]  /*2270*/  FMUL.FTZ R6, R23, -1.4426950216293334961 ;  /* 0xbfb8aa3b17067820 */ /* 0x000fca0000410000 */
[----:B------:R-:W1:Y:S08]  /*2280*/  MUFU.EX2 R3, R3 ;  /* 0x0000000300037308 */ /* 0x000e700000000800 */
[----:B------:R-:W2:Y:S01]  /*2290*/  MUFU.EX2 R6, R6 ;  /* 0x0000000600067308 */ /* 0x000ea20000000800 */
[----:B-1----:R-:W-:-:S07]  /*22a0*/  FADD.FTZ R5, R3, 1 ;  /* 0x3f80000003057421 */ /* 0x002fce0000010000 */
[----:B------:R-:W1:Y:S01]  /*22b0*/  MUFU.RCP R5, R5 ;  /* 0x0000000500057308 */ /* 0x000e620000001000 */
[----:B--2---:R-:W-:-:S07]  /*22c0*/  FADD.FTZ R7, R6, 1 ;  /* 0x3f80000006077421 */ /* 0x004fce0000010000 */
[----:B0-----:R-:W0:Y:S01]  /*22d0*/  MUFU.RCP R8, R7 ;  /* 0x0000000700087308 */ /* 0x001e220000001000 */
[----:B-1----:R-:W-:Y:S01]  /*22e0*/  FMUL.FTZ R4, R4, R5 ;  /* 0x0000000504047220 */ /* 0x002fe20000410000 */
[----:B0-----:R-:W-:-:S07]  /*22f0*/  FMUL.FTZ R23, R23, R8 ;  /* 0x0000000817177220 */ /* 0x001fce0000410000 */
.L_x_3112:
        /* <DEDUP_REMOVED lines=10> */
[----:B01----:R-:W-:-:S02]  /*23a0*/  LEA R8, P2, R6, UR12, 0x1 ;  /* 0x0000000c06087c11 */ /* 0x003fc4000f8408ff */
[----:B------:R-:W-:-:S04]  /*23b0*/  IADD3 R3, R7, R3, RZ ;  /* 0x0000000307037210 */ /* 0x000fc80007ffe0ff */
[----:B------:R-:W-:-:S05]  /*23c0*/  LEA.HI.X R9, R6, UR13, R3, 0x1, P2 ;  /* 0x0000000d06097c11 */ /* 0x000fca00090f0c03 */
[----:B------:R2:W-:Y:S02]  /*23d0*/  STG.E desc[UR8][R8.64], R23 ;  /* 0x0000001708007986 */ /* 0x0005e4000c101908 */
.L_x_3114:
[----:B------:R-:W-:Y:S05]  /*23e0*/  BSYNC B0 ;  /* 0x0000000000007941 */ /* 0x000fea0003800000 */
.L_x_3113:
[----:B------:R-:W-:Y:S05]  /*23f0*/  @!P4 BRA `(.L_x_3115) ;  /* 0x000000000028c947 */ /* 0x000fea0003800000 */
[----:B------:R-:W-:Y:S01]  /*2400*/  FMUL.FTZ R3, R19, -1.4426950216293334961 ;  /* 0xbfb8aa3b13037820 */ /* 0x000fe20000410000 */
[----:B-1----:R-:W-:-:S05]  /*2410*/  FMUL.FTZ R5, R12, -1.4426950216293334961 ;  /* 0xbfb8aa3b0c057820 */ /* 0x002fca0000410000 */
[----:B------:R-:W1:Y:S08]  /*2420*/  MUFU.EX2 R3, R3 ;  /* 0x0000000300037308 */ /* 0x000e700000000800 */
[----:B------:R-:W3:Y:S01]  /*2430*/  MUFU.EX2 R5, R5 ;  /* 0x0000000500057308 */ /* 0x000ee20000000800 */
[----:B-1----:R-:W-:-:S07]  /*2440*/  FADD.FTZ R4, R3, 1 ;  /* 0x3f80000003047421 */ /* 0x002fce0000010000 */
[----:B------:R-:W1:Y:S01]  /*2450*/  MUFU.RCP R4, R4 ;  /* 0x0000000400047308 */ /* 0x000e620000001000 */
[----:B---3--:R-:W-:-:S07]  /*2460*/  FADD.FTZ R6, R5, 1 ;  /* 0x3f80000005067421 */ /* 0x008fce0000010000 */
[----:B------:R-:W3:Y:S01]  /*2470*/  MUFU.RCP R7, R6 ;  /* 0x0000000600077308 */ /* 0x000ee20000001000 */
[----:B-1----:R-:W-:Y:S01]  /*2480*/  FMUL.FTZ R19, R19, R4 ;  /* 0x0000000413137220 */ /* 0x002fe20000410000 */
[----:B---3--:R-:W-:-:S07]  /*2490*/  FMUL.FTZ R12, R12, R7 ;  /* 0x000000070c0c7220 */ /* 0x008fce0000410000 */
.L_x_3115:
[----:B------:R-:W-:Y:S04]  /*24a0*/  BSSY B0, `(.L_x_3116) ;  /* 0x000000e000007945 */ /* 0x000fe80003800000 */
[----:B------:R-:W-:Y:S05]  /*24b0*/  @P1 BRA `(.L_x_3117) ;  /* 0x0000000000301947 */ /* 0x000fea0003800000 */
[----:B------:R-:W-:Y:S01]  /*24c0*/  ULDC.64 UR12, c[0x0][0x270] ;  /* 0x00009c00000c7ab9 */ /* 0x000fe20000000a00 */
[----:B------:R-:W-:Y:S01]  /*24d0*/  MOV R4, R24 ;  /* 0x0000001800047202 */ /* 0x000fe20000000f00 */
[----:B------:R-:W-:Y:S01]  /*24e0*/  IMAD R10, R10, UR12, RZ ;  /* 0x0000000c0a0a7c24 */ /* 0x000fe2000f8e02ff */
[----:B-1----:R-:W-:Y:S02]  /*24f0*/  MOV R5, R27 ;  /* 0x0000001b00057202 */ /* 0x002fe40000000f00 */
[----:B------:R-:W-:Y:S01]  /*2500*/  F2FP.BF16.F32.PACK_AB R19, R12, R19 ;  /* 0x000000130c13723e */ /* 0x000fe200000010ff */
[----:B------:R-:W-:-:S04]  /*2510*/  IMAD.WIDE.U32 R4, R15, UR12, R4 ;  /* 0x0000000c0f047c25 */ /* 0x000fc8000f8e0004 */
[----:B------:R-:W-:Y:S01]  /*2520*/  IMAD R15, R15, UR13, R10 ;  /* 0x0000000d0f0f7c24 */ /* 0x000fe2000f8e020a */
[----:B------:R-:W-:Y:S02]  /*2530*/  ULDC.64 UR12, c[0x0][0x210] ;  /* 0x00008400000c7ab9 */ /* 0x000fe40000000a00 */
[----:B------:R-:W-:Y:S02]  /*2540*/  LEA R6, P1, R4, UR12, 0x1 ;  /* 0x0000000c04067c11 */ /* 0x000fe4000f8208ff */
[----:B------:R-:W-:-:S04]  /*2550*/  IADD3 R15, R5, R15, RZ ;  /* 0x0000000f050f7210 */ /* 0x000fc80007ffe0ff */
[----:B------:R-:W-:-:S05]  /*2560*/  LEA.HI.X R7, R4, UR13, R15, 0x1, P1 ;  /* 0x0000000d04077c11 */ /* 0x000fca00088f0c0f */
[----:B------:R3:W-:Y:S02]  /*2570*/  STG.E desc[UR8][R6.64], R19 ;  /* 0x0000001306007986 */ /* 0x0007e4000c101908 */
.L_x_3117:
[----:B------:R-:W-:Y:S05]  /*2580*/  BSYNC B0 ;  /* 0x0000000000007941 */ /* 0x000fea0003800000 */
.L_x_3116:
[----:B------:R-:W4:Y:S01]  /*2590*/  LDC R3, c[0x0][0x10] ;  /* 0x00000400ff037b82 */ /* 0x000f220000000800 */
[----:B------:R-:W-:Y:S02]  /*25a0*/  IADD3 R16, R16, 0x1, RZ ;  /* 0x0000000110107810 */ /* 0x000fe40007ffe0ff */
[----:B----4-:R-:W-:-:S04]  /*25b0*/  IADD3 R22, R3, R22, RZ ;  /* 0x0000001603167210 */ /* 0x010fc80007ffe0ff */
[----:B------:R-:W-:-:S13]  /*25c0*/  ISETP.GE.AND P1, PT, R22, UR4, PT ;  /* 0x0000000416007c0c */ /* 0x000fda000bf26270 */
[----:B------:R-:W-:Y:S05]  /*25d0*/  @!P1 BRA `(.L_x_3118) ;  /* 0xffffffdc00009947 */ /* 0x000fea000383ffff */
[----:B------:R-:W-:Y:S05]  /*25e0*/  EXIT ;  /* 0x000000000000794d */ /* 0x000fea0003800000 */
.L_x_3119:
        /* <DEDUP_REMOVED lines=9> */
.L_x_5150:


//--------------------- .text._Z35group_norm_nhwc_fwd_one_pass_kernelI11Bf16IOFp32WLi128ELi84ELi672EEv26Group_norm_nhwc_fwd_params --------------------------
	.section	.text._Z35group_norm_nhwc_fwd_one_pass_kernelI11Bf16IOFp32WLi128ELi84ELi672EEv26Group_norm_nhwc_fwd_params,"ax",@progbits
	.align	128
        .global         _Z35group_norm_nhwc_fwd_one_pass_kernelI11Bf16IOFp32WLi128ELi84ELi672EEv26Group_norm_nhwc_fwd_params
        .type           _Z35group_norm_nhwc_fwd_one_pass_kernelI11Bf16IOFp32WLi128ELi84ELi672EEv26Group_norm_nhwc_fwd_params,@function
        .size           _Z35group_norm_nhwc_fwd_one_pass_kernelI11Bf16IOFp32WLi128ELi84ELi672EEv26Group_norm_nhwc_fwd_params,(.L_x_5151 - _Z35group_norm_nhwc_fwd_one_pass_kernelI11Bf16IOFp32WLi128ELi84ELi672EEv26Group_norm_nhwc_fwd_params)
        .other          _Z35group_norm_nhwc_fwd_one_pass_kernelI11Bf16IOFp32WLi128ELi84ELi672EEv26Group_norm_nhwc_fwd_params,@"STO_CUDA_ENTRY STV_DEFAULT"
_Z35group_norm_nhwc_fwd_one_pass_kernelI11Bf16IOFp32WLi128ELi84ELi672EEv26Group_norm_nhwc_fwd_params:
.text._Z35group_norm_nhwc_fwd_one_pass_kernelI11Bf16IOFp32WLi128ELi84ELi672EEv26Group_norm_nhwc_fwd_params:
        /* <DEDUP_REMOVED lines=11> */
[----:B------:R-:W-:-:S05]  /*00b0*/  ULDC.U8 UR10, c[0x0][0x28c] ;  /* 0x0000a300000a7ab9 */ /* 0x000fca0000000000 */
[----:B------:R-:W1:Y:S08]  /*00c0*/  LDC R4, c[0x0][0x294] ;  /* 0x0000a500ff047b82 */ /* 0x000e700000000800 */
[----:B------:R-:W2:Y:S01]  /*00d0*/  S2UR UR6, SR_CgaCtaId ;  /* 0x00000000000679c3 */ /* 0x000ea20000008800 */
[--C-:B0-----:R-:W-:Y:S02]  /*00e0*/  SHF.R.U32.HI R2, RZ, 0x1, R0.reuse ;  /* 0x00000001ff027819 */ /* 0x101fe40000011600 */
[----:B------:R-:W-:-:S03]  /*00f0*/  SHF.R.S32.HI R5, RZ, 0x1f, R0 ;  /* 0x0000001fff057819 */ /* 0x000fc60000011400 */
[----:B------:R-:W-:Y:S01]  /*0100*/  IMAD.WIDE.U32 R2, R2, 0x30c30c31, RZ ;  /* 0x30c30c3102027825 */ /* 0x000fe200078e00ff */
[----:B--2---:R-:W-:-:S04]  /*0110*/  ULEA UR5, UR6, UR5, 0x18 ;  /* 0x0000000506057291 */ /* 0x004fc8000f8ec03f */
[----:B------:R-:W-:Y:S01]  /*0120*/  SHF.R.U32.HI R9, RZ, 0x2, R3 ;  /* 0x00000002ff097819 */ /* 0x000fe20000011603 */
[----:B------:R-:W0:Y:S04]  /*0130*/  S2R R2, SR_LANEID ;  /* 0x0000000000027919 */ /* 0x000e280000000000 */
[----:B-1----:R-:W-:Y:S01]  /*0140*/  IMAD R3, R4, UR7, R9 ;  /* 0x0000000704037c24 */ /* 0x002fe2000f8e0209 */
[----:B------:R-:W-:Y:S01]  /*0150*/  LEA.HI R4, R5, R0, RZ, 0x5 ;  /* 0x0000000005047211 */ /* 0x000fe200078f28ff */
[----:B------:R-:W-:-:S03]  /*0160*/  IMAD R8, R9, -0x2a, R0 ;  /* 0xffffffd609087824 */ /* 0x000fc600078e0200 */
[----:B------:R-:W-:Y:S02]  /*0170*/  ISETP.GE.U32.AND P0, PT, R3, UR8, PT ;  /* 0x0000000803007c0c */ /* 0x000fe4000bf06070 */
[----:B------:R-:W-:Y:S02]  /*0180*/  SHF.R.S32.HI R5, RZ, 0x1f, R3 ;  /* 0x0000001fff057819 */ /* 0x000fe40000011403 */
[----:B------:R-:W-:Y:S02]  /*0190*/  SHF.R.S32.HI R7, RZ, 0x5, R4 ;  /* 0x00000005ff077819 */ /* 0x000fe40000011404 */
[----:B------:R-:W-:Y:S01]  /*01a0*/  ISETP.GE.AND.EX P0, PT, R5, UR9, PT, P0 ;  /* 0x0000000905007c0c */ /* 0x000fe2000bf06300 */
[----:B------:R-:W-:Y:S01]  /*01b0*/  ULDC.64 UR8, c[0x0][0x208] ;  /* 0x0000820000087ab9 */ /* 0x000fe20000000a00 */
[----:B------:R-:W-:Y:S01]  /*01c0*/  MOV R4, R6 ;  /* 0x0000000600047202 */ /* 0x000fe20000000f00 */
[----:B------:R-:W-:Y:S01]  /*01d0*/  HFMA2.MMA R6, -RZ, RZ, 0, 0 ;  /* 0x00000000ff067435 */ /* 0x000fe200000001ff */
[----:B------:R-:W-:-:S02]  /*01e0*/  LEA R7, R7, UR5, 0x3 ;  /* 0x0000000507077c11 */ /* 0x000fc4000f8e18ff */
[----:B------:R-:W-:Y:S02]  /*01f0*/  SHF.L.U32 R8, R8, 0x1, RZ ;  /* 0x0000000108087819 */ /* 0x000fe400000006ff */
[C---:B------:R-:W-:Y:S02]  /*0200*/  IADD3 R9, R3.reuse, 0x10, RZ ;  /* 0x0000001003097810 */ /* 0x040fe40007ffe0ff */
[----:B------:R-:W-:Y:S02]  /*0210*/  ISETP.LT.U32.AND P0, PT, R0, 0x2a0, !P0 ;  /* 0x000002a00000780c */ /* 0x000fe40004701070 */
[C---:B------:R-:W-:Y:S02]  /*0220*/  IADD3 R10, R3.reuse, 0x20, RZ ;  /* 0x00000020030a7810 */ /* 0x040fe40007ffe0ff */
[C---:B------:R-:W-:Y:S02]  /*0230*/  IADD3 R11, R3.reuse, 0x30, RZ ;  /* 0x00000030030b7810 */ /* 0x040fe40007ffe0ff */
[----:B------:R-:W-:-:S02]  /*0240*/  IADD3 R12, R3, 0x40, RZ ;  /* 0x00000040030c7810 */ /* 0x000fc40007ffe0ff */
[C---:B------:R-:W-:Y:S02]  /*0250*/  IADD3 R13, R3.reuse, 0x50, RZ ;  /* 0x00000050030d7810 */ /* 0x040fe40007ffe0ff */
[C---:B------:R-:W-:Y:S02]  /*0260*/  IADD3 R14, R3.reuse, 0x60, RZ ;  /* 0x00000060030e7810 */ /* 0x040fe40007ffe0ff */
[----:B0-----:R-:W-:-:S07]  /*0270*/  IADD3 R15, R3, 0x70, RZ ;  /* 0x00000070030f7810 */ /* 0x001fce0007ffe0ff */
.L_x_3153:
[----:B------:R-:W0:Y:S01]  /*0280*/  LDC R23, c[0x0][0x288] ;  /* 0x0000a200ff177b82 */ /* 0x000e220000000800 */
[----:B------:R-:W-:Y:S01]  /*0290*/  ULDC.64 UR14, c[0x0][0x278] ;  /* 0x00009e00000e7ab9 */ /* 0x000fe20000000a00 */
[----:B------:R-:W-:Y:S01]  /*02a0*/  SHF.R.S32.HI R33, RZ, 0x1f, R9 ;  /* 0x0000001fff217819 */ /* 0x000fe20000011409 */
[----:B------:R-:W-:Y:S01]  /*02b0*/  ULDC.64 UR12, c[0x0][0x280] ;  /* 0x0000a000000c7ab9 */ /* 0x000fe20000000a00 */
[----:B------:R-:W-:Y:S02]  /*02c0*/  ISETP.GE.U32.AND P4, PT, R9, UR14, PT ;  /* 0x0000000e09007c0c */ /* 0x000fe4000bf86070 */
[----:B------:R-:W-:Y:S02]  /*02d0*/  SHF.R.S32.HI R39, RZ, 0x1f, R10 ;  /* 0x0000001fff277819 */ /* 0x000fe4000001140a */
[----:B------:R-:W-:Y:S01]  /*02e0*/  ISETP.GE.AND.EX P4, PT, R33, UR15, PT, P4 ;  /* 0x0000000f21007c0c */ /* 0x000fe2000bf86340 */
[----:B-1----:R-:W1:Y:S01]  /*02f0*/  @P0 LDC.64 R24, c[0x0][0x270] ;  /* 0x00009c00ff180b82 */ /* 0x002e620000000a00 */
[----:B------:R-:W-:-:S02]  /*0300*/  SHF.R.S32.HI R43, RZ, 0x1f, R11 ;  /* 0x0000001fff2b7819 */ /* 0x000fc4000001140b */
[----:B------:R-:W-:Y:S02]  /*0310*/  ISETP.GT.U32.OR P4, PT, R0, 0x29f, P4 ;  /* 0x0000029f0000780c */ /* 0x000fe40002784470 */
[----:B------:R-:W-:Y:S02]  /*0320*/  SHF.R.S32.HI R45, RZ, 0x1f, R12 ;  /* 0x0000001fff2d7819 */ /* 0x000fe4000001140c */
[----:B------:R-:W-:Y:S01]  /*0330*/  SHF.R.S32.HI R47, RZ, 0x1f, R13 ;  /* 0x0000001fff2f7819 */ /* 0x000fe2000001140d */
[----:B--2---:R-:W2:Y:S01]  /*0340*/  @P0 LDC.64 R52, c[0x0][0x220] ;  /* 0x00008800ff340b82 */ /* 0x004ea20000000a00 */
[----:B------:R-:W-:Y:S02]  /*0350*/  MOV R32, RZ ;  /* 0x000000ff00207202 */ /* 0x000fe40000000f00 */
[----:B0--34-:R-:W-:-:S04]  /*0360*/  IABS R19, R23 ;  /* 0x0000001700137213 */ /* 0x019fc80000000000 */
[----:B------:R-:W0:Y:S01]  /*0370*/  I2F.RP R18, R19 ;  /* 0x0000001300127306 */ /* 0x000e220000209400 */
[----:B-1----:R-:W-:-:S07]  /*0380*/  @P0 IMAD R22, R5, R24, RZ ;  /* 0x0000001805160224 */ /* 0x002fce00078e02ff */
[----:B0-----:R-:W0:Y:S02]  /*0390*/  MUFU.RCP R18, R18 ;  /* 0x0000001200127308 */ /* 0x001e240000001000 */
[----:B0-----:R-:W-:-:S06]  /*03a0*/  IADD3 R16, R18, 0xffffffe, RZ ;  /* 0x0ffffffe12107810 */ /* 0x001fcc0007ffe0ff */
[----:B------:R0:W1:Y:S02]  /*03b0*/  F2I.FTZ.U32.TRUNC.NTZ R17, R16 ;  /* 0x0000001000117305 */ /* 0x000064000021f000 */
[----:B0-----:R-:W-:Y:S02]  /*03c0*/  MOV R16, RZ ;  /* 0x000000ff00107202 */ /* 0x001fe40000000f00 */
        /* <DEDUP_REMOVED lines=13> */
[----:B------:R-:W-:Y:S02]  /*04a0*/  ISETP.GE.U32.AND P1, PT, R18, R19, PT ;  /* 0x000000131200720c */ /* 0x000fe40003f26070 */
[----:B------:R-:W-:Y:S01]  /*04b0*/  ISETP.NE.AND P2, PT, R23, RZ, PT ;  /* 0x000000ff1700720c */ /* 0x000fe20003f45270 */
[----:B------:R-:W0:Y:S10]  /*04c0*/  @!P4 LDC.64 R18, c[0x0][0x270] ;  /* 0x00009c00ff12cb82 */ /* 0x000e340000000a00 */
[----:B------:R-:W-:-:S02]  /*04d0*/  @P1 IADD3 R17, R17, 0x1, RZ ;  /* 0x0000000111111810 */ /* 0x000fc40007ffe0ff */
[----:B------:R-:W-:Y:S02]  /*04e0*/  ISETP.GE.U32.AND P1, PT, R10, UR14, PT ;  /* 0x0000000e0a007c0c */ /* 0x000fe4000bf26070 */
[----:B------:R-:W-:Y:S02]  /*04f0*/  @!P3 IADD3 R17, -R17, RZ, RZ ;  /* 0x000000ff1111b210 */ /* 0x000fe40007ffe1ff */
[----:B------:R-:W-:Y:S02]  /*0500*/  @!P2 LOP3.LUT R17, RZ, R23, RZ, 0x33, !PT ;  /* 0x00000017ff11a212 */ /* 0x000fe400078e33ff */
[----:B------:R-:W-:Y:S02]  /*0510*/  ISETP.GE.AND.EX P1, PT, R39, UR15, PT, P1 ;  /* 0x0000000f27007c0c */ /* 0x000fe4000bf26310 */
[----:B------:R-:W-:Y:S02]  /*0520*/  IADD3 R41, -R17, RZ, RZ ;  /* 0x000000ff11297210 */ /* 0x000fe40007ffe1ff */
[----:B------:R-:W-:-:S02]  /*0530*/  SHF.R.S32.HI R16, RZ, 0x1f, R17 ;  /* 0x0000001fff107819 */ /* 0x000fc40000011411 */
[----:B------:R-:W-:Y:S01]  /*0540*/  ISETP.GT.U32.OR P1, PT, R0, 0x29f, P1 ;  /* 0x0000029f0000780c */ /* 0x000fe20000f24470 */
[----:B------:R-:W-:Y:S01]  /*0550*/  IMAD R41, R23, R41, R4 ;  /* 0x0000002917297224 */ /* 0x000fe200078e0204 */
[----:B------:R-:W-:Y:S01]  /*0560*/  ISETP.GE.U32.AND P3, PT, R11, UR14, PT ;  /* 0x0000000e0b007c0c */ /* 0x000fe2000bf66070 */
[----:B------:R-:W-:Y:S02]  /*0570*/  IMAD R16, R16, UR12, RZ ;  /* 0x0000000c10107c24 */ /* 0x000fe4000f8e02ff */
[----:B------:R-:W-:Y:S01]  /*0580*/  IMAD R41, R41, 0x54, RZ ;  /* 0x0000005429297824 */ /* 0x000fe200078e02ff */
[----:B------:R-:W-:Y:S01]  /*0590*/  ISETP.GE.AND.EX P3, PT, R43, UR15, PT, P3 ;  /* 0x0000000f2b007c0c */ /* 0x000fe2000bf66330 */
[----:B------:R-:W-:Y:S02]  /*05a0*/  IMAD R37, R17, UR13, R16 ;  /* 0x0000000d11257c24 */ /* 0x000fe4000f8e0210 */
[----:B------:R-:W-:Y:S01]  /*05b0*/  @P0 IMAD R23, R3, R25, R22 ;  /* 0x0000001903170224 */ /* 0x000fe200078e0216 */
[----:B------:R-:W-:Y:S01]  /*05c0*/  IADD3 R34, P2, R8, R41, RZ ;  /* 0x0000002908227210 */ /* 0x000fe20007f5e0ff */
[----:B0-----:R-:W-:Y:S01]  /*05d0*/  @!P4 IMAD R22, R33, R18, RZ ;  /* 0x000000122116c224 */ /* 0x001fe200078e02ff */
[----:B------:R-:W-:-:S02]  /*05e0*/  ISETP.GT.U32.OR P3, PT, R0, 0x29f, P3 ;  /* 0x0000029f0000780c */ /* 0x000fc40001f64470 */
[----:B------:R-:W-:Y:S01]  /*05f0*/  LEA.HI.X.SX32 R35, R41, R20, 0x1, P2 ;  /* 0x0000001429237211 */ /* 0x000fe200010f0eff */
[----:B------:R-:W-:Y:S01]  /*0600*/  @!P4 IMAD R29, R9, R19, R22 ;  /* 0x00000013091dc224 */ /* 0x000fe200078e0216 */
[----:B------:R-:W0:Y:S01]  /*0610*/  @!P4 LDC.64 R20, c[0x0][0x220] ;  /* 0x00008800ff14cb82 */ /* 0x000e220000000a00 */
[----:B------:R-:W-:-:S05]  /*0620*/  IMAD.WIDE.U32 R34, R17, UR12, R34 ;  /* 0x0000000c11227c25 */ /* 0x000fca000f8e0022 */
[----:B------:R-:W-:Y:S02]  /*0630*/  IADD3 R37, R35, R37, RZ ;  /* 0x0000002523257210 */ /* 0x000fe40007ffe0ff */
[----:B------:R-:W1:Y:S01]  /*0640*/  @!P1 LDC.64 R16, c[0x0][0x270] ;  /* 0x00009c00ff109b82 */ /* 0x000e620000000a00 */
[-C--:B------:R-:W-:Y:S02]  /*0650*/  @P0 MOV R36, R34.reuse ;  /* 0x0000002200240202 */ /* 0x080fe40000000f00 */
[----:B------:R-:W-:Y:S02]  /*0660*/  @!P4 MOV R26, R34 ;  /* 0x00000022001ac202 */ /* 0x000fe40000000f00 */
[----:B------:R-:W-:Y:S01]  /*0670*/  @!P4 MOV R27, R37 ;  /* 0x00000025001bc202 */ /* 0x000fe20000000f00 */
[----:B------:R-:W-:Y:S01]  /*0680*/  @P0 IMAD.WIDE.U32 R24, R3, R24, R36 ;  /* 0x0000001803180225 */ /* 0x000fe200078e0024 */
[----:B------:R-:W-:Y:S01]  /*0690*/  SHF.R.S32.HI R49, RZ, 0x1f, R14 ;  /* 0x0000001fff317819 */ /* 0x000fe2000001140e */
[----:B------:R-:W3:Y:S02]  /*06a0*/  @!P3 LDC.64 R30, c[0x0][0x220] ;  /* 0x00008800ff1ebb82 */ /* 0x000ee40000000a00 */
[----:B------:R-:W-:Y:S01]  /*06b0*/  @!P4 IMAD.WIDE.U32 R26, R9, R18, R26 ;  /* 0x00000012091ac225 */ /* 0x000fe200078e001a */
[----:B------:R-:W-:-:S02]  /*06c0*/  @P0 IADD3 R25, R25, R23, RZ ;  /* 0x0000001719190210 */ /* 0x000fc40007ffe0ff */
[C---:B--2---:R-:W-:Y:S02]  /*06d0*/  @P0 LEA R52, P2, R24.reuse, R52, 0x1 ;  /* 0x0000003418340211 */ /* 0x044fe400078408ff */
[----:B------:R-:W-:Y:S01]  /*06e0*/  @!P4 IADD3 R23, R27, R29, RZ ;  /* 0x0000001d1b17c210 */ /* 0x000fe20007ffe0ff */
[----:B------:R-:W2:Y:S01]  /*06f0*/  @!P1 LDC.64 R18, c[0x0][0x220] ;  /* 0x00008800ff129b82 */ /* 0x000ea20000000a00 */
[----:B------:R-:W-:Y:S02]  /*0700*/  @P0 LEA.HI.X R53, R24, R53, R25, 0x1, P2 ;  /* 0x0000003518350211 */ /* 0x000fe400010f0c19 */
[----:B------:R-:W-:Y:S02]  /*0710*/  ISETP.GE.U32.AND P2, PT, R12, UR14, PT ;  /* 0x0000000e0c007c0c */ /* 0x000fe4000bf46070 */
[C---:B0-----:R-:W-:Y:S02]  /*0720*/  @!P4 LEA R22, P5, R26.reuse, R20, 0x1 ;  /* 0x000000141a16c211 */ /* 0x041fe400078a08ff */
[----:B------:R-:W-:Y:S01]  /*0730*/  ISETP.GE.AND.EX P2, PT, R45, UR15, PT, P2 ;  /* 0x0000000f2d007c0c */ /* 0x000fe2000bf46320 */
[----:B-1----:R-:W-:Y:S01]  /*0740*/  @!P1 IMAD R24, R39, R16, RZ ;  /* 0x0000001027189224 */ /* 0x002fe200078e02ff */
[----:B------:R-:W-:-:S02]  /*0750*/  @!P4 LEA.HI.X R23, R26, R21, R23, 0x1, P5 ;  /* 0x000000151a17c211 */ /* 0x000fc400028f0c17 */
[----:B------:R-:W-:Y:S01]  /*0760*/  ISETP.GT.U32.OR P2, PT, R0, 0x29f, P2 ;  /* 0x0000029f0000780c */ /* 0x000fe20001744470 */
[----:B------:R-:W0:Y:S01]  /*0770*/  @!P3 LDC.64 R20, c[0x0][0x270] ;  /* 0x00009c00ff14bb82 */ /* 0x000e220000000a00 */
[----:B------:R-:W-:Y:S01]  /*0780*/  @!P1 MOV R26, R34 ;  /* 0x00000022001a9202 */ /* 0x000fe20000000f00 */
[C---:B------:R-:W-:Y:S01]  /*0790*/  @!P1 IMAD R17, R10.reuse, R17, R24 ;  /* 0x000000110a119224 */ /* 0x040fe200078e0218 */
[----:B------:R-:W-:Y:S01]  /*07a0*/  @!P1 MOV R27, R37 ;  /* 0x00000025001b9202 */ /* 0x000fe20000000f00 */
[----:B------:R1:W4:Y:S01]  /*07b0*/  @!P4 LDG.E R32, desc[UR8][R22.64] ;  /* 0x000000081620c981 */ /* 0x000322000c1e1900 */
[----:B------:R-:W-:Y:S01]  /*07c0*/  ISETP.GE.U32.AND P5, PT, R13, UR14, PT ;  /* 0x0000000e0d007c0c */ /* 0x000fe2000bfa6070 */
[----:B------:R-:W-:-:S03]  /*07d0*/  @!P1 IMAD.WIDE.U32 R26, R10, R16, R26 ;  /* 0x000000100a1a9225 */ /* 0x000fc600078e001a */
[----:B------:R-:W-:-:S04]  /*07e0*/  ISETP.GE.AND.EX P5, PT, R47, UR15, PT, P5 ;  /* 0x0000000f2f007c0c */ /* 0x000fc8000bfa6350 */
[----:B------:R-:W-:Y:S02]  /*07f0*/  ISETP.GT.U32.OR P5, PT, R0, 0x29f, P5 ;  /* 0x0000029f0000780c */ /* 0x000fe40002fa4470 */
[----:B------:R-:W-:Y:S02]  /*0800*/  @!P1 IADD3 R25, R27, R17, RZ ;  /* 0x000000111b199210 */ /* 0x000fe40007ffe0ff */
[----:B------:R-:W5:Y:S01]  /*0810*/  @!P2 LDC.64 R16, c[0x0][0x270] ;  /* 0x00009c00ff10ab82 */ /* 0x000f620000000a00 */
[----:B------:R-:W-:Y:S02]  /*0820*/  ISETP.GE.U32.AND P4, PT, R14, UR14, PT ;  /* 0x0000000e0e007c0c */ /* 0x000fe4000bf86070 */
[C---:B--2---:R-:W-:Y:S02]  /*0830*/  @!P1 LEA R24, P6, R26.reuse, R18, 0x1 ;  /* 0x000000121a189211 */ /* 0x044fe400078c08ff */
[----:B------:R-:W-:Y:S02]  /*0840*/  ISETP.GE.AND.EX P4, PT, R49, UR15, PT, P4 ;  /* 0x0000000f31007c0c */ /* 0x000fe4000bf86340 */
[----:B------:R-:W-:-:S02]  /*0850*/  @!P1 LEA.HI.X R25, R26, R19, R25, 0x1, P6 ;  /* 0x000000131a199211 */ /* 0x000fc400030f0c19 */
[----:B------:R-:W-:Y:S01]  /*0860*/  ISETP.GT.U32.OR P4, PT, R0, 0x29f, P4 ;  /* 0x0000029f0000780c */ /* 0x000fe20002784470 */
[----:B------:R-:W2:Y:S01]  /*0870*/  @!P5 LDC.64 R28, c[0x0][0x270] ;  /* 0x00009c00ff1cdb82 */ /* 0x000ea20000000a00 */
[----:B------:R-:W-:Y:S02]  /*0880*/  SHF.R.S32.HI R51, RZ, 0x1f, R15 ;  /* 0x0000001fff337819 */ /* 0x000fe4000001140f */
[----:B------:R-:W-:Y:S01]  /*0890*/  ISETP.GE.U32.AND P6, PT, R15, UR14, PT ;  /* 0x0000000e0f007c0c */ /* 0x000fe2000bfc6070 */
[----:B0-----:R-:W-:Y:S01]  /*08a0*/  @!P3 IMAD R18, R43, R20, RZ ;  /* 0x000000142b12b224 */ /* 0x001fe200078e02ff */
[----:B-1----:R-:W-:-:S03]  /*08b0*/  @!P3 MOV R22, R34 ;  /* 0x000000220016b202 */ /* 0x002fc60000000f00 */
[----:B------:R-:W0:Y:S01]  /*08c0*/  @!P2 LDC.64 R26, c[0x0][0x220] ;  /* 0x00008800ff1aab82 */ /* 0x000e220000000a00 */
[----:B------:R-:W-:Y:S02]  /*08d0*/  ISETP.GE.AND.EX P6, PT, R51, UR15, PT, P6 ;  /* 0x0000000f33007c0c */ /* 0x000fe4000bfc6360 */
[----:B------:R-:W-:Y:S02]  /*08e0*/  @!P3 MOV R23, R37 ;  /* 0x000000250017b202 */ /* 0x000fe40000000f00 */
[----:B------:R-:W-:Y:S02]  /*08f0*/  MOV R38, RZ ;  /* 0x000000ff00267202 */ /* 0x000fe40000000f00 */
[----:B------:R-:W-:Y:S01]  /*0900*/  ISETP.GT.U32.OR P6, PT, R0, 0x29f, P6 ;  /* 0x0000029f0000780c */ /* 0x000fe200037c4470 */
[C---:B------:R-:W-:Y:S01]  /*0910*/  @!P3 IMAD R55, R11.reuse, R21, R18 ;  /* 0x000000150b37b224 */ /* 0x040fe200078e0212 */
[----:B------:R-:W-:Y:S01]  /*0920*/  MOV R40, RZ ;  /* 0x000000ff00287202 */ /* 0x000fe20000000f00 */
[----:B------:R-:W-:Y:S01]  /*0930*/  @!P3 IMAD.WIDE.U32 R22, R11, R20, R22 ;  /* 0x000000140b16b225 */ /* 0x000fe200078e0016 */
[----:B------:R-:W1:Y:S01]  /*0940*/  @!P5 LDC.64 R18, c[0x0][0x220] ;  /* 0x00008800ff12db82 */ /* 0x000e620000000a00 */
[----:B------:R2:W4:Y:S02]  /*0950*/  @!P1 LDG.E R38, desc[UR8][R24.64] ;  /* 0x0000000818269981 */ /* 0x000524000c1e1900 */
[----:B-----5:R-:W-:Y:S01]  /*0960*/  @!P2 IMAD R42, R45, R16, RZ ;  /* 0x000000102d2aa224 */ /* 0x020fe200078e02ff */
[----:B------:R-:W-:Y:S01]  /*0970*/  @!P3 IADD3 R23, R23, R55, RZ ;  /* 0x000000371717b210 */ /* 0x000fe20007ffe0ff */
[----:B------:R-:W5:Y:S03]  /*0980*/  @P0 LDG.E R40, desc[UR8][R52.64] ;  /* 0x0000000834280981 */ /* 0x000f66000c1e1900 */
[----:B------:R-:W1:Y:S01]  /*0990*/  @!P4 LDC.64 R20, c[0x0][0x270] ;  /* 0x00009c00ff14cb82 */ /* 0x000e620000000a00 */
[----:B---3--:R-:W-:-:S02]  /*09a0*/  @!P3 LEA R30, P1, R22, R30, 0x1 ;  /* 0x0000001e161eb211 */ /* 0x008fc400078208ff */
[----:B--2---:R-:W-:Y:S02]  /*09b0*/  @!P2 MOV R24, R34 ;  /* 0x000000220018a202 */ /* 0x004fe40000000f00 */
[----:B------:R-:W-:Y:S01]  /*09c0*/  @!P2 MOV R25, R37 ;  /* 0x000000250019a202 */ /* 0x000fe20000000f00 */
[----:B------:R-:W-:Y:S01]  /*09d0*/  @!P2 IMAD R55, R12, R17, R42 ;  /* 0x000000110c37a224 */ /* 0x000fe200078e022a */
[----:B------:R-:W-:Y:S02]  /*09e0*/  MOV R42, RZ ;  /* 0x000000ff002a7202 */ /* 0x000fe40000000f00 */
[----:B------:R-:W-:Y:S01]  /*09f0*/  @!P3 LEA.HI.X R31, R22, R31, R23, 0x1, P1 ;  /* 0x0000001f161fb211 */ /* 0x000fe200008f0c17 */
[----:B------:R-:W-:Y:S01]  /*0a00*/  @!P2 IMAD.WIDE.U32 R16, R12, R16, R24 ;  /* 0x000000100c10a225 */ /* 0x000fe200078e0018 */
[----:B------:R-:W2:Y:S03]  /*0a10*/  @!P6 LDC.64 R22, c[0x0][0x270] ;  /* 0x00009c00ff16eb82 */ /* 0x000ea60000000a00 */
[----:B------:R-:W-:Y:S01]  /*0a20*/  @!P5 IMAD R44, R47, R28, RZ ;  /* 0x0000001c2f2cd224 */ /* 0x000fe200078e02ff */
[----:B------:R3:W5:Y:S01]  /*0a30*/  @!P3 LDG.E R42, desc[UR8][R30.64] ;  /* 0x000000081e2ab981 */ /* 0x000762000c1e1900 */
[----:B------:R-:W-:-:S03]  /*0a40*/  @!P2 IADD3 R17, R17, R55, RZ ;  /* 0x000000371111a210 */ /* 0x000fc60007ffe0ff */
[----:B------:R-:W2:Y:S01]  /*0a50*/  @!P4 LDC.64 R24, c[0x0][0x220] ;  /* 0x00008800ff18cb82 */ /* 0x000ea20000000a00 */
[C---:B0-----:R-:W-:Y:S01]  /*0a60*/  @!P2 LEA R26, P1, R16.reuse, R26, 0x1 ;  /* 0x0000001a101aa211 */ /* 0x041fe200078208ff */
[C---:B------:R-:W-:Y:S01]  /*0a70*/  @!P5 IMAD R57, R13.reuse, R29, R44 ;  /* 0x0000001d0d39d224 */ /* 0x040fe200078e022c */
[----:B---3--:R-:W-:Y:S02]  /*0a80*/  @!P5 MOV R30, R34 ;  /* 0x00000022001ed202 */ /* 0x008fe40000000f00 */
[----:B------:R-:W-:Y:S02]  /*0a90*/  @!P5 MOV R31, R37 ;  /* 0x00000025001fd202 */ /* 0x000fe40000000f00 */
[----:B------:R-:W-:Y:S02]  /*0aa0*/  MOV R44, RZ ;  /* 0x000000ff002c7202 */ /* 0x000fe40000000f00 */
[----:B------:R-:W-:Y:S01]  /*0ab0*/  @!P2 LEA.HI.X R27, R16, R27, R17, 0x1, P1 ;  /* 0x0000001b101ba211 */ /* 0x000fe200008f0c11 */
[----:B------:R-:W-:Y:S01]  /*0ac0*/  @!P5 IMAD.WIDE.U32 R28, R13, R28, R30 ;  /* 0x0000001c0d1cd225 */ /* 0x000fe200078e001e */
[----:B------:R-:W0:Y:S03]  /*0ad0*/  @!P6 LDC.64 R16, c[0x0][0x220] ;  /* 0x00008800ff10eb82 */ /* 0x000e260000000a00 */
[----:B------:R3:W5:Y:S01]  /*0ae0*/  @!P2 LDG.E R44, desc[UR8][R26.64] ;  /* 0x000000081a2ca981 */ /* 0x000762000c1e1900 */
[----:B------:R-:W-:Y:S01]  /*0af0*/  @!P5 IADD3 R29, R29, R57, RZ ;  /* 0x000000391d1dd210 */ /* 0x000fe20007ffe0ff */
[----:B-1----:R-:W-:Y:S01]  /*0b00*/  @!P4 IMAD R30, R49, R20, RZ ;  /* 0x00000014311ec224 */ /* 0x002fe200078e02ff */
[----:B------:R-:W-:-:S02]  /*0b10*/  @!P5 LEA R18, P1, R28, R18, 0x1 ;  /* 0x000000121c12d211 */ /* 0x000fc400078208ff */
[----:B------:R-:W-:Y:S02]  /*0b20*/  MOV R46, RZ ;  /* 0x000000ff002e7202 */ /* 0x000fe40000000f00 */
[----:B------:R-:W-:Y:S02]  /*0b30*/  @!P5 LEA.HI.X R19, R28, R19, R29, 0x1, P1 ;  /* 0x000000131c13d211 */ /* 0x000fe400008f0c1d */
[----:B---3--:R-:W-:Y:S02]  /*0b40*/  @!P4 MOV R26, R34 ;  /* 0x00000022001ac202 */ /* 0x008fe40000000f00 */
[----:B------:R-:W-:Y:S01]  /*0b50*/  @!P4 MOV R27, R37 ;  /* 0x00000025001bc202 */ /* 0x000fe20000000f00 */
[C---:B------:R-:W-:Y:S01]  /*0b60*/  @!P4 IMAD R29, R14.reuse, R21, R30 ;  /* 0x000000150e1dc224 */ /* 0x040fe200078e021e */
[----:B------:R1:W3:Y:S01]  /*0b70*/  @!P5 LDG.E R46, desc[UR8][R18.64] ;  /* 0x00000008122ed981 */ /* 0x0002e2000c1e1900 */
[----:B------:R-:W-:-:S04]  /*0b80*/  @!P4 IMAD.WIDE.U32 R20, R14, R20, R26 ;  /* 0x000000140e14c225 */ /* 0x000fc800078e001a */
[----:B--2---:R-:W-:Y:S01]  /*0b90*/  @!P6 IMAD R28, R51, R22, RZ ;  /* 0x00000016331ce224 */ /* 0x004fe200078e02ff */
[----:B------:R-:W-:Y:S02]  /*0ba0*/  @!P4 IADD3 R21, R21, R29, RZ ;  /* 0x0000001d1515c210 */ /* 0x000fe40007ffe0ff */
[----:B-1----:R-:W-:Y:S02]  /*0bb0*/  @!P6 MOV R18, R34 ;  /* 0x000000220012e202 */ /* 0x002fe40000000f00 */
[----:B------:R-:W-:Y:S02]  /*0bc0*/  @!P6 MOV R19, R37 ;  /* 0x000000250013e202 */ /* 0x000fe40000000f00 */
[C---:B------:R-:W-:Y:S01]  /*0bd0*/  @!P4 LEA R24, P1, R20.reuse, R24, 0x1 ;  /* 0x000000181418c211 */ /* 0x040fe200078208ff */
[C---:B------:R-:W-:Y:S01]  /*0be0*/  @!P6 IMAD R31, R15.reuse, R23, R28 ;  /* 0x000000170f1fe224 */ /* 0x040fe200078e021c */
[----:B------:R-:W-:Y:S01]  /*0bf0*/  MOV R48, RZ ;  /* 0x000000ff00307202 */ /* 0x000fe20000000f00 */
[----:B------:R-:W-:Y:S01]  /*0c00*/  @!P6 IMAD.WIDE.U32 R22, R15, R22, R18 ;  /* 0x000000160f16e225 */ /* 0x000fe200078e0012 */
[----:B------:R-:W-:-:S04]  /*0c10*/  @!P4 LEA.HI.X R25, R20, R25, R21, 0x1, P1 ;  /* 0x000000191419c211 */ /* 0x000fc800008f0c15 */
[----:B------:R-:W-:Y:S01]  /*0c20*/  @!P6 IADD3 R20, R23, R31, RZ ;  /* 0x0000001f1714e210 */ /* 0x000fe20007ffe0ff */
[----:B------:R1:W2:Y:S01]  /*0c30*/  @!P4 LDG.E R48, desc[UR8][R24.64] ;  /* 0x000000081830c981 */ /* 0x0002a2000c1e1900 */
[C---:B0-----:R-:W-:Y:S02]  /*0c40*/  @!P6 LEA R16, P1, R22.reuse, R16, 0x1 ;  /* 0x000000101610e211 */ /* 0x041fe400078208ff */
[----:B------:R-:W-:Y:S02]  /*0c50*/  MOV R50, RZ ;  /* 0x000000ff00327202 */ /* 0x000fe40000000f00 */
[----:B------:R-:W-:-:S05]  /*0c60*/  @!P6 LEA.HI.X R17, R22, R17, R20, 0x1, P1 ;  /* 0x000000111611e211 */ /* 0x000fca00008f0c14 */
[----:B------:R0:W2:Y:S01]  /*0c70*/  @!P6 LDG.E R50, desc[UR8][R16.64] ;  /* 0x000000081032e981 */ /* 0x0000a2000c1e1900 */
[----:B------:R-:W-:Y:S02]  /*0c80*/  ISETP.GT.AND P1, PT, R2, 0x1e, PT ;  /* 0x0000001e0200780c */ /* 0x000fe40003f24270 */
[----:B----4-:R-:W-:-:S04]  /*0c90*/  PRMT R19, R32, 0x7632, R19 ;  /* 0x0000763220137816 */ /* 0x010fc80000000013 */
[----:B------:R-:W-:Y:S02]  /*0ca0*/  SHF.L.U32 R23, R19, 0x10, RZ ;  /* 0x0000001013177819 */ /* 0x000fe400000006ff */
[----:B------:R-:W-:-:S03]  /*0cb0*/  SHF.L.U32 R20, R32, 0x10, RZ ;  /* 0x0000001020147819 */ /* 0x000fc600000006ff */
[----:B-1----:R-:W-:Y:S02]  /*0cc0*/  FMUL.FTZ R25, R23, R23 ;  /* 0x0000001717197220 */ /* 0x002fe40000410000 */
[C---:B------:R-:W-:Y:S02]  /*0cd0*/  FADD.FTZ R22, R20.reuse, R23 ;  /* 0x0000001714167221 */ /* 0x040fe40000010000 */
[----:B------:R-:W-:Y:S01]  /*0ce0*/  FFMA.FTZ R20, R20, R20, R25 ;  /* 0x0000001414147223 */ /* 0x000fe20000010019 */
[----:B-----5:R-:W-:-:S04]  /*0cf0*/  PRMT R18, R40, 0x7632, R18 ;  /* 0x0000763228127816 */ /* 0x020fc80000000012 */
[----:B------:R-:W-:Y:S02]  /*0d00*/  SHF.L.U32 R19, R18, 0x10, RZ ;  /* 0x0000001012137819 */ /* 0x000fe400000006ff */
[----:B------:R-:W-:Y:S02]  /*0d10*/  SHF.L.U32 R18, R40, 0x10, RZ ;  /* 0x0000001028127819 */ /* 0x000fe400000006ff */
[----:B------:R-:W-:Y:S01]  /*0d20*/  PRMT R26, R38, 0x7632, R26 ;  /* 0x00007632261a7816 */ /* 0x000fe2000000001a */
[----:B------:R-:W-:-:S03]  /*0d30*/  FMUL.FTZ R21, R19, R19 ;  /* 0x0000001313157220 */ /* 0x000fc60000410000 */
[----:B0-----:R-:W-:Y:S01]  /*0d40*/  SHF.L.U32 R17, R26, 0x10, RZ ;  /* 0x000000101a117819 */ /* 0x001fe200000006ff */
[C---:B------:R-:W-:Y:S01]  /*0d50*/  FFMA.FTZ R21, R18.reuse, R18, R21 ;  /* 0x0000001212157223 */ /* 0x040fe20000010015 */
[----:B------:R-:W-:Y:S01]  /*0d60*/  FADD.FTZ R19, R18, R19 ;  /* 0x0000001312137221 */ /* 0x000fe20000010000 */
[----:B------:R-:W-:Y:S02]  /*0d70*/  SHF.L.U32 R16, R38, 0x10, RZ ;  /* 0x0000001026107819 */ /* 0x000fe400000006ff */
[----:B------:R-:W-:Y:S01]  /*0d80*/  FADD.FTZ R21, RZ, R21 ;  /* 0x00000015ff157221 */ /* 0x000fe20000010000 */
[----:B------:R-:W-:Y:S01]  /*0d90*/  PRMT R18, R42, 0x7632, R18 ;  /* 0x000076322a127816 */ /* 0x000fe20000000012 */
[----:B------:R-:W-:Y:S01]  /*0da0*/  FMUL.FTZ R23, R17, R17 ;  /* 0x0000001111177220 */ /* 0x000fe20000410000 */
[----:B------:R-:W-:Y:S01]  /*0db0*/  FADD.FTZ R19, RZ, R19 ;  /* 0x00000013ff137221 */ /* 0x000fe20000010000 */
[----:B------:R-:W-:Y:S01]  /*0dc0*/  FADD.FTZ R20, R21, R20 ;  /* 0x0000001415147221 */ /* 0x000fe20000010000 */
[----:B------:R-:W-:Y:S01]  /*0dd0*/  SHF.L.U32 R21, R18, 0x10, RZ ;  /* 0x0000001012157819 */ /* 0x000fe200000006ff */
[C---:B------:R-:W-:Y:S01]  /*0de0*/  FADD.FTZ R18, R16.reuse, R17 ;  /* 0x0000001110127221 */ /* 0x040fe20000010000 */
[----:B------:R-:W-:Y:S01]  /*0df0*/  FFMA.FTZ R23, R16, R16, R23 ;  /* 0x0000001010177223 */ /* 0x000fe20000010017 */
[----:B------:R-:W-:Y:S01]  /*0e00*/  FADD.FTZ R19, R19, R22 ;  /* 0x0000001613137221 */ /* 0x000fe20000010000 */
[----:B------:R-:W-:Y:S01]  /*0e10*/  SHF.L.U32 R16, R42, 0x10, RZ ;  /* 0x000000102a107819 */ /* 0x000fe200000006ff */
[----:B------:R-:W-:-:S02]  /*0e20*/  FMUL.FTZ R17, R21, R21 ;  /* 0x0000001515117220 */ /* 0x000fc40000410000 */
[----:B------:R-:W-:Y:S02]  /*0e30*/  FADD.FTZ R18, R19, R18 ;  /* 0x0000001213127221 */ /* 0x000fe40000010000 */
[C---:B------:R-:W-:Y:S01]  /*0e40*/  FADD.FTZ R21, R16.reuse, R21 ;  /* 0x0000001510157221 */ /* 0x040fe20000010000 */
[----:B------:R-:W-:Y:S01]  /*0e50*/  FFMA.FTZ R17, R16, R16, R17 ;  /* 0x0000001010117223 */ /* 0x000fe20000010011 */
[----:B------:R-:W-:-:S04]  /*0e60*/  PRMT R22, R44, 0x7632, R22 ;  /* 0x000076322c167816 */ /* 0x000fc80000000016 */
[----:B------:R-:W-:Y:S01]  /*0e70*/  SHF.L.U32 R19, R22, 0x10, RZ ;  /* 0x0000001016137819 */ /* 0x000fe200000006ff */
[----:B------:R-:W-:Y:S01]  /*0e80*/  FADD.FTZ R18, R18, R21 ;  /* 0x0000001512127221 */ /* 0x000fe20000010000 */
[----:B------:R-:W-:Y:S01]  /*0e90*/  SHF.L.U32 R16, R44, 0x10, RZ ;  /* 0x000000102c107819 */ /* 0x000fe200000006ff */
[----:B------:R-:W-:Y:S02]  /*0ea0*/  FADD.FTZ R20, R20, R23 ;  /* 0x0000001714147221 */ /* 0x000fe40000010000 */
[----:B------:R-:W-:Y:S01]  /*0eb0*/  FMUL.FTZ R21, R19, R19 ;  /* 0x0000001313157220 */ /* 0x000fe20000410000 */
[----:B---3--:R-:W-:Y:S01]  /*0ec0*/  PRMT R22, R46, 0x7632, R22 ;  /* 0x000076322e167816 */ /* 0x008fe20000000016 */
[C---:B------:R-:W-:Y:S02]  /*0ed0*/  FADD.FTZ R19, R16.reuse, R19 ;  /* 0x0000001310137221 */ /* 0x040fe40000010000 */
[----:B------:R-:W-:Y:S01]  /*0ee0*/  FFMA.FTZ R16, R16, R16, R21 ;  /* 0x0000001010107223 */ /* 0x000fe20000010015 */
[----:B------:R-:W-:Y:S01]  /*0ef0*/  SHF.L.U32 R23, R22, 0x10, RZ ;  /* 0x0000001016177819 */ /* 0x000fe200000006ff */
[----:B------:R-:W-:Y:S01]  /*0f00*/  FADD.FTZ R17, R20, R17 ;  /* 0x0000001114117221 */ /* 0x000fe20000010000 */
[----:B------:R-:W-:Y:S01]  /*0f10*/  SHF.L.U32 R20, R46, 0x10, RZ ;  /* 0x000000102e147819 */ /* 0x000fe200000006ff */
[----:B------:R-:W-:-:S02]  /*0f20*/  FADD.FTZ R18, R18, R19 ;  /* 0x0000001312127221 */ /* 0x000fc40000010000 */
[----:B------:R-:W-:Y:S01]  /*0f30*/  FMUL.FTZ R19, R23, R23 ;  /* 0x0000001717137220 */ /* 0x000fe20000410000 */
[----:B------:R-:W-:Y:S01]  /*0f40*/  FADD.FTZ R16, R17, R16 ;  /* 0x0000001011107221 */ /* 0x000fe20000010000 */
[C---:B------:R-:W-:Y:S02]  /*0f50*/  FADD.FTZ R23, R20.reuse, R23 ;  /* 0x0000001714177221 */ /* 0x040fe40000010000 */
[----:B------:R-:W-:Y:S01]  /*0f60*/  FFMA.FTZ R19, R20, R20, R19 ;  /* 0x0000001414137223 */ /* 0x000fe20000010013 */
[----:B--2---:R-:W-:-:S04]  /*0f70*/  PRMT R21, R48, 0x7632, R21 ;  /* 0x0000763230157816 */ /* 0x004fc80000000015 */
[----:B------:R-:W-:Y:S02]  /*0f80*/  SHF.L.U32 R22, R21, 0x10, RZ ;  /* 0x0000001015167819 */ /* 0x000fe400000006ff */
[----:B------:R-:W-:Y:S01]  /*0f90*/  SHF.L.U32 R17, R48, 0x10, RZ ;  /* 0x0000001030117819 */ /* 0x000fe200000006ff */
[----:B------:R-:W-:Y:S02]  /*0fa0*/  FADD.FTZ R16, R16, R19 ;  /* 0x0000001310107221 */ /* 0x000fe40000010000 */
[----:B------:R-:W-:Y:S01]  /*0fb0*/  FMUL.FTZ R20, R22, R22 ;  /* 0x0000001616147220 */ /* 0x000fe20000410000 */
[----:B------:R-:W-:Y:S01]  /*0fc0*/  PRMT R21, R50, 0x7632, R21 ;  /* 0x0000763232157816 */ /* 0x000fe20000000015 */
[C---:B------:R-:W-:Y:S02]  /*0fd0*/  FADD.FTZ R19, R17.reuse, R22 ;  /* 0x0000001611137221 */ /* 0x040fe40000010000 */
[----:B------:R-:W-:Y:S01]  /*0fe0*/  FFMA.FTZ R17, R17, R17, R20 ;  /* 0x0000001111117223 */ /* 0x000fe20000010014 */
[----:B------:R-:W-:Y:S01]  /*0ff0*/  SHF.L.U32 R21, R21, 0x10, RZ ;  /* 0x0000001015157819 */ /* 0x000fe200000006ff */
[----:B------:R-:W-:Y:S01]  /*1000*/  FADD.FTZ R18, R18, R23 ;  /* 0x0000001712127221 */ /* 0x000fe20000010000 */
[----:B------:R-:W-:-:S03]  /*1010*/  SHF.L.U32 R20, R50, 0x10, RZ ;  /* 0x0000001032147819 */ /* 0x000fc600000006ff */
[----:B------:R-:W-:Y:S01]  /*1020*/  FMUL.FTZ R23, R21, R21 ;  /* 0x0000001515177220 */ /* 0x000fe20000410000 */
[----:B------:R-:W-:Y:S01]  /*1030*/  FADD.FTZ R18, R18, R19 ;  /* 0x0000001312127221 */ /* 0x000fe20000010000 */
[----:B------:R-:W-:Y:S01]  /*1040*/  FADD.FTZ R21, R20, R21 ;  /* 0x0000001514157221 */ /* 0x000fe20000010000 */
[----:B------:R-:W-:Y:S01]  /*1050*/  FADD.FTZ R16, R16, R17 ;  /* 0x0000001110107221 */ /* 0x000fe20000010000 */
[----:B------:R-:W-:Y:S02]  /*1060*/  FFMA.FTZ R23, R20, R20, R23 ;  /* 0x0000001414177223 */ /* 0x000fe40000010017 */
[----:B------:R-:W-:Y:S02]  /*1070*/  FADD.FTZ R18, R18, R21 ;  /* 0x0000001512127221 */ /* 0x000fe40000010000 */
[----:B------:R-:W-:-:S03]  /*1080*/  FADD.FTZ R17, R16, R23 ;  /* 0x0000001710117221 */ /* 0x000fc60000010000 */
        /* <DEDUP_REMOVED lines=21> */
[C---:B------:R-:W-:Y:S02]  /*11e0*/  ISETP.GT.AND P1, PT, R2.reuse, 0xf, PT ;  /* 0x0000000f0200780c */ /* 0x040fe40003f24270 */
[----:B------:R-:W-:Y:S02]  /*11f0*/  ISETP.NE.AND P2, PT, R2, RZ, PT ;  /* 0x000000ff0200720c */ /* 0x000fe40003f45270 */
[----:B------:R-:W-:Y:S01]  /*1200*/  ISETP.NE.AND P3, PT, R0, RZ, PT ;  /* 0x000000ff0000720c */ /* 0x000fe20003f65270 */
[----:B------:R-:W-:Y:S08]  /*1210*/  BSSY B0, `(.L_x_3120) ;  /* 0x000003c000007945 */ /* 0x000ff00003800000 */
[----:B0-----:R-:W-:Y:S01]  /*1220*/  @!P1 FADD.FTZ R18, R18, R19 ;  /* 0x0000001312129221 */ /* 0x001fe20000010000 */
[----:B-1----:R-:W-:-:S04]  /*1230*/  @!P1 FADD.FTZ R17, R17, R16 ;  /* 0x0000001011119221 */ /* 0x002fc80000010000 */
[----:B------:R-:W-:-:S05]  /*1240*/  MOV R16, R18 ;  /* 0x0000001200107202 */ /* 0x000fca0000000f00 */
[----:B------:R0:W-:Y:S01]  /*1250*/  @!P2 STS.64 [R7+0x18], R16 ;  /* 0x000018100700a388 */ /* 0x0001e20000000a00 */
[----:B------:R-:W-:Y:S06]  /*1260*/  BAR.SYNC.DEFER_BLOCKING 0x0 ;  /* 0x0000000000007b1d */ /* 0x000fec0000010000 */
[----:B------:R-:W-:Y:S05]  /*1270*/  @P3 BRA `(.L_x_3121) ;  /* 0x0000000000d43947 */ /* 0x000fea0003800000 */
[----:B------:R-:W1:Y:S01]  /*1280*/  S2UR UR6, SR_CgaCtaId ;  /* 0x00000000000679c3 */ /* 0x000e620000008800 */
[----:B------:R-:W-:Y:S02]  /*1290*/  UMOV UR5, 0x400 ;  /* 0x0000040000057882 */ /* 0x000fe40000000000 */
[----:B-1----:R-:W-:-:S09]  /*12a0*/  ULEA UR5, UR6, UR5, 0x18 ;  /* 0x0000000506057291 */ /* 0x002fd2000f8ec03f */
[----:B------:R-:W1:Y:S04]  /*12b0*/  LDS.128 R20, [UR5+0x20] ;  /* 0x00002005ff147984 */ /* 0x000e680008000c00 */
[----:B------:R-:W2:Y:S04]  /*12c0*/  LDS.128 R24, [UR5+0x30] ;  /* 0x00003005ff187984 */ /* 0x000ea80008000c00 */
[----:B------:R-:W3:Y:S01]  /*12d0*/  LDS.128 R28, [UR5+0x40] ;  /* 0x00004005ff1c7984 */ /* 0x000ee20008000c00 */
[----:B-1----:R-:W-:Y:S01]  /*12e0*/  FADD.FTZ R53, R16, R20 ;  /* 0x0000001410357221 */ /* 0x002fe20000010000 */
[----:B------:R-:W-:-:S02]  /*12f0*/  FADD.FTZ R20, R17, R21 ;  /* 0x0000001511147221 */ /* 0x000fc40000010000 */
[----:B0-----:R-:W0:Y:S01]  /*1300*/  LDS.128 R16, [UR5+0x50] ;  /* 0x00005005ff107984 */ /* 0x001e220008000c00 */
[----:B------:R-:W-:Y:S01]  /*1310*/  FADD.FTZ R53, R53, R22 ;  /* 0x0000001635357221 */ /* 0x000fe20000010000 */
[----:B------:R-:W-:-:S03]  /*1320*/  FADD.FTZ R20, R20, R23 ;  /* 0x0000001714147221 */ /* 0x000fc60000010000 */
[----:B--2---:R-:W-:Y:S01]  /*1330*/  FADD.FTZ R53, R53, R24 ;  /* 0x0000001835357221 */ /* 0x004fe20000010000 */
[----:B------:R-:W-:-:S03]  /*1340*/  FADD.FTZ R20, R20, R25 ;  /* 0x0000001914147221 */ /* 0x000fc60000010000 */
[----:B------:R-:W-:Y:S01]  /*1350*/  FADD.FTZ R53, R53, R26 ;  /* 0x0000001a35357221 */ /* 0x000fe20000010000 */
[----:B------:R-:W-:Y:S02]  /*1360*/  FADD.FTZ R20, R20, R27 ;  /* 0x0000001b14147221 */ /* 0x000fe40000010000 */
[----:B------:R-:W1:Y:S01]  /*1370*/  LDS.128 R24, [UR5+0x60] ;  /* 0x00006005ff187984 */ /* 0x000e620008000c00 */
[----:B---3--:R-:W-:Y:S01]  /*1380*/  FADD.FTZ R53, R53, R28 ;  /* 0x0000001c35357221 */ /* 0x008fe20000010000 */
[----:B------:R-:W-:Y:S02]  /*1390*/  FADD.FTZ R28, R20, R29 ;  /* 0x0000001d141c7221 */ /* 0x000fe40000010000 */
[----:B------:R-:W2:Y:S01]  /*13a0*/  LDS.128 R20, [UR5+0x70] ;  /* 0x00007005ff147984 */ /* 0x000ea20008000c00 */
[----:B------:R-:W-:Y:S01]  /*13b0*/  FADD.FTZ R53, R53, R30 ;  /* 0x0000001e35357221 */ /* 0x000fe20000010000 */
[----:B------:R-:W-:-:S03]  /*13c0*/  FADD.FTZ R28, R28, R31 ;  /* 0x0000001f1c1c7221 */ /* 0x000fc60000010000 */
[----:B0-----:R-:W-:Y:S01]  /*13d0*/  FADD.FTZ R53, R53, R16 ;  /* 0x0000001035357221 */ /* 0x001fe20000010000 */
[----:B------:R-:W-:Y:S02]  /*13e0*/  FADD.FTZ R16, R28, R17 ;  /* 0x000000111c107221 */ /* 0x000fe40000010000 */
[----:B------:R-:W0:Y:S01]  /*13f0*/  LDS.128 R28, [UR5+0x80] ;  /* 0x00008005ff1c7984 */ /* 0x000e220008000c00 */
[----:B------:R-:W-:Y:S01]  /*1400*/  FADD.FTZ R53, R53, R18 ;  /* 0x0000001235357221 */ /* 0x000fe20000010000 */
[----:B------:R-:W-:-:S04]  /*1410*/  FADD.FTZ R16, R16, R19 ;  /* 0x0000001310107221 */ /* 0x000fc80000010000 */
[----:B-1----:R-:W-:Y:S01]  /*1420*/  FADD.FTZ R16, R16, R25 ;  /* 0x0000001910107221 */ /* 0x002fe20000010000 */
[----:B------:R-:W-:-:S03]  /*1430*/  FADD.FTZ R53, R53, R24 ;  /* 0x0000001835357221 */ /* 0x000fc60000010000 */
[----:B------:R-:W-:Y:S01]  /*1440*/  FADD.FTZ R24, R16, R27 ;  /* 0x0000001b10187221 */ /* 0x000fe20000010000 */
[----:B------:R-:W-:Y:S01]  /*1450*/  FADD.FTZ R53, R53, R26 ;  /* 0x0000001a35357221 */ /* 0x000fe20000010000 */
[----:B------:R-:W1:Y:S02]  /*1460*/  LDS.128 R16, [UR5+0x90] ;  /* 0x00009005ff107984 */ /* 0x000e640008000c00 */
[----:B--2---:R-:W-:Y:S01]  /*1470*/  FADD.FTZ R24, R24, R21 ;  /* 0x0000001518187221 */ /* 0x004fe20000010000 */
[----:B------:R-:W-:-:S03]  /*1480*/  FADD.FTZ R53, R53, R20 ;  /* 0x0000001435357221 */ /* 0x000fc60000010000 */
[----:B------:R-:W-:Y:S01]  /*1490*/  FADD.FTZ R24, R24, R23 ;  /* 0x0000001718187221 */ /* 0x000fe20000010000 */
[----:B------:R-:W-:Y:S02]  /*14a0*/  FADD.FTZ R53, R53, R22 ;  /* 0x0000001635357221 */ /* 0x000fe40000010000 */
[----:B------:R-:W2:Y:S02]  /*14b0*/  LDS.128 R20, [UR5+0xa0] ;  /* 0x0000a005ff147984 */ /* 0x000ea40008000c00 */
[----:B0-----:R-:W-:Y:S01]  /*14c0*/  FADD.FTZ R53, R53, R28 ;  /* 0x0000001c35357221 */ /* 0x001fe20000010000 */
[----:B------:R-:W-:Y:S02]  /*14d0*/  FADD.FTZ R28, R24, R29 ;  /* 0x0000001d181c7221 */ /* 0x000fe40000010000 */
[----:B------:R-:W0:Y:S01]  /*14e0*/  LDS.128 R24, [UR5+0xb0] ;  /* 0x0000b005ff187984 */ /* 0x000e220008000c00 */
        /* <DEDUP_REMOVED lines=14> */
.L_x_3121:
[----:B------:R-:W-:Y:S05]  /*15d0*/  BSYNC B0 ;  /* 0x0000000000007941 */ /* 0x000fea0003800000 */
.L_x_3120:
[----:B------:R-:W1:Y:S01]  /*15e0*/  LDC R27, c[0x0][0xc] ;  /* 0x00000300ff1b7b82 */ /* 0x000e620000000800 */
        /* <DEDUP_REMOVED lines=8> */
[----:B-1----:R-:W-:-:S13]  /*1670*/  ISETP.GE.U32.AND P1, PT, R27, 0x2, PT ;  /* 0x000000021b00780c */ /* 0x002fda0003f26070 */
[----:B------:R-:W-:Y:S05]  /*1680*/  @!P1 BRA `(.L_x_3122) ;  /* 0x0000000800789947 */ /* 0x000fea0003800000 */
[----:B------:R-:W-:Y:S05]  /*1690*/  @P3 BRA `(.L_x_3123) ;  /* 0x00000000007c3947 */ /* 0x000fea0003800000 */
[----:B------:R-:W1:Y:S01]  /*16a0*/  LDC R26, c[0x0][0x10] ;  /* 0x00000400ff1a7b82 */ /* 0x000e620000000800 */
[----:B------:R-:W2:Y:S01]  /*16b0*/  S2R R61, SR_CTAID.Y ;  /* 0x00000000003d7919 */ /* 0x000ea20000002600 */
[C---:B------:R-:W-:Y:S02]  /*16c0*/  LOP3.LUT R57, R6.reuse, 0x1, RZ, 0xc0, !PT ;  /* 0x0000000106397812 */ /* 0x040fe400078ec0ff */
[----:B------:R-:W-:Y:S02]  /*16d0*/  LOP3.LUT P1, RZ, R6, 0x2, RZ, 0xc0, !PT ;  /* 0x0000000206ff7812 */ /* 0x000fe4000782c0ff */
[----:B------:R-:W-:Y:S02]  /*16e0*/  MOV R55, 0x1 ;  /* 0x0000000100377802 */ /* 0x000fe40000000f00 */
[----:B------:R-:W3:Y:S01]  /*16f0*/  LDC.64 R20, c[0x0][0x248] ;  /* 0x00009200ff147b82 */ /* 0x000ee20000000a00 */
[----:B-1----:R-:W-:Y:S02]  /*1700*/  IMAD R22, R57, R26, RZ ;  /* 0x0000001a39167224 */ /* 0x002fe400078e02ff */
[----:B--2---:R-:W-:Y:S01]  /*1710*/  IMAD R53, R26, UR7, R61 ;  /* 0x000000071a357c24 */ /* 0x004fe2000f8e023d */
[----:B------:R-:W-:Y:S01]  /*1720*/  SEL R59, R27, RZ, !P1 ;  /* 0x000000ff1b3b7207 */ /* 0x000fe20004800000 */
[----:B------:R-:W-:Y:S01]  /*1730*/  IMAD R23, R22, R27, RZ ;  /* 0x0000001b16177224 */ /* 0x000fe200078e02ff */
[----:B------:R-:W-:-:S04]  /*1740*/  SEL R55, R55, 0xffffffff, !P1 ;  /* 0xffffffff37377807 */ /* 0x000fc80004800000 */
[----:B------:R-:W-:-:S05]  /*1750*/  SHF.L.U32 R23, R23, 0x1, RZ ;  /* 0x0000000117177819 */ /* 0x000fca00000006ff */
[----:B---3--:R-:W-:Y:S01]  /*1760*/  IMAD.WIDE R20, R23, 0x4, R20 ;  /* 0x0000000417147825 */ /* 0x008fe200078e0214 */
[----:B------:R-:W-:Y:S02]  /*1770*/  ISETP.NE.AND P1, PT, R59, -0x1, PT ;  /* 0xffffffff3b00780c */ /* 0x000fe40003f25270 */
[----:B------:R-:W-:Y:S01]  /*1780*/  IADD3 R23, R22, R61, RZ ;  /* 0x0000003d16177210 */ /* 0x000fe20007ffe0ff */
[----:B------:R-:W-:Y:S02]  /*1790*/  IMAD.WIDE.U32 R52, R53, 0x8, R20 ;  /* 0x0000000835347825 */ /* 0x000fe400078e0014 */
[----:B------:R-:W1:Y:S03]  /*17a0*/  LDC.64 R20, c[0x0][0x240] ;  /* 0x00009000ff147b82 */ /* 0x000e660000000a00 */
[----:B------:R2:W-:Y:S01]  /*17b0*/  STG.E.64 desc[UR8][R52.64], R16 ;  /* 0x0000001034007986 */ /* 0x0005e2000c101b08 */
[----:B-1----:R-:W-:Y:S01]  /*17c0*/  IMAD.WIDE.U32 R22, R23, 0x4, R20 ;  /* 0x0000000417167825 */ /* 0x002fe200078e0014 */
[----:B------:R-:W-:Y:S06]  /*17d0*/  MEMBAR.ALL.GPU ;  /* 0x0000000000007992 */ /* 0x000fec000000a000 */
[----:B------:R-:W-:-:S00]  /*17e0*/  ERRBAR ;  /* 0x00000000000079ab */ /* 0x000fc00000000000 */
[----:B------:R-:W-:Y:S06]  /*17f0*/  CGAERRBAR ;  /* 0x00000000000075ab */ /* 0x000fec0000000000 */
[----:B------:R2:W-:Y:S01]  /*1800*/  REDG.E.ADD.S32.STRONG.GPU desc[UR8][R22.64], R55 ;  /* 0x000000371600798e */ /* 0x0005e2000c10e388 */
[----:B------:R-:W-:Y:S05]  /*1810*/  @!P1 BRA `(.L_x_3123) ;  /* 0x00000000001c9947 */ /* 0x000fea0003800000 */
[----:B--2---:R-:W-:-:S04]  /*1820*/  IMAD R23, R57, R26, R61 ;  /* 0x0000001a39177224 */ /* 0x004fc800078e023d */
[----:B------:R-:W-:-:S07]  /*1830*/  IMAD.WIDE.U32 R20, R23, 0x4, R20 ;  /* 0x0000000417147825 */ /* 0x000fce00078e0014 */
.L_x_3124:
[----:B------:R-:W2:Y:S04]  /*1840*/  LDG.E.STRONG.GPU R22, desc[UR8][R20.64] ;  /* 0x0000000814167981 */ /* 0x000ea8000c1ef900 */
[----:B--2---:R-:W-:Y:S01]  /*1850*/  CCTL.IVALL ;  /* 0x00000000ff00798f */ /* 0x004fe20002000000 */
[----:B------:R-:W-:Y:S05]  /*1860*/  YIELD ;  /* 0x0000000000007946 */ /* 0x000fea0003800000 */
[----:B------:R-:W-:-:S13]  /*1870*/  ISETP.NE.AND P1, PT, R22, R59, PT ;  /* 0x0000003b1600720c */ /* 0x000fda0003f25270 */
[----:B------:R-:W-:Y:S05]  /*1880*/  @P1 BRA `(.L_x_3124) ;  /* 0xfffffffc00ec1947 */ /* 0x000fea000383ffff */
.L_x_3123:
        /* <DEDUP_REMOVED lines=8> */
[----:B--2---:R-:W-:Y:S02]  /*1910*/  LOP3.LUT R52, R27, 0x3, RZ, 0xc0, !PT ;  /* 0x000000031b347812 */ /* 0x004fe400078ec0ff */
[----:B------:R-:W-:Y:S02]  /*1920*/  MOV R26, RZ ;  /* 0x000000ff001a7202 */ /* 0x000fe40000000f00 */
[----:B------:R-:W-:-:S07]  /*1930*/  IADD3 R52, -R52, R27, RZ ;  /* 0x0000001b34347210 */ /* 0x000fce0007ffe1ff */
.L_x_3126:
        /* <DEDUP_REMOVED lines=10> */
[----:B------:R-:W-:-:S05]  /*19e0*/  @!P1 IMAD.WIDE.U32 R22, R53, 0x8, R20 ;  /* 0x0000000835169825 */ /* 0x000fca00078e0014 */
[----:B------:R1:W0:Y:S01]  /*19f0*/  @!P1 LDG.E.64 R20, desc[UR8][R22.64] ;  /* 0x0000000816149981 */ /* 0x000222000c1e1b00 */
[----:B------:R-:W-:-:S04]  /*1a00*/  IADD3 R56, R26, 0x1, RZ ;  /* 0x000000011a387810 */ /* 0x000fc80007ffe0ff */
[----:B------:R-:W-:-:S13]  /*1a10*/  ISETP.EQ.OR P2, PT, R56, UR7, P3 ;  /* 0x0000000738007c0c */ /* 0x000fda0009f42670 */
[----:B------:R-:W2:Y:S01]  /*1a20*/  @!P2 LDC R53, c[0x0][0x10] ;  /* 0x00000400ff35ab82 */ /* 0x000ea20000000800 */
[----:B------:R-:W-:-:S05]  /*1a30*/  @!P2 LOP3.LUT R54, R6, 0x1, RZ, 0xc0, !PT ;  /* 0x000000010636a812 */ /* 0x000fca00078ec0ff */
[----:B--2---:R-:W-:-:S04]  /*1a40*/  @!P2 IMAD R54, R53, R54, RZ ;  /* 0x000000363536a224 */ /* 0x004fc800078e02ff */
[----:B------:R-:W-:-:S05]  /*1a50*/  @!P2 IMAD R54, R54, R27, RZ ;  /* 0x0000001b3636a224 */ /* 0x000fca00078e02ff */
[----:B-1----:R-:W-:Y:S01]  /*1a60*/  @!P2 SHF.L.U32 R23, R54, 0x1, RZ ;  /* 0x000000013617a819 */ /* 0x002fe200000006ff */
[----:B0-----:R-:W-:Y:S01]  /*1a70*/  @!P1 FADD.FTZ R16, R16, R20 ;  /* 0x0000001410109221 */ /* 0x001fe20000010000 */
[----:B------:R-:W-:Y:S01]  /*1a80*/  @!P1 FADD.FTZ R17, R17, R21 ;  /* 0x0000001511119221 */ /* 0x000fe20000010000 */
[----:B------:R-:W0:Y:S02]  /*1a90*/  @!P2 S2R R20, SR_CTAID.Y ;  /* 0x000000000014a919 */ /* 0x000e240000002600 */
[----:B0-----:R-:W-:Y:S02]  /*1aa0*/  @!P2 IMAD R53, R56, R53, R20 ;  /* 0x000000353835a224 */ /* 0x001fe400078e0214 */
[----:B------:R-:W0:Y:S02]  /*1ab0*/  @!P2 LDC.64 R20, c[0x0][0x248] ;  /* 0x00009200ff14ab82 */ /* 0x000e240000000a00 */
[----:B0-----:R-:W-:-:S04]  /*1ac0*/  @!P2 IMAD.WIDE R20, R23, 0x4, R20 ;  /* 0x000000041714a825 */ /* 0x001fc800078e0214 */
[----:B------:R-:W-:-:S05]  /*1ad0*/  @!P2 IMAD.WIDE.U32 R22, R53, 0x8, R20 ;  /* 0x000000083516a825 */ /* 0x000fca00078e0014 */
[----:B------:R0:W2:Y:S01]  /*1ae0*/  @!P2 LDG.E.64 R20, desc[UR8][R22.64] ;  /* 0x000000081614a981 */ /* 0x0000a2000c1e1b00 */
[----:B------:R-:W-:-:S04]  /*1af0*/  IADD3 R56, R26, 0x2, RZ ;  /* 0x000000021a387810 */ /* 0x000fc80007ffe0ff */
[----:B------:R-:W-:-:S13]  /*1b00*/  ISETP.EQ.OR P1, PT, R56, UR7, P3 ;  /* 0x0000000738007c0c */ /* 0x000fda0009f22670 */
[----:B------:R-:W1:Y:S01]  /*1b10*/  @!P1 LDC R53, c[0x0][0x10] ;  /* 0x00000400ff359b82 */ /* 0x000e620000000800 */
[----:B------:R-:W-:-:S05]  /*1b20*/  @!P1 LOP3.LUT R54, R6, 0x1, RZ, 0xc0, !PT ;  /* 0x0000000106369812 */ /* 0x000fca00078ec0ff */
[----:B-1----:R-:W-:-:S04]  /*1b30*/  @!P1 IMAD R54, R53, R54, RZ ;  /* 0x0000003635369224 */ /* 0x002fc800078e02ff */
[----:B------:R-:W-:-:S05]  /*1b40*/  @!P1 IMAD R54, R54, R27, RZ ;  /* 0x0000001b36369224 */ /* 0x000fca00078e02ff */
[----:B0-----:R-:W-:Y:S01]  /*1b50*/  @!P1 SHF.L.U32 R23, R54, 0x1, RZ ;  /* 0x0000000136179819 */ /* 0x001fe200000006ff */
[----:B--2---:R-:W-:Y:S01]  /*1b60*/  @!P2 FADD.FTZ R16, R16, R20 ;  /* 0x000000141010a221 */ /* 0x004fe20000010000 */
        /* <DEDUP_REMOVED lines=28> */
.L_x_3125:
[----:B------:R-:W-:-:S13]  /*1d30*/  LOP3.LUT P1, R54, R27, 0x3, RZ, 0xc0, !PT ;  /* 0x000000031b367812 */ /* 0x000fda000782c0ff */
[----:B------:R-:W-:Y:S05]  /*1d40*/  @!P1 BRA `(.L_x_3122) ;  /* 0x0000000000c89947 */ /* 0x000fea0003800000 */
[----:B------:R-:W-:Y:S01]  /*1d50*/  ISETP.EQ.OR P1, PT, R26, UR7, P3 ;  /* 0x000000071a007c0c */ /* 0x000fe20009f22670 */
[----:B------:R-:W-:Y:S01]  /*1d60*/  BSSY B0, `(.L_x_3127) ;  /* 0x0000010000007945 */ /* 0x000fe20003800000 */
[----:B------:R-:W-:-:S11]  /*1d70*/  ISETP.NE.AND P2, PT, R54, 0x1, PT ;  /* 0x000000013600780c */ /* 0x000fd60003f45270 */
[----:B------:R-:W-:Y:S05]  /*1d80*/  @P1 BRA `(.L_x_3128) ;  /* 0x0000000000341947 */ /* 0x000fea0003800000 */
[----:B------:R-:W1:Y:S01]  /*1d90*/  LDC.64 R20, c[0x0][0x248] ;  /* 0x00009200ff147b82 */ /* 0x000e620000000a00 */
[----:B--2---:R-:W-:Y:S01]  /*1da0*/  LOP3.LUT R22, R6, 0x1, RZ, 0xc0, !PT ;  /* 0x0000000106167812 */ /* 0x004fe200078ec0ff */
[----:B------:R-:W-:-:S04]  /*1db0*/  ULDC UR5, c[0x0][0x10] ;  /* 0x0000040000057ab9 */ /* 0x000fc80000000800 */
[----:B------:R-:W-:-:S04]  /*1dc0*/  IMAD R22, R22, UR5, RZ ;  /* 0x0000000516167c24 */ /* 0x000fc8000f8e02ff */
[----:B------:R-:W-:-:S05]  /*1dd0*/  IMAD R22, R22, R27, RZ ;  /* 0x0000001b16167224 */ /* 0x000fca00078e02ff */
[----:B------:R-:W-:-:S05]  /*1de0*/  SHF.L.U32 R23, R22, 0x1, RZ ;  /* 0x0000000116177819 */ /* 0x000fca00000006ff */
[----:B-1----:R-:W-:Y:S02]  /*1df0*/  IMAD.WIDE R20, R23, 0x4, R20 ;  /* 0x0000000417147825 */ /* 0x002fe400078e0214 */
[----:B------:R-:W1:Y:S02]  /*1e00*/  S2R R23, SR_CTAID.Y ;  /* 0x0000000000177919 */ /* 0x000e640000002600 */
[----:B-1----:R-:W-:-:S04]  /*1e10*/  IMAD R23, R26, UR5, R23 ;  /* 0x000000051a177c24 */ /* 0x002fc8000f8e0217 */
[----:B------:R-:W-:-:S06]  /*1e20*/  IMAD.WIDE.U32 R20, R23, 0x8, R20 ;  /* 0x0000000817147825 */ /* 0x000fcc00078e0014 */
[----:B------:R-:W0:Y:S02]  /*1e30*/  LDG.E.64 R20, desc[UR8][R20.64] ;  /* 0x0000000814147981 */ /* 0x000e24000c1e1b00 */
[----:B0-----:R-:W-:Y:S01]  /*1e40*/  FADD.FTZ R16, R16, R20 ;  /* 0x0000001410107221 */ /* 0x001fe20000010000 */
[----:B------:R-:W-:-:S07]  /*1e50*/  FADD.FTZ R17, R17, R21 ;  /* 0x0000001511117221 */ /* 0x000fce0000010000 */
.L_x_3128:
[----:B------:R-:W-:Y:S05]  /*1e60*/  BSYNC B0 ;  /* 0x0000000000007941 */ /* 0x000fea0003800000 */
.L_x_3127:
[----:B------:R-:W-:Y:S05]  /*1e70*/  @!P2 BRA `(.L_x_3122) ;  /* 0x00000000007ca947 */ /* 0x000fea0003800000 */
[C---:B--2---:R-:W-:Y:S02]  /*1e80*/  IADD3 R53, R26.reuse, 0x1, RZ ;  /* 0x000000011a357810 */ /* 0x044fe40007ffe0ff */
[----:B------:R-:W-:Y:S02]  /*1e90*/  IADD3 R52, R26, 0x2, RZ ;  /* 0x000000021a347810 */ /* 0x000fe40007ffe0ff */
[----:B------:R-:W-:Y:S02]  /*1ea0*/  ISETP.EQ.OR P2, PT, R53, UR7, P3 ;  /* 0x0000000735007c0c */ /* 0x000fe40009f42670 */
[----:B------:R-:W-:-:S04]  /*1eb0*/  ISETP.EQ.OR P1, PT, R52, UR7, P3 ;  /* 0x0000000734007c0c */ /* 0x000fc80009f22670 */
[----:B------:R-:W-:-:S07]  /*1ec0*/  ISETP.EQ.OR P1, PT, R54, 0x2, P1 ;  /* 0x000000023600780c */ /* 0x000fce0000f22670 */
[----:B------:R-:W1:Y:S01]  /*1ed0*/  @!P2 S2R R21, SR_CTAID.Y ;  /* 0x000000000015a919 */ /* 0x000e620000002600 */
[----:B------:R-:W1:Y:S05]  /*1ee0*/  @!P2 LDC R20, c[0x0][0x10] ;  /* 0x00000400ff14ab82 */ /* 0x000e6a0000000800 */
[----:B------:R-:W-:-:S03]  /*1ef0*/  @!P1 LOP3.LUT R26, R6, 0x1, RZ, 0xc0, !PT ;  /* 0x00000001061a9812 */ /* 0x000fc600078ec0ff */
[----:B------:R-:W2:Y:S01]  /*1f00*/  @!P1 LDC R55, c[0x0][0x10] ;  /* 0x00000400ff379b82 */ /* 0x000ea20000000800 */
[----:B-1----:R-:W-:Y:S01]  /*1f10*/  @!P2 IMAD R53, R53, R20, R21 ;  /* 0x000000143535a224 */ /* 0x002fe200078e0215 */
[----:B------:R-:W-:Y:S01]  /*1f20*/  @!P2 LOP3.LUT R21, R6, 0x1, RZ, 0xc0, !PT ;  /* 0x000000010615a812 */ /* 0x000fe200078ec0ff */
[----:B--2---:R-:W-:-:S04]  /*1f30*/  @!P1 IMAD R26, R55, R26, RZ ;  /* 0x0000001a371a9224 */ /* 0x004fc800078e02ff */
[----:B------:R-:W-:Y:S02]  /*1f40*/  @!P2 IMAD R20, R20, R21, RZ ;  /* 0x000000151414a224 */ /* 0x000fe400078e02ff */
[-C--:B------:R-:W-:Y:S02]  /*1f50*/  @!P1 IMAD R26, R26, R27.reuse, RZ ;  /* 0x0000001b1a1a9224 */ /* 0x080fe400078e02ff */
[----:B------:R-:W-:Y:S02]  /*1f60*/  @!P2 IMAD R22, R20, R27, RZ ;  /* 0x0000001b1416a224 */ /* 0x000fe400078e02ff */
[----:B------:R-:W1:Y:S01]  /*1f70*/  @!P1 S2R R20, SR_CTAID.Y ;  /* 0x0000000000149919 */ /* 0x000e620000002600 */
[----:B------:R-:W-:Y:S02]  /*1f80*/  @!P1 SHF.L.U32 R27, R26, 0x1, RZ ;  /* 0x000000011a1b9819 */ /* 0x000fe400000006ff */
[----:B------:R-:W-:Y:S01]  /*1f90*/  @!P2 SHF.L.U32 R23, R22, 0x1, RZ ;  /* 0x000000011617a819 */ /* 0x000fe200000006ff */
[----:B-1----:R-:W-:-:S02]  /*1fa0*/  @!P1 IMAD R55, R52, R55, R20 ;  /* 0x0000003734379224 */ /* 0x002fc400078e0214 */
[----:B------:R-:W1:Y:S02]  /*1fb0*/  @!P2 LDC.64 R20, c[0x0][0x248] ;  /* 0x00009200ff14ab82 */ /* 0x000e640000000a00 */
[----:B-1----:R-:W-:-:S06]  /*1fc0*/  @!P2 IMAD.WIDE R20, R23, 0x4, R20 ;  /* 0x000000041714a825 */ /* 0x002fcc00078e0214 */
[----:B------:R-:W1:Y:S01]  /*1fd0*/  @!P1 LDC.64 R22, c[0x0][0x248] ;  /* 0x00009200ff169b82 */ /* 0x000e620000000a00 */
[----:B------:R-:W-:-:S06]  /*1fe0*/  @!P2 IMAD.WIDE.U32 R20, R53, 0x8, R20 ;  /* 0x000000083514a825 */ /* 0x000fcc00078e0014 */
[----:B------:R-:W0:Y:S01]  /*1ff0*/  @!P2 LDG.E.64 R20, desc[UR8][R20.64] ;  /* 0x000000081414a981 */ /* 0x000e22000c1e1b00 */
[----:B-1----:R-:W-:-:S04]  /*2000*/  @!P1 IMAD.WIDE R22, R27, 0x4, R22 ;  /* 0x000000041b169825 */ /* 0x002fc800078e0216 */
[----:B------:R-:W-:-:S06]  /*2010*/  @!P1 IMAD.WIDE.U32 R22, R55, 0x8, R22 ;  /* 0x0000000837169825 */ /* 0x000fcc00078e0016 */
[----:B------:R-:W2:Y:S01]  /*2020*/  @!P1 LDG.E.64 R22, desc[UR8][R22.64] ;  /* 0x0000000816169981 */ /* 0x000ea2000c1e1b00 */
[----:B0-----:R-:W-:Y:S01]  /*2030*/  @!P2 FADD.FTZ R16, R16, R20 ;  /* 0x000000141010a221 */ /* 0x001fe20000010000 */
[----:B------:R-:W-:-:S03]  /*2040*/  @!P2 FADD.FTZ R17, R17, R21 ;  /* 0x000000151111a221 */ /* 0x000fc60000010000 */
[----:B--2---:R-:W-:Y:S01]  /*2050*/  @!P1 FADD.FTZ R16, R16, R22 ;  /* 0x0000001610109221 */ /* 0x004fe20000010000 */
[----:B------:R-:W-:-:S07]  /*2060*/  @!P1 FADD.FTZ R17, R17, R23 ;  /* 0x0000001711119221 */ /* 0x000fce0000010000 */
.L_x_3122:
[----:B------:R-:W-:Y:S01]  /*2070*/  ULDC.64 UR12, c[0x0][0x218] ;  /* 0x00008600000c7ab9 */ /* 0x000fe20000000a00 */
[----:B------:R-:W-:Y:S01]  /*2080*/  LOP3.LUT P1, RZ, R0, UR7, RZ, 0xfc, !PT ;  /* 0x0000000700ff7c12 */ /* 0x000fe2000f82fcff */
[----:B------:R-:W1:Y:S01]  /*2090*/  S2UR UR6, SR_CgaCtaId ;  /* 0x00000000000679c3 */ /* 0x000e620000008800 */
[----:B------:R-:W-:Y:S01]  /*20a0*/  ISETP.EQ.U32.AND P2, PT, RZ, UR12, PT ;  /* 0x0000000cff007c0c */ /* 0x000fe2000bf42070 */
[----:B------:R-:W-:Y:S01]  /*20b0*/  UMOV UR5, 0x400 ;  /* 0x0000040000057882 */ /* 0x000fe20000000000 */
[----:B------:R-:W-:Y:S01]  /*20c0*/  ULDC UR11, c[0x0][0x2a4] ;  /* 0x0000a900000b7ab9 */ /* 0x000fe20000000800 */
[----:B------:R-:W-:Y:S01]  /*20d0*/  IADD3 R41, R8, R41, RZ ;  /* 0x0000002908297210 */ /* 0x000fe20007ffe0ff */
[----:B------:R-:W-:Y:S01]  /*20e0*/  ULDC.64 UR14, c[0x0][0x278] ;  /* 0x00009e00000e7ab9 */ /* 0x000fe20000000a00 */
[----:B------:R-:W-:Y:S02]  /*20f0*/  ISETP.EQ.OR.EX P1, PT, RZ, UR13, P1, P2 ;  /* 0x0000000dff007c0c */ /* 0x000fe40008f22720 */
[----:B------:R-:W3:Y:S08]  /*2100*/  LDC.64 R26, c[0x0][0x228] ;  /* 0x00008a00ff1a7b82 */ /* 0x000ef00000000a00 */
[----:B--2---:R-:W2:Y:S03]  /*2110*/  LDC.64 R22, c[0x0][0x230] ;  /* 0x00008c00ff167b82 */ /* 0x004ea60000000a00 */
[----:B------:R-:W-:Y:S01]  /*2120*/  @!P1 FMUL.FTZ R21, R17, UR11 ;  /* 0x0000000b11159c20 */ /* 0x000fe20008410000 */
[----:B------:R-:W-:-:S04]  /*2130*/  @!P1 FMUL.FTZ R20, R16, UR11 ;  /* 0x0000000b10149c20 */ /* 0x000fc80008410000 */
[----:B------:R-:W4:Y:S01]  /*2140*/  @!P1 LDC.64 R56, c[0x0][0x218] ;  /* 0x00008600ff389b82 */ /* 0x000f220000000a00 */
[----:B-1----:R-:W-:Y:S01]  /*2150*/  ULEA UR5, UR6, UR5, 0x18 ;  /* 0x0000000506057291 */ /* 0x002fe2000f8ec03f */
[----:B---3--:R-:W-:-:S08]  /*2160*/  IMAD.WIDE R54, R41, 0x4, R26 ;  /* 0x0000000429367825 */ /* 0x008fd000078e021a */
[----:B------:R-:W-:Y:S01]  /*2170*/  @!P3 STS.64 [UR5+0xc8], R16 ;  /* 0x0000c810ff00b988 */ /* 0x000fe20008000a05 */
[----:B--2---:R-:W-:-:S04]  /*2180*/  IMAD.WIDE R52, R41, 0x4, R22 ;  /* 0x0000000429347825 */ /* 0x004fc800078e0216 */
[----:B----4-:R-:W-:-:S05]  /*2190*/  @!P1 IMAD.WIDE R56, R4, 0x8, R56 ;  /* 0x0000000804389825 */ /* 0x010fca00078e0238 */
[----:B------:R1:W-:Y:S01]  /*21a0*/  @!P1 STG.E.64 desc[UR8][R56.64], R20 ;  /* 0x0000001438009986 */ /* 0x0003e2000c101b08 */
[----:B------:R-:W-:Y:S06]  /*21b0*/  BAR.SYNC.DEFER_BLOCKING 0x0 ;  /* 0x0000000000007b1d */ /* 0x000fec0000010000 */
[----:B------:R-:W2:Y:S04]  /*21c0*/  LDG.E.64 R22, desc[UR8][R54.64] ;  /* 0x0000000836167981 */ /* 0x000ea8000c1e1b00 */
[----:B-1----:R1:W2:Y:S01]  /*21d0*/  LDG.E.64 R20, desc[UR8][R52.64] ;  /* 0x0000000834147981 */ /* 0x0022a2000c1e1b00 */
[----:B0-----:R-:W-:-:S02]  /*21e0*/  MOV R16, 0x3f800000 ;  /* 0x3f80000000107802 */ /* 0x001fc40000000f00 */
[----:B------:R-:W-:Y:S01]  /*21f0*/  ISETP.NE.AND P6, PT, RZ, UR10, PT ;  /* 0x0000000aff007c0c */ /* 0x000fe2000bfc5270 */
[----:B------:R-:W0:Y:S01]  /*2200*/  LDS.64 R26, [UR5+0xc8] ;  /* 0x0000c805ff1a7984 */ /* 0x000e220008000a00 */
[----:B------:R-:W-:Y:S02]  /*2210*/  SHF.L.U32 R17, R40, 0x10, RZ ;  /* 0x0000001028117819 */ /* 0x000fe400000006ff */
[----:B------:R-:W-:Y:S02]  /*2220*/  SHF.L.U32 R19, R19, 0x10, RZ ;  /* 0x0000001013137819 */ /* 0x000fe400000006ff */
[----:B------:R-:W-:Y:S02]  /*2230*/  SHF.L.U32 R41, R18, 0x10, RZ ;  /* 0x0000001012297819 */ /* 0x000fe400000006ff */
[----:B------:R-:W-:Y:S02]  /*2240*/  SHF.L.U32 R63, R38, 0x10, RZ ;  /* 0x00000010263f7819 */ /* 0x000fe400000006ff */
[----:B-1----:R-:W-:-:S02]  /*2250*/  SHF.L.U32 R53, R24, 0x10, RZ ;  /* 0x0000001018357819 */ /* 0x002fc400000006ff */
[----:B------:R-:W-:Y:S02]  /*2260*/  SHF.L.U32 R67, R42, 0x10, RZ ;  /* 0x000000102a437819 */ /* 0x000fe400000006ff */
[----:B------:R-:W-:Y:S02]  /*2270*/  SHF.L.U32 R57, R25, 0x10, RZ ;  /* 0x0000001019397819 */ /* 0x000fe400000006ff */
[----:B------:R-:W-:Y:S02]  /*2280*/  SHF.L.U32 R71, R44, 0x10, RZ ;  /* 0x000000102c477819 */ /* 0x000fe400000006ff */
[----:B------:R-:W-:Y:S02]  /*2290*/  SHF.L.U32 R55, R32, 0x10, RZ ;  /* 0x0000001020377819 */ /* 0x000fe400000006ff */
[----:B------:R-:W-:Y:S02]  /*22a0*/  SHF.L.U32 R59, R28, 0x10, RZ ;  /* 0x000000101c3b7819 */ /* 0x000fe400000006ff */
[----:B------:R-:W-:-:S02]  /*22b0*/  SHF.L.U32 R73, R46, 0x10, RZ ;  /* 0x000000102e497819 */ /* 0x000fc400000006ff */
[----:B------:R-:W-:Y:S02]  /*22c0*/  SHF.L.U32 R61, R29, 0x10, RZ ;  /* 0x000000101d3d7819 */ /* 0x000fe400000006ff */
[----:B------:R-:W-:Y:S02]  /*22d0*/  SHF.L.U32 R75, R48, 0x10, RZ ;  /* 0x00000010304b7819 */ /* 0x000fe400000006ff */
[----:B------:R-:W-:Y:S02]  /*22e0*/  SHF.L.U32 R65, R30, 0x10, RZ ;  /* 0x000000101e417819 */ /* 0x000fe400000006ff */
[----:B------:R-:W-:Y:S02]  /*22f0*/  SHF.L.U32 R77, R50, 0x10, RZ ;  /* 0x00000010324d7819 */ /* 0x000fe400000006ff */
[----:B------:R-:W-:Y:S02]  /*2300*/  SHF.L.U32 R69, R31, 0x10, RZ ;  /* 0x000000101f457819 */ /* 0x000fe400000006ff */
[----:B------:R-:W-:-:S04]  /*2310*/  ISETP.GE.U32.AND P2, PT, R10, UR14, PT ;  /* 0x0000000e0a007c0c */ /* 0x000fc8000bf46070 */
[----:B------:R-:W-:Y:S01]  /*2320*/  ISETP.GE.AND.EX P2, PT, R39, UR15, PT, P2 ;  /* 0x0000000f27007c0c */ /* 0x000fe2000bf46320 */
[----:B0-----:R-:W-:-:S03]  /*2330*/  FMUL.FTZ R26, R26, UR11 ;  /* 0x0000000b1a1a7c20 */ /* 0x001fc60008410000 */
[----:B------:R-:W-:Y:S01]  /*2340*/  ISETP.GT.U32.OR P2, PT, R0, 0x29f, P2 ;  /* 0x0000029f0000780c */ /* 0x000fe20001744470 */
[C---:B------:R-:W-:Y:S01]  /*2350*/  FMUL.FTZ R56, R26.reuse, R26 ;  /* 0x0000001a1a387220 */ /* 0x040fe20000410000 */
[----:B------:R-:W-:Y:S01]  /*2360*/  FADD.FTZ R17, R17, -R26 ;  /* 0x8000001a11117221 */ /* 0x000fe20000010000 */
[C---:B------:R-:W-:Y:S01]  /*2370*/  FADD.FTZ R19, -R26.reuse, R19 ;  /* 0x000000131a137221 */ /* 0x040fe20000010100 */
[C---:B------:R-:W-:Y:S01]  /*2380*/  FADD.FTZ R41, -R26.reuse, R41 ;  /* 0x000000291a297221 */ /* 0x040fe20000010100 */
[----:B------:R-:W-:Y:S01]  /*2390*/  FFMA.FTZ R27, R27, UR11, -R56 ;  /* 0x0000000b1b1b7c23 */ /* 0x000fe20008010838 */
[--C-:B------:R-:W-:Y:S01]  /*23a0*/  FADD.FTZ R25, R63, -R26.reuse ;  /* 0x8000001a3f197221 */ /* 0x100fe20000010000 */
[--C-:B------:R-:W-:Y:S01]  /*23b0*/  FADD.FTZ R31, R67, -R26.reuse ;  /* 0x8000001a431f7221 */ /* 0x100fe20000010000 */
[C---:B------:R-:W-:Y:S01]  /*23c0*/  FADD.FTZ R57, -R26.reuse, R57 ;  /* 0x000000391a397221 */ /* 0x040fe20000010100 */
[--C-:B------:R-:W-:Y:S01]  /*23d0*/  FADD.FTZ R29, R71, -R26.reuse ;  /* 0x8000001a471d7221 */ /* 0x100fe20000010000 */
[----:B------:R-:W-:Y:S01]  /*23e0*/  FSETP.GTU.FTZ.AND P1, PT, R27, RZ, PT ;  /* 0x000000ff1b00720b */ /* 0x000fe20003f3c000 */
[--C-:B------:R-:W-:Y:S01]  /*23f0*/  FADD.FTZ R55, R55, -R26.reuse ;  /* 0x8000001a37377221 */ /* 0x100fe20000010000 */
[C---:B------:R-:W-:Y:S01]  /*2400*/  FADD.FTZ R59, -R26.reuse, R59 ;  /* 0x0000003b1a3b7221 */ /* 0x040fe20000010100 */
[--C-:B------:R-:W-:Y:S01]  /*2410*/  FADD.FTZ R63, R73, -R26.reuse ;  /* 0x8000001a493f7221 */ /* 0x100fe20000010000 */
[C---:B------:R-:W-:Y:S01]  /*2420*/  FADD.FTZ R61, -R26.reuse, R61 ;  /* 0x0000003d1a3d7221 */ /* 0x040fe20000010100 */
[--C-:B------:R-:W-:Y:S01]  /*2430*/  FADD.FTZ R67, R75, -R26.reuse ;  /* 0x8000001a4b437221 */ /* 0x100fe20000010000 */
[C---:B------:R-:W-:Y:S01]  /*2440*/  FADD.FTZ R65, -R26.reuse, R65 ;  /* 0x000000411a417221 */ /* 0x040fe20000010100 */
[----:B------:R-:W-:Y:S01]  /*2450*/  FADD.FTZ R71, R77, -R26 ;  /* 0x8000001a4d477221 */ /* 0x000fe20000010000 */
[----:B------:R-:W-:-:S05]  /*2460*/  FADD.FTZ R69, -R26, R69 ;  /* 0x000000451a457221 */ /* 0x000fca0000010100 */
[----:B------:R-:W0:Y:S02]  /*2470*/  @P1 LDC R56, c[0x0][0x238] ;  /* 0x00008e00ff381b82 */ /* 0x000e240000000800 */
[----:B0-----:R-:W-:-:S04]  /*2480*/  @P1 FADD.FTZ R27, R27, R56 ;  /* 0x000000381b1b1221 */ /* 0x001fc80000010000 */
[----:B------:R0:W1:Y:S01]  /*2490*/  @P1 MUFU.RSQ R16, R27 ;  /* 0x0000001b00101308 */ /* 0x0000620000001400 */
[----:B------:R-:W-:-:S04]  /*24a0*/  ISETP.GE.U32.AND P1, PT, R9, UR14, PT ;  /* 0x0000000e09007c0c */ /* 0x000fc8000bf26070 */
[----:B------:R-:W-:Y:S01]  /*24b0*/  ISETP.GE.AND.EX P1, PT, R33, UR15, PT, P1 ;  /* 0x0000000f21007c0c */ /* 0x000fe2000bf26310 */
[----:B0-----:R-:W-:-:S03]  /*24c0*/  FADD.FTZ R27, -R26, R53 ;  /* 0x000000351a1b7221 */ /* 0x001fc60000010100 */
[----:B------:R-:W-:Y:S01]  /*24d0*/  ISETP.GT.U32.OR P1, PT, R0, 0x29f, P1 ;  /* 0x0000029f0000780c */ /* 0x000fe20000f24470 */
[-C--:B-1----:R-:W-:Y:S01]  /*24e0*/  FMUL.FTZ R17, R17, R16.reuse ;  /* 0x0000001011117220 */ /* 0x082fe20000410000 */
[-C--:B------:R-:W-:Y:S01]  /*24f0*/  FMUL.FTZ R18, R19, R16.reuse ;  /* 0x0000001013127220 */ /* 0x080fe20000410000 */
        /* <DEDUP_REMOVED lines=13> */
[----:B------:R-:W-:Y:S01]  /*25d0*/  FMUL.FTZ R28, R69, R16 ;  /* 0x00000010451c7220 */ /* 0x000fe20000410000 */
[----:B--2---:R-:W-:Y:S01]  /*25e0*/  FFMA.FTZ R42, R22, R17, R20 ;  /* 0x00000011162a7223 */ /* 0x004fe20000010014 */
[----:B------:R-:W-:Y:S01]  /*25f0*/  FFMA.FTZ R57, R23, R18, R21 ;  /* 0x0000001217397223 */ /* 0x000fe20000010015 */
[----:B------:R-:W-:Y:S06]  /*2600*/  @!P6 BRA `(.L_x_3129) ;  /* 0x000000000028e947 */ /* 0x000fec0003800000 */
        /* <DEDUP_REMOVED lines=10> */
.L_x_3129:
        /* <DEDUP_REMOVED lines=14> */
.L_x_3131:
[----:B------:R-:W-:Y:S05]  /*2790*/  BSYNC B0 ;  /* 0x0000000000007941 */ /* 0x000fea0003800000 */
.L_x_3130:
[----:B------:R-:W-:Y:S01]  /*27a0*/  FFMA.FTZ R55, R22, R55, R20 ;  /* 0x0000003716377223 */ /* 0x000fe20000010014 */
[----:B------:R-:W-:Y:S01]  /*27b0*/  FFMA.FTZ R40, R23, R40, R21 ;  /* 0x0000002817287223 */ /* 0x000fe20000010015 */
[----:B------:R-:W-:Y:S06]  /*27c0*/  @!P6 BRA `(.L_x_3132) ;  /* 0x000000000028e947 */ /* 0x000fec0003800000 */
        /* <DEDUP_REMOVED lines=10> */
.L_x_3132:
[----:B------:R-:W-:Y:S04]  /*2870*/  BSSY B0, `(.L_x_3133) ;  /* 0x000000e000007945 */ /* 0x000fe80003800000 */
[----:B------:R-:W-:Y:S05]  /*2880*/  @P1 BRA `(.L_x_3134) ;  /* 0x0000000000301947 */ /* 0x000fea0003800000 */
[----:B------:R-:W-:Y:S01]  /*2890*/  ULDC.64 UR12, c[0x0][0x270] ;  /* 0x00009c00000c7ab9 */ /* 0x000fe20000000a00 */
[----:B------:R-:W-:Y:S01]  /*28a0*/  MOV R16, R34 ;  /* 0x0000002200107202 */ /* 0x000fe20000000f00 */
[----:B0-----:R-:W-:Y:S01]  /*28b0*/  IMAD R18, R33, UR12, RZ ;  /* 0x0000000c21127c24 */ /* 0x001fe2000f8e02ff */
[----:B------:R-:W-:Y:S02]  /*28c0*/  MOV R17, R37 ;  /* 0x0000002500117202 */ /* 0x000fe40000000f00 */
[----:B------:R-:W-:Y:S01]  /*28d0*/  F2FP.BF16.F32.PACK_AB R55, R40, R55 ;  /* 0x000000372837723e */ /* 0x000fe200000010ff */
[C---:B------:R-:W-:Y:S02]  /*28e0*/  IMAD R19, R9.reuse, UR13, R18 ;  /* 0x0000000d09137c24 */ /* 0x040fe4000f8e0212 */
[----:B------:R-:W-:Y:S01]  /*28f0*/  IMAD.WIDE.U32 R16, R9, UR12, R16 ;  /* 0x0000000c09107c25 */ /* 0x000fe2000f8e0010 */
[----:B------:R-:W-:Y:S02]  /*2900*/  ULDC.64 UR12, c[0x0][0x210] ;  /* 0x00008400000c7ab9 */ /* 0x000fe40000000a00 */
[----:B------:R-:W-:-:S02]  /*2910*/  LEA R18, P1, R16, UR12, 0x1 ;  /* 0x0000000c10127c11 */ /* 0x000fc4000f8208ff */
[----:B------:R-:W-:-:S04]  /*2920*/  IADD3 R19, R17, R19, RZ ;  /* 0x0000001311137210 */ /* 0x000fc80007ffe0ff */
[----:B------:R-:W-:-:S05]  /*2930*/  LEA.HI.X R19, R16, UR13, R19, 0x1, P1 ;  /* 0x0000000d10137c11 */ /* 0x000fca00088f0c13 */
[----:B------:R1:W-:Y:S02]  /*2940*/  STG.E desc[UR8][R18.64], R55 ;  /* 0x0000003712007986 */ /* 0x0003e4000c101908 */
.L_x_3134:
[----:B------:R-:W-:Y:S05]  /*2950*/  BSYNC B0 ;  /* 0x0000000000007941 */ /* 0x000fea0003800000 */
.L_x_3133:
[----:B------:R-:W-:Y:S01]  /*2960*/  FFMA.FTZ R53, R22, R53, R20 ;  /* 0x0000003516357223 */ /* 0x000fe20000010014 */
[----:B------:R-:W-:Y:S01]  /*2970*/  FFMA.FTZ R38, R23, R38, R21 ;  /* 0x0000002617267223 */ /* 0x000fe20000010015 */
[----:B------:R-:W-:Y:S06]  /*2980*/  @!P6 BRA `(.L_x_3135) ;  /* 0x000000000028e947 */ /* 0x000fec0003800000 */
        /* <DEDUP_REMOVED lines=10> */
.L_x_3135:
[----:B------:R-:W-:Y:S04]  /*2a30*/  BSSY B0, `(.L_x_3136) ;  /* 0x000000e000007945 */ /* 0x000fe80003800000 */
[----:B------:R-:W-:Y:S05]  /*2a40*/  @P2 BRA `(.L_x_3137) ;  /* 0x0000000000302947 */ /* 0x000fea0003800000 */
[----:B------:R-:W-:Y:S01]  /*2a50*/  ULDC.64 UR12, c[0x0][0x270] ;  /* 0x00009c00000c7ab9 */ /* 0x000fe20000000a00 */
[----:B01----:R-:W-:Y:S01]  /*2a60*/  MOV R18, R34 ;  /* 0x0000002200127202 */ /* 0x003fe20000000f00 */
[----:B------:R-:W-:Y:S01]  /*2a70*/  IMAD R39, R39, UR12, RZ ;  /* 0x0000000c27277c24 */ /* 0x000fe2000f8e02ff */
        /* <DEDUP_REMOVED lines=9> */
.L_x_3137:
[----:B------:R-:W-:Y:S05]  /*2b10*/  BSYNC B0 ;  /* 0x0000000000007941 */ /* 0x000fea0003800000 */
.L_x_3136:
[----:B------:R-:W-:Y:S01]  /*2b20*/  ISETP.GE.U32.AND P5, PT, R11, UR14, PT ;  /* 0x0000000e0b007c0c */ /* 0x000fe2000bfa6070 */
[--C-:B------:R-:W-:Y:S01]  /*2b30*/  FFMA.FTZ R31, R22, R31, R20.reuse ;  /* 0x0000001f161f7223 */ /* 0x100fe20000010014 */
[----:B------:R-:W-:Y:S01]  /*2b40*/  ISETP.GE.U32.AND P1, PT, R12, UR14, PT ;  /* 0x0000000e0c007c0c */ /* 0x000fe2000bf26070 */
[C-C-:B------:R-:W-:Y:S01]  /*2b50*/  FFMA.FTZ R41, R22.reuse, R41, R20.reuse ;  /* 0x0000002916297223 */ /* 0x140fe20000010014 */
[----:B------:R-:W-:Y:S01]  /*2b60*/  ISETP.GE.U32.AND P2, PT, R13, UR14, PT ;  /* 0x0000000e0d007c0c */ /* 0x000fe2000bf46070 */
[--C-:B------:R-:W-:Y:S01]  /*2b70*/  FFMA.FTZ R29, R22, R29, R20.reuse ;  /* 0x0000001d161d7223 */ /* 0x100fe20000010014 */
[----:B------:R-:W-:Y:S01]  /*2b80*/  ISETP.GE.U32.AND P3, PT, R14, UR14, PT ;  /* 0x0000000e0e007c0c */ /* 0x000fe2000bf66070 */
[C-C-:B------:R-:W-:Y:S01]  /*2b90*/  FFMA.FTZ R27, R22.reuse, R27, R20.reuse ;  /* 0x0000001b161b7223 */ /* 0x140fe20000010014 */
[----:B------:R-:W-:Y:S01]  /*2ba0*/  ISETP.GE.U32.AND P4, PT, R15, UR14, PT ;  /* 0x0000000e0f007c0c */ /* 0x000fe2000bf86070 */
[----:B------:R-:W-:Y:S01]  /*2bb0*/  FFMA.FTZ R20, R22, R25, R20 ;  /* 0x0000001916147223 */ /* 0x000fe20000010014 */
[----:B------:R-:W-:Y:S01]  /*2bc0*/  ISETP.GE.AND.EX P5, PT, R43, UR15, PT, P5 ;  /* 0x0000000f2b007c0c */ /* 0x000fe2000bfa6350 */
[--C-:B------:R-:W-:Y:S01]  /*2bd0*/  FFMA.FTZ R30, R23, R30, R21.reuse ;  /* 0x0000001e171e7223 */ /* 0x100fe20000010015 */
[----:B------:R-:W-:Y:S01]  /*2be0*/  ISETP.GE.AND.EX P1, PT, R45, UR15, PT, P1 ;  /* 0x0000000f2d007c0c */ /* 0x000fe2000bf26310 */
[--C-:B------:R-:W-:Y:S01]  /*2bf0*/  FFMA.FTZ R32, R23, R32, R21.reuse ;  /* 0x0000002017207223 */ /* 0x100fe20000010015 */
[----:B------:R-:W-:Y:S01]  /*2c00*/  ISETP.GE.AND.EX P2, PT, R47, UR15, PT, P2 ;  /* 0x0000000f2f007c0c */ /* 0x000fe2000bf46320 */
[--C-:B------:R-:W-:Y:S01]  /*2c10*/  FFMA.FTZ R26, R23, R26, R21.reuse ;  /* 0x0000001a171a7223 */ /* 0x100fe20000010015 */
[----:B------:R-:W-:Y:S01]  /*2c20*/  ISETP.GE.AND.EX P3, PT, R49, UR15, PT, P3 ;  /* 0x0000000f31007c0c */ /* 0x000fe2000bf66330 */
[--C-:B--2---:R-:W-:Y:S01]  /*2c30*/  FFMA.FTZ R17, R23, R28, R21.reuse ;  /* 0x0000001c17117223 */ /* 0x104fe20000010015 */
[----:B------:R-:W-:Y:S01]  /*2c40*/  ISETP.GE.AND.EX P4, PT, R51, UR15, PT, P4 ;  /* 0x0000000f33007c0c */ /* 0x000fe2000bf86340 */
[----:B------:R-:W-:Y:S01]  /*2c50*/  FFMA.FTZ R24, R23, R24, R21 ;  /* 0x0000001817187223 */ /* 0x000fe20000010015 */
[----:B------:R-:W-:-:S02]  /*2c60*/  ISETP.GT.U32.OR P5, PT, R0, 0x29f, P5 ;  /* 0x0000029f0000780c */ /* 0x000fc40002fa4470 */
[C---:B------:R-:W-:Y:S02]  /*2c70*/  ISETP.GT.U32.OR P1, PT, R0.reuse, 0x29f, P1 ;  /* 0x0000029f0000780c */ /* 0x040fe40000f24470 */
[C---:B------:R-:W-:Y:S02]  /*2c80*/  ISETP.GT.U32.OR P2, PT, R0.reuse, 0x29f, P2 ;  /* 0x0000029f0000780c */ /* 0x040fe40001744470 */
[C---:B------:R-:W-:Y:S02]  /*2c90*/  ISETP.GT.U32.OR P3, PT, R0.reuse, 0x29f, P3 ;  /* 0x0000029f0000780c */ /* 0x040fe40001f64470 */
[----:B------:R-:W-:Y:S01]  /*2ca0*/  ISETP.GT.U32.OR P4, PT, R0, 0x29f, P4 ;  /* 0x0000029f0000780c */ /* 0x000fe20002784470 */
[----:B------:R-:W-:-:S12]  /*2cb0*/  @!P6 BRA `(.L_x_3138) ;  /* 0x000000000028e947 */ /* 0x000fd80003800000 */
[----:B------:R-:W-:Y:S01]  /*2cc0*/  FMUL.FTZ R16, R31, -1.4426950216293334961 ;  /* 0xbfb8aa3b1f107820 */ /* 0x000fe20000410000 */
[----:B01----:R-:W-:-:S05]  /*2cd0*/  FMUL.FTZ R19, R24, -1.4426950216293334961 ;  /* 0xbfb8aa3b18137820 */ /* 0x003fca0000410000 */
        /* <DEDUP_REMOVED lines=8> */
.L_x_3138:
[----:B------:R-:W-:Y:S04]  /*2d60*/  BSSY B0, `(.L_x_3139) ;  /* 0x000000e000007945 */ /* 0x000fe80003800000 */
[----:B------:R-:W-:Y:S05]  /*2d70*/  @P5 BRA `(.L_x_3140) ;  /* 0x0000000000305947 */ /* 0x000fea0003800000 */
[----:B------:R-:W-:Y:S01]  /*2d80*/  ULDC.64 UR12, c[0x0][0x270] ;  /* 0x00009c00000c7ab9 */ /* 0x000fe20000000a00 */
[----:B01----:R-:W-:Y:S01]  /*2d90*/  MOV R18, R34 ;  /* 0x0000002200127202 */ /* 0x003fe20000000f00 */
[----:B------:R-:W-:Y:S01]  /*2da0*/  IMAD R16, R43, UR12, RZ ;  /* 0x0000000c2b107c24 */ /* 0x000fe2000f8e02ff */
[----:B------:R-:W-:Y:S02]  /*2db0*/  MOV R19, R37 ;  /* 0x0000002500137202 */ /* 0x000fe40000000f00 */
        /* <DEDUP_REMOVED lines=8> */
.L_x_3140:
[----:B------:R-:W-:Y:S05]  /*2e40*/  BSYNC B0 ;  /* 0x0000000000007941 */ /* 0x000fea0003800000 */
.L_x_3139:
[----:B------:R-:W-:Y:S05]  /*2e50*/  @!P6 BRA `(.L_x_3141) ;  /* 0x000000000028e947 */ /* 0x000fea0003800000 */
[----:B------:R-:W-:Y:S01]  /*2e60*/  FMUL.FTZ R16, R41, -1.4426950216293334961 ;  /* 0xbfb8aa3b29107820 */ /* 0x000fe20000410000 */
[----:B012---:R-:W-:-:S05]  /*2e70*/  FMUL.FTZ R19, R30, -1.4426950216293334961 ;  /* 0xbfb8aa3b1e137820 */ /* 0x007fca0000410000 */
        /* <DEDUP_REMOVED lines=8> */
.L_x_3141:
[----:B------:R-:W-:Y:S04]  /*2f00*/  BSSY B0, `(.L_x_3142) ;  /* 0x000000e000007945 */ /* 0x000fe80003800000 */
[----:B------:R-:W-:Y:S05]  /*2f10*/  @P1 BRA `(.L_x_3143) ;  /* 0x0000000000301947 */ /* 0x000fea0003800000 */
[----:B------:R-:W-:Y:S01]  /*2f20*/  ULDC.64 UR12, c[0x0][0x270] ;  /* 0x00009c00000c7ab9 */ /* 0x000fe20000000a00 */
[----:B012---:R-:W-:Y:S01]  /*2f30*/  MOV R18, R34 ;  /* 0x0000002200127202 */ /* 0x007fe20000000f00 */
        /* <DEDUP_REMOVED lines=10> */
.L_x_3143:
[----:B------:R-:W-:Y:S05]  /*2fe0*/  BSYNC B0 ;  /* 0x0000000000007941 */ /* 0x000fea0003800000 */
.L_x_3142:
[----:B------:R-:W-:Y:S05]  /*2ff0*/  @!P6 BRA `(.L_x_3144) ;  /* 0x000000000028e947 */ /* 0x000fea0003800000 */
[----:B------:R-:W-:Y:S01]  /*3000*/  FMUL.FTZ R16, R29, -1.4426950216293334961 ;  /* 0xbfb8aa3b1d107820 */ /* 0x000fe20000410000 */
[----:B0123--:R-:W-:-:S05]  /*3010*/  FMUL.FTZ R19, R32, -1.4426950216293334961 ;  /* 0xbfb8aa3b20137820 */ /* 0x00ffca0000410000 */
        /* <DEDUP_REMOVED lines=8> */
.L_x_3144:
[----:B------:R-:W-:Y:S04]  /*30a0*/  BSSY B0, `(.L_x_3145) ;  /* 0x000000e000007945 */ /* 0x000fe80003800000 */
[----:B------:R-:W-:Y:S05]  /*30b0*/  @P2 BRA `(.L_x_3146) ;  /* 0x0000000000302947 */ /* 0x000fea0003800000 */
[----:B------:R-:W-:Y:S01]  /*30c0*/  ULDC.64 UR12, c[0x0][0x270] ;  /* 0x00009c00000c7ab9 */ /* 0x000fe20000000a00 */
[----:B0123--:R-:W-:Y:S01]  /*30d0*/  MOV R18, R34 ;  /* 0x0000002200127202 */ /* 0x00ffe20000000f00 */
        /* <DEDUP_REMOVED lines=10> */
.L_x_3146:
[----:B------:R-:W-:Y:S05]  /*3180*/  BSYNC B0 ;  /* 0x0000000000007941 */ /* 0x000fea0003800000 */
.L_x_3145:
[----:B------:R-:W-:Y:S05]  /*3190*/  @!P6 BRA `(.L_x_3147) ;  /* 0x000000000028e947 */ /* 0x000fea0003800000 */
[----:B------:R-:W-:Y:S01]  /*31a0*/  FMUL.FTZ R16, R27, -1.4426950216293334961 ;  /* 0xbfb8aa3b1b107820 */ /* 0x000fe20000410000 */
[----:B01234-:R-:W-:-:S05]  /*31b0*/  FMUL.FTZ R19, R26, -1.4426950216293334961 ;  /* 0xbfb8aa3b1a137820 */ /* 0x01ffca0000410000 */
        /* <DEDUP_REMOVED lines=8> */
.L_x_3147:
[----:B------:R-:W-:Y:S04]  /*3240*/  BSSY B0, `(.L_x_3148) ;  /* 0x000000e000007945 */ /* 0x000fe80003800000 */
[----:B------:R-:W-:Y:S05]  /*3250*/  @P3 BRA `(.L_x_3149) ;  /* 0x0000000000303947 */ /* 0x000fea0003800000 */
[----:B------:R-:W-:Y:S01]  /*3260*/  ULDC.64 UR12, c[0x0][0x270] ;  /* 0x00009c00000c7ab9 */ /* 0x000fe20000000a00 */
[----:B01234-:R-:W-:Y:S01]  /*3270*/  MOV R18, R34 ;  /* 0x0000002200127202 */ /* 0x01ffe20000000f00 */
        /* <DEDUP_REMOVED lines=10> */
.L_x_3149:
[----:B------:R-:W-:Y:S05]  /*3320*/  BSYNC B0 ;  /* 0x0000000000007941 */ /* 0x000fea0003800000 */
.L_x_3148:
[----:B------:R-:W-:Y:S05]  /*3330*/  @!P6 BRA `(.L_x_3150) ;  /* 0x000000000028e947 */ /* 0x000fea0003800000 */
[----:B------:R-:W-:Y:S01]  /*3340*/  FMUL.FTZ R21, R17, -1.4426950216293334961 ;  /* 0xbfb8aa3b11157820 */ /* 0x000fe20000410000 */
[----:B------:R-:W-:-:S05]  /*3350*/  FMUL.FTZ R16, R20, -1.4426950216293334961 ;  /* 0xbfb8aa3b14107820 */ /* 0x000fca0000410000 */
[----:B------:R-:W5:Y:S08]  /*3360*/  MUFU.EX2 R21, R21 ;  /* 0x0000001500157308 */ /* 0x000f700000000800 */
[----:B------:R-:W0:Y:S01]  /*3370*/  MUFU.EX2 R16, R16 ;  /* 0x0000001000107308 */ /* 0x000e220000000800 */
[----:B-----5:R-:W-:-:S07]  /*3380*/  FADD.FTZ R22, R21, 1 ;  /* 0x3f80000015167421 */ /* 0x020fce0000010000 */
[----:B------:R-:W5:Y:S01]  /*3390*/  MUFU.RCP R22, R22 ;  /* 0x0000001600167308 */ /* 0x000f620000001000 */
[----:B01234-:R-:W-:-:S07]  /*33a0*/  FADD.FTZ R18, R16, 1 ;  /* 0x3f80000010127421 */ /* 0x01ffce0000010000 */
[----:B------:R-:W0:Y:S01]  /*33b0*/  MUFU.RCP R19, R18 ;  /* 0x0000001200137308 */ /* 0x000e220000001000 */
[----:B-----5:R-:W-:Y:S01]  /*33c0*/  FMUL.FTZ R17, R17, R22 ;  /* 0x0000001611117220 */ /* 0x020fe20000410000 */
[----:B0-----:R-:W-:-:S07]  /*33d0*/  FMUL.FTZ R20, R20, R19 ;  /* 0x0000001314147220 */ /* 0x001fce0000410000 */
.L_x_3150:
[----:B------:R-:W-:Y:S04]  /*33e0*/  BSSY B0, `(.L_x_3151) ;  /* 0x000000d000007945 */ /* 0x000fe80003800000 */
[----:B------:R-:W-:Y:S05]  /*33f0*/  @P4 BRA `(.L_x_3152) ;  /* 0x00000000002c4947 */ /* 0x000fea0003800000 */
[----:B------:R-:W-:Y:S01]  /*3400*/  ULDC.64 UR12, c[0x0][0x270] ;  /* 0x00009c00000c7ab9 */ /* 0x000fe20000000a00 */
[----:B------:R-:W-:Y:S01]  /*3410*/  MOV R35, R37 ;  /* 0x0000002500237202 */ /* 0x000fe20000000f00 */
[----:B------:R-:W-:Y:S01]  /*3420*/  IMAD R16, R51, UR12, RZ ;  /* 0x0000000c33107c24 */ /* 0x000fe2000f8e02ff */
[----:B------:R-:W-:Y:S01]  /*3430*/  F2FP.BF16.F32.PACK_AB R17, R17, R20 ;  /* 0x000000141111723e */ /* 0x000fe200000010ff */
[----:B------:R-:W-:-:S04]  /*3440*/  IMAD.WIDE.U32 R34, R15, UR12, R34 ;  /* 0x0000000c0f227c25 */ /* 0x000fc8000f8e0022 */
[----:B01234-:R-:W-:Y:S01]  /*3450*/  IMAD R19, R15, UR13, R16 ;  /* 0x0000000d0f137c24 */ /* 0x01ffe2000f8e0210 */
[----:B------:R-:W-:Y:S02]  /*3460*/  ULDC.64 UR12, c[0x0][0x210] ;  /* 0x00008400000c7ab9 */ /* 0x000fe40000000a00 */
[----:B------:R-:W-:Y:S02]  /*3470*/  LEA R18, P1, R34, UR12, 0x1 ;  /* 0x0000000c22127c11 */ /* 0x000fe4000f8208ff */
[----:B------:R-:W-:-:S04]  /*3480*/  IADD3 R19, R35, R19, RZ ;  /* 0x0000001323137210 */ /* 0x000fc80007ffe0ff */
[----:B------:R-:W-:-:S05]  /*3490*/  LEA.HI.X R19, R34, UR13, R19, 0x1, P1 ;  /* 0x0000000d22137c11 */ /* 0x000fca00088f0c13 */
[----:B------:R0:W-:Y:S02]  /*34a0*/  STG.E desc[UR8][R18.64], R17 ;  /* 0x0000001112007986 */ /* 0x0001e4000c101908 */
.L_x_3152:
[----:B------:R-:W-:Y:S05]  /*34b0*/  BSYNC B0 ;  /* 0x0000000000007941 */ /* 0x000fea0003800000 */
.L_x_3151:
[----:B0-----:R-:W0:Y:S01]  /*34c0*/  LDC R17, c[0x0][0x10] ;  /* 0x00000400ff117b82 */ /* 0x001e220000000800 */
[----:B------:R-:W-:Y:S02]  /*34d0*/  IADD3 R6, R6, 0x1, RZ ;  /* 0x0000000106067810 */ /* 0x000fe40007ffe0ff */
[----:B0-----:R-:W-:-:S04]  /*34e0*/  IADD3 R4, R17, R4, RZ ;  /* 0x0000000411047210 */ /* 0x001fc80007ffe0ff */
[----:B------:R-:W-:-:S13]  /*34f0*/  ISETP.GE.AND P1, PT, R4, UR4, PT ;  /* 0x0000000404007c0c */ /* 0x000fda000bf26270 */
[----:B------:R-:W-:Y:S05]  /*3500*/  @!P1 BRA `(.L_x_3153) ;  /* 0xffffffcc005c9947 */ /* 0x000fea000383ffff */
[----:B------:R-:W-:Y:S05]  /*3510*/  EXIT ;  /* 0x000000000000794d */ /* 0x000fea0003800000 */
.L_x_3154:
        /* <DEDUP_REMOVED lines=14> */
.L_x_5151:


//--------------------- .text._Z35group_norm_nhwc_fwd_one_pass_kernelI11Bf16IOFp32WLi256ELi84ELi672EEv26Group_norm_nhwc_fwd_params --------------------------
	.section	.text._Z35group_norm_nhwc_fwd_one_pass_kernelI11Bf16IOFp32WLi256ELi84ELi672EEv26Group_norm_nhwc_fwd_params,"ax",@progbits
	.align	128
        .global         _Z35group_norm_nhwc_fwd_one_pass_kernelI11Bf16IOFp32WLi256ELi84ELi672EEv26Group_norm_nhwc_fwd_params
        .type           _Z35group_norm_nhwc_fwd_one_pass_kernelI11Bf16IOFp32WLi256ELi84ELi672EEv26Group_norm_nhwc_fwd_params,@function
        .size           _Z35group_norm_nhwc_fwd_one_pass_kernelI11Bf16IOFp32WLi256ELi84ELi672EEv26Group_norm_nhwc_fwd_params,(.L_x_5152 - _Z35group_norm_nhwc_fwd_one_pass_kernelI11Bf16IOFp32WLi256ELi84ELi672EEv26Group_norm_nhwc_fwd_params)
        .other          _Z35group_norm_nhwc_fwd_one_pass_kernelI11Bf16IOFp32WLi256ELi84ELi672EEv26Group_norm_nhwc_fwd_params,@"STO_CUDA_ENTRY STV_DEFAULT"
_Z35group_norm_nhwc_fwd_one_pass_kernelI11Bf16IOFp32WLi256ELi84ELi672EEv26Group_norm_nhwc_fwd_params:
.text._Z35group_norm_nhwc_fwd_one_pass_kernelI11Bf16IOFp32WLi256ELi84ELi672EEv26Group_norm_nhwc_fwd_params:
[----:B------:R-:W-:Y:S08]  /*0000*/  LDC R1, c[0x0][0x28] ;  /* 0x00000a00ff017b82 */ /* 0x000ff00000000800 */
[----:B------:R-:W0:Y:S01]  /*0010*/  S2UR UR7, SR_CTAID.Y ;  /* 0x00000000000779c3 */ /* 0x000e220000002600 */
[----:B------:R-:W-:Y:S01]  /*0020*/  ULDC UR5, c[0x0][0x288] ;  /* 0x0000a20000057ab9 */ /* 0x000fe20000000800 */
[----:B------:R-:W-:-:S02]  /*0030*/  ULDC UR4, c[0x0][0x258] ;  /* 0x0000960000047ab9 */ /* 0x000fc40000000800 */
[----:B------:R-:W-:-:S04]  /*0040*/  UIMAD UR5, UR5, UR4, URZ ;  /* 0x00000004050572a4 */ /* 0x000fc8000f8e023f */
[----:B0-----:R-:W-:-:S06]  /*0050*/  UISETP.GE.AND UP0, UPT, UR7, UR5, UPT ;  /* 0x000000050700728c */ /* 0x001fcc000bf06270 */
[----:B------:R-:W-:-:S13]  /*0060*/  PLOP3.LUT P0, PT, PT, PT, UP0, 0x80, 0x0 ;  /* 0x000000000000781c */ /* 0x000fda0003f0f008 */
        /* <DEDUP_REMOVED lines=8> */
[----:B0-----:R-:W-:-:S05]  /*00f0*/  SHF.R.U32.HI R2, RZ, 0x1, R0 ;  /* 0x00000001ff027819 */ /* 0x001fca0000011600 */
[----:B------:R-:W-:Y:S01]  /*0100*/  IMAD.WIDE.U32 R2, R2, 0x30c30c31, RZ ;  /* 0x30c30c3102027825 */ /* 0x000fe200078e00ff */
[----:B--2---:R-:W-:-:S04]  /*0110*/  ULEA UR4, UR6, UR4, 0x18 ;  /* 0x0000000406047291 */ /* 0x004fc8000f8ec03f */
[----:B------:R-:W-:Y:S01]  /*0120*/  SHF.R.U32.HI R59, RZ, 0x2, R3 ;  /* 0x00000002ff3b7819 */ /* 0x000fe20000011603 */
[----:B------:R-:W0:Y:S01]  /*0130*/  S2R R2, SR_LANEID ;  /* 0x0000000000027919 */ /* 0x000e220000000000 */
[--C-:B------:R-:W-:Y:S01]  /*0140*/  SHF.R.S32.HI R3, RZ, 0x1f, R0.reuse ;  /* 0x0000001fff037819 */ /* 0x100fe20000011400 */
[----:B------:R-:W-:Y:S02]  /*0150*/  UMOV UR6, UR7 ;  /* 0x0000000700067c82 */ /* 0x000fe40008000000 */
[----:B-1----:R-:W-:Y:S01]  /*0160*/  IMAD R58, R58, UR9, R59 ;  /* 0x000000093a3a7c24 */ /* 0x002fe2000f8e023b */
[----:B------:R-:W-:Y:S01]  /*0170*/  LEA.HI R4, R3, R0, RZ, 0x5 ;  /* 0x0000000003047211 */ /* 0x000fe200078f28ff */
[----:B------:R-:W-:Y:S02]  /*0180*/  IMAD R59, R59, -0x2a, R0 ;  /* 0xffffffd63b3b7824 */ /* 0x000fe400078e0200 */
[C---:B------:R-:W-:Y:S01]  /*0190*/  VIADD R43, R58.reuse, 0xf0 ;  /* 0x000000f03a2b7836 */ /* 0x040fe20000000000 */
[----:B------:R-:W-:-:S02]  /*01a0*/  ISETP.GE.U32.AND P0, PT, R58, UR10, PT ;  /* 0x0000000a3a007c0c */ /* 0x000fc4000bf06070 */
[----:B------:R-:W-:Y:S02]  /*01b0*/  SHF.R.S32.HI R3, RZ, 0x1f, R58 ;  /* 0x0000001fff037819 */ /* 0x000fe4000001143a */
[----:B------:R-:W-:Y:S02]  /*01c0*/  SHF.R.S32.HI R4, RZ, 0x5, R4 ;  /* 0x00000005ff047819 */ /* 0x000fe40000011404 */
[----:B------:R-:W-:Y:S01]  /*01d0*/  ISETP.GE.AND.EX P0, PT, R3, UR11, PT, P0 ;  /* 0x0000000b03007c0c */ /* 0x000fe2000bf06300 */
[----:B------:R-:W-:Y:S01]  /*01e0*/  ULDC.64 UR10, c[0x0][0x208] ;  /* 0x00008200000a7ab9 */ /* 0x000fe20000000a00 */
[----:B------:R-:W-:Y:S02]  /*01f0*/  SHF.L.U32 R59, R59, 0x1, RZ ;  /* 0x000000013b3b7819 */ /* 0x000fe400000006ff */
        /* <DEDUP_REMOVED lines=11> */
[C---:B------:R-:W-:Y:S02]  /*02b0*/  IADD3 R15, R58.reuse, 0xb0, RZ ;  /* 0x000000b03a0f7810 */ /* 0x040fe40007ffe0ff */
[C---:B------:R-:W-:Y:S02]  /*02c0*/  IADD3 R40, R58.reuse, 0xc0, RZ ;  /* 0x000000c03a287810 */ /* 0x040fe40007ffe0ff */
[----:B------:R-:W-:-:S02]  /*02d0*/  IADD3 R41, R58, 0xd0, RZ ;  /* 0x000000d03a297810 */ /* 0x000fc40007ffe0ff */
[----:B------:R-:W-:Y:S02]  /*02e0*/  IADD3 R42, R58, 0xe0, RZ ;  /* 0x000000e03a2a7810 */ /* 0x000fe40007ffe0ff */
[----:B------:R-:W-:Y:S01]  /*02f0*/  LEA R4, R4, UR4, 0x3 ;  /* 0x0000000404047c11 */ /* 0x000fe2000f8e18ff */
[----:B0-----:R-:W-:-:S06]  /*0300*/  UMOV UR4, URZ ;  /* 0x0000003f00047c82 */ /* 0x001fcc0008000000 */
.L_x_3212:
[----:B0-2---:R-:W0:Y:S01]  /*0310*/  LDC R25, c[0x0][0x288] ;  /* 0x0000a200ff197b82 */ /* 0x005e220000000800 */
[----:B------:R-:W-:Y:S01]  /*0320*/  ULDC.64 UR16, c[0x0][0x278] ;  /* 0x00009e0000107ab9 */ /* 0x000fe20000000a00 */
[----:B------:R-:W-:Y:S01]  /*0330*/  SHF.R.S32.HI R31, RZ, 0x1f, R8 ;  /* 0x0000001fff1f7819 */ /* 0x000fe20000011408 */
[----:B------:R-:W-:Y:S01]  /*0340*/  ULDC.64 UR14, c[0x0][0x280] ;  /* 0x0000a000000e7ab9 */ /* 0x000fe20000000a00 */
[----:B------:R-:W-:Y:S01]  /*0350*/  ISETP.GE.U32.AND P4, PT, R8, UR16, PT ;  /* 0x0000001008007c0c */ /* 0x000fe2000bf86070 */
[----:B------:R-:W-:Y:S01]  /*0360*/  HFMA2.MMA R44, -RZ, RZ, 0, 0 ;  /* 0x00000000ff2c7435 */ /* 0x000fe200000001ff */
[----:B-1----:R-:W-:Y:S02]  /*0370*/  SHF.R.S32.HI R33, RZ, 0x1f, R9 ;  /* 0x0000001fff217819 */ /* 0x002fe40000011409 */
[----:B------:R-:W-:Y:S01]  /*0380*/  ISETP.GE.U32.AND P5, PT, R9, UR16, PT ;  /* 0x0000001009007c0c */ /* 0x000fe2000bfa6070 */
[----:B------:R-:W1:Y:S01]  /*0390*/  @P0 LDC.64 R28, c[0x0][0x220] ;  /* 0x00008800ff1c0b82 */ /* 0x000e620000000a00 */
[----:B------:R-:W-:-:S02]  /*03a0*/  ISETP.GE.AND.EX P4, PT, R31, UR17, PT, P4 ;  /* 0x000000111f007c0c */ /* 0x000fc4000bf86340 */
[----:B------:R-:W-:Y:S02]  /*03b0*/  ISETP.GE.AND.EX P5, PT, R33, UR17, PT, P5 ;  /* 0x0000001121007c0c */ /* 0x000fe4000bfa6350 */
[C---:B------:R-:W-:Y:S02]  /*03c0*/  ISETP.GT.U32.OR P4, PT, R0.reuse, 0x29f, P4 ;  /* 0x0000029f0000780c */ /* 0x040fe40002784470 */
[----:B------:R-:W-:Y:S02]  /*03d0*/  ISETP.GT.U32.OR P5, PT, R0, 0x29f, P5 ;  /* 0x0000029f0000780c */ /* 0x000fe40002fa4470 */
[----:B------:R-:W-:Y:S02]  /*03e0*/  SHF.R.S32.HI R39, RZ, 0x1f, R10 ;  /* 0x0000001fff277819 */ /* 0x000fe4000001140a */
[----:B------:R-:W-:Y:S02]  /*03f0*/  SHF.R.S32.HI R37, RZ, 0x1f, R11 ;  /* 0x0000001fff257819 */ /* 0x000fe4000001140b */
[----:B0--34-:R-:W-:-:S04]  /*0400*/  IABS R19, R25 ;  /* 0x0000001900137213 */ /* 0x019fc80000000000 */
[----:B------:R-:W0:Y:S08]  /*0410*/  I2F.RP R18, R19 ;  /* 0x0000001300127306 */ /* 0x000e300000209400 */
        /* <DEDUP_REMOVED lines=8> */
[----:B------:R-:W-:-:S04]  /*04a0*/  LOP3.LUT R16, R25, UR6, RZ, 0x3c, !PT ;  /* 0x0000000619107c12 */ /* 0x000fc8000f8e3cff */
[----:B------:R-:W-:Y:S01]  /*04b0*/  ISETP.GE.AND P3, PT, R16, RZ, PT ;  /* 0x000000ff1000720c */ /* 0x000fe20003f66270 */
[----:B------:R-:W-:-:S05]  /*04c0*/  IMAD.HI.U32 R17, R17, R20, RZ ;  /* 0x0000001411117227 */ /* 0x000fca00078e00ff */
[----:B------:R-:W-:-:S05]  /*04d0*/  IADD3 R18, -R17, RZ, RZ ;  /* 0x000000ff11127210 */ /* 0x000fca0007ffe1ff */
[C---:B------:R-:W-:Y:S02]  /*04e0*/  IMAD R18, R19.reuse, R18, R20 ;  /* 0x0000001213127224 */ /* 0x040fe400078e0214 */
[----:B------:R-:W0:Y:S03]  /*04f0*/  @P0 LDC.64 R20, c[0x0][0x270] ;  /* 0x00009c00ff140b82 */ /* 0x000e260000000a00 */
[----:B------:R-:W-:-:S13]  /*0500*/  ISETP.GT.U32.AND P2, PT, R19, R18, PT ;  /* 0x000000121300720c */ /* 0x000fda0003f44070 */
[-C--:B------:R-:W-:Y:S02]  /*0510*/  @!P2 IADD3 R18, R18, -R19.reuse, RZ ;  /* 0x800000131212a210 */ /* 0x080fe40007ffe0ff */
[----:B------:R-:W-:Y:S02]  /*0520*/  @!P2 IADD3 R17, R17, 0x1, RZ ;  /* 0x000000011111a810 */ /* 0x000fe40007ffe0ff */
[----:B------:R-:W-:Y:S02]  /*0530*/  ISETP.GE.U32.AND P1, PT, R18, R19, PT ;  /* 0x000000131200720c */ /* 0x000fe40003f26070 */
[----:B------:R-:W-:Y:S01]  /*0540*/  ISETP.NE.AND P2, PT, R25, RZ, PT ;  /* 0x000000ff1900720c */ /* 0x000fe20003f45270 */
[----:B------:R-:W2:Y:S10]  /*0550*/  @!P5 LDC.64 R18, c[0x0][0x270] ;  /* 0x00009c00ff12db82 */ /* 0x000eb40000000a00 */
[----:B------:R-:W-:-:S02]  /*0560*/  @P1 IADD3 R17, R17, 0x1, RZ ;  /* 0x0000000111111810 */ /* 0x000fc40007ffe0ff */
[----:B------:R-:W-:Y:S02]  /*0570*/  ISETP.GE.U32.AND P1, PT, R10, UR16, PT ;  /* 0x000000100a007c0c */ /* 0x000fe4000bf26070 */
[----:B------:R-:W-:Y:S02]  /*0580*/  MOV R23, R17 ;  /* 0x0000001100177202 */ /* 0x000fe40000000f00 */
[----:B------:R-:W-:Y:S02]  /*0590*/  SHF.R.S32.HI R17, RZ, 0x1f, R59 ;  /* 0x0000001fff117819 */ /* 0x000fe4000001143b */
[----:B------:R-:W-:Y:S02]  /*05a0*/  @!P3 IADD3 R23, -R23, RZ, RZ ;  /* 0x000000ff1717b210 */ /* 0x000fe40007ffe1ff */
[----:B------:R-:W-:Y:S02]  /*05b0*/  @!P2 LOP3.LUT R23, RZ, R25, RZ, 0x33, !PT ;  /* 0x00000019ff17a212 */ /* 0x000fe400078e33ff */
[----:B------:R-:W-:-:S02]  /*05c0*/  ISETP.GE.AND.EX P1, PT, R39, UR17, PT, P1 ;  /* 0x0000001127007c0c */ /* 0x000fc4000bf26310 */
[----:B------:R-:W-:Y:S01]  /*05d0*/  IADD3 R62, -R23, RZ, RZ ;  /* 0x000000ff173e7210 */ /* 0x000fe20007ffe1ff */
[----:B--2---:R-:W-:Y:S01]  /*05e0*/  @!P5 IMAD R30, R33, R18, RZ ;  /* 0x00000012211ed224 */ /* 0x004fe200078e02ff */
[----:B------:R-:W-:Y:S02]  /*05f0*/  SHF.R.S32.HI R16, RZ, 0x1f, R23 ;  /* 0x0000001fff107819 */ /* 0x000fe40000011417 */
[----:B------:R-:W-:Y:S01]  /*0600*/  ISETP.GT.U32.OR P1, PT, R0, 0x29f, P1 ;  /* 0x0000029f0000780c */ /* 0x000fe20000f24470 */
[----:B------:R-:W-:Y:S01]  /*0610*/  IMAD R62, R25, R62, UR6 ;  /* 0x00000006193e7e24 */ /* 0x000fe2000f8e023e */
[----:B------:R-:W-:Y:S01]  /*0620*/  ISETP.GE.U32.AND P3, PT, R11, UR16, PT ;  /* 0x000000100b007c0c */ /* 0x000fe2000bf66070 */
[----:B------:R-:W-:Y:S01]  /*0630*/  IMAD R22, R16, UR14, RZ ;  /* 0x0000000e10167c24 */ /* 0x000fe2000f8e02ff */
[----:B------:R-:W2:Y:S01]  /*0640*/  @!P5 LDC.64 R24, c[0x0][0x220] ;  /* 0x00008800ff18db82 */ /* 0x000ea20000000a00 */
[----:B------:R-:W-:Y:S01]  /*0650*/  IMAD R62, R62, 0x54, RZ ;  /* 0x000000543e3e7824 */ /* 0x000fe200078e02ff */
[----:B------:R-:W-:Y:S01]  /*0660*/  ISETP.GE.AND.EX P3, PT, R37, UR17, PT, P3 ;  /* 0x0000001125007c0c */ /* 0x000fe2000bf66330 */
[----:B------:R-:W-:-:S02]  /*0670*/  IMAD R73, R23, UR15, R22 ;  /* 0x0000000f17497c24 */ /* 0x000fc4000f8e0216 */
[----:B0-----:R-:W-:Y:S01]  /*0680*/  @P0 IMAD R22, R3, R20, RZ ;  /* 0x0000001403160224 */ /* 0x001fe200078e02ff */
[----:B------:R-:W-:Y:S01]  /*0690*/  IADD3 R70, P2, R59, R62, RZ ;  /* 0x0000003e3b467210 */ /* 0x000fe20007f5e0ff */
[----:B------:R-:W-:Y:S01]  /*06a0*/  @!P5 IMAD R45, R9, R19, R30 ;  /* 0x00000013092dd224 */ /* 0x000fe200078e021e */
[----:B------:R-:W-:Y:S01]  /*06b0*/  ISETP.GT.U32.OR P3, PT, R0, 0x29f, P3 ;  /* 0x0000029f0000780c */ /* 0x000fe20001f64470 */
[----:B------:R-:W-:Y:S01]  /*06c0*/  @P0 IMAD R35, R58, R21, R22 ;  /* 0x000000153a230224 */ /* 0x000fe200078e0216 */
[----:B------:R-:W-:Y:S02]  /*06d0*/  LEA.HI.X.SX32 R71, R62, R17, 0x1, P2 ;  /* 0x000000113e477211 */ /* 0x000fe400010f0eff */
[----:B------:R-:W0:Y:S01]  /*06e0*/  @!P4 LDC.64 R16, c[0x0][0x270] ;  /* 0x00009c00ff10cb82 */ /* 0x000e220000000a00 */
[----:B------:R-:W-:-:S05]  /*06f0*/  IMAD.WIDE.U32 R70, R23, UR14, R70 ;  /* 0x0000000e17467c25 */ /* 0x000fca000f8e0046 */
[----:B------:R-:W-:Y:S02]  /*0700*/  IADD3 R73, R71, R73, RZ ;  /* 0x0000004947497210 */ /* 0x000fe40007ffe0ff */
[----:B------:R-:W3:Y:S01]  /*0710*/  @!P4 LDC.64 R22, c[0x0][0x220] ;  /* 0x00008800ff16cb82 */ /* 0x000ee20000000a00 */
[-C--:B------:R-:W-:Y:S02]  /*0720*/  @P0 MOV R72, R70.reuse ;  /* 0x0000004600480202 */ /* 0x080fe40000000f00 */
[----:B------:R-:W-:Y:S02]  /*0730*/  @!P5 MOV R32, R70 ;  /* 0x000000460020d202 */ /* 0x000fe40000000f00 */
[----:B------:R-:W-:Y:S01]  /*0740*/  @!P5 MOV R33, R73 ;  /* 0x000000490021d202 */ /* 0x000fe20000000f00 */
[----:B------:R-:W-:Y:S02]  /*0750*/  @P0 IMAD.WIDE.U32 R26, R58, R20, R72 ;  /* 0x000000143a1a0225 */ /* 0x000fe400078e0048 */
[----:B------:R-:W4:Y:S02]  /*0760*/  @!P1 LDC.64 R20, c[0x0][0x270] ;  /* 0x00009c00ff149b82 */ /* 0x000f240000000a00 */
[----:B------:R-:W-:Y:S01]  /*0770*/  @!P5 IMAD.WIDE.U32 R32, R9, R18, R32 ;  /* 0x000000120920d225 */ /* 0x000fe200078e0020 */
[----:B------:R-:W-:-:S02]  /*0780*/  @P0 IADD3 R27, R27, R35, RZ ;  /* 0x000000231b1b0210 */ /* 0x000fc40007ffe0ff */
[C---:B-1----:R-:W-:Y:S01]  /*0790*/  @P0 LEA R28, P2, R26.reuse, R28, 0x1 ;  /* 0x0000001c1a1c0211 */ /* 0x042fe200078408ff */
[----:B0-----:R-:W-:Y:S01]  /*07a0*/  @!P4 IMAD R31, R31, R16, RZ ;  /* 0x000000101f1fc224 */ /* 0x001fe200078e02ff */
[----:B------:R-:W-:Y:S01]  /*07b0*/  SHF.R.S32.HI R35, RZ, 0x1f, R12 ;  /* 0x0000001fff237819 */ /* 0x000fe2000001140c */
[----:B------:R-:W0:Y:S01]  /*07c0*/  @!P1 LDC.64 R18, c[0x0][0x220] ;  /* 0x00008800ff129b82 */ /* 0x000e220000000a00 */
[----:B------:R-:W-:Y:S01]  /*07d0*/  @P0 LEA.HI.X R29, R26, R29, R27, 0x1, P2 ;  /* 0x0000001d1a1d0211 */ /* 0x000fe200010f0c1b */
[----:B------:R-:W-:Y:S01]  /*07e0*/  @!P4 IMAD.MOV.U32 R27, RZ, RZ, R73 ;  /* 0x000000ffff1bc224 */ /* 0x000fe200078e0049 */
[----:B------:R-:W-:Y:S01]  /*07f0*/  @!P4 MOV R26, R70 ;  /* 0x00000046001ac202 */ /* 0x000fe20000000f00 */
[----:B------:R-:W-:Y:S01]  /*0800*/  @!P4 IMAD R31, R8, R17, R31 ;  /* 0x00000011081fc224 */ /* 0x000fe200078e021f */
[----:B------:R-:W-:-:S03]  /*0810*/  ISETP.GE.U32.AND P2, PT, R12, UR16, PT ;  /* 0x000000100c007c0c */ /* 0x000fc6000bf46070 */
[----:B------:R-:W-:Y:S01]  /*0820*/  @!P4 IMAD.WIDE.U32 R26, R8, R16, R26 ;  /* 0x00000010081ac225 */ /* 0x000fe200078e001a */
[----:B------:R-:W-:Y:S01]  /*0830*/  ISETP.GE.AND.EX P2, PT, R35, UR17, PT, P2 ;  /* 0x0000001123007c0c */ /* 0x000fe2000bf46320 */
[----:B------:R-:W1:Y:S03]  /*0840*/  @!P3 LDC.64 R16, c[0x0][0x270] ;  /* 0x00009c00ff10bb82 */ /* 0x000e660000000a00 */
[----:B------:R-:W-:Y:S02]  /*0850*/  @!P4 IADD3 R27, R27, R31, RZ ;  /* 0x0000001f1b1bc210 */ /* 0x000fe40007ffe0ff */
[----:B---3--:R-:W-:Y:S01]  /*0860*/  @!P4 LEA R30, P6, R26, R22, 0x1 ;  /* 0x000000161a1ec211 */ /* 0x008fe200078c08ff */
[----:B----4-:R-:W-:Y:S01]  /*0870*/  @!P1 IMAD R39, R39, R20, RZ ;  /* 0x0000001427279224 */ /* 0x010fe200078e02ff */
[----:B------:R-:W-:Y:S02]  /*0880*/  ISETP.GT.U32.OR P2, PT, R0, 0x29f, P2 ;  /* 0x0000029f0000780c */ /* 0x000fe40001744470 */
[----:B------:R-:W-:-:S02]  /*0890*/  @!P4 LEA.HI.X R31, R26, R23, R27, 0x1, P6 ;  /* 0x000000171a1fc211 */ /* 0x000fc400030f0c1b */
[----:B------:R-:W-:Y:S01]  /*08a0*/  @!P5 IADD3 R27, R33, R45, RZ ;  /* 0x0000002d211bd210 */ /* 0x000fe20007ffe0ff */
[----:B------:R-:W3:Y:S01]  /*08b0*/  @!P3 LDC.64 R22, c[0x0][0x220] ;  /* 0x00008800ff16bb82 */ /* 0x000ee20000000a00 */
[C---:B--2---:R-:W-:Y:S01]  /*08c0*/  @!P5 LEA R26, P6, R32.reuse, R24, 0x1 ;  /* 0x00000018201ad211 */ /* 0x044fe200078c08ff */
[----:B------:R1:W2:Y:S01]  /*08d0*/  @!P4 LDG.E R44, desc[UR10][R30.64] ;  /* 0x0000000a1e2cc981 */ /* 0x0002a2000c1e1900 */
[----:B------:R-:W-:Y:S02]  /*08e0*/  @!P1 MOV R33, R73 ;  /* 0x0000004900219202 */ /* 0x000fe40000000f00 */
[----:B------:R-:W-:Y:S01]  /*08f0*/  @!P5 LEA.HI.X R27, R32, R25, R27, 0x1, P6 ;  /* 0x00000019201bd211 */ /* 0x000fe200030f0c1b */
[----:B------:R-:W-:Y:S01]  /*0900*/  @!P1 IMAD R25, R10, R21, R39 ;  /* 0x000000150a199224 */ /* 0x000fe200078e0227 */
[----:B------:R-:W-:Y:S02]  /*0910*/  @!P1 MOV R32, R70 ;  /* 0x0000004600209202 */ /* 0x000fe40000000f00 */
[----:B------:R-:W-:-:S02]  /*0920*/  SHF.R.S32.HI R39, RZ, 0x1f, R13 ;  /* 0x0000001fff277819 */ /* 0x000fc4000001140d */
[----:B------:R-:W-:Y:S01]  /*0930*/  ISETP.GE.U32.AND P6, PT, R13, UR16, PT ;  /* 0x000000100d007c0c */ /* 0x000fe2000bfc6070 */
[----:B------:R-:W-:Y:S01]  /*0940*/  @!P1 IMAD.WIDE.U32 R32, R10, R20, R32 ;  /* 0x000000140a209225 */ /* 0x000fe200078e0020 */
[----:B------:R-:W-:Y:S01]  /*0950*/  MOV R45, RZ ;  /* 0x000000ff002d7202 */ /* 0x000fe20000000f00 */
[----:B------:R-:W4:Y:S01]  /*0960*/  @!P2 LDC.64 R20, c[0x0][0x270] ;  /* 0x00009c00ff14ab82 */ /* 0x000f220000000a00 */
[----:B------:R-:W-:Y:S01]  /*0970*/  ISETP.GE.AND.EX P6, PT, R39, UR17, PT, P6 ;  /* 0x0000001127007c0c */ /* 0x000fe2000bfc6360 */
[----:B-1----:R-:W-:Y:S01]  /*0980*/  @!P3 IMAD R30, R37, R16, RZ ;  /* 0x00000010251eb224 */ /* 0x002fe200078e02ff */
[----:B------:R-:W-:Y:S02]  /*0990*/  @!P1 IADD3 R25, R33, R25, RZ ;  /* 0x0000001921199210 */ /* 0x000fe40007ffe0ff */
[----:B------:R-:W-:Y:S01]  /*09a0*/  ISETP.GT.U32.OR P6, PT, R0, 0x29f, P6 ;  /* 0x0000029f0000780c */ /* 0x000fe200037c4470 */
[----:B------:R-:W-:Y:S01]  /*09b0*/  @!P3 IMAD R17, R11, R17, R30 ;  /* 0x000000110b11b224 */ /* 0x000fe200078e021e */
[----:B0-----:R-:W-:Y:S01]  /*09c0*/  @!P1 LEA R24, P4, R32, R18, 0x1 ;  /* 0x0000001220189211 */ /* 0x001fe200078808ff */
[----:B------:R0:W5:Y:S01]  /*09d0*/  @!P5 LDG.E R45, desc[UR10][R26.64] ;  /* 0x0000000a1a2dd981 */ /* 0x000162000c1e1900 */
[----:B------:R-:W-:-:S02]  /*09e0*/  @!P3 MOV R30, R70 ;  /* 0x00000046001eb202 */ /* 0x000fc40000000f00 */
[----:B------:R-:W-:Y:S02]  /*09f0*/  CS2R R46, SRZ ;  /* 0x00000000002e7805 */ /* 0x000fe4000001ff00 */
[----:B------:R-:W-:Y:S02]  /*0a00*/  @!P3 MOV R31, R73 ;  /* 0x00000049001fb202 */ /* 0x000fe40000000f00 */
[----:B------:R-:W-:Y:S02]  /*0a10*/  @!P1 LEA.HI.X R25, R32, R19, R25, 0x1, P4 ;  /* 0x0000001320199211 */ /* 0x000fe400020f0c19 */
[----:B------:R-:W-:Y:S01]  /*0a20*/  SHF.R.S32.HI R37, RZ, 0x1f, R14 ;  /* 0x0000001fff257819 */ /* 0x000fe2000001140e */
[----:B------:R-:W-:Y:S01]  /*0a30*/  @!P3 IMAD.WIDE.U32 R30, R11, R16, R30 ;  /* 0x000000100b1eb225 */ /* 0x000fe200078e001e */
[----:B------:R-:W-:Y:S01]  /*0a40*/  ISETP.GE.U32.AND P4, PT, R14, UR16, PT ;  /* 0x000000100e007c0c */ /* 0x000fe2000bf86070 */
[----:B------:R-:W1:Y:S01]  /*0a50*/  @!P2 LDC.64 R18, c[0x0][0x220] ;  /* 0x00008800ff12ab82 */ /* 0x000e620000000a00 */
[----:B------:R-:W5:Y:S02]  /*0a60*/  @!P1 LDG.E R46, desc[UR10][R24.64] ;  /* 0x0000000a182e9981 */ /* 0x000f64000c1e1900 */
[----:B------:R-:W-:-:S02]  /*0a70*/  ISETP.GE.AND.EX P4, PT, R37, UR17, PT, P4 ;  /* 0x0000001125007c0c */ /* 0x000fc4000bf86340 */
[----:B0-----:R-:W-:Y:S01]  /*0a80*/  @!P3 IADD3 R26, R31, R17, RZ ;  /* 0x000000111f1ab210 */ /* 0x001fe20007ffe0ff */
[----:B----4-:R-:W-:Y:S01]  /*0a90*/  @!P2 IMAD R35, R35, R20, RZ ;  /* 0x000000142323a224 */ /* 0x010fe200078e02ff */
[----:B---3--:R-:W-:Y:S01]  /*0aa0*/  @!P3 LEA R22, P5, R30, R22, 0x1 ;  /* 0x000000161e16b211 */ /* 0x008fe200078a08ff */
[----:B------:R-:W0:Y:S01]  /*0ab0*/  @!P6 LDC.64 R16, c[0x0][0x270] ;  /* 0x00009c00ff10eb82 */ /* 0x000e220000000a00 */
[----:B------:R-:W-:Y:S02]  /*0ac0*/  ISETP.GT.U32.OR P4, PT, R0, 0x29f, P4 ;  /* 0x0000029f0000780c */ /* 0x000fe40002784470 */
[----:B------:R-:W-:Y:S01]  /*0ad0*/  @!P3 LEA.HI.X R23, R30, R23, R26, 0x1, P5 ;  /* 0x000000171e17b211 */ /* 0x000fe200028f0c1a */
[----:B------:R-:W-:Y:S01]  /*0ae0*/  @!P2 IMAD R27, R12, R21, R35 ;  /* 0x000000150c1ba224 */ /* 0x000fe200078e0223 */
[----:B------:R-:W-:-:S03]  /*0af0*/  SHF.R.S32.HI R49, RZ, 0x1f, R5 ;  /* 0x0000001fff317819 */ /* 0x000fc60000011405 */
[----:B------:R3:W4:Y:S01]  /*0b00*/  @!P3 LDG.E R47, desc[UR10][R22.64] ;  /* 0x0000000a162fb981 */ /* 0x000722000c1e1900 */
[----:B------:R-:W0:Y:S01]  /*0b10*/  @!P6 LDC.64 R34, c[0x0][0x220] ;  /* 0x00008800ff22eb82 */ /* 0x000e220000000a00 */
[----:B------:R-:W-:Y:S02]  /*0b20*/  ISETP.GE.U32.AND P3, PT, R5, UR16, PT ;  /* 0x0000001005007c0c */ /* 0x000fe4000bf66070 */
[----:B------:R-:W-:Y:S02]  /*0b30*/  SHF.R.S32.HI R31, RZ, 0x1f, R15 ;  /* 0x0000001fff1f7819 */ /* 0x000fe4000001140f */
[----:B------:R-:W-:-:S03]  /*0b40*/  ISETP.GE.U32.AND P1, PT, R15, UR16, PT ;  /* 0x000000100f007c0c */ /* 0x000fc6000bf26070 */
[----:B------:R-:W0:Y:S01]  /*0b50*/  @!P4 LDC.64 R32, c[0x0][0x270] ;  /* 0x00009c00ff20cb82 */ /* 0x000e220000000a00 */
[----:B---3--:R-:W-:Y:S02]  /*0b60*/  @!P2 MOV R22, R70 ;  /* 0x000000460016a202 */ /* 0x008fe40000000f00 */
[----:B------:R-:W-:Y:S02]  /*0b70*/  @!P2 MOV R23, R73 ;  /* 0x000000490017a202 */ /* 0x000fe40000000f00 */
[----:B------:R-:W-:Y:S01]  /*0b80*/  ISETP.GE.AND.EX P3, PT, R49, UR17, PT, P3 ;  /* 0x0000001131007c0c */ /* 0x000fe2000bf66330 */
[----:B------:R-:W-:Y:S01]  /*0b90*/  @!P2 IMAD.WIDE.U32 R20, R12, R20, R22 ;  /* 0x000000140c14a225 */ /* 0x000fe200078e0016 */
[----:B------:R-:W-:Y:S02]  /*0ba0*/  ISETP.GE.AND.EX P1, PT, R31, UR17, PT, P1 ;  /* 0x000000111f007c0c */ /* 0x000fe4000bf26310 */
[----:B------:R-:W-:Y:S01]  /*0bb0*/  ISETP.GT.U32.OR P3, PT, R0, 0x29f, P3 ;  /* 0x0000029f0000780c */ /* 0x000fe20001f64470 */
[----:B------:R-:W-:Y:S01]  /*0bc0*/  @!P2 IMAD.IADD R21, R21, 0x1, R27 ;  /* 0x000000011515a824 */ /* 0x000fe200078e021b */
[----:B-1----:R-:W-:-:S02]  /*0bd0*/  @!P2 LEA R18, P5, R20, R18, 0x1 ;  /* 0x000000121412a211 */ /* 0x002fc400078a08ff */
[----:B------:R-:W-:Y:S01]  /*0be0*/  ISETP.GT.U32.OR P1, PT, R0, 0x29f, P1 ;  /* 0x0000029f0000780c */ /* 0x000fe20000f24470 */
[----:B------:R-:W-:Y:S01]  /*0bf0*/  HFMA2.MMA R48, -RZ, RZ, 0, 0 ;  /* 0x00000000ff307435 */ /* 0x000fe200000001ff */
[----:B------:R-:W-:Y:S01]  /*0c00*/  @!P2 LEA.HI.X R19, R20, R19, R21, 0x1, P5 ;  /* 0x000000131413a211 */ /* 0x000fe200028f0c15 */
[----:B0-----:R-:W-:Y:S01]  /*0c10*/  @!P6 IMAD R22, R39, R16, RZ ;  /* 0x000000102716e224 */ /* 0x001fe200078e02ff */
[----:B------:R-:W-:Y:S02]  /*0c20*/  @!P6 MOV R20, R70 ;  /* 0x000000460014e202 */ /* 0x000fe40000000f00 */
[----:B------:R-:W-:Y:S02]  /*0c30*/  @!P6 MOV R21, R73 ;  /* 0x000000490015e202 */ /* 0x000fe40000000f00 */
[----:B------:R-:W-:Y:S02]  /*0c40*/  SHF.R.S32.HI R51, RZ, 0x1f, R6 ;  /* 0x0000001fff337819 */ /* 0x000fe40000011406 */
[----:B------:R-:W-:Y:S01]  /*0c50*/  ISETP.GE.U32.AND P5, PT, R6, UR16, PT ;  /* 0x0000001006007c0c */ /* 0x000fe2000bfa6070 */
[C---:B------:R-:W-:Y:S01]  /*0c60*/  @!P6 IMAD R25, R13.reuse, R17, R22 ;  /* 0x000000110d19e224 */ /* 0x040fe200078e0216 */
[----:B------:R0:W3:Y:S01]  /*0c70*/  @!P2 LDG.E R48, desc[UR10][R18.64] ;  /* 0x0000000a1230a981 */ /* 0x0000e2000c1e1900 */
[----:B------:R-:W-:Y:S01]  /*0c80*/  @!P6 IMAD.WIDE.U32 R16, R13, R16, R20 ;  /* 0x000000100d10e225 */ /* 0x000fe200078e0014 */
[----:B------:R-:W-:Y:S01]  /*0c90*/  ISETP.GE.AND.EX P5, PT, R51, UR17, PT, P5 ;  /* 0x0000001133007c0c */ /* 0x000fe2000bfa6350 */
[----:B------:R-:W1:Y:S03]  /*0ca0*/  @!P4 LDC.64 R22, c[0x0][0x220] ;  /* 0x00008800ff16cb82 */ /* 0x000e660000000a00 */
[----:B------:R-:W-:-:S02]  /*0cb0*/  ISETP.GT.U32.OR P2, PT, R0, 0x29f, P5 ;  /* 0x0000029f0000780c */ /* 0x000fc40002f44470 */
[----:B------:R-:W-:-:S03]  /*0cc0*/  @!P6 IADD3 R17, R17, R25, RZ ;  /* 0x000000191111e210 */ /* 0x000fc60007ffe0ff */
[----:B------:R-:W1:Y:S01]  /*0cd0*/  @!P3 LDC.64 R20, c[0x0][0x270] ;  /* 0x00009c00ff14bb82 */ /* 0x000e620000000a00 */
[----:B------:R-:W-:Y:S01]  /*0ce0*/  @!P6 LEA R34, P5, R16, R34, 0x1 ;  /* 0x000000221022e211 */ /* 0x000fe200078a08ff */
[----:B------:R-:W-:-:S06]  /*0cf0*/  @!P4 IMAD R37, R37, R32, RZ ;  /* 0x000000202525c224 */ /* 0x000fcc00078e02ff */
[----:B------:R-:W1:Y:S01]  /*0d00*/  @!P1 LDC.64 R26, c[0x0][0x270] ;  /* 0x00009c00ff1a9b82 */ /* 0x000e620000000a00 */
[----:B------:R-:W-:Y:S02]  /*0d10*/  @!P6 LEA.HI.X R35, R16, R35, R17, 0x1, P5 ;  /* 0x000000231023e211 */ /* 0x000fe400028f0c11 */
[----:B------:R-:W-:Y:S02]  /*0d20*/  @!P4 MOV R16, R70 ;  /* 0x000000460010c202 */ /* 0x000fe40000000f00 */
[----:B------:R-:W-:Y:S02]  /*0d30*/  @!P4 MOV R17, R73 ;  /* 0x000000490011c202 */ /* 0x000fe40000000f00 */
[----:B------:R-:W-:Y:S01]  /*0d40*/  SHF.R.S32.HI R53, RZ, 0x1f, R7 ;  /* 0x0000001fff357819 */ /* 0x000fe20000011407 */
[----:B------:R-:W-:Y:S01]  /*0d50*/  HFMA2.MMA R50, -RZ, RZ, 0, 0 ;  /* 0x00000000ff327435 */ /* 0x000fe200000001ff */
[----:B------:R-:W-:Y:S01]  /*0d60*/  ISETP.GE.U32.AND P5, PT, R7, UR16, PT ;  /* 0x0000001007007c0c */ /* 0x000fe2000bfa6070 */
[C---:B------:R-:W-:Y:S01]  /*0d70*/  @!P4 IMAD R37, R14.reuse, R33, R37 ;  /* 0x000000210e25c224 */ /* 0x040fe200078e0225 */
[----:B------:R-:W1:Y:S01]  /*0d80*/  @!P3 LDC.64 R24, c[0x0][0x220] ;  /* 0x00008800ff18bb82 */ /* 0x000e620000000a00 */
[----:B------:R-:W-:Y:S01]  /*0d90*/  @!P4 IMAD.WIDE.U32 R32, R14, R32, R16 ;  /* 0x000000200e20c225 */ /* 0x000fe200078e0010 */
[----:B------:R-:W-:-:S05]  /*0da0*/  ISETP.GE.AND.EX P5, PT, R53, UR17, PT, P5 ;  /* 0x0000001135007c0c */ /* 0x000fca000bfa6350 */
[----:B------:R1:W3:Y:S01]  /*0db0*/  @!P6 LDG.E R50, desc[UR10][R34.64] ;  /* 0x0000000a2232e981 */ /* 0x0002e2000c1e1900 */
[----:B------:R-:W1:Y:S01]  /*0dc0*/  @!P1 LDC.64 R16, c[0x0][0x220] ;  /* 0x00008800ff109b82 */ /* 0x000e620000000a00 */
[----:B------:R-:W-:-:S07]  /*0dd0*/  ISETP.GT.U32.OR P5, PT, R0, 0x29f, P5 ;  /* 0x0000029f0000780c */ /* 0x000fce0002fa4470 */
[----:B0-----:R-:W0:Y:S01]  /*0de0*/  @!P2 LDC.64 R18, c[0x0][0x270] ;  /* 0x00009c00ff12ab82 */ /* 0x001e220000000a00 */
[----:B------:R-:W-:Y:S02]  /*0df0*/  @!P4 IADD3 R33, R33, R37, RZ ;  /* 0x000000252121c210 */ /* 0x000fe40007ffe0ff */
[C---:B-1----:R-:W-:Y:S01]  /*0e00*/  @!P4 LEA R30, P6, R32.reuse, R22, 0x1 ;  /* 0x00000016201ec211 */ /* 0x042fe200078c08ff */
[----:B------:R-:W-:Y:S01]  /*0e10*/  @!P3 IMAD R22, R49, R20, RZ ;  /* 0x000000143116b224 */ /* 0x000fe200078e02ff */
[----:B------:R-:W-:Y:S02]  /*0e20*/  @!P3 MOV R34, R70 ;  /* 0x000000460022b202 */ /* 0x000fe40000000f00 */
[----:B------:R-:W-:Y:S01]  /*0e30*/  @!P3 MOV R35, R73 ;  /* 0x000000490023b202 */ /* 0x000fe20000000f00 */
[----:B------:R-:W-:Y:S01]  /*0e40*/  @!P1 IMAD R36, R31, R26, RZ ;  /* 0x0000001a1f249224 */ /* 0x000fe200078e02ff */
[----:B------:R-:W-:Y:S01]  /*0e50*/  @!P4 LEA.HI.X R31, R32, R23, R33, 0x1, P6 ;  /* 0x00000017201fc211 */ /* 0x000fe200030f0c21 */
[C---:B------:R-:W-:Y:S01]  /*0e60*/  @!P3 IMAD R37, R5.reuse, R21, R22 ;  /* 0x000000150525b224 */ /* 0x040fe200078e0216 */
[----:B------:R-:W-:Y:S01]  /*0e70*/  @!P1 MOV R32, R70 ;  /* 0x0000004600209202 */ /* 0x000fe20000000f00 */
[----:B------:R-:W-:Y:S01]  /*0e80*/  HFMA2.MMA R52, -RZ, RZ, 0, 0 ;  /* 0x00000000ff347435 */ /* 0x000fe200000001ff */
[----:B------:R-:W-:Y:S01]  /*0e90*/  @!P1 MOV R33, R73 ;  /* 0x0000004900219202 */ /* 0x000fe20000000f00 */
[----:B------:R-:W-:Y:S01]  /*0ea0*/  @!P3 IMAD.WIDE.U32 R34, R5, R20, R34 ;  /* 0x000000140522b225 */ /* 0x000fe200078e0022 */
[----:B------:R-:W1:Y:S03]  /*0eb0*/  @!P5 LDC.64 R22, c[0x0][0x270] ;  /* 0x00009c00ff16db82 */ /* 0x000e660000000a00 */
[----:B------:R-:W-:-:S04]  /*0ec0*/  @!P1 IMAD.WIDE.U32 R32, R15, R26, R32 ;  /* 0x0000001a0f209225 */ /* 0x000fc800078e0020 */
[----:B------:R-:W-:Y:S01]  /*0ed0*/  @!P1 IMAD R27, R15, R27, R36 ;  /* 0x0000001b0f1b9224 */ /* 0x000fe200078e0224 */
[----:B------:R-:W1:Y:S01]  /*0ee0*/  @!P2 LDC.64 R20, c[0x0][0x220] ;  /* 0x00008800ff14ab82 */ /* 0x000e620000000a00 */
[----:B------:R-:W-:Y:S01]  /*0ef0*/  @!P1 LEA R26, P6, R32, R16, 0x1 ;  /* 0x00000010201a9211 */ /* 0x000fe200078c08ff */
[----:B------:R0:W3:Y:S01]  /*0f00*/  @!P4 LDG.E R52, desc[UR10][R30.64] ;  /* 0x0000000a1e34c981 */ /* 0x0000e2000c1e1900 */
[----:B------:R-:W-:Y:S01]  /*0f10*/  @!P3 IMAD.IADD R16, R35, 0x1, R37 ;  /* 0x000000012310b824 */ /* 0x000fe200078e0225 */
[----:B------:R-:W-:Y:S01]  /*0f20*/  @!P1 IADD3 R27, R33, R27, RZ ;  /* 0x0000001b211b9210 */ /* 0x000fe20007ffe0ff */
[----:B0-----:R-:W-:Y:S01]  /*0f30*/  @!P2 IMAD R33, R51, R18, RZ ;  /* 0x000000123321a224 */ /* 0x001fe200078e02ff */
[----:B------:R-:W-:Y:S02]  /*0f40*/  @!P3 LEA R24, P4, R34, R24, 0x1 ;  /* 0x000000182218b211 */ /* 0x000fe400078808ff */
[----:B------:R-:W-:Y:S01]  /*0f50*/  @!P1 LEA.HI.X R27, R32, R17, R27, 0x1, P6 ;  /* 0x00000011201b9211 */ /* 0x000fe200030f0c1b */
[----:B------:R-:W-:Y:S01]  /*0f60*/  @!P2 IMAD R19, R6, R19, R33 ;  /* 0x000000130613a224 */ /* 0x000fe200078e0221 */
[----:B------:R-:W-:-:S02]  /*0f70*/  @!P3 LEA.HI.X R25, R34, R25, R16, 0x1, P4 ;  /* 0x000000192219b211 */ /* 0x000fc400020f0c10 */
[----:B------:R-:W-:Y:S01]  /*0f80*/  @!P2 MOV R30, R70 ;  /* 0x00000046001ea202 */ /* 0x000fe20000000f00 */
[----:B------:R-:W0:Y:S01]  /*0f90*/  @!P5 LDC.64 R16, c[0x0][0x220] ;  /* 0x00008800ff10db82 */ /* 0x000e220000000a00 */
[----:B------:R-:W-:Y:S02]  /*0fa0*/  @!P2 MOV R31, R73 ;  /* 0x00000049001fa202 */ /* 0x000fe40000000f00 */
[----:B------:R-:W-:Y:S02]  /*0fb0*/  SHF.R.S32.HI R33, RZ, 0x1f, R40 ;  /* 0x0000001fff217819 */ /* 0x000fe40000011428 */
[----:B------:R-:W-:Y:S02]  /*0fc0*/  ISETP.GE.U32.AND P4, PT, R40, UR16, PT ;  /* 0x0000001028007c0c */ /* 0x000fe4000bf86070 */
[----:B------:R-:W-:Y:S01]  /*0fd0*/  CS2R R54, SRZ ;  /* 0x0000000000367805 */ /* 0x000fe2000001ff00 */
[----:B------:R-:W-:Y:S01]  /*0fe0*/  @!P2 IMAD.WIDE.U32 R30, R6, R18, R30 ;  /* 0x00000012061ea225 */ /* 0x000fe200078e001e */
[----:B------:R-:W-:-:S02]  /*0ff0*/  ISETP.GE.AND.EX P4, PT, R33, UR17, PT, P4 ;  /* 0x0000001121007c0c */ /* 0x000fc4000bf86340 */
[----:B------:R-:W-:Y:S02]  /*1000*/  SHF.R.S32.HI R39, RZ, 0x1f, R41 ;  /* 0x0000001fff277819 */ /* 0x000fe40000011429 */
[----:B------:R0:W3:Y:S01]  /*1010*/  @!P3 LDG.E R54, desc[UR10][R24.64] ;  /* 0x0000000a1836b981 */ /* 0x0000e2000c1e1900 */
[----:B------:R-:W-:Y:S02]  /*1020*/  ISETP.GT.U32.OR P4, PT, R0, 0x29f, P4 ;  /* 0x0000029f0000780c */ /* 0x000fe40002784470 */
[C---:B-1----:R-:W-:Y:S01]  /*1030*/  @!P2 LEA R18, P6, R30.reuse, R20, 0x1 ;  /* 0x000000141e12a211 */ /* 0x042fe200078c08ff */
[----:B------:R-:W-:Y:S01]  /*1040*/  @!P5 IMAD R20, R53, R22, RZ ;  /* 0x000000163514d224 */ /* 0x000fe200078e02ff */
[----:B------:R-:W-:Y:S02]  /*1050*/  @!P2 IADD3 R19, R31, R19, RZ ;  /* 0x000000131f13a210 */ /* 0x000fe40007ffe0ff */
[----:B------:R-:W-:Y:S01]  /*1060*/  ISETP.GE.U32.AND P3, PT, R41, UR16, PT ;  /* 0x0000001029007c0c */ /* 0x000fe2000bf66070 */
[----:B------:R-:W-:Y:S01]  /*1070*/  @!P5 IMAD R31, R7, R23, R20 ;  /* 0x00000017071fd224 */ /* 0x000fe200078e0214 */
[----:B------:R-:W-:-:S02]  /*1080*/  @!P2 LEA.HI.X R19, R30, R21, R19, 0x1, P6 ;  /* 0x000000151e13a211 */ /* 0x000fc400030f0c13 */
[----:B------:R-:W-:Y:S02]  /*1090*/  ISETP.GE.AND.EX P3, PT, R39, UR17, PT, P3 ;  /* 0x0000001127007c0c */ /* 0x000fe4000bf66330 */
[----:B------:R-:W-:Y:S02]  /*10a0*/  @!P5 MOV R20, R70 ;  /* 0x000000460014d202 */ /* 0x000fe40000000f00 */
[----:B------:R-:W-:Y:S02]  /*10b0*/  CS2R R56, SRZ ;  /* 0x0000000000387805 */ /* 0x000fe4000001ff00 */
[----:B------:R-:W-:Y:S01]  /*10c0*/  @!P5 MOV R21, R73 ;  /* 0x000000490015d202 */ /* 0x000fe20000000f00 */
[----:B------:R1:W3:Y:S01]  /*10d0*/  @!P2 LDG.E R55, desc[UR10][R18.64] ;  /* 0x0000000a1237a981 */ /* 0x0002e2000c1e1900 */
[----:B------:R-:W-:Y:S01]  /*10e0*/  ISETP.GT.U32.OR P3, PT, R0, 0x29f, P3 ;  /* 0x0000029f0000780c */ /* 0x000fe20001f64470 */
[----:B------:R-:W-:Y:S01]  /*10f0*/  @!P5 IMAD.WIDE.U32 R22, R7, R22, R20 ;  /* 0x000000160716d225 */ /* 0x000fe200078e0014 */
[----:B------:R-:W-:-:S02]  /*1100*/  SHF.R.S32.HI R35, RZ, 0x1f, R42 ;  /* 0x0000001fff237819 */ /* 0x000fc4000001142a */
[----:B------:R-:W2:Y:S01]  /*1110*/  @!P4 LDC.64 R20, c[0x0][0x270] ;  /* 0x00009c00ff14cb82 */ /* 0x000ea20000000a00 */
[----:B------:R2:W3:Y:S01]  /*1120*/  @P0 LDG.E R56, desc[UR10][R28.64] ;  /* 0x0000000a1c380981 */ /* 0x0004e2000c1e1900 */
[----:B------:R-:W-:Y:S02]  /*1130*/  @!P5 IADD3 R23, R23, R31, RZ ;  /* 0x0000001f1717d210 */ /* 0x000fe40007ffe0ff */
[----:B0-----:R-:W-:-:S05]  /*1140*/  @!P5 LEA R30, P6, R22, R16, 0x1 ;  /* 0x00000010161ed211 */ /* 0x001fca00078c08ff */
[----:B------:R-:W0:Y:S01]  /*1150*/  @!P3 LDC.64 R24, c[0x0][0x270] ;  /* 0x00009c00ff18bb82 */ /* 0x000e220000000a00 */
[----:B------:R-:W-:Y:S02]  /*1160*/  @!P5 LEA.HI.X R31, R22, R17, R23, 0x1, P6 ;  /* 0x00000011161fd211 */ /* 0x000fe400030f0c17 */
[----:B------:R-:W-:Y:S02]  /*1170*/  ISETP.GE.U32.AND P6, PT, R42, UR16, PT ;  /* 0x000000102a007c0c */ /* 0x000fe4000bfc6070 */
[----:B------:R-:W-:Y:S01]  /*1180*/  SHF.R.S32.HI R37, RZ, 0x1f, R43 ;  /* 0x0000001fff257819 */ /* 0x000fe2000001142b */
[----:B------:R0:W3:Y:S01]  /*1190*/  @!P5 LDG.E R57, desc[UR10][R30.64] ;  /* 0x0000000a1e39d981 */ /* 0x0000e2000c1e1900 */
[----:B------:R-:W-:Y:S01]  /*11a0*/  ISETP.GE.AND.EX P6, PT, R35, UR17, PT, P6 ;  /* 0x0000001123007c0c */ /* 0x000fe2000bfc6360 */
[----:B------:R-:W0:Y:S01]  /*11b0*/  @!P4 LDC.64 R16, c[0x0][0x220] ;  /* 0x00008800ff10cb82 */ /* 0x000e220000000a00 */
[----:B------:R-:W-:Y:S02]  /*11c0*/  ISETP.GE.U32.AND P2, PT, R43, UR16, PT ;  /* 0x000000102b007c0c */ /* 0x000fe4000bf46070 */
[----:B------:R-:W-:-:S02]  /*11d0*/  ISETP.GT.U32.OR P6, PT, R0, 0x29f, P6 ;  /* 0x0000029f0000780c */ /* 0x000fc400037c4470 */
[----:B------:R-:W-:-:S03]  /*11e0*/  ISETP.GE.AND.EX P2, PT, R37, UR17, PT, P2 ;  /* 0x0000001125007c0c */ /* 0x000fc6000bf46320 */
[----:B-1----:R-:W1:Y:S01]  /*11f0*/  @!P3 LDC.64 R18, c[0x0][0x220] ;  /* 0x00008800ff12bb82 */ /* 0x002e620000000a00 */
[----:B------:R-:W-:Y:S01]  /*1200*/  ISETP.GT.U32.OR P2, PT, R0, 0x29f, P2 ;  /* 0x0000029f0000780c */ /* 0x000fe20001744470 */
[----:B--2---:R-:W-:Y:S01]  /*1210*/  @!P4 IMAD R33, R33, R20, RZ ;  /* 0x000000142121c224 */ /* 0x004fe200078e02ff */
[----:B------:R-:W-:-:S03]  /*1220*/  @!P4 MOV R32, R70 ;  /* 0x000000460020c202 */ /* 0x000fc60000000f00 */
[C---:B------:R-:W-:Y:S01]  /*1230*/  @!P4 IMAD R29, R40.reuse, R21, R33 ;  /* 0x00000015281dc224 */ /* 0x040fe200078e0221 */
[-C--:B------:R-:W-:Y:S01]  /*1240*/  @!P4 MOV R33, R73.reuse ;  /* 0x000000490021c202 */ /* 0x080fe20000000f00 */
[----:B------:R-:W2:Y:S01]  /*1250*/  @!P6 LDC.64 R22, c[0x0][0x270] ;  /* 0x00009c00ff16eb82 */ /* 0x000ea20000000a00 */
[----:B------:R-:W-:Y:S01]  /*1260*/  CS2R R60, SRZ ;  /* 0x00000000003c7805 */ /* 0x000fe2000001ff00 */
[----:B0-----:R-:W-:Y:S01]  /*1270*/  @!P3 IMAD R28, R39, R24, RZ ;  /* 0x00000018271cb224 */ /* 0x001fe200078e02ff */
[----:B------:R-:W-:Y:S01]  /*1280*/  @!P3 MOV R30, R70 ;  /* 0x00000046001eb202 */ /* 0x000fe20000000f00 */
[----:B------:R-:W-:Y:S01]  /*1290*/  @!P4 IMAD.WIDE.U32 R32, R40, R20, R32 ;  /* 0x000000142820c225 */ /* 0x000fe200078e0020 */
[----:B------:R-:W-:Y:S02]  /*12a0*/  @!P3 MOV R31, R73 ;  /* 0x00000049001fb202 */ /* 0x000fe40000000f00 */
[----:B------:R0:W3:Y:S01]  /*12b0*/  @!P1 LDG.E R60, desc[UR10][R26.64] ;  /* 0x0000000a1a3c9981 */ /* 0x0000e2000c1e1900 */
[----:B------:R-:W0:Y:S01]  /*12c0*/  @!P2 LDC.64 R20, c[0x0][0x270] ;  /* 0x00009c00ff14ab82 */ /* 0x000e220000000a00 */
[----:B------:R-:W-:Y:S01]  /*12d0*/  @!P3 IMAD R39, R41, R25, R28 ;  /* 0x000000192927b224 */ /* 0x000fe200078e021c */
[----:B------:R-:W-:Y:S01]  /*12e0*/  @!P4 IADD3 R29, R33, R29, RZ ;  /* 0x0000001d211dc210 */ /* 0x000fe20007ffe0ff */
[----:B------:R-:W-:Y:S01]  /*12f0*/  @!P3 IMAD.WIDE.U32 R30, R41, R24, R30 ;  /* 0x00000018291eb225 */ /* 0x000fe200078e001e */
[----:B------:R-:W-:Y:S01]  /*1300*/  @!P4 LEA R28, P1, R32, R16, 0x1 ;  /* 0x00000010201cc211 */ /* 0x000fe200078208ff */
[----:B------:R-:W-:-:S03]  /*1310*/  HFMA2.MMA R63, -RZ, RZ, 0, 0 ;  /* 0x00000000ff3f7435 */ /* 0x000fc600000001ff */
[----:B------:R-:W5:Y:S01]  /*1320*/  @!P6 LDC.64 R24, c[0x0][0x220] ;  /* 0x00008800ff18eb82 */ /* 0x000f620000000a00 */
[----:B------:R-:W-:Y:S02]  /*1330*/  @!P4 LEA.HI.X R29, R32, R17, R29, 0x1, P1 ;  /* 0x00000011201dc211 */ /* 0x000fe400008f0c1d */
[----:B------:R-:W-:Y:S02]  /*1340*/  @!P3 IADD3 R31, R31, R39, RZ ;  /* 0x000000271f1fb210 */ /* 0x000fe40007ffe0ff */
[C---:B-1----:R-:W-:Y:S01]  /*1350*/  @!P3 LEA R18, P1, R30.reuse, R18, 0x1 ;  /* 0x000000121e12b211 */ /* 0x042fe200078208ff */
[----:B------:R-:W3:Y:S02]  /*1360*/  @!P4 LDG.E R61, desc[UR10][R28.64] ;  /* 0x0000000a1c3dc981 */ /* 0x000ee4000c1e1900 */
[----:B------:R-:W1:Y:S01]  /*1370*/  @!P2 LDC.64 R16, c[0x0][0x220] ;  /* 0x00008800ff10ab82 */ /* 0x000e620000000a00 */
[----:B------:R-:W-:Y:S01]  /*1380*/  @!P3 LEA.HI.X R19, R30, R19, R31, 0x1, P1 ;  /* 0x000000131e13b211 */ /* 0x000fe200008f0c1f */
[----:B--2---:R-:W-:-:S04]  /*1390*/  @!P6 IMAD R35, R35, R22, RZ ;  /* 0x000000162323e224 */ /* 0x004fc800078e02ff */
[----:B------:R2:W3:Y:S01]  /*13a0*/  @!P3 LDG.E R63, desc[UR10][R18.64] ;  /* 0x0000000a123fb981 */ /* 0x0004e2000c1e1900 */
[----:B------:R-:W-:Y:S02]  /*13b0*/  @!P6 IMAD R35, R42, R23, R35 ;  /* 0x000000172a23e224 */ /* 0x000fe400078e0223 */
[----:B0-----:R-:W-:Y:S01]  /*13c0*/  @!P2 IMAD R26, R37, R20, RZ ;  /* 0x00000014251aa224 */ /* 0x001fe200078e02ff */
[----:B--2---:R-:W-:Y:S01]  /*13d0*/  @!P6 MOV R18, R70 ;  /* 0x000000460012e202 */ /* 0x004fe20000000f00 */
[----:B------:R-:W-:-:S04]  /*13e0*/  @!P6 IMAD.MOV.U32 R19, RZ, RZ, R73 ;  /* 0x000000ffff13e224 */ /* 0x000fc800078e0049 */
[----:B------:R-:W-:Y:S01]  /*13f0*/  @!P6 IMAD.WIDE.U32 R22, R42, R22, R18 ;  /* 0x000000162a16e225 */ /* 0x000fe200078e0012 */
[----:B------:R-:W-:Y:S02]  /*1400*/  @!P2 MOV R18, R70 ;  /* 0x000000460012a202 */ /* 0x000fe40000000f00 */
[----:B------:R-:W-:Y:S01]  /*1410*/  @!P2 MOV R19, R73 ;  /* 0x000000490013a202 */ /* 0x000fe20000000f00 */
[----:B------:R-:W-:Y:S01]  /*1420*/  @!P2 IMAD R27, R43, R21, R26 ;  /* 0x000000152b1ba224 */ /* 0x000fe200078e021a */
[----:B------:R-:W-:Y:S01]  /*1430*/  HFMA2.MMA R64, -RZ, RZ, 0, 0 ;  /* 0x00000000ff407435 */ /* 0x000fe200000001ff */
[----:B------:R-:W-:Y:S01]  /*1440*/  @!P6 IADD3 R23, R23, R35, RZ ;  /* 0x000000231717e210 */ /* 0x000fe20007ffe0ff */
[----:B------:R-:W-:Y:S01]  /*1450*/  @!P2 IMAD.WIDE.U32 R20, R43, R20, R18 ;  /* 0x000000142b14a225 */ /* 0x000fe200078e0012 */
[----:B-----5:R-:W-:-:S04]  /*1460*/  @!P6 LEA R24, P1, R22, R24, 0x1 ;  /* 0x000000181618e211 */ /* 0x020fc800078208ff */
[----:B------:R-:W-:Y:S02]  /*1470*/  @!P2 IADD3 R21, R21, R27, RZ ;  /* 0x0000001b1515a210 */ /* 0x000fe40007ffe0ff */
[----:B-1----:R-:W-:Y:S02]  /*1480*/  @!P2 LEA R16, P3, R20, R16, 0x1 ;  /* 0x000000101410a211 */ /* 0x002fe400078608ff */
[----:B------:R-:W-:Y:S02]  /*1490*/  @!P6 LEA.HI.X R25, R22, R25, R23, 0x1, P1 ;  /* 0x000000191619e211 */ /* 0x000fe400008f0c17 */
[----:B------:R-:W-:Y:S02]  /*14a0*/  MOV R67, RZ ;  /* 0x000000ff00437202 */ /* 0x000fe40000000f00 */
[----:B------:R-:W-:Y:S01]  /*14b0*/  @!P2 LEA.HI.X R17, R20, R17, R21, 0x1, P3 ;  /* 0x000000111411a211 */ /* 0x000fe200018f0c15 */
[----:B------:R0:W2:Y:S04]  /*14c0*/  @!P6 LDG.E R64, desc[UR10][R24.64] ;  /* 0x0000000a1840e981 */ /* 0x0000a8000c1e1900 */
[----:B------:R1:W5:Y:S01]  /*14d0*/  @!P2 LDG.E R67, desc[UR10][R16.64] ;  /* 0x0000000a1043a981 */ /* 0x000362000c1e1900 */
[----:B------:R-:W-:-:S04]  /*14e0*/  PRMT R18, R44, 0x7632, R18 ;  /* 0x000076322c127816 */ /* 0x000fc80000000012 */
[----:B------:R-:W-:Y:S02]  /*14f0*/  SHF.L.U32 R19, R18, 0x10, RZ ;  /* 0x0000001012137819 */ /* 0x000fe400000006ff */
[----:B------:R-:W-:-:S03]  /*1500*/  SHF.L.U32 R18, R44, 0x10, RZ ;  /* 0x000000102c127819 */ /* 0x000fc600000006ff */
[----:B------:R-:W-:Y:S01]  /*1510*/  FMUL.FTZ R21, R19, R19 ;  /* 0x0000001313157220 */ /* 0x000fe20000410000 */
[----:B------:R-:W-:-:S04]  /*1520*/  PRMT R20, R45, 0x7632, R20 ;  /* 0x000076322d147816 */ /* 0x000fc80000000014 */
[----:B------:R-:W-:Y:S01]  /*1530*/  SHF.L.U32 R23, R20, 0x10, RZ ;  /* 0x0000001014177819 */ /* 0x000fe200000006ff */
[----:B0-----:R-:W-:Y:S01]  /*1540*/  FFMA.FTZ R24, R18, R18, R21 ;  /* 0x0000001212187223 */ /* 0x001fe20000010015 */
[----:B------:R-:W-:Y:S02]  /*1550*/  SHF.L.U32 R22, R45, 0x10, RZ ;  /* 0x000000102d167819 */ /* 0x000fe400000006ff */
[----:B------:R-:W-:Y:S01]  /*1560*/  PRMT R20, R46, 0x7632, R20 ;  /* 0x000076322e147816 */ /* 0x000fe20000000014 */
[----:B-1----:R-:W-:Y:S01]  /*1570*/  FMUL.FTZ R17, R23, R23 ;  /* 0x0000001717117220 */ /* 0x002fe20000410000 */
[----:B------:R-:W-:Y:S02]  /*1580*/  FADD.FTZ R26, R18, R19 ;  /* 0x00000013121a7221 */ /* 0x000fe40000010000 */
[----:B------:R-:W-:Y:S01]  /*1590*/  SHF.L.U32 R21, R20, 0x10, RZ ;  /* 0x0000001014157819 */ /* 0x000fe200000006ff */
[----:B------:R-:W-:Y:S01]  /*15a0*/  FADD.FTZ R23, R22, R23 ;  /* 0x0000001716177221 */ /* 0x000fe20000010000 */
[----:B------:R-:W-:Y:S01]  /*15b0*/  SHF.L.U32 R20, R46, 0x10, RZ ;  /* 0x000000102e147819 */ /* 0x000fe200000006ff */
[----:B------:R-:W-:-:S02]  /*15c0*/  FFMA.FTZ R22, R22, R22, R17 ;  /* 0x0000001616167223 */ /* 0x000fc40000010011 */
[----:B------:R-:W-:Y:S01]  /*15d0*/  FMUL.FTZ R17, R21, R21 ;  /* 0x0000001515117220 */ /* 0x000fe20000410000 */
[----:B----4-:R-:W-:Y:S01]  /*15e0*/  PRMT R16, R47, 0x7632, R16 ;  /* 0x000076322f107816 */ /* 0x010fe20000000010 */
[----:B------:R-:W-:-:S03]  /*15f0*/  FADD.FTZ R21, R20, R21 ;  /* 0x0000001514157221 */ /* 0x000fc60000010000 */
[----:B------:R-:W-:Y:S01]  /*1600*/  SHF.L.U32 R16, R16, 0x10, RZ ;  /* 0x0000001010107819 */ /* 0x000fe200000006ff */
[----:B------:R-:W-:Y:S01]  /*1610*/  FFMA.FTZ R20, R20, R20, R17 ;  /* 0x0000001414147223 */ /* 0x000fe20000010011 */
[----:B------:R-:W-:Y:S02]  /*1620*/  SHF.L.U32 R19, R47, 0x10, RZ ;  /* 0x000000102f137819 */ /* 0x000fe400000006ff */
[C---:B---3--:R-:W-:Y:S02]  /*1630*/  PRMT R18, R48.reuse, 0x7632, R18 ;  /* 0x0000763230127816 */ /* 0x048fe40000000012 */
[----:B------:R-:W-:-:S03]  /*1640*/  SHF.L.U32 R17, R48, 0x10, RZ ;  /* 0x0000001030117819 */ /* 0x000fc600000006ff */
[----:B------:R-:W-:Y:S02]  /*1650*/  IMAD.U32 R28, R18, 0x10000, RZ ;  /* 0x00010000121c7824 */ /* 0x000fe400078e00ff */
[----:B------:R-:W-:Y:S01]  /*1660*/  FMUL.FTZ R18, R16, R16 ;  /* 0x0000001010127220 */ /* 0x000fe20000410000 */
[C---:B------:R-:W-:Y:S01]  /*1670*/  FADD.FTZ R16, R19.reuse, R16 ;  /* 0x0000001013107221 */ /* 0x040fe20000010000 */
[----:B------:R-:W-:Y:S02]  /*1680*/  FMUL.FTZ R30, R28, R28 ;  /* 0x0000001c1c1e7220 */ /* 0x000fe40000410000 */
[----:B------:R-:W-:Y:S01]  /*1690*/  FFMA.FTZ R19, R19, R19, R18 ;  /* 0x0000001313137223 */ /* 0x000fe20000010012 */
[C---:B------:R-:W-:Y:S01]  /*16a0*/  FADD.FTZ R18, R17.reuse, R28 ;  /* 0x0000001c11127221 */ /* 0x040fe20000010000 */
[----:B------:R-:W-:Y:S01]  /*16b0*/  FFMA.FTZ R17, R17, R17, R30 ;  /* 0x0000001111117223 */ /* 0x000fe2000001001e */
[----:B------:R-:W-:-:S04]  /*16c0*/  PRMT R33, R50, 0x7632, R33 ;  /* 0x0000763232217816 */ /* 0x000fc80000000021 */
[----:B------:R-:W-:-:S05]  /*16d0*/  SHF.L.U32 R33, R33, 0x10, RZ ;  /* 0x0000001021217819 */ /* 0x000fca00000006ff */
[----:B------:R-:W-:Y:S01]  /*16e0*/  FMUL.FTZ R35, R33, R33 ;  /* 0x0000002121237220 */ /* 0x000fe20000410000 */
[----:B------:R-:W-:-:S04]  /*16f0*/  PRMT R27, R54, 0x7632, R27 ;  /* 0x00007632361b7816 */ /* 0x000fc8000000001b */
[----:B------:R-:W-:Y:S02]  /*1700*/  SHF.L.U32 R30, R27, 0x10, RZ ;  /* 0x000000101b1e7819 */ /* 0x000fe400000006ff */
[----:B------:R-:W-:-:S03]  /*1710*/  SHF.L.U32 R27, R54, 0x10, RZ ;  /* 0x00000010361b7819 */ /* 0x000fc600000006ff */
[----:B------:R-:W-:Y:S01]  /*1720*/  FMUL.FTZ R32, R30, R30 ;  /* 0x0000001e1e207220 */ /* 0x000fe20000410000 */
[----:B------:R-:W-:Y:S02]  /*1730*/  PRMT R29, R55, 0x7632, R29 ;  /* 0x00007632371d7816 */ /* 0x000fe4000000001d */
[C---:B------:R-:W-:Y:S02]  /*1740*/  PRMT R25, R56.reuse, 0x7632, R25 ;  /* 0x0000763238197816 */ /* 0x040fe40000000019 */
[----:B------:R-:W-:Y:S02]  /*1750*/  SHF.L.U32 R34, R29, 0x10, RZ ;  /* 0x000000101d227819 */ /* 0x000fe400000006ff */
[----:B------:R-:W-:Y:S02]  /*1760*/  SHF.L.U32 R28, R25, 0x10, RZ ;  /* 0x00000010191c7819 */ /* 0x000fe400000006ff */
[----:B------:R-:W-:Y:S01]  /*1770*/  SHF.L.U32 R25, R56, 0x10, RZ ;  /* 0x0000001038197819 */ /* 0x000fe200000006ff */
[----:B------:R-:W-:Y:S01]  /*1780*/  FADD.FTZ R29, R27, R30 ;  /* 0x0000001e1b1d7221 */ /* 0x000fe20000010000 */
[----:B------:R-:W-:Y:S01]  /*1790*/  SHF.L.U32 R31, R55, 0x10, RZ ;  /* 0x00000010371f7819 */ /* 0x000fe200000006ff */
[----:B------:R-:W-:Y:S01]  /*17a0*/  FMUL.FTZ R30, R28, R28 ;  /* 0x0000001c1c1e7220 */ /* 0x000fe20000410000 */
[----:B------:R-:W-:Y:S01]  /*17b0*/  FFMA.FTZ R27, R27, R27, R32 ;  /* 0x0000001b1b1b7223 */ /* 0x000fe20000010020 */
[----:B------:R-:W-:Y:S01]  /*17c0*/  FMUL.FTZ R32, R34, R34 ;  /* 0x0000002222207220 */ /* 0x000fe20000410000 */
[C---:B------:R-:W-:Y:S01]  /*17d0*/  FADD.FTZ R28, R25.reuse, R28 ;  /* 0x0000001c191c7221 */ /* 0x040fe20000010000 */
[----:B------:R-:W-:Y:S01]  /*17e0*/  FFMA.FTZ R30, R25, R25, R30 ;  /* 0x00000019191e7223 */ /* 0x000fe2000001001e */
[C---:B------:R-:W-:Y:S01]  /*17f0*/  FADD.FTZ R25, R31.reuse, R34 ;  /* 0x000000221f197221 */ /* 0x040fe20000010000 */
[----:B------:R-:W-:Y:S01]  /*1800*/  FFMA.FTZ R32, R31, R31, R32 ;  /* 0x0000001f1f207223 */ /* 0x000fe20000010020 */
[----:B------:R-:W-:Y:S01]  /*1810*/  PRMT R31, R57, 0x7632, R31 ;  /* 0x00007632391f7816 */ /* 0x000fe2000000001f */
[----:B------:R-:W-:Y:S01]  /*1820*/  FADD.FTZ R28, RZ, R28 ;  /* 0x0000001cff1c7221 */ /* 0x000fe20000010000 */
[----:B------:R-:W-:-:S02]  /*1830*/  FADD.FTZ R30, RZ, R30 ;  /* 0x0000001eff1e7221 */ /* 0x000fc40000010000 */
[----:B------:R-:W-:Y:S01]  /*1840*/  SHF.L.U32 R34, R31, 0x10, RZ ;  /* 0x000000101f227819 */ /* 0x000fe200000006ff */
[----:B------:R-:W-:Y:S01]  /*1850*/  FADD.FTZ R28, R28, R29 ;  /* 0x0000001d1c1c7221 */ /* 0x000fe20000010000 */
[----:B------:R-:W-:Y:S01]  /*1860*/  SHF.L.U32 R29, R57, 0x10, RZ ;  /* 0x00000010391d7819 */ /* 0x000fe200000006ff */
[----:B------:R-:W-:Y:S02]  /*1870*/  FADD.FTZ R27, R30, R27 ;  /* 0x0000001b1e1b7221 */ /* 0x000fe40000010000 */
[----:B------:R-:W-:Y:S01]  /*1880*/  FMUL.FTZ R30, R34, R34 ;  /* 0x00000022221e7220 */ /* 0x000fe20000410000 */
[----:B------:R-:W-:Y:S01]  /*1890*/  FADD.FTZ R25, R28, R25 ;  /* 0x000000191c197221 */ /* 0x000fe20000010000 */
[----:B------:R-:W-:Y:S01]  /*18a0*/  SHF.L.U32 R28, R50, 0x10, RZ ;  /* 0x00000010321c7819 */ /* 0x000fe200000006ff */
[C---:B------:R-:W-:Y:S01]  /*18b0*/  FADD.FTZ R34, R29.reuse, R34 ;  /* 0x000000221d227221 */ /* 0x040fe20000010000 */
[----:B------:R-:W-:Y:S01]  /*18c0*/  FFMA.FTZ R31, R29, R29, R30 ;  /* 0x0000001d1d1f7223 */ /* 0x000fe2000001001e */
[----:B------:R-:W-:-:S02]  /*18d0*/  FADD.FTZ R32, R27, R32 ;  /* 0x000000201b207221 */ /* 0x000fc40000010000 */
[----:B------:R-:W-:Y:S01]  /*18e0*/  FADD.FTZ R29, R25, R34 ;  /* 0x00000022191d7221 */ /* 0x000fe20000010000 */
[C---:B------:R-:W-:Y:S01]  /*18f0*/  FADD.FTZ R25, R28.reuse, R33 ;  /* 0x000000211c197221 */ /* 0x040fe20000010000 */
[----:B------:R-:W-:Y:S01]  /*1900*/  FFMA.FTZ R27, R28, R28, R35 ;  /* 0x0000001c1c1b7223 */ /* 0x000fe20000010023 */
[----:B------:R-:W-:Y:S01]  /*1910*/  PRMT R28, R52, 0x7632, R28 ;  /* 0x00007632341c7816 */ /* 0x000fe2000000001c */
[----:B------:R-:W-:Y:S01]  /*1920*/  FADD.FTZ R31, R32, R31 ;  /* 0x0000001f201f7221 */ /* 0x000fe20000010000 */
[----:B------:R-:W-:Y:S02]  /*1930*/  FADD.FTZ R26, R29, R26 ;  /* 0x0000001a1d1a7221 */ /* 0x000fe40000010000 */
[----:B------:R-:W-:Y:S01]  /*1940*/  SHF.L.U32 R28, R28, 0x10, RZ ;  /* 0x000000101c1c7819 */ /* 0x000fe200000006ff */
[----:B------:R-:W-:Y:S01]  /*1950*/  FADD.FTZ R31, R31, R24 ;  /* 0x000000181f1f7221 */ /* 0x000fe20000010000 */
[----:B------:R-:W-:Y:S01]  /*1960*/  FADD.FTZ R26, R26, R23 ;  /* 0x000000171a1a7221 */ /* 0x000fe20000010000 */
[----:B------:R-:W-:-:S02]  /*1970*/  SHF.L.U32 R23, R52, 0x10, RZ ;  /* 0x0000001034177819 */ /* 0x000fc400000006ff */
[----:B------:R-:W-:Y:S01]  /*1980*/  PRMT R29, R60, 0x7632, R29 ;  /* 0x000076323c1d7816 */ /* 0x000fe2000000001d */
[----:B------:R-:W-:Y:S01]  /*1990*/  FMUL.FTZ R24, R28, R28 ;  /* 0x0000001c1c187220 */ /* 0x000fe20000410000 */
[----:B------:R-:W-:Y:S01]  /*19a0*/  FADD.FTZ R31, R31, R22 ;  /* 0x000000161f1f7221 */ /* 0x000fe20000010000 */
[----:B------:R-:W-:Y:S01]  /*19b0*/  FADD.FTZ R22, R23, R28 ;  /* 0x0000001c17167221 */ /* 0x000fe20000010000 */
[----:B------:R-:W-:Y:S01]  /*19c0*/  SHF.L.U32 R33, R29, 0x10, RZ ;  /* 0x000000101d217819 */ /* 0x000fe200000006ff */
[----:B------:R-:W-:Y:S01]  /*19d0*/  FFMA.FTZ R23, R23, R23, R24 ;  /* 0x0000001717177223 */ /* 0x000fe20000010018 */
[----:B------:R-:W-:Y:S01]  /*19e0*/  FADD.FTZ R29, R26, R21 ;  /* 0x000000151a1d7221 */ /* 0x000fe20000010000 */
[----:B------:R-:W-:Y:S01]  /*19f0*/  FADD.FTZ R24, R31, R20 ;  /* 0x000000141f187221 */ /* 0x000fe20000010000 */
[----:B------:R-:W-:Y:S02]  /*1a00*/  PRMT R26, R61, 0x7632, R26 ;  /* 0x000076323d1a7816 */ /* 0x000fe4000000001a */
[----:B------:R-:W-:Y:S01]  /*1a10*/  FADD.FTZ R29, R29, R16 ;  /* 0x000000101d1d7221 */ /* 0x000fe20000010000 */
[----:B------:R-:W-:Y:S01]  /*1a20*/  FADD.FTZ R24, R24, R19 ;  /* 0x0000001318187221 */ /* 0x000fe20000010000 */
[----:B------:R-:W-:-:S02]  /*1a30*/  SHF.L.U32 R19, R26, 0x10, RZ ;  /* 0x000000101a137819 */ /* 0x000fc400000006ff */
[----:B------:R-:W-:Y:S01]  /*1a40*/  FADD.FTZ R18, R29, R18 ;  /* 0x000000121d127221 */ /* 0x000fe20000010000 */
[----:B------:R-:W-:Y:S02]  /*1a50*/  SHF.L.U32 R16, R61, 0x10, RZ ;  /* 0x000000103d107819 */ /* 0x000fe400000006ff */
[----:B------:R-:W-:Y:S01]  /*1a60*/  PRMT R28, R63, 0x7632, R28 ;  /* 0x000076323f1c7816 */ /* 0x000fe2000000001c */
[----:B------:R-:W-:Y:S01]  /*1a70*/  FADD.FTZ R24, R24, R17 ;  /* 0x0000001118187221 */ /* 0x000fe20000010000 */
[----:B------:R-:W-:Y:S02]  /*1a80*/  FMUL.FTZ R17, R19, R19 ;  /* 0x0000001313117220 */ /* 0x000fe40000410000 */
[----:B------:R-:W-:Y:S01]  /*1a90*/  SHF.L.U32 R29, R28, 0x10, RZ ;  /* 0x000000101c1d7819 */ /* 0x000fe200000006ff */
[----:B------:R-:W-:Y:S01]  /*1aa0*/  FADD.FTZ R25, R18, R25 ;  /* 0x0000001912197221 */ /* 0x000fe20000010000 */
[C---:B------:R-:W-:Y:S01]  /*1ab0*/  FADD.FTZ R19, R16.reuse, R19 ;  /* 0x0000001310137221 */ /* 0x040fe20000010000 */
[----:B------:R-:W-:Y:S01]  /*1ac0*/  SHF.L.U32 R18, R63, 0x10, RZ ;  /* 0x000000103f127819 */ /* 0x000fe200000006ff */
[----:B------:R-:W-:Y:S01]  /*1ad0*/  FFMA.FTZ R16, R16, R16, R17 ;  /* 0x0000001010107223 */ /* 0x000fe20000010011 */
[----:B------:R-:W-:-:S02]  /*1ae0*/  IMAD.U32 R30, R60, 0x10000, RZ ;  /* 0x000100003c1e7824 */ /* 0x000fc400078e00ff */
[----:B------:R-:W-:Y:S01]  /*1af0*/  FMUL.FTZ R17, R29, R29 ;  /* 0x0000001d1d117220 */ /* 0x000fe20000410000 */
[----:B------:R-:W-:Y:S01]  /*1b00*/  FMUL.FTZ R35, R33, R33 ;  /* 0x0000002121237220 */ /* 0x000fe20000410000 */
[----:B------:R-:W-:Y:S01]  /*1b10*/  FADD.FTZ R24, R24, R27 ;  /* 0x0000001b18187221 */ /* 0x000fe20000010000 */
[----:B------:R-:W-:Y:S01]  /*1b20*/  FADD.FTZ R25, R25, R22 ;  /* 0x0000001619197221 */ /* 0x000fe20000010000 */
[----:B------:R-:W-:Y:S01]  /*1b30*/  FADD.FTZ R20, R30, R33 ;  /* 0x000000211e147221 */ /* 0x000fe20000010000 */
[C---:B------:R-:W-:Y:S01]  /*1b40*/  FADD.FTZ R22, R18.reuse, R29 ;  /* 0x0000001d12167221 */ /* 0x040fe20000010000 */
[----:B------:R-:W-:Y:S01]  /*1b50*/  FFMA.FTZ R17, R18, R18, R17 ;  /* 0x0000001212117223 */ /* 0x000fe20000010011 */
[----:B------:R-:W-:Y:S01]  /*1b60*/  FFMA.FTZ R21, R30, R30, R35 ;  /* 0x0000001e1e157223 */ /* 0x000fe20000010023 */
[----:B------:R-:W-:Y:S01]  /*1b70*/  FADD.FTZ R24, R24, R23 ;  /* 0x0000001718187221 */ /* 0x000fe20000010000 */
[----:B------:R-:W-:-:S03]  /*1b80*/  FADD.FTZ R20, R25, R20 ;  /* 0x0000001419147221 */ /* 0x000fc60000010000 */
[----:B------:R-:W-:Y:S01]  /*1b90*/  FADD.FTZ R21, R24, R21 ;  /* 0x0000001518157221 */ /* 0x000fe20000010000 */
[----:B------:R-:W-:-:S03]  /*1ba0*/  FADD.FTZ R19, R20, R19 ;  /* 0x0000001314137221 */ /* 0x000fc60000010000 */
[----:B------:R-:W-:Y:S01]  /*1bb0*/  FADD.FTZ R16, R21, R16 ;  /* 0x0000001015107221 */ /* 0x000fe20000010000 */
[----:B--2---:R-:W-:Y:S02]  /*1bc0*/  PRMT R18, R64, 0x7632, R18 ;  /* 0x0000763240127816 */ /* 0x004fe40000000012 */
[----:B-----5:R-:W-:Y:S02]  /*1bd0*/  PRMT R25, R67, 0x7632, R25 ;  /* 0x0000763243197816 */ /* 0x020fe40000000019 */
[----:B------:R-:W-:Y:S02]  /*1be0*/  SHF.L.U32 R23, R18, 0x10, RZ ;  /* 0x0000001012177819 */ /* 0x000fe400000006ff */
[----:B------:R-:W-:Y:S02]  /*1bf0*/  SHF.L.U32 R18, R64, 0x10, RZ ;  /* 0x0000001040127819 */ /* 0x000fe400000006ff */
[----:B------:R-:W-:Y:S01]  /*1c00*/  SHF.L.U32 R24, R25, 0x10, RZ ;  /* 0x0000001019187819 */ /* 0x000fe200000006ff */
[----:B------:R-:W-:Y:S01]  /*1c10*/  FMUL.FTZ R25, R23, R23 ;  /* 0x0000001717197220 */ /* 0x000fe20000410000 */
[----:B------:R-:W-:Y:S01]  /*1c20*/  SHF.L.U32 R21, R67, 0x10, RZ ;  /* 0x0000001043157819 */ /* 0x000fe200000006ff */
[C---:B------:R-:W-:Y:S01]  /*1c30*/  FADD.FTZ R20, R18.reuse, R23 ;  /* 0x0000001712147221 */ /* 0x040fe20000010000 */
[----:B------:R-:W-:Y:S01]  /*1c40*/  FADD.FTZ R19, R19, R22 ;  /* 0x0000001613137221 */ /* 0x000fe20000010000 */
[----:B------:R-:W-:Y:S01]  /*1c50*/  FFMA.FTZ R25, R18, R18, R25 ;  /* 0x0000001212197223 */ /* 0x000fe20000010019 */
[----:B------:R-:W-:Y:S01]  /*1c60*/  FMUL.FTZ R18, R24, R24 ;  /* 0x0000001818127220 */ /* 0x000fe20000410000 */
[----:B------:R-:W-:Y:S01]  /*1c70*/  FADD.FTZ R16, R16, R17 ;  /* 0x0000001110107221 */ /* 0x000fe20000010000 */
[----:B------:R-:W-:Y:S01]  /*1c80*/  FADD.FTZ R24, R21, R24 ;  /* 0x0000001815187221 */ /* 0x000fe20000010000 */
[----:B------:R-:W-:Y:S01]  /*1c90*/  FADD.FTZ R19, R19, R20 ;  /* 0x0000001413137221 */ /* 0x000fe20000010000 */
[----:B------:R-:W-:Y:S01]  /*1ca0*/  FFMA.FTZ R21, R21, R21, R18 ;  /* 0x0000001515157223 */ /* 0x000fe20000010012 */
[----:B------:R-:W-:-:S02]  /*1cb0*/  FADD.FTZ R16, R16, R25 ;  /* 0x0000001910107221 */ /* 0x000fc40000010000 */
[----:B------:R-:W-:Y:S02]  /*1cc0*/  FADD.FTZ R19, R19, R24 ;  /* 0x0000001813137221 */ /* 0x000fe40000010000 */
[----:B------:R-:W-:-:S03]  /*1cd0*/  FADD.FTZ R16, R16, R21 ;  /* 0x0000001510107221 */ /* 0x000fc60000010000 */
        /* <DEDUP_REMOVED lines=22> */
[C---:B------:R-:W-:Y:S01]  /*1e40*/  ISETP.GT.AND P1, PT, R2.reuse, 0xf, PT ;  /* 0x0000000f0200780c */ /* 0x040fe20003f24270 */
[----:B------:R-:W2:Y:S01]  /*1e50*/  LDC R68, c[0x0][0xc] ;  /* 0x00000300ff447b82 */ /* 0x000ea20000000800 */
[----:B------:R-:W-:Y:S02]  /*1e60*/  ISETP.NE.AND P2, PT, R2, RZ, PT ;  /* 0x000000ff0200720c */ /* 0x000fe40003f45270 */
[----:B------:R-:W-:Y:S01]  /*1e70*/  ISETP.NE.AND P3, PT, R0, RZ, PT ;  /* 0x000000ff0000720c */ /* 0x000fe20003f65270 */
[----:B------:R-:W-:Y:S08]  /*1e80*/  BSSY B0, `(.L_x_3155) ;  /* 0x0000040000007945 */ /* 0x000ff00003800000 */
[----:B0-----:R-:W-:Y:S01]  /*1e90*/  @!P1 FADD.FTZ R19, R19, R18 ;  /* 0x0000001213139221 */ /* 0x001fe20000010000 */
[----:B-1----:R-:W-:-:S04]  /*1ea0*/  @!P1 FADD.FTZ R16, R16, R17 ;  /* 0x0000001110109221 */ /* 0x002fc80000010000 */
[----:B------:R-:W-:Y:S02]  /*1eb0*/  MOV R38, R19 ;  /* 0x0000001300267202 */ /* 0x000fe40000000f00 */
[----:B------:R-:W-:-:S05]  /*1ec0*/  MOV R39, R16 ;  /* 0x0000001000277202 */ /* 0x000fca0000000f00 */
[----:B------:R0:W-:Y:S01]  /*1ed0*/  @!P2 STS.64 [R4+0x18], R38 ;  /* 0x000018260400a388 */ /* 0x0001e20000000a00 */
[----:B------:R-:W-:Y:S01]  /*1ee0*/  BAR.SYNC.DEFER_BLOCKING 0x0 ;  /* 0x0000000000007b1d */ /* 0x000fe20000010000 */
[----:B--2---:R-:W-:Y:S02]  /*1ef0*/  ISETP.GE.U32.AND P1, PT, R68, 0x2, PT ;  /* 0x000000024400780c */ /* 0x004fe40003f26070 */
[----:B------:R-:W-:Y:S02]  /*1f00*/  PRMT R66, R45, 0x7632, R66 ;  /* 0x000076322d427816 */ /* 0x000fe40000000042 */
[----:B------:R-:W-:Y:S01]  /*1f10*/  PRMT R65, R46, 0x7632, R65 ;  /* 0x000076322e417816 */ /* 0x000fe20000000041 */
[----:B0-----:R-:W-:Y:S08]  /*1f20*/  @P3 BRA `(.L_x_3156) ;  /* 0x0000000000d43947 */ /* 0x001ff00003800000 */
[----:B------:R-:W0:Y:S01]  /*1f30*/  S2UR UR8, SR_CgaCtaId ;  /* 0x00000000000879c3 */ /* 0x000e220000008800 */
[----:B------:R-:W-:Y:S02]  /*1f40*/  UMOV UR7, 0x400 ;  /* 0x0000040000077882 */ /* 0x000fe40000000000 */
[----:B0-----:R-:W-:-:S09]  /*1f50*/  ULEA UR7, UR8, UR7, 0x18 ;  /* 0x0000000708077291 */ /* 0x001fd2000f8ec03f */
[----:B------:R-:W0:Y:S04]  /*1f60*/  LDS.128 R20, [UR7+0x20] ;  /* 0x00002007ff147984 */ /* 0x000e280008000c00 */
[----:B------:R-:W1:Y:S04]  /*1f70*/  LDS.128 R24, [UR7+0x30] ;  /* 0x00003007ff187984 */ /* 0x000e680008000c00 */
[----:B------:R-:W2:Y:S04]  /*1f80*/  LDS.128 R28, [UR7+0x40] ;  /* 0x00004007ff1c7984 */ /* 0x000ea80008000c00 */
[----:B------:R-:W3:Y:S04]  /*1f90*/  LDS.128 R32, [UR7+0x50] ;  /* 0x00005007ff207984 */ /* 0x000ee80008000c00 */
[----:B------:R-:W4:Y:S01]  /*1fa0*/  LDS.128 R16, [UR7+0x60] ;  /* 0x00006007ff107984 */ /* 0x000f220008000c00 */
        /* <DEDUP_REMOVED lines=15> */
[----:B---3--:R-:W-:Y:S01]  /*20a0*/  FADD.FTZ R37, R37, R32 ;  /* 0x0000002025257221 */ /* 0x008fe20000010000 */
[----:B------:R-:W-:-:S03]  /*20b0*/  FADD.FTZ R36, R36, R33 ;  /* 0x0000002124247221 */ /* 0x000fc60000010000 */
[----:B------:R-:W-:Y:S01]  /*20c0*/  FADD.FTZ R37, R37, R34 ;  /* 0x0000002225257221 */ /* 0x000fe20000010000 */
[----:B------:R-:W-:Y:S02]  /*20d0*/  FADD.FTZ R36, R36, R35 ;  /* 0x0000002324247221 */ /* 0x000fe40000010000 */
[----:B------:R-:W3:Y:S01]  /*20e0*/  LDS.128 R32, [UR7+0xa0] ;  /* 0x0000a007ff207984 */ /* 0x000ee20008000c00 */
[----:B----4-:R-:W-:Y:S01]  /*20f0*/  FADD.FTZ R37, R37, R16 ;  /* 0x0000001025257221 */ /* 0x010fe20000010000 */
[----:B------:R-:W-:-:S03]  /*2100*/  FADD.FTZ R16, R36, R17 ;  /* 0x0000001124107221 */ /* 0x000fc60000010000 */
[----:B------:R-:W-:Y:S01]  /*2110*/  FADD.FTZ R17, R37, R18 ;  /* 0x0000001225117221 */ /* 0x000fe20000010000 */
[----:B------:R-:W-:Y:S01]  /*2120*/  FADD.FTZ R16, R16, R19 ;  /* 0x0000001310107221 */ /* 0x000fe20000010000 */
[----:B------:R-:W4:Y:S02]  /*2130*/  LDS.128 R36, [UR7+0xb0] ;  /* 0x0000b007ff247984 */ /* 0x000f240008000c00 */
        /* <DEDUP_REMOVED lines=20> */
.L_x_3156:
[----:B------:R-:W-:Y:S05]  /*2280*/  BSYNC B0 ;  /* 0x0000000000007941 */ /* 0x000fea0003800000 */
.L_x_3155:
        /* <DEDUP_REMOVED lines=14> */
[----:B------:R-:W-:Y:S05]  /*2370*/  @P3 BRA `(.L_x_3158) ;  /* 0x00000000007c3947 */ /* 0x000fea0003800000 */
[----:B------:R-:W0:Y:S01]  /*2380*/  S2R R37, SR_CTAID.Y ;  /* 0x0000000000257919 */ /* 0x000e220000002600 */
[----:B------:R-:W1:Y:S01]  /*2390*/  LDC R22, c[0x0][0x10] ;  /* 0x00000400ff167b82 */ /* 0x000e620000000800 */
[----:B------:R-:W-:Y:S02]  /*23a0*/  ULOP3.LUT UR7, UR4, 0x1, URZ, 0xc0, !UPT ;  /* 0x0000000104077892 */ /* 0x000fe4000f8ec03f */
[----:B------:R-:W-:-:S05]  /*23b0*/  ULOP3.LUT UP0, URZ, UR4, 0x2, URZ, 0xc0, !UPT ;  /* 0x00000002043f7892 */ /* 0x000fca000f80c03f */
[----:B------:R-:W2:Y:S08]  /*23c0*/  LDC.64 R16, c[0x0][0x240] ;  /* 0x00009000ff107b82 */ /* 0x000eb00000000a00 */
[----:B------:R-:W3:Y:S01]  /*23d0*/  LDC.64 R18, c[0x0][0x248] ;  /* 0x00009200ff127b82 */ /* 0x000ee20000000a00 */
[----:B------:R-:W-:Y:S01]  /*23e0*/  PLOP3.LUT P1, PT, PT, PT, UP0, 0x80, 0x0 ;  /* 0x000000000000781c */ /* 0x000fe20003f2f008 */
[----:B-1----:R-:W-:Y:S01]  /*23f0*/  IMAD R21, R22, UR7, RZ ;  /* 0x0000000716157c24 */ /* 0x002fe2000f8e02ff */
[----:B------:R-:W-:-:S02]  /*2400*/  UMOV UR7, 0xffffffff ;  /* 0xffffffff00077882 */ /* 0x000fc40000000000 */
[----:B------:R-:W-:Y:S01]  /*2410*/  USEL UR7, UR7, 0x1, UP0 ;  /* 0x0000000107077887 */ /* 0x000fe20008000000 */
[C---:B------:R-:W-:Y:S01]  /*2420*/  IMAD R20, R21.reuse, R68, RZ ;  /* 0x0000004415147224 */ /* 0x040fe200078e02ff */
[----:B0-----:R-:W-:-:S04]  /*2430*/  IADD3 R21, R21, R37, RZ ;  /* 0x0000002515157210 */ /* 0x001fc80007ffe0ff */
[----:B------:R-:W-:Y:S01]  /*2440*/  SHF.L.U32 R23, R20, 0x1, RZ ;  /* 0x0000000114177819 */ /* 0x000fe200000006ff */
[----:B--2---:R-:W-:Y:S01]  /*2450*/  IMAD.WIDE.U32 R16, R21, 0x4, R16 ;  /* 0x0000000415107825 */ /* 0x004fe200078e0010 */
[----:B------:R-:W-:-:S03]  /*2460*/  SEL R21, R68, RZ, !P1 ;  /* 0x000000ff44157207 */ /* 0x000fc60004800000 */
[----:B---3--:R-:W-:Y:S01]  /*2470*/  IMAD.WIDE R18, R23, 0x4, R18 ;  /* 0x0000000417127825 */ /* 0x008fe200078e0212 */
[----:B------:R-:W-:-:S03]  /*2480*/  ISETP.NE.AND P1, PT, R21, -0x1, PT ;  /* 0xffffffff1500780c */ /* 0x000fc60003f25270 */
[----:B------:R-:W-:-:S04]  /*2490*/  IMAD R23, R22, UR9, R37 ;  /* 0x0000000916177c24 */ /* 0x000fc8000f8e0225 */
[----:B------:R-:W-:Y:S01]  /*24a0*/  IMAD.WIDE.U32 R18, R23, 0x8, R18 ;  /* 0x0000000817127825 */ /* 0x000fe200078e0012 */
[----:B------:R-:W-:-:S04]  /*24b0*/  MOV R23, UR7 ;  /* 0x0000000700177c02 */ /* 0x000fc80008000f00 */
[----:B------:R0:W-:Y:S01]  /*24c0*/  STG.E.64 desc[UR10][R18.64], R38 ;  /* 0x0000002612007986 */ /* 0x0001e2000c101b0a */
[----:B------:R-:W-:Y:S06]  /*24d0*/  MEMBAR.ALL.GPU ;  /* 0x0000000000007992 */ /* 0x000fec000000a000 */
[----:B------:R-:W-:-:S00]  /*24e0*/  ERRBAR ;  /* 0x00000000000079ab */ /* 0x000fc00000000000 */
[----:B------:R-:W-:Y:S06]  /*24f0*/  CGAERRBAR ;  /* 0x00000000000075ab */ /* 0x000fec0000000000 */
[----:B------:R0:W-:Y:S01]  /*2500*/  REDG.E.ADD.S32.STRONG.GPU desc[UR10][R16.64], R23 ;  /* 0x000000171000798e */ /* 0x0001e2000c10e38a */
[----:B------:R-:W-:Y:S05]  /*2510*/  @!P1 BRA `(.L_x_3158) ;  /* 0x0000000000149947 */ /* 0x000fea0003800000 */
.L_x_3159:
[----:B0-----:R-:W2:Y:S04]  /*2520*/  LDG.E.STRONG.GPU R18, desc[UR10][R16.64] ;  /* 0x0000000a10127981 */ /* 0x001ea8000c1ef900 */
[----:B--2---:R-:W-:Y:S01]  /*2530*/  CCTL.IVALL ;  /* 0x00000000ff00798f */ /* 0x004fe20002000000 */
[----:B------:R-:W-:Y:S05]  /*2540*/  YIELD ;  /* 0x0000000000007946 */ /* 0x000fea0003800000 */
[----:B------:R-:W-:-:S13]  /*2550*/  ISETP.NE.AND P1, PT, R18, R21, PT ;  /* 0x000000151200720c */ /* 0x000fda0003f25270 */
[----:B------:R-:W-:Y:S05]  /*2560*/  @P1 BRA `(.L_x_3159) ;  /* 0xfffffffc00ec1947 */ /* 0x000fea000383ffff */
.L_x_3158:
[----:B------:R-:W-:Y:S01]  /*2570*/  ISETP.NE.AND P1, PT, R68, RZ, PT ;  /* 0x000000ff4400720c */ /* 0x000fe20003f25270 */
[----:B------:R-:W-:Y:S05]  /*2580*/  WARPSYNC.ALL ;  /* 0x0000000000007948 */ /* 0x000fea0003800000 */
[----:B------:R-:W-:Y:S07]  /*2590*/  BAR.SYNC.DEFER_BLOCKING 0x0 ;  /* 0x0000000000007b1d */ /* 0x000fee0000010000 */
[----:B------:R-:W-:Y:S05]  /*25a0*/  @!P1 BRA `(.L_x_3157) ;  /* 0x0000000800009947 */ /* 0x000fea0003800000 */
[----:B0-----:R-:W-:Y:S01]  /*25b0*/  IADD3 R16, R68, -0x1, RZ ;  /* 0xffffffff44107810 */ /* 0x001fe20007ffe0ff */
[----:B------:R-:W-:-:S03]  /*25c0*/  IMAD.MOV.U32 R37, RZ, RZ, RZ ;  /* 0x000000ffff257224 */ /* 0x000fc600078e00ff */
[----:B------:R-:W-:-:S13]  /*25d0*/  ISETP.GE.U32.AND P1, PT, R16, 0x3, PT ;  /* 0x000000031000780c */ /* 0x000fda0003f26070 */
[----:B------:R-:W-:Y:S05]  /*25e0*/  @!P1 BRA `(.L_x_3160) ;  /* 0x0000000400189947 */ /* 0x000fea0003800000 */
[----:B------:R-:W-:Y:S01]  /*25f0*/  LOP3.LUT R69, R68, 0x3, RZ, 0xc0, !PT ;  /* 0x0000000344457812 */ /* 0x000fe200078ec0ff */
[----:B------:R-:W-:-:S03]  /*2600*/  HFMA2.MMA R37, -RZ, RZ, 0, 0 ;  /* 0x00000000ff257435 */ /* 0x000fc600000001ff */
[----:B------:R-:W-:-:S08]  /*2610*/  IADD3 R69, -R69, R68, RZ ;  /* 0x0000004445457210 */ /* 0x000fd00007ffe1ff */
.L_x_3161:
[----:B------:R-:W-:Y:S02]  /*2620*/  ISETP.EQ.OR P1, PT, R37, UR9, P3 ;  /* 0x0000000925007c0c */ /* 0x000fe40009f22670 */
[----:B------:R-:W-:-:S11]  /*2630*/  MOV R19, UR4 ;  /* 0x0000000400137c02 */ /* 0x000fd60008000f00 */
[----:B------:R-:W0:Y:S01]  /*2640*/  @!P1 LDC R18, c[0x0][0x10] ;  /* 0x00000400ff129b82 */ /* 0x000e220000000800 */
[----:B------:R-:W1:Y:S01]  /*2650*/  @!P1 S2R R20, SR_CTAID.Y ;  /* 0x0000000000149919 */ /* 0x000e620000002600 */
[----:B------:R-:W-:-:S06]  /*2660*/  @!P1 LOP3.LUT R19, R19, 0x1, RZ, 0xc0, !PT ;  /* 0x0000000113139812 */ /* 0x000fcc00078ec0ff */
[----:B------:R-:W2:Y:S01]  /*2670*/  @!P1 LDC.64 R16, c[0x0][0x248] ;  /* 0x00009200ff109b82 */ /* 0x000ea20000000a00 */
[----:B0-----:R-:W-:-:S04]  /*2680*/  @!P1 IMAD R19, R19, R18, RZ ;  /* 0x0000001213139224 */ /* 0x001fc800078e02ff */
[----:B------:R-:W-:-:S05]  /*2690*/  @!P1 IMAD R19, R19, R68, RZ ;  /* 0x0000004413139224 */ /* 0x000fca00078e02ff */
[----:B------:R-:W-:-:S05]  /*26a0*/  @!P1 SHF.L.U32 R19, R19, 0x1, RZ ;  /* 0x0000000113139819 */ /* 0x000fca00000006ff */
[----:B--2---:R-:W-:-:S04]  /*26b0*/  @!P1 IMAD.WIDE R16, R19, 0x4, R16 ;  /* 0x0000000413109825 */ /* 0x004fc800078e0210 */
[----:B-1----:R-:W-:-:S04]  /*26c0*/  @!P1 IMAD R19, R18, R37, R20 ;  /* 0x0000002512139224 */ /* 0x002fc800078e0214 */
[----:B------:R-:W-:-:S06]  /*26d0*/  @!P1 IMAD.WIDE.U32 R16, R19, 0x8, R16 ;  /* 0x0000000813109825 */ /* 0x000fcc00078e0010 */
[----:B------:R-:W2:Y:S01]  /*26e0*/  @!P1 LDG.E.64 R16, desc[UR10][R16.64] ;  /* 0x0000000a10109981 */ /* 0x000ea2000c1e1b00 */
[C---:B------:R-:W-:Y:S02]  /*26f0*/  IADD3 R18, R37.reuse, 0x1, RZ ;  /* 0x0000000125127810 */ /* 0x040fe40007ffe0ff */
[----:B------:R-:W-:Y:S02]  /*2700*/  IADD3 R23, R37, 0x2, RZ ;  /* 0x0000000225177810 */ /* 0x000fe40007ffe0ff */
[----:B------:R-:W-:Y:S02]  /*2710*/  ISETP.EQ.OR P2, PT, R18, UR9, P3 ;  /* 0x0000000912007c0c */ /* 0x000fe40009f42670 */
[----:B------:R-:W-:Y:S02]  /*2720*/  ISETP.EQ.OR P4, PT, R23, UR9, P3 ;  /* 0x0000000917007c0c */ /* 0x000fe40009f82670 */
[----:B------:R-:W-:Y:S02]  /*2730*/  MOV R20, UR4 ;  /* 0x0000000400147c02 */ /* 0x000fe40008000f00 */
[----:B------:R-:W-:-:S04]  /*2740*/  IADD3 R22, R37, 0x3, RZ ;  /* 0x0000000325167810 */ /* 0x000fc80007ffe0ff */
[----:B------:R-:W-:-:S03]  /*2750*/  ISETP.EQ.OR P5, PT, R22, UR9, P3 ;  /* 0x0000000916007c0c */ /* 0x000fc60009fa2670 */
[----:B------:R-:W0:Y:S01]  /*2760*/  @!P2 S2R R75, SR_CTAID.Y ;  /* 0x00000000004ba919 */ /* 0x000e220000002600 */
[----:B------:R-:W0:Y:S01]  /*2770*/  @!P2 LDC R77, c[0x0][0x10] ;  /* 0x00000400ff4dab82 */ /* 0x000e220000000800 */
[----:B------:R-:W-:Y:S01]  /*2780*/  @!P2 LOP3.LUT R20, R20, 0x1, RZ, 0xc0, !PT ;  /* 0x000000011414a812 */ /* 0x000fe200078ec0ff */
[----:B------:R-:W1:Y:S01]  /*2790*/  @!P4 S2R R21, SR_CTAID.Y ;  /* 0x000000000015c919 */ /* 0x000e620000002600 */
[----:B0-----:R-:W-:-:S05]  /*27a0*/  @!P2 IMAD R75, R18, R77, R75 ;  /* 0x0000004d124ba224 */ /* 0x001fca00078e024b */
[----:B------:R-:W0:Y:S01]  /*27b0*/  @!P2 LDC.64 R18, c[0x0][0x248] ;  /* 0x00009200ff12ab82 */ /* 0x000e220000000a00 */
[----:B------:R-:W-:-:S04]  /*27c0*/  @!P2 IMAD R77, R20, R77, RZ ;  /* 0x0000004d144da224 */ /* 0x000fc800078e02ff */
[----:B------:R-:W-:-:S03]  /*27d0*/  @!P2 IMAD R77, R77, R68, RZ ;  /* 0x000000444d4da224 */ /* 0x000fc600078e02ff */
[----:B------:R-:W1:Y:S02]  /*27e0*/  @!P4 LDC R20, c[0x0][0x10] ;  /* 0x00000400ff14cb82 */ /* 0x000e640000000800 */
[----:B------:R-:W-:-:S05]  /*27f0*/  @!P2 SHF.L.U32 R77, R77, 0x1, RZ ;  /* 0x000000014d4da819 */ /* 0x000fca00000006ff */
[----:B0-----:R-:W-:Y:S01]  /*2800*/  @!P2 IMAD.WIDE R18, R77, 0x4, R18 ;  /* 0x000000044d12a825 */ /* 0x001fe200078e0212 */
[----:B------:R-:W-:-:S04]  /*2810*/  MOV R77, UR4 ;  /* 0x00000004004d7c02 */ /* 0x000fc80008000f00 */
[----:B------:R-:W-:Y:S01]  /*2820*/  @!P4 LOP3.LUT R77, R77, 0x1, RZ, 0xc0, !PT ;  /* 0x000000014d4dc812 */ /* 0x000fe200078ec0ff */
[----:B------:R-:W-:Y:S02]  /*2830*/  @!P2 IMAD.WIDE.U32 R18, R75, 0x8, R18 ;  /* 0x000000084b12a825 */ /* 0x000fe400078e0012 */
[----:B------:R-:W0:Y:S02]  /*2840*/  @!P5 S2R R75, SR_CTAID.Y ;  /* 0x00000000004bd919 */ /* 0x000e240000002600 */
[-C--:B-1----:R-:W-:Y:S02]  /*2850*/  @!P4 IMAD R23, R23, R20.reuse, R21 ;  /* 0x000000141717c224 */ /* 0x082fe400078e0215 */
[----:B------:R-:W-:Y:S01]  /*2860*/  @!P4 IMAD R77, R77, R20, RZ ;  /* 0x000000144d4dc224 */ /* 0x000fe200078e02ff */
[----:B------:R-:W3:Y:S01]  /*2870*/  @!P2 LDG.E.64 R18, desc[UR10][R18.64] ;  /* 0x0000000a1212a981 */ /* 0x000ee2000c1e1b00 */
[----:B------:R-:W1:Y:S02]  /*2880*/  @!P4 LDC.64 R20, c[0x0][0x248] ;  /* 0x00009200ff14cb82 */ /* 0x000e640000000a00 */
[----:B------:R-:W-:-:S05]  /*2890*/  @!P4 IMAD R77, R77, R68, RZ ;  /* 0x000000444d4dc224 */ /* 0x000fca00078e02ff */
[----:B------:R-:W-:-:S05]  /*28a0*/  @!P4 SHF.L.U32 R77, R77, 0x1, RZ ;  /* 0x000000014d4dc819 */ /* 0x000fca00000006ff */
[----:B-1----:R-:W-:Y:S02]  /*28b0*/  @!P4 IMAD.WIDE R20, R77, 0x4, R20 ;  /* 0x000000044d14c825 */ /* 0x002fe400078e0214 */
[----:B------:R-:W0:Y:S02]  /*28c0*/  @!P5 LDC R77, c[0x0][0x10] ;  /* 0x00000400ff4ddb82 */ /* 0x000e240000000800 */
[----:B------:R-:W-:-:S06]  /*28d0*/  @!P4 IMAD.WIDE.U32 R20, R23, 0x8, R20 ;  /* 0x000000081714c825 */ /* 0x000fcc00078e0014 */
[----:B------:R-:W4:Y:S01]  /*28e0*/  @!P4 LDG.E.64 R20, desc[UR10][R20.64] ;  /* 0x0000000a1414c981 */ /* 0x000f22000c1e1b00 */
[----:B0-----:R-:W-:Y:S02]  /*28f0*/  @!P5 IMAD R75, R22, R77, R75 ;  /* 0x0000004d164bd224 */ /* 0x001fe400078e024b */
[----:B------:R-:W0:Y:S01]  /*2900*/  @!P5 LDC.64 R22, c[0x0][0x248] ;  /* 0x00009200ff16db82 */ /* 0x000e220000000a00 */
[----:B--2---:R-:W-:Y:S01]  /*2910*/  @!P1 FADD.FTZ R38, R38, R16 ;  /* 0x0000001026269221 */ /* 0x004fe20000010000 */
[----:B------:R-:W-:-:S04]  /*2920*/  MOV R16, UR4 ;  /* 0x0000000400107c02 */ /* 0x000fc80008000f00 */
[----:B------:R-:W-:-:S05]  /*2930*/  @!P5 LOP3.LUT R16, R16, 0x1, RZ, 0xc0, !PT ;  /* 0x000000011010d812 */ /* 0x000fca00078ec0ff */
[----:B------:R-:W-:-:S04]  /*2940*/  @!P5 IMAD R77, R16, R77, RZ ;  /* 0x0000004d104dd224 */ /* 0x000fc800078e02ff */
[----:B------:R-:W-:-:S05]  /*2950*/  @!P5 IMAD R77, R77, R68, RZ ;  /* 0x000000444d4dd224 */ /* 0x000fca00078e02ff */
[----:B------:R-:W-:-:S05]  /*2960*/  @!P5 SHF.L.U32 R77, R77, 0x1, RZ ;  /* 0x000000014d4dd819 */ /* 0x000fca00000006ff */
[----:B0-----:R-:W-:-:S04]  /*2970*/  @!P5 IMAD.WIDE R22, R77, 0x4, R22 ;  /* 0x000000044d16d825 */ /* 0x001fc800078e0216 */
[----:B------:R-:W-:-:S06]  /*2980*/  @!P5 IMAD.WIDE.U32 R22, R75, 0x8, R22 ;  /* 0x000000084b16d825 */ /* 0x000fcc00078e0016 */
[----:B------:R-:W2:Y:S01]  /*2990*/  @!P5 LDG.E.64 R22, desc[UR10][R22.64] ;  /* 0x0000000a1616d981 */ /* 0x000ea2000c1e1b00 */
[----:B------:R-:W-:Y:S01]  /*29a0*/  IADD3 R69, R69, -0x4, RZ ;  /* 0xfffffffc45457810 */ /* 0x000fe20007ffe0ff */
[----:B------:R-:W-:-:S03]  /*29b0*/  @!P1 FADD.FTZ R39, R39, R17 ;  /* 0x0000001127279221 */ /* 0x000fc60000010000 */
[----:B------:R-:W-:Y:S01]  /*29c0*/  ISETP.NE.AND P1, PT, R69, RZ, PT ;  /* 0x000000ff4500720c */ /* 0x000fe20003f25270 */
[----:B------:R-:W-:Y:S02]  /*29d0*/  VIADD R37, R37, 0x4 ;  /* 0x0000000425257836 */ /* 0x000fe40000000000 */
[----:B---3--:R-:W-:Y:S01]  /*29e0*/  @!P2 FADD.FTZ R38, R38, R18 ;  /* 0x000000122626a221 */ /* 0x008fe20000010000 */
[----:B------:R-:W-:-:S03]  /*29f0*/  @!P2 FADD.FTZ R39, R39, R19 ;  /* 0x000000132727a221 */ /* 0x000fc60000010000 */
[----:B----4-:R-:W-:Y:S01]  /*2a00*/  @!P4 FADD.FTZ R38, R38, R20 ;  /* 0x000000142626c221 */ /* 0x010fe20000010000 */
[----:B------:R-:W-:-:S03]  /*2a10*/  @!P4 FADD.FTZ R39, R39, R21 ;  /* 0x000000152727c221 */ /* 0x000fc60000010000 */
[----:B--2---:R-:W-:Y:S01]  /*2a20*/  @!P5 FADD.FTZ R38, R38, R22 ;  /* 0x000000162626d221 */ /* 0x004fe20000010000 */
[----:B------:R-:W-:Y:S01]  /*2a30*/  @!P5 FADD.FTZ R39, R39, R23 ;  /* 0x000000172727d221 */ /* 0x000fe20000010000 */
[----:B------:R-:W-:Y:S06]  /*2a40*/  @P1 BRA `(.L_x_3161) ;  /* 0xfffffff800f41947 */ /* 0x000fec000383ffff */
.L_x_3160:
[----:B------:R-:W-:-:S13]  /*2a50*/  LOP3.LUT P1, R20, R68, 0x3, RZ, 0xc0, !PT ;  /* 0x0000000344147812 */ /* 0x000fda000782c0ff */
[----:B------:R-:W-:Y:S05]  /*2a60*/  @!P1 BRA `(.L_x_3157) ;  /* 0x0000000000d09947 */ /* 0x000fea0003800000 */
[----:B------:R-:W-:Y:S01]  /*2a70*/  ISETP.EQ.OR P1, PT, R37, UR9, P3 ;  /* 0x0000000925007c0c */ /* 0x000fe20009f22670 */
[----:B------:R-:W-:Y:S01]  /*2a80*/  BSSY B0, `(.L_x_3162) ;  /* 0x0000010000007945 */ /* 0x000fe20003800000 */
[----:B------:R-:W-:-:S11]  /*2a90*/  ISETP.NE.AND P2, PT, R20, 0x1, PT ;  /* 0x000000011400780c */ /* 0x000fd60003f45270 */
[----:B------:R-:W-:Y:S05]  /*2aa0*/  @P1 BRA `(.L_x_3163) ;  /* 0x0000000000341947 */ /* 0x000fea0003800000 */
[----:B------:R-:W0:Y:S01]  /*2ab0*/  S2R R22, SR_CTAID.Y ;  /* 0x0000000000167919 */ /* 0x000e220000002600 */
[----:B------:R-:W1:Y:S01]  /*2ac0*/  LDC.64 R16, c[0x0][0x248] ;  /* 0x00009200ff107b82 */ /* 0x000e620000000a00 */
[----:B------:R-:W-:Y:S01]  /*2ad0*/  ULOP3.LUT UR7, UR4, 0x1, URZ, 0xc0, !UPT ;  /* 0x0000000104077892 */ /* 0x000fe2000f8ec03f */
[----:B------:R-:W-:-:S03]  /*2ae0*/  ULDC UR8, c[0x0][0x10] ;  /* 0x0000040000087ab9 */ /* 0x000fc60000000800 */
[----:B------:R-:W-:-:S06]  /*2af0*/  UIMAD UR7, UR7, UR8, URZ ;  /* 0x00000008070772a4 */ /* 0x000fcc000f8e023f */
[----:B------:R-:W-:-:S05]  /*2b00*/  IMAD R18, R68, UR7, RZ ;  /* 0x0000000744127c24 */ /* 0x000fca000f8e02ff */
[----:B------:R-:W-:-:S05]  /*2b10*/  SHF.L.U32 R19, R18, 0x1, RZ ;  /* 0x0000000112137819 */ /* 0x000fca00000006ff */
[----:B-1----:R-:W-:-:S04]  /*2b20*/  IMAD.WIDE R16, R19, 0x4, R16 ;  /* 0x0000000413107825 */ /* 0x002fc800078e0210 */
[----:B0-----:R-:W-:-:S04]  /*2b30*/  IMAD R19, R37, UR8, R22 ;  /* 0x0000000825137c24 */ /* 0x001fc8000f8e0216 */
[----:B------:R-:W-:-:S06]  /*2b40*/  IMAD.WIDE.U32 R16, R19, 0x8, R16 ;  /* 0x0000000813107825 */ /* 0x000fcc00078e0010 */
[----:B------:R-:W2:Y:S02]  /*2b50*/  LDG.E.64 R16, desc[UR10][R16.64] ;  /* 0x0000000a10107981 */ /* 0x000ea4000c1e1b00 */
[----:B--2---:R-:W-:Y:S01]  /*2b60*/  FADD.FTZ R38, R38, R16 ;  /* 0x0000001026267221 */ /* 0x004fe20000010000 */
[----:B------:R-:W-:-:S07]  /*2b70*/  FADD.FTZ R39, R39, R17 ;  /* 0x0000001127277221 */ /* 0x000fce0000010000 */
.L_x_3163:
[----:B------:R-:W-:Y:S05]  /*2b80*/  BSYNC B0 ;  /* 0x0000000000007941 */ /* 0x000fea0003800000 */
.L_x_3162:
[----:B------:R-:W-:Y:S05]  /*2b90*/  @!P2 BRA `(.L_x_3157) ;  /* 0x000000000084a947 */ /* 0x000fea0003800000 */
[C---:B------:R-:W-:Y:S02]  /*2ba0*/  IADD3 R16, R37.reuse, 0x1, RZ ;  /* 0x0000000125107810 */ /* 0x040fe40007ffe0ff */
[----:B------:R-:W-:Y:S02]  /*2bb0*/  IADD3 R37, R37, 0x2, RZ ;  /* 0x0000000225257810 */ /* 0x000fe40007ffe0ff */
[----:B------:R-:W-:Y:S02]  /*2bc0*/  ISETP.EQ.OR P2, PT, R16, UR9, P3 ;  /* 0x0000000910007c0c */ /* 0x000fe40009f42670 */
[----:B------:R-:W-:Y:S02]  /*2bd0*/  ISETP.EQ.OR P1, PT, R37, UR9, P3 ;  /* 0x0000000925007c0c */ /* 0x000fe40009f22670 */
[----:B------:R-:W-:Y:S02]  /*2be0*/  MOV R18, UR4 ;  /* 0x0000000400127c02 */ /* 0x000fe40008000f00 */
[----:B------:R-:W-:-:S02]  /*2bf0*/  ISETP.EQ.OR P1, PT, R20, 0x2, P1 ;  /* 0x000000021400780c */ /* 0x000fc40000f22670 */
[----:B------:R-:W-:-:S05]  /*2c00*/  MOV R20, UR4 ;  /* 0x0000000400147c02 */ /* 0x000fca0008000f00 */
[----:B------:R-:W0:Y:S01]  /*2c10*/  @!P2 S2R R23, SR_CTAID.Y ;  /* 0x000000000017a919 */ /* 0x000e220000002600 */
[----:B------:R-:W0:Y:S01]  /*2c20*/  @!P2 LDC R21, c[0x0][0x10] ;  /* 0x00000400ff15ab82 */ /* 0x000e220000000800 */
[----:B------:R-:W-:-:S04]  /*2c30*/  @!P2 LOP3.LUT R18, R18, 0x1, RZ, 0xc0, !PT ;  /* 0x000000011212a812 */ /* 0x000fc800078ec0ff */
[----:B------:R-:W1:Y:S01]  /*2c40*/  @!P1 S2R R22, SR_CTAID.Y ;  /* 0x0000000000169919 */ /* 0x000e620000002600 */
[----:B------:R-:W-:Y:S02]  /*2c50*/  @!P1 LOP3.LUT R20, R20, 0x1, RZ, 0xc0, !PT ;  /* 0x0000000114149812 */ /* 0x000fe400078ec0ff */
[----:B------:R-:W2:Y:S01]  /*2c60*/  @!P1 LDC R69, c[0x0][0x10] ;  /* 0x00000400ff459b82 */ /* 0x000ea20000000800 */
[-C--:B0-----:R-:W-:Y:S02]  /*2c70*/  @!P2 IMAD R23, R16, R21.reuse, R23 ;  /* 0x000000151017a224 */ /* 0x081fe400078e0217 */
[----:B------:R-:W-:-:S05]  /*2c80*/  @!P2 IMAD R21, R18, R21, RZ ;  /* 0x000000151215a224 */ /* 0x000fca00078e02ff */
[----:B------:R-:W0:Y:S01]  /*2c90*/  @!P1 LDC.64 R16, c[0x0][0x248] ;  /* 0x00009200ff109b82 */ /* 0x000e220000000a00 */
[-C--:B--2---:R-:W-:Y:S02]  /*2ca0*/  @!P1 IMAD R75, R20, R69.reuse, RZ ;  /* 0x00000045144b9224 */ /* 0x084fe400078e02ff */
[-C--:B------:R-:W-:Y:S02]  /*2cb0*/  @!P2 IMAD R21, R21, R68.reuse, RZ ;  /* 0x000000441515a224 */ /* 0x080fe400078e02ff */
[----:B------:R-:W-:Y:S02]  /*2cc0*/  @!P1 IMAD R75, R75, R68, RZ ;  /* 0x000000444b4b9224 */ /* 0x000fe400078e02ff */
[----:B-1----:R-:W-:Y:S01]  /*2cd0*/  @!P1 IMAD R37, R37, R69, R22 ;  /* 0x0000004525259224 */ /* 0x002fe200078e0216 */
[----:B------:R-:W1:Y:S01]  /*2ce0*/  @!P2 LDC.64 R18, c[0x0][0x248] ;  /* 0x00009200ff12ab82 */ /* 0x000e620000000a00 */
[----:B------:R-:W-:-:S05]  /*2cf0*/  @!P2 SHF.L.U32 R21, R21, 0x1, RZ ;  /* 0x000000011515a819 */ /* 0x000fca00000006ff */
[----:B-1----:R-:W-:Y:S01]  /*2d00*/  @!P2 IMAD.WIDE R20, R21, 0x4, R18 ;  /* 0x000000041514a825 */ /* 0x002fe200078e0212 */
[----:B------:R-:W-:-:S05]  /*2d10*/  @!P1 SHF.L.U32 R19, R75, 0x1, RZ ;  /* 0x000000014b139819 */ /* 0x000fca00000006ff */
[----:B0-----:R-:W-:-:S04]  /*2d20*/  @!P1 IMAD.WIDE R18, R19, 0x4, R16 ;  /* 0x0000000413129825 */ /* 0x001fc800078e0210 */
        /* <DEDUP_REMOVED lines=8> */
.L_x_3157:
[----:B------:R-:W-:Y:S01]  /*2db0*/  ULDC.64 UR14, c[0x0][0x218] ;  /* 0x00008600000e7ab9 */ /* 0x000fe20000000a00 */
[----:B------:R-:W-:Y:S01]  /*2dc0*/  LOP3.LUT P1, RZ, R0, UR9, RZ, 0xfc, !PT ;  /* 0x0000000900ff7c12 */ /* 0x000fe2000f82fcff */
[----:B------:R-:W1:Y:S01]  /*2dd0*/  S2UR UR8, SR_CgaCtaId ;  /* 0x00000000000879c3 */ /* 0x000e620000008800 */
[----:B------:R-:W-:Y:S01]  /*2de0*/  ISETP.EQ.U32.AND P2, PT, RZ, UR14, PT ;  /* 0x0000000eff007c0c */ /* 0x000fe2000bf42070 */
[----:B------:R-:W-:Y:S01]  /*2df0*/  UMOV UR7, 0x400 ;  /* 0x0000040000077882 */ /* 0x000fe20000000000 */
[----:B0-----:R-:W-:Y:S02]  /*2e00*/  MOV R23, UR6 ;  /* 0x0000000600177c02 */ /* 0x001fe40008000f00 */
[----:B------:R-:W-:Y:S01]  /*2e10*/  ISETP.EQ.OR.EX P1, PT, RZ, UR15, P1, P2 ;  /* 0x0000000fff007c0c */ /* 0x000fe20008f22720 */
[----:B------:R-:W-:Y:S01]  /*2e20*/  ULDC.64 UR14, c[0x0][0x278] ;  /* 0x00009e00000e7ab9 */ /* 0x000fe20000000a00 */
[----:B------:R-:W-:Y:S01]  /*2e30*/  IADD3 R21, R59, R62, RZ ;  /* 0x0000003e3b157210 */ /* 0x000fe20007ffe0ff */
[----:B------:R-:W0:Y:S08]  /*2e40*/  LDC.64 R18, c[0x0][0x228] ;  /* 0x00008a00ff127b82 */ /* 0x000e300000000a00 */
[----:B------:R-:W2:Y:S08]  /*2e50*/  LDC.64 R16, c[0x0][0x230] ;  /* 0x00008c00ff107b82 */ /* 0x000eb00000000a00 */
[----:B------:R-:W3:Y:S01]  /*2e60*/  @!P1 LDC.64 R68, c[0x0][0x218] ;  /* 0x00008600ff449b82 */ /* 0x000ee20000000a00 */
[----:B-1----:R-:W-:-:S03]  /*2e70*/  ULEA UR7, UR8, UR7, 0x18 ;  /* 0x0000000708077291 */ /* 0x002fc6000f8ec03f */
[----:B------:R-:W-:Y:S02]  /*2e80*/  ULDC UR8, c[0x0][0x2a4] ;  /* 0x0000a90000087ab9 */ /* 0x000fe40000000800 */
[----:B------:R-:W-:Y:S01]  /*2e90*/  @!P1 FMUL.FTZ R22, R38, UR8 ;  /* 0x0000000826169c20 */ /* 0x000fe20008410000 */
[----:B0-----:R-:W-:-:S03]  /*2ea0*/  IMAD.WIDE R74, R21, 0x4, R18 ;  /* 0x00000004154a7825 */ /* 0x001fc600078e0212 */
[----:B------:R-:W-:Y:S01]  /*2eb0*/  @!P3 STS.64 [UR7+0xc8], R38 ;  /* 0x0000c826ff00b988 */ /* 0x000fe20008000a07 */
[----:B--2---:R-:W-:-:S04]  /*2ec0*/  IMAD.WIDE R18, R21, 0x4, R16 ;  /* 0x0000000415127825 */ /* 0x004fc800078e0210 */
[----:B---3--:R-:W-:-:S04]  /*2ed0*/  @!P1 IMAD.WIDE R68, R23, 0x8, R68 ;  /* 0x0000000817449825 */ /* 0x008fc800078e0244 */
[----:B------:R-:W-:-:S05]  /*2ee0*/  @!P1 FMUL.FTZ R23, R39, UR8 ;  /* 0x0000000827179c20 */ /* 0x000fca0008410000 */
[----:B------:R-:W-:Y:S01]  /*2ef0*/  @!P1 STG.E.64 desc[UR10][R68.64], R22 ;  /* 0x0000001644009986 */ /* 0x000fe2000c101b0a */
[----:B------:R-:W-:Y:S06]  /*2f00*/  BAR.SYNC.DEFER_BLOCKING 0x0 ;  /* 0x0000000000007b1d */ /* 0x000fec0000010000 */
[----:B------:R-:W2:Y:S04]  /*2f10*/  LDG.E.64 R16, desc[UR10][R74.64] ;  /* 0x0000000a4a107981 */ /* 0x000ea8000c1e1b00 */
[----:B------:R-:W2:Y:S01]  /*2f20*/  LDG.E.64 R18, desc[UR10][R18.64] ;  /* 0x0000000a12127981 */ /* 0x000ea2000c1e1b00 */
[----:B------:R-:W-:Y:S01]  /*2f30*/  ISETP.NE.AND P5, PT, RZ, UR12, PT ;  /* 0x0000000cff007c0c */ /* 0x000fe2000bfa5270 */
[----:B------:R-:W-:Y:S01]  /*2f40*/  IMAD.U32 R55, R55, 0x10000, RZ ;  /* 0x0001000037377824 */ /* 0x000fe200078e00ff */
[----:B------:R-:W-:Y:S01]  /*2f50*/  SHF.L.U32 R56, R56, 0x10, RZ ;  /* 0x0000001038387819 */ /* 0x000fe200000006ff */
[----:B------:R-:W0:Y:S01]  /*2f60*/  LDS.64 R20, [UR7+0xc8] ;  /* 0x0000c807ff147984 */ /* 0x000e220008000a00 */
[----:B------:R-:W-:-:S02]  /*2f70*/  SHF.L.U32 R36, R36, 0x10, RZ ;  /* 0x0000001024247819 */ /* 0x000fc400000006ff */
[----:B------:R-:W-:Y:S02]  /*2f80*/  ISETP.GE.U32.AND P2, PT, R6, UR14, PT ;  /* 0x0000000e06007c0c */ /* 0x000fe4000bf46070 */
[----:B------:R-:W-:Y:S02]  /*2f90*/  SHF.L.U32 R54, R54, 0x10, RZ ;  /* 0x0000001036367819 */ /* 0x000fe400000006ff */
[----:B------:R-:W-:Y:S02]  /*2fa0*/  ISETP.GE.AND.EX P2, PT, R51, UR15, PT, P2 ;  /* 0x0000000f33007c0c */ /* 0x000fe4000bf46320 */
[----:B------:R-:W-:Y:S02]  /*2fb0*/  SHF.L.U32 R34, R34, 0x10, RZ ;  /* 0x0000001022227819 */ /* 0x000fe400000006ff */
[----:B------:R-:W-:Y:S01]  /*2fc0*/  ISETP.GT.U32.OR P2, PT, R0, 0x29f, P2 ;  /* 0x0000029f0000780c */ /* 0x000fe20001744470 */
[----:B0-----:R-:W-:-:S05]  /*2fd0*/  FMUL.FTZ R20, R20, UR8 ;  /* 0x0000000814147c20 */ /* 0x001fca0008410000 */
[----:B------:R-:W-:-:S13]  /*2fe0*/  R2UR UR7, R20 ;  /* 0x00000000140772ca */ /* 0x000fda00000e0000 */
[----:B------:R-:W-:Y:S01]  /*2ff0*/  MOV R20, UR7 ;  /* 0x0000000700147c02 */ /* 0x000fe20008000f00 */
[----:B------:R-:W-:-:S04]  /*3000*/  FADD.FTZ R36, R36, -UR7 ;  /* 0x8000000724247e21 */ /* 0x000fc80008010000 */
[----:B------:R-:W-:-:S04]  /*3010*/  FMUL.FTZ R20, R20, UR7 ;  /* 0x0000000714147c20 */ /* 0x000fc80008410000 */
[----:B------:R-:W-:Y:S01]  /*3020*/  FFMA.FTZ R20, R21, UR8, -R20 ;  /* 0x0000000815147c23 */ /* 0x000fe20008010814 */
[----:B------:R-:W-:Y:S01]  /*3030*/  SHF.L.U32 R21, R35, 0x10, RZ ;  /* 0x0000001023157819 */ /* 0x000fe200000006ff */
[----:B------:R-:W-:-:S03]  /*3040*/  FADD.FTZ R35, R54, -UR7 ;  /* 0x8000000736237e21 */ /* 0x000fc60008010000 */
[----:B------:R-:W-:-:S13]  /*3050*/  FSETP.GTU.FTZ.AND P1, PT, R20, RZ, PT ;  /* 0x000000ff1400720b */ /* 0x000fda0003f3c000 */
[----:B------:R-:W-:Y:S01]  /*3060*/  VOTEU.ANY UP0, P1 ;  /* 0x00000000003f7886 */ /* 0x000fe20000800100 */
[----:B------:R-:W-:-:S04]  /*3070*/  PLOP3.LUT P1, PT, PT, PT, UP0, 0x80, 0x0 ;  /* 0x000000000000781c */ /* 0x000fc80003f2f008 */
[----:B------:R-:W-:-:S09]  /*3080*/  @UP0 ULDC UR8, c[0x0][0x238] ;  /* 0x00008e0000080ab9 */ /* 0x000fd20000000800 */
[----:B------:R-:W-:Y:S01]  /*3090*/  @P1 FADD.FTZ R20, R20, UR8 ;  /* 0x0000000814141e21 */ /* 0x000fe20008010000 */
[----:B------:R-:W-:-:S05]  /*30a0*/  UMOV UR8, 0x3f800000 ;  /* 0x3f80000000087882 */ /* 0x000fca0000000000 */
[----:B------:R-:W0:Y:S02]  /*30b0*/  @P1 MUFU.RSQ R20, R20 ;  /* 0x0000001400141308 */ /* 0x000e240000001400 */
[----:B0-----:R-:W-:Y:S01]  /*30c0*/  @P1 R2UR UR13, R20 ;  /* 0x00000000140d12ca */ /* 0x001fe200000e0000 */
[----:B------:R-:W-:Y:S01]  /*30d0*/  FADD.FTZ R20, R56, -UR7 ;  /* 0x8000000738147e21 */ /* 0x000fe20008010000 */
[----:B------:R-:W-:-:S04]  /*30e0*/  ISETP.GE.U32.AND P1, PT, R5, UR14, PT ;  /* 0x0000000e05007c0c */ /* 0x000fc8000bf26070 */
[----:B------:R-:W-:-:S04]  /*30f0*/  ISETP.GE.AND.EX P1, PT, R49, UR15, PT, P1 ;  /* 0x0000000f31007c0c */ /* 0x000fc8000bf26310 */
[----:B------:R-:W-:-:S03]  /*3100*/  ISETP.GT.U32.OR P1, PT, R0, 0x29f, P1 ;  /* 0x0000029f0000780c */ /* 0x000fc60000f24470 */
[----:B------:R-:W-:Y:S02]  /*3110*/  @UP0 UMOV UR8, UR13 ;  /* 0x0000000d00080c82 */ /* 0x000fe40008000000 */
[----:B------:R-:W-:Y:S01]  /*3120*/  FMUL.FTZ R37, R20, UR8 ;  /* 0x0000000814257c20 */ /* 0x000fe20008410000 */
[----:B------:R-:W-:Y:S01]  /*3130*/  FMUL.FTZ R38, R36, UR8 ;  /* 0x0000000824267c20 */ /* 0x000fe20008410000 */
[----:B------:R-:W-:Y:S02]  /*3140*/  FADD.FTZ R36, R21, -UR7 ;  /* 0x8000000715247e21 */ /* 0x000fe40008010000 */
        /* <DEDUP_REMOVED lines=13> */
.L_x_3164:
        /* <DEDUP_REMOVED lines=14> */
.L_x_3166:
[----:B------:R-:W-:Y:S05]  /*3300*/  BSYNC B0 ;  /* 0x0000000000007941 */ /* 0x000fea0003800000 */
.L_x_3165:
[----:B------:R-:W-:Y:S01]  /*3310*/  FMUL.FTZ R35, R35, UR8 ;  /* 0x0000000823237c20 */ /* 0x000fe20008410000 */
[----:B------:R-:W-:Y:S01]  /*3320*/  FMUL.FTZ R36, R36, UR8 ;  /* 0x0000000824247c20 */ /* 0x000fe20008410000 */
[----:B------:R-:W-:Y:S01]  /*3330*/  FADD.FTZ R55, R55, -UR7 ;  /* 0x8000000737377e21 */ /* 0x000fe20008010000 */
[----:B------:R-:W-:Y:S01]  /*3340*/  FADD.FTZ R34, R34, -UR7 ;  /* 0x8000000722227e21 */ /* 0x000fe20008010000 */
[----:B------:R-:W-:Y:S01]  /*3350*/  FFMA.FTZ R35, R16, R35, R18 ;  /* 0x0000002310237223 */ /* 0x000fe20000010012 */
[----:B------:R-:W-:Y:S01]  /*3360*/  FFMA.FTZ R36, R17, R36, R19 ;  /* 0x0000002411247223 */ /* 0x000fe20000010013 */
[----:B------:R-:W-:Y:S06]  /*3370*/  @!P5 BRA `(.L_x_3167) ;  /* 0x000000000028d947 */ /* 0x000fec0003800000 */
        /* <DEDUP_REMOVED lines=10> */
.L_x_3167:
        /* <DEDUP_REMOVED lines=14> */
.L_x_3169:
[----:B------:R-:W-:Y:S05]  /*3500*/  BSYNC B0 ;  /* 0x0000000000007941 */ /* 0x000fea0003800000 */
.L_x_3168:
[----:B------:R-:W-:Y:S01]  /*3510*/  FMUL.FTZ R55, R55, UR8 ;  /* 0x0000000837377c20 */ /* 0x000fe20008410000 */
[----:B------:R-:W-:Y:S01]  /*3520*/  FMUL.FTZ R34, R34, UR8 ;  /* 0x0000000822227c20 */ /* 0x000fe20008410000 */
[----:B------:R-:W-:Y:S02]  /*3530*/  SHF.L.U32 R57, R57, 0x10, RZ ;  /* 0x0000001039397819 */ /* 0x000fe400000006ff */
[----:B------:R-:W-:Y:S01]  /*3540*/  SHF.L.U32 R33, R33, 0x10, RZ ;  /* 0x0000001021217819 */ /* 0x000fe200000006ff */
        /* <DEDUP_REMOVED lines=13> */
.L_x_3170:
        /* <DEDUP_REMOVED lines=14> */
.L_x_3172:
[----:B------:R-:W-:Y:S05]  /*3700*/  BSYNC B0 ;  /* 0x0000000000007941 */ /* 0x000fea0003800000 */
.L_x_3171:
[----:B------:R-:W-:Y:S01]  /*3710*/  PRMT R36, R44, 0x7632, R36 ;  /* 0x000076322c247816 */ /* 0x000fe20000000024 */
[----:B------:R-:W-:Y:S01]  /*3720*/  FADD.FTZ R57, R57, -UR7 ;  /* 0x8000000739397e21 */ /* 0x000fe20008010000 */
[----:B-1----:R-:W-:Y:S01]  /*3730*/  SHF.R.S32.HI R35, RZ, 0x1f, R8 ;  /* 0x0000001fff237819 */ /* 0x002fe20000011408 */
[----:B------:R-:W-:Y:S01]  /*3740*/  FADD.FTZ R33, R33, -UR7 ;  /* 0x8000000721217e21 */ /* 0x000fe20008010000 */
[----:B------:R-:W-:Y:S01]  /*3750*/  ISETP.GE.U32.AND P1, PT, R7, UR14, PT ;  /* 0x0000000e07007c0c */ /* 0x000fe2000bf26070 */
[----:B------:R-:W-:Y:S01]  /*3760*/  IMAD.U32 R36, R36, 0x10000, RZ ;  /* 0x0001000024247824 */ /* 0x000fe200078e00ff */
[----:B------:R-:W-:Y:S01]  /*3770*/  ISETP.GE.U32.AND P2, PT, R8, UR14, PT ;  /* 0x0000000e08007c0c */ /* 0x000fe2000bf46070 */
[----:B------:R-:W-:Y:S01]  /*3780*/  FMUL.FTZ R57, R57, UR8 ;  /* 0x0000000839397c20 */ /* 0x000fe20008410000 */
[----:B------:R-:W-:Y:S01]  /*3790*/  SHF.R.S32.HI R34, RZ, 0x1f, R9 ;  /* 0x0000001fff227819 */ /* 0x000fe20000011409 */
[----:B------:R-:W-:Y:S01]  /*37a0*/  FMUL.FTZ R20, R33, UR8 ;  /* 0x0000000821147c20 */ /* 0x000fe20008410000 */
[----:B------:R-:W-:Y:S01]  /*37b0*/  ISETP.GE.U32.AND P3, PT, R9, UR14, PT ;  /* 0x0000000e09007c0c */ /* 0x000fe2000bf66070 */
[----:B------:R-:W-:Y:S01]  /*37c0*/  FADD.FTZ R36, R36, -UR7 ;  /* 0x8000000724247e21 */ /* 0x000fe20008010000 */
[----:B------:R-:W-:Y:S01]  /*37d0*/  SHF.L.U32 R44, R44, 0x10, RZ ;  /* 0x000000102c2c7819 */ /* 0x000fe200000006ff */
[----:B------:R-:W-:Y:S01]  /*37e0*/  FFMA.FTZ R57, R16, R57, R18 ;  /* 0x0000003910397223 */ /* 0x000fe20000010012 */
[----:B------:R-:W-:Y:S01]  /*37f0*/  ISETP.GE.AND.EX P1, PT, R53, UR15, PT, P1 ;  /* 0x0000000f35007c0c */ /* 0x000fe2000bf26310 */
[----:B------:R-:W-:Y:S01]  /*3800*/  FFMA.FTZ R38, R17, R20, R19 ;  /* 0x0000001411267223 */ /* 0x000fe20000010013 */
[----:B------:R-:W-:Y:S01]  /*3810*/  ISETP.GE.AND.EX P2, PT, R35, UR15, PT, P2 ;  /* 0x0000000f23007c0c */ /* 0x000fe2000bf46320 */
[----:B------:R-:W-:Y:S01]  /*3820*/  FADD.FTZ R33, R44, -UR7 ;  /* 0x800000072c217e21 */ /* 0x000fe20008010000 */
[----:B------:R-:W-:-:S02]  /*3830*/  ISETP.GE.AND.EX P3, PT, R34, UR15, PT, P3 ;  /* 0x0000000f22007c0c */ /* 0x000fc4000bf66330 */
[----:B------:R-:W-:Y:S02]  /*3840*/  SHF.L.U32 R45, R45, 0x10, RZ ;  /* 0x000000102d2d7819 */ /* 0x000fe400000006ff */
[C---:B------:R-:W-:Y:S02]  /*3850*/  ISETP.GT.U32.OR P1, PT, R0.reuse, 0x29f, P1 ;  /* 0x0000029f0000780c */ /* 0x040fe40000f24470 */
[C---:B------:R-:W-:Y:S02]  /*3860*/  ISETP.GT.U32.OR P2, PT, R0.reuse, 0x29f, P2 ;  /* 0x0000029f0000780c */ /* 0x040fe40001744470 */
[----:B------:R-:W-:Y:S02]  /*3870*/  ISETP.GT.U32.OR P3, PT, R0, 0x29f, P3 ;  /* 0x0000029f0000780c */ /* 0x000fe40001f64470 */
[----:B------:R-:W-:Y:S01]  /*3880*/  SHF.L.U32 R66, R66, 0x10, RZ ;  /* 0x0000001042427819 */ /* 0x000fe200000006ff */
[----:B------:R-:W-:Y:S10]  /*3890*/  @!P5 BRA `(.L_x_3173) ;  /* 0x000000000028d947 */ /* 0x000ff40003800000 */
[----:B0-2---:R-:W-:Y:S01]  /*38a0*/  FMUL.FTZ R23, R38, -1.4426950216293334961 ;  /* 0xbfb8aa3b26177820 */ /* 0x005fe20000410000 */
        /* <DEDUP_REMOVED lines=9> */
.L_x_3173:
[----:B------:R-:W-:Y:S04]  /*3940*/  BSSY B0, `(.L_x_3174) ;  /* 0x000000e000007945 */ /* 0x000fe80003800000 */
[----:B------:R-:W-:Y:S05]  /*3950*/  @P1 BRA `(.L_x_3175) ;  /* 0x0000000000301947 */ /* 0x000fea0003800000 */
[----:B------:R-:W-:Y:S01]  /*3960*/  ULDC.64 UR16, c[0x0][0x270] ;  /* 0x00009c0000107ab9 */ /* 0x000fe20000000a00 */
[----:B------:R-:W-:Y:S01]  /*3970*/  MOV R20, R70 ;  /* 0x0000004600147202 */ /* 0x000fe20000000f00 */
[----:B0-2---:R-:W-:Y:S01]  /*3980*/  IMAD R22, R53, UR16, RZ ;  /* 0x0000001035167c24 */ /* 0x005fe2000f8e02ff */
        /* <DEDUP_REMOVED lines=9> */
.L_x_3175:
[----:B------:R-:W-:Y:S05]  /*3a20*/  BSYNC B0 ;  /* 0x0000000000007941 */ /* 0x000fea0003800000 */
.L_x_3174:
[----:B------:R-:W-:Y:S01]  /*3a30*/  FMUL.FTZ R33, R33, UR8 ;  /* 0x0000000821217c20 */ /* 0x000fe20008410000 */
[----:B------:R-:W-:Y:S01]  /*3a40*/  FMUL.FTZ R36, R36, UR8 ;  /* 0x0000000824247c20 */ /* 0x000fe20008410000 */
[----:B------:R-:W-:Y:S01]  /*3a50*/  FADD.FTZ R45, R45, -UR7 ;  /* 0x800000072d2d7e21 */ /* 0x000fe20008010000 */
[----:B------:R-:W-:Y:S01]  /*3a60*/  FADD.FTZ R66, R66, -UR7 ;  /* 0x8000000742427e21 */ /* 0x000fe20008010000 */
[----:B------:R-:W-:Y:S01]  /*3a70*/  FFMA.FTZ R33, R16, R33, R18 ;  /* 0x0000002110217223 */ /* 0x000fe20000010012 */
[----:B------:R-:W-:Y:S01]  /*3a80*/  FFMA.FTZ R36, R17, R36, R19 ;  /* 0x0000002411247223 */ /* 0x000fe20000010013 */
[----:B------:R-:W-:Y:S06]  /*3a90*/  @!P5 BRA `(.L_x_3176) ;  /* 0x000000000028d947 */ /* 0x000fec0003800000 */
        /* <DEDUP_REMOVED lines=10> */
.L_x_3176:
        /* <DEDUP_REMOVED lines=10> */
[----:B012---:R-:W-:-:S02]  /*3be0*/  LEA R22, P1, R20, UR16, 0x1 ;  /* 0x0000001014167c11 */ /* 0x007fc4000f8208ff */
[----:B------:R-:W-:-:S04]  /*3bf0*/  IADD3 R35, R21, R35, RZ ;  /* 0x0000002315237210 */ /* 0x000fc80007ffe0ff */
[----:B------:R-:W-:-:S05]  /*3c00*/  LEA.HI.X R23, R20, UR17, R35, 0x1, P1 ;  /* 0x0000001114177c11 */ /* 0x000fca00088f0c23 */
[----:B------:R3:W-:Y:S02]  /*3c10*/  STG.E desc[UR10][R22.64], R33 ;  /* 0x0000002116007986 */ /* 0x0007e4000c10190a */
.L_x_3178:
[----:B------:R-:W-:Y:S05]  /*3c20*/  BSYNC B0 ;  /* 0x0000000000007941 */ /* 0x000fea0003800000 */
.L_x_3177:
[----:B------:R-:W-:Y:S01]  /*3c30*/  FMUL.FTZ R45, R45, UR8 ;  /* 0x000000082d2d7c20 */ /* 0x000fe20008410000 */
[----:B------:R-:W-:Y:S01]  /*3c40*/  FMUL.FTZ R66, R66, UR8 ;  /* 0x0000000842427c20 */ /* 0x000fe20008410000 */
[----:B---3--:R-:W-:Y:S02]  /*3c50*/  SHF.L.U32 R33, R46, 0x10, RZ ;  /* 0x000000102e217819 */ /* 0x008fe400000006ff */
[----:B------:R-:W-:Y:S01]  /*3c60*/  SHF.L.U32 R65, R65, 0x10, RZ ;  /* 0x0000001041417819 */ /* 0x000fe200000006ff */
        /* <DEDUP_REMOVED lines=13> */
.L_x_3179:
[----:B------:R-:W-:Y:S04]  /*3d40*/  BSSY B0, `(.L_x_3180) ;  /* 0x000000e000007945 */ /* 0x000fe80003800000 */
[----:B------:R-:W-:Y:S05]  /*3d50*/  @P3 BRA `(.L_x_3181) ;  /* 0x0000000000303947 */ /* 0x000fea0003800000 */
[----:B------:R-:W-:Y:S01]  /*3d60*/  ULDC.64 UR16, c[0x0][0x270] ;  /* 0x00009c0000107ab9 */ /* 0x000fe20000000a00 */
[----:B------:R-:W-:Y:S01]  /*3d70*/  MOV R20, R70 ;  /* 0x0000004600147202 */ /* 0x000fe20000000f00 */
[----:B------:R-:W-:Y:S01]  /*3d80*/  IMAD R34, R34, UR16, RZ ;  /* 0x0000001022227c24 */ /* 0x000fe2000f8e02ff */
[----:B------:R-:W-:Y:S02]  /*3d90*/  MOV R21, R73 ;  /* 0x0000004900157202 */ /* 0x000fe40000000f00 */
[----:B------:R-:W-:Y:S01]  /*3da0*/  F2FP.BF16.F32.PACK_AB R45, R66, R45 ;  /* 0x0000002d422d723e */ /* 0x000fe200000010ff */
[C---:B012---:R-:W-:Y:S02]  /*3db0*/  IMAD R23, R9.reuse, UR17, R34 ;  /* 0x0000001109177c24 */ /* 0x047fe4000f8e0222 */
[----:B------:R-:W-:Y:S01]  /*3dc0*/  IMAD.WIDE.U32 R20, R9, UR16, R20 ;  /* 0x0000001009147c25 */ /* 0x000fe2000f8e0014 */
[----:B------:R-:W-:Y:S02]  /*3dd0*/  ULDC.64 UR16, c[0x0][0x210] ;  /* 0x0000840000107ab9 */ /* 0x000fe40000000a00 */
[----:B------:R-:W-:-:S02]  /*3de0*/  LEA R22, P1, R20, UR16, 0x1 ;  /* 0x0000001014167c11 */ /* 0x000fc4000f8208ff */
[----:B------:R-:W-:-:S04]  /*3df0*/  IADD3 R23, R21, R23, RZ ;  /* 0x0000001715177210 */ /* 0x000fc80007ffe0ff */
[----:B------:R-:W-:-:S05]  /*3e00*/  LEA.HI.X R23, R20, UR17, R23, 0x1, P1 ;  /* 0x0000001114177c11 */ /* 0x000fca00088f0c17 */
[----:B------:R3:W-:Y:S02]  /*3e10*/  STG.E desc[UR10][R22.64], R45 ;  /* 0x0000002d16007986 */ /* 0x0007e4000c10190a */
.L_x_3181:
[----:B------:R-:W-:Y:S05]  /*3e20*/  BSYNC B0 ;  /* 0x0000000000007941 */ /* 0x000fea0003800000 */
.L_x_3180:
[----:B------:R-:W-:Y:S01]  /*3e30*/  SHF.L.U32 R21, R32, 0x10, RZ ;  /* 0x0000001020157819 */ /* 0x000fe200000006ff */
[----:B0123--:R-:W-:Y:S01]  /*3e40*/  IMAD.U32 R23, R48, 0x10000, RZ ;  /* 0x0001000030177824 */ /* 0x00ffe200078e00ff */
[----:B------:R-:W-:Y:S01]  /*3e50*/  SHF.L.U32 R32, R50, 0x10, RZ ;  /* 0x0000001032207819 */ /* 0x000fe200000006ff */
[----:B------:R-:W-:Y:S01]  /*3e60*/  FADD.FTZ R33, R33, -UR7 ;  /* 0x8000000721217e21 */ /* 0x000fe20008010000 */
        /* <DEDUP_REMOVED lines=14> */
[----:B------:R-:W-:Y:S01]  /*3f50*/  FMUL.FTZ R33, R33, UR8 ;  /* 0x0000000821217c20 */ /* 0x000fe20008410000 */
[----:B------:R-:W-:Y:S01]  /*3f60*/  FADD.FTZ R48, R48, -UR7 ;  /* 0x8000000730307e21 */ /* 0x000fe20008010000 */
[----:B------:R-:W-:Y:S01]  /*3f70*/  FMUL.FTZ R35, R32, UR8 ;  /* 0x0000000820237c20 */ /* 0x000fe20008410000 */
[----:B------:R-:W-:Y:S01]  /*3f80*/  FADD.FTZ R50, R50, -UR7 ;  /* 0x8000000732327e21 */ /* 0x000fe20008010000 */
[----:B------:R-:W-:Y:S01]  /*3f90*/  FMUL.FTZ R47, R22, UR8 ;  /* 0x00000008162f7c20 */ /* 0x000fe20008410000 */
[----:B------:R-:W-:Y:S01]  /*3fa0*/  FMUL.FTZ R23, R23, UR8 ;  /* 0x0000000817177c20 */ /* 0x000fe20008410000 */
[----:B------:R-:W-:Y:S01]  /*3fb0*/  FMUL.FTZ R49, R34, UR8 ;  /* 0x0000000822317c20 */ /* 0x000fe20008410000 */
[----:B------:R-:W-:Y:S01]  /*3fc0*/  FMUL.FTZ R51, R36, UR8 ;  /* 0x0000000824337c20 */ /* 0x000fe20008410000 */
[----:B------:R-:W-:Y:S01]  /*3fd0*/  FMUL.FTZ R53, R38, UR8 ;  /* 0x0000000826357c20 */ /* 0x000fe20008410000 */
[----:B------:R-:W-:Y:S01]  /*3fe0*/  FMUL.FTZ R55, R44, UR8 ;  /* 0x000000082c377c20 */ /* 0x000fe20008410000 */
[----:B------:R-:W-:Y:S01]  /*3ff0*/  FMUL.FTZ R57, R48, UR8 ;  /* 0x0000000830397c20 */ /* 0x000fe20008410000 */
[----:B------:R-:W-:Y:S01]  /*4000*/  FMUL.FTZ R61, R50, UR8 ;  /* 0x00000008323d7c20 */ /* 0x000fe20008410000 */
[----:B------:R-:W-:Y:S01]  /*4010*/  SHF.R.S32.HI R20, RZ, 0x1f, R10 ;  /* 0x0000001fff147819 */ /* 0x000fe2000001140a */
[----:B------:R-:W-:Y:S01]  /*4020*/  FADD.FTZ R65, R65, -UR7 ;  /* 0x8000000741417e21 */ /* 0x000fe20008010000 */
[----:B------:R-:W-:Y:S01]  /*4030*/  SHF.R.S32.HI R46, RZ, 0x1f, R11 ;  /* 0x0000001fff2e7819 */ /* 0x000fe2000001140b */
[C---:B------:R-:W-:Y:S01]  /*4040*/  FFMA.FTZ R48, R16.reuse, R33, R18 ;  /* 0x0000002110307223 */ /* 0x040fe20000010012 */
[----:B------:R-:W-:Y:S01]  /*4050*/  SHF.R.S32.HI R45, RZ, 0x1f, R12 ;  /* 0x0000001fff2d7819 */ /* 0x000fe2000001140c */
[C-C-:B------:R-:W-:Y:S01]  /*4060*/  FFMA.FTZ R38, R16.reuse, R35, R18.reuse ;  /* 0x0000002310267223 */ /* 0x140fe20000010012 */
[----:B------:R-:W-:Y:S01]  /*4070*/  SHF.R.S32.HI R39, RZ, 0x1f, R13 ;  /* 0x0000001fff277819 */ /* 0x000fe2000001140d */
[C---:B------:R-:W-:Y:S01]  /*4080*/  FFMA.FTZ R47, R16.reuse, R47, R18 ;  /* 0x0000002f102f7223 */ /* 0x040fe20000010012 */
[----:B------:R-:W-:Y:S01]  /*4090*/  SHF.R.S32.HI R37, RZ, 0x1f, R14 ;  /* 0x0000001fff257819 */ /* 0x000fe2000001140e */
        /* <DEDUP_REMOVED lines=11> */
[----:B------:R-:W-:Y:S01]  /*4150*/  FFMA.FTZ R16, R16, R61, R18 ;  /* 0x0000003d10107223 */ /* 0x000fe20000010012 */
[----:B------:R-:W-:Y:S01]  /*4160*/  ISETP.GE.AND.EX P6, PT, R20, UR15, PT, P6 ;  /* 0x0000000f14007c0c */ /* 0x000fe2000bfc6360 */
[----:B------:R-:W-:Y:S01]  /*4170*/  FMUL.FTZ R18, R65, UR8 ;  /* 0x0000000841127c20 */ /* 0x000fe20008410000 */
[----:B------:R-:W-:Y:S01]  /*4180*/  ISETP.GE.AND.EX P1, PT, R46, UR15, PT, P1 ;  /* 0x0000000f2e007c0c */ /* 0x000fe2000bf26310 */
[----:B------:R-:W-:Y:S01]  /*4190*/  FADD.FTZ R49, R21, -UR7 ;  /* 0x8000000715317e21 */ /* 0x000fe20008010000 */
[----:B------:R-:W-:-:S02]  /*41a0*/  ISETP.GE.AND.EX P2, PT, R45, UR15, PT, P2 ;  /* 0x0000000f2d007c0c */ /* 0x000fc4000bf46320 */
[----:B------:R-:W-:Y:S02]  /*41b0*/  ISETP.GE.AND.EX P3, PT, R39, UR15, PT, P3 ;  /* 0x0000000f27007c0c */ /* 0x000fe4000bf66330 */
[----:B------:R-:W-:Y:S02]  /*41c0*/  ISETP.GE.AND.EX P4, PT, R37, UR15, PT, P4 ;  /* 0x0000000f25007c0c */ /* 0x000fe4000bf86340 */
[----:B------:R-:W-:Y:S01]  /*41d0*/  SHF.L.U32 R50, R31, 0x10, RZ ;  /* 0x000000101f327819 */ /* 0x000fe200000006ff */
[----:B------:R-:W-:Y:S01]  /*41e0*/  FFMA.FTZ R31, R17, R18, R19 ;  /* 0x00000012111f7223 */ /* 0x000fe20000010013 */
[C---:B------:R-:W-:Y:S02]  /*41f0*/  ISETP.GT.U32.OR P6, PT, R0.reuse, 0x29f, P6 ;  /* 0x0000029f0000780c */ /* 0x040fe400037c4470 */
[C---:B------:R-:W-:Y:S02]  /*4200*/  ISETP.GT.U32.OR P1, PT, R0.reuse, 0x29f, P1 ;  /* 0x0000029f0000780c */ /* 0x040fe40000f24470 */
[----:B------:R-:W-:-:S02]  /*4210*/  ISETP.GT.U32.OR P2, PT, R0, 0x29f, P2 ;  /* 0x0000029f0000780c */ /* 0x000fc40001744470 */
[C---:B------:R-:W-:Y:S02]  /*4220*/  ISETP.GT.U32.OR P3, PT, R0.reuse, 0x29f, P3 ;  /* 0x0000029f0000780c */ /* 0x040fe40001f64470 */
[----:B------:R-:W-:Y:S02]  /*4230*/  ISETP.GT.U32.OR P4, PT, R0, 0x29f, P4 ;  /* 0x0000029f0000780c */ /* 0x000fe40002784470 */
[----:B------:R-:W-:Y:S01]  /*4240*/  SHF.L.U32 R51, R30, 0x10, RZ ;  /* 0x000000101e337819 */ /* 0x000fe200000006ff */
[----:B------:R-:W-:Y:S10]  /*4250*/  @!P5 BRA `(.L_x_3182) ;  /* 0x000000000028d947 */ /* 0x000ff40003800000 */
        /* <DEDUP_REMOVED lines=10> */
.L_x_3182:
        /* <DEDUP_REMOVED lines=14> */
.L_x_3184:
[----:B------:R-:W-:Y:S05]  /*43e0*/  BSYNC B0 ;  /* 0x0000000000007941 */ /* 0x000fea0003800000 */
.L_x_3183:
[----:B------:R-:W-:Y:S01]  /*43f0*/  FADD.FTZ R50, R50, -UR7 ;  /* 0x8000000732327e21 */ /* 0x000fe20008010000 */
[----:B------:R-:W-:Y:S01]  /*4400*/  FMUL.FTZ R18, R49, UR8 ;  /* 0x0000000831127c20 */ /* 0x000fe20008410000 */
[----:B------:R-:W-:Y:S01]  /*4410*/  SHF.L.U32 R30, R29, 0x10, RZ ;  /* 0x000000101d1e7819 */ /* 0x000fe200000006ff */
[----:B------:R-:W-:Y:S01]  /*4420*/  FADD.FTZ R51, R51, -UR7 ;  /* 0x8000000733337e21 */ /* 0x000fe20008010000 */
[----:B------:R-:W-:Y:S01]  /*4430*/  FMUL.FTZ R50, R50, UR8 ;  /* 0x0000000832327c20 */ /* 0x000fe20008410000 */
        /* <DEDUP_REMOVED lines=12> */
.L_x_3185:
[----:B------:R-:W-:Y:S04]  /*4500*/  BSSY B0, `(.L_x_3186) ;  /* 0x000000e000007945 */ /* 0x000fe80003800000 */
[----:B------:R-:W-:Y:S05]  /*4510*/  @P1 BRA `(.L_x_3187) ;  /* 0x0000000000301947 */ /* 0x000fea0003800000 */
[----:B------:R-:W-:Y:S01]  /*4520*/  ULDC.64 UR16, c[0x0][0x270] ;  /* 0x00009c0000107ab9 */ /* 0x000fe20000000a00 */
[----:B------:R-:W-:Y:S01]  /*4530*/  MOV R20, R70 ;  /* 0x0000004600147202 */ /* 0x000fe20000000f00 */
[----:B------:R-:W-:Y:S01]  /*4540*/  IMAD R46, R46, UR16, RZ ;  /* 0x000000102e2e7c24 */ /* 0x000fe2000f8e02ff */
[----:B------:R-:W-:Y:S01]  /*4550*/  F2FP.BF16.F32.PACK_AB R47, R18, R47 ;  /* 0x0000002f122f723e */ /* 0x000fe200000010ff */
[----:B------:R-:W-:Y:S02]  /*4560*/  IMAD.MOV.U32 R21, RZ, RZ, R73 ;  /* 0x000000ffff157224 */ /* 0x000fe400078e0049 */
[C---:B0-----:R-:W-:Y:S02]  /*4570*/  IMAD R23, R11.reuse, UR17, R46 ;  /* 0x000000110b177c24 */ /* 0x041fe4000f8e022e */
[----:B------:R-:W-:Y:S01]  /*4580*/  IMAD.WIDE.U32 R20, R11, UR16, R20 ;  /* 0x000000100b147c25 */ /* 0x000fe2000f8e0014 */
[----:B------:R-:W-:Y:S02]  /*4590*/  ULDC.64 UR16, c[0x0][0x210] ;  /* 0x0000840000107ab9 */ /* 0x000fe40000000a00 */
[----:B------:R-:W-:-:S02]  /*45a0*/  LEA R22, P1, R20, UR16, 0x1 ;  /* 0x0000001014167c11 */ /* 0x000fc4000f8208ff */
[----:B------:R-:W-:-:S04]  /*45b0*/  IADD3 R23, R21, R23, RZ ;  /* 0x0000001715177210 */ /* 0x000fc80007ffe0ff */
[----:B------:R-:W-:-:S05]  /*45c0*/  LEA.HI.X R23, R20, UR17, R23, 0x1, P1 ;  /* 0x0000001114177c11 */ /* 0x000fca00088f0c17 */
[----:B------:R1:W-:Y:S02]  /*45d0*/  STG.E desc[UR10][R22.64], R47 ;  /* 0x0000002f16007986 */ /* 0x0003e4000c10190a */
.L_x_3187:
[----:B------:R-:W-:Y:S05]  /*45e0*/  BSYNC B0 ;  /* 0x0000000000007941 */ /* 0x000fea0003800000 */
.L_x_3186:
[----:B0-----:R-:W-:Y:S01]  /*45f0*/  FADD.FTZ R31, R30, -UR7 ;  /* 0x800000071e1f7e21 */ /* 0x001fe20008010000 */
[----:B------:R-:W-:Y:S01]  /*4600*/  FMUL.FTZ R46, R51, UR8 ;  /* 0x00000008332e7c20 */ /* 0x000fe20008410000 */
[----:B------:R-:W-:Y:S01]  /*4610*/  FFMA.FTZ R29, R17, R50, R19 ;  /* 0x00000032111d7223 */ /* 0x000fe20000010013 */
[----:B------:R-:W-:Y:S06]  /*4620*/  @!P5 BRA `(.L_x_3188) ;  /* 0x000000000028d947 */ /* 0x000fec0003800000 */
[----:B------:R-:W-:Y:S01]  /*4630*/  FMUL.FTZ R18, R44, -1.4426950216293334961 ;  /* 0xbfb8aa3b2c127820 */ /* 0x000fe20000410000 */
[----:B-1----:R-:W-:-:S05]  /*4640*/  FMUL.FTZ R22, R29, -1.4426950216293334961 ;  /* 0xbfb8aa3b1d167820 */ /* 0x002fca0000410000 */
        /* <DEDUP_REMOVED lines=8> */
.L_x_3188:
        /* <DEDUP_REMOVED lines=10> */
[----:B-1----:R-:W-:-:S02]  /*4770*/  LEA R22, P1, R20, UR16, 0x1 ;  /* 0x0000001014167c11 */ /* 0x002fc4000f8208ff */
[----:B------:R-:W-:-:S04]  /*4780*/  IADD3 R45, R21, R45, RZ ;  /* 0x0000002d152d7210 */ /* 0x000fc80007ffe0ff */
[----:B------:R-:W-:-:S05]  /*4790*/  LEA.HI.X R23, R20, UR17, R45, 0x1, P1 ;  /* 0x0000001114177c11 */ /* 0x000fca00088f0c2d */
[----:B------:R0:W-:Y:S02]  /*47a0*/  STG.E desc[UR10][R22.64], R29 ;  /* 0x0000001d16007986 */ /* 0x0001e4000c10190a */
.L_x_3190:
[----:B------:R-:W-:Y:S05]  /*47b0*/  BSYNC B0 ;  /* 0x0000000000007941 */ /* 0x000fea0003800000 */
.L_x_3189:
[----:B------:R-:W-:Y:S01]  /*47c0*/  FMUL.FTZ R44, R31, UR8 ;  /* 0x000000081f2c7c20 */ /* 0x000fe20008410000 */
[----:B0-----:R-:W-:Y:S01]  /*47d0*/  FFMA.FTZ R29, R17, R46, R19 ;  /* 0x0000002e111d7223 */ /* 0x001fe20000010013 */
        /* <DEDUP_REMOVED lines=11> */
.L_x_3191:
[----:B------:R-:W-:Y:S04]  /*4890*/  BSSY B0, `(.L_x_3192) ;  /* 0x000000e000007945 */ /* 0x000fe80003800000 */
[----:B------:R-:W-:Y:S05]  /*48a0*/  @P3 BRA `(.L_x_3193) ;  /* 0x0000000000303947 */ /* 0x000fea0003800000 */
[----:B------:R-:W-:Y:S01]  /*48b0*/  ULDC.64 UR16, c[0x0][0x270] ;  /* 0x00009c0000107ab9 */ /* 0x000fe20000000a00 */
[----:B------:R-:W-:Y:S01]  /*48c0*/  MOV R20, R70 ;  /* 0x0000004600147202 */ /* 0x000fe20000000f00 */
[----:B------:R-:W-:Y:S01]  /*48d0*/  IMAD R18, R39, UR16, RZ ;  /* 0x0000001027127c24 */ /* 0x000fe2000f8e02ff */
[----:B------:R-:W-:Y:S02]  /*48e0*/  MOV R21, R73 ;  /* 0x0000004900157202 */ /* 0x000fe40000000f00 */
[----:B------:R-:W-:Y:S01]  /*48f0*/  F2FP.BF16.F32.PACK_AB R29, R29, R38 ;  /* 0x000000261d1d723e */ /* 0x000fe200000010ff */
[C---:B-1----:R-:W-:Y:S02]  /*4900*/  IMAD R23, R13.reuse, UR17, R18 ;  /* 0x000000110d177c24 */ /* 0x042fe4000f8e0212 */
[----:B------:R-:W-:Y:S01]  /*4910*/  IMAD.WIDE.U32 R20, R13, UR16, R20 ;  /* 0x000000100d147c25 */ /* 0x000fe2000f8e0014 */
[----:B------:R-:W-:Y:S02]  /*4920*/  ULDC.64 UR16, c[0x0][0x210] ;  /* 0x0000840000107ab9 */ /* 0x000fe40000000a00 */
[----:B------:R-:W-:-:S02]  /*4930*/  LEA R22, P1, R20, UR16, 0x1 ;  /* 0x0000001014167c11 */ /* 0x000fc4000f8208ff */
[----:B------:R-:W-:-:S04]  /*4940*/  IADD3 R23, R21, R23, RZ ;  /* 0x0000001715177210 */ /* 0x000fc80007ffe0ff */
[----:B------:R-:W-:-:S05]  /*4950*/  LEA.HI.X R23, R20, UR17, R23, 0x1, P1 ;  /* 0x0000001114177c11 */ /* 0x000fca00088f0c17 */
[----:B------:R0:W-:Y:S02]  /*4960*/  STG.E desc[UR10][R22.64], R29 ;  /* 0x0000001d16007986 */ /* 0x0001e4000c10190a */
.L_x_3193:
[----:B------:R-:W-:Y:S05]  /*4970*/  BSYNC B0 ;  /* 0x0000000000007941 */ /* 0x000fea0003800000 */
.L_x_3192:
        /* <DEDUP_REMOVED lines=12> */
.L_x_3194:
        /* <DEDUP_REMOVED lines=14> */
.L_x_3196:
[----:B------:R-:W-:Y:S05]  /*4b20*/  BSYNC B0 ;  /* 0x0000000000007941 */ /* 0x000fea0003800000 */
.L_x_3195:
[----:B------:R-:W-:Y:S01]  /*4b30*/  SHF.L.U32 R24, R24, 0x10, RZ ;  /* 0x0000001018187819 */ /* 0x000fe200000006ff */
[----:B------:R-:W-:Y:S01]  /*4b40*/  IMAD.U32 R28, R28, 0x10000, RZ ;  /* 0x000100001c1c7824 */ /* 0x000fe200078e00ff */
[----:B------:R-:W-:Y:S02]  /*4b50*/  SHF.L.U32 R25, R25, 0x10, RZ ;  /* 0x0000001019197819 */ /* 0x000fe400000006ff */
[----:B------:R-:W-:Y:S01]  /*4b60*/  SHF.L.U32 R26, R26, 0x10, RZ ;  /* 0x000000101a1a7819 */ /* 0x000fe200000006ff */
[----:B------:R-:W-:Y:S01]  /*4b70*/  FADD.FTZ R24, R24, -UR7 ;  /* 0x8000000718187e21 */ /* 0x000fe20008010000 */
[----:B------:R-:W-:Y:S01]  /*4b80*/  SHF.L.U32 R27, R27, 0x10, RZ ;  /* 0x000000101b1b7819 */ /* 0x000fe200000006ff */
[----:B------:R-:W-:Y:S01]  /*4b90*/  FADD.FTZ R25, R25, -UR7 ;  /* 0x8000000719197e21 */ /* 0x000fe20008010000 */
[----:B------:R-:W-:Y:S01]  /*4ba0*/  FADD.FTZ R28, R28, -UR7 ;  /* 0x800000071c1c7e21 */ /* 0x000fe20008010000 */
[----:B------:R-:W-:Y:S01]  /*4bb0*/  FADD.FTZ R20, R26, -UR7 ;  /* 0x800000071a147e21 */ /* 0x000fe20008010000 */
[----:B------:R-:W-:Y:S01]  /*4bc0*/  SHF.R.S32.HI R36, RZ, 0x1f, R15 ;  /* 0x0000001fff247819 */ /* 0x000fe2000001140f */
[----:B------:R-:W-:Y:S01]  /*4bd0*/  FADD.FTZ R27, R27, -UR7 ;  /* 0x800000071b1b7e21 */ /* 0x000fe20008010000 */
[----:B------:R-:W-:Y:S01]  /*4be0*/  SHF.R.S32.HI R31, RZ, 0x1f, R40 ;  /* 0x0000001fff1f7819 */ /* 0x000fe20000011428 */
[----:B------:R-:W-:Y:S01]  /*4bf0*/  FMUL.FTZ R18, R24, UR8 ;  /* 0x0000000818127c20 */ /* 0x000fe20008410000 */
[----:B------:R-:W-:Y:S01]  /*4c00*/  SHF.R.S32.HI R30, RZ, 0x1f, R41 ;  /* 0x0000001fff1e7819 */ /* 0x000fe20000011429 */
[----:B------:R-:W-:Y:S01]  /*4c10*/  FMUL.FTZ R26, R25, UR8 ;  /* 0x00000008191a7c20 */ /* 0x000fe20008410000 */
[----:B0-----:R-:W-:Y:S01]  /*4c20*/  SHF.R.S32.HI R29, RZ, 0x1f, R42 ;  /* 0x0000001fff1d7819 */ /* 0x001fe2000001142a */
[----:B------:R-:W-:Y:S01]  /*4c30*/  FMUL.FTZ R20, R20, UR8 ;  /* 0x0000000814147c20 */ /* 0x000fe20008410000 */
[----:B-1----:R-:W-:Y:S01]  /*4c40*/  SHF.R.S32.HI R22, RZ, 0x1f, R43 ;  /* 0x0000001fff167819 */ /* 0x002fe2000001142b */
[----:B------:R-:W-:Y:S01]  /*4c50*/  FMUL.FTZ R24, R27, UR8 ;  /* 0x000000081b187c20 */ /* 0x000fe20008410000 */
[----:B------:R-:W-:Y:S01]  /*4c60*/  ISETP.GE.U32.AND P6, PT, R15, UR14, PT ;  /* 0x0000000e0f007c0c */ /* 0x000fe2000bfc6070 */
[----:B------:R-:W-:Y:S01]  /*4c70*/  FMUL.FTZ R28, R28, UR8 ;  /* 0x000000081c1c7c20 */ /* 0x000fe20008410000 */
        /* <DEDUP_REMOVED lines=8> */
[----:B------:R-:W-:Y:S01]  /*4d00*/  ISETP.GE.AND.EX P6, PT, R36, UR15, PT, P6 ;  /* 0x0000000f24007c0c */ /* 0x000fe2000bfc6360 */
[----:B------:R-:W-:Y:S01]  /*4d10*/  FFMA.FTZ R17, R17, R18, R19 ;  /* 0x0000001211117223 */ /* 0x000fe20000010013 */
        /* <DEDUP_REMOVED lines=20> */
.L_x_3197:
        /* <DEDUP_REMOVED lines=14> */
.L_x_3199:
[----:B------:R-:W-:Y:S05]  /*4f40*/  BSYNC B0 ;  /* 0x0000000000007941 */ /* 0x000fea0003800000 */
.L_x_3198:
        /* <DEDUP_REMOVED lines=11> */
.L_x_3200:
[----:B------:R-:W-:Y:S04]  /*5000*/  BSSY B0, `(.L_x_3201) ;  /* 0x000000e000007945 */ /* 0x000fe80003800000 */
[----:B------:R-:W-:Y:S05]  /*5010*/  @P1 BRA `(.L_x_3202) ;  /* 0x0000000000301947 */ /* 0x000fea0003800000 */
[----:B------:R-:W-:Y:S01]  /*5020*/  ULDC.64 UR14, c[0x0][0x270] ;  /* 0x00009c00000e7ab9 */ /* 0x000fe20000000a00 */
[----:B0-----:R-:W-:Y:S01]  /*5030*/  MOV R20, R70 ;  /* 0x0000004600147202 */ /* 0x001fe20000000f00 */
        /* <DEDUP_REMOVED lines=10> */
.L_x_3202:
[----:B------:R-:W-:Y:S05]  /*50e0*/  BSYNC B0 ;  /* 0x0000000000007941 */ /* 0x000fea0003800000 */
.L_x_3201:
[----:B------:R-:W-:Y:S05]  /*50f0*/  @!P5 BRA `(.L_x_3203) ;  /* 0x000000000028d947 */ /* 0x000fea0003800000 */
[----:B0-----:R-:W-:Y:S01]  /*5100*/  FMUL.FTZ R17, R34, -1.4426950216293334961 ;  /* 0xbfb8aa3b22117820 */ /* 0x001fe20000410000 */
[----:B------:R-:W-:-:S05]  /*5110*/  FMUL.FTZ R20, R25, -1.4426950216293334961 ;  /* 0xbfb8aa3b19147820 */ /* 0x000fca0000410000 */
[----:B------:R-:W1:Y:S08]  /*5120*/  MUFU.EX2 R17, R17 ;  /* 0x0000001100117308 */ /* 0x000e700000000800 */
[----:B------:R-:W0:Y:S01]  /*5130*/  MUFU.EX2 R20, R20 ;  /* 0x0000001400147308 */ /* 0x000e220000000800 */
[----:B-1----:R-:W-:-:S07]  /*5140*/  FADD.FTZ R18, R17, 1 ;  /* 0x3f80000011127421 */ /* 0x002fce0000010000 */
[----:B------:R-:W1:Y:S01]  /*5150*/  MUFU.RCP R19, R18 ;  /* 0x0000001200137308 */ /* 0x000e620000001000 */
[----:B0-----:R-:W-:-:S07]  /*5160*/  FADD.FTZ R21, R20, 1 ;  /* 0x3f80000014157421 */ /* 0x001fce0000010000 */
[----:B------:R-:W0:Y:S01]  /*5170*/  MUFU.RCP R26, R21 ;  /* 0x00000015001a7308 */ /* 0x000e220000001000 */
[----:B-1----:R-:W-:Y:S01]  /*5180*/  FMUL.FTZ R34, R34, R19 ;  /* 0x0000001322227220 */ /* 0x002fe20000410000 */
[----:B0-----:R-:W-:-:S07]  /*5190*/  FMUL.FTZ R25, R25, R26 ;  /* 0x0000001a19197220 */ /* 0x001fce0000410000 */
.L_x_3203:
[----:B------:R-:W-:Y:S04]  /*51a0*/  BSSY B0, `(.L_x_3204) ;  /* 0x000000e000007945 */ /* 0x000fe80003800000 */
[----:B------:R-:W-:Y:S05]  /*51b0*/  @P2 BRA `(.L_x_3205) ;  /* 0x0000000000302947 */ /* 0x000fea0003800000 */
[----:B------:R-:W-:Y:S01]  /*51c0*/  ULDC.64 UR14, c[0x0][0x270] ;  /* 0x00009c00000e7ab9 */ /* 0x000fe20000000a00 */
[----:B-1----:R-:W-:Y:S01]  /*51d0*/  MOV R18, R70 ;  /* 0x0000004600127202 */ /* 0x002fe20000000f00 */
[----:B------:R-:W-:Y:S01]  /*51e0*/  IMAD R30, R30, UR14, RZ ;  /* 0x0000000e1e1e7c24 */ /* 0x000fe2000f8e02ff */
[----:B------:R-:W-:Y:S02]  /*51f0*/  MOV R19, R73 ;  /* 0x0000004900137202 */ /* 0x000fe40000000f00 */
[----:B------:R-:W-:Y:S01]  /*5200*/  F2FP.BF16.F32.PACK_AB R25, R25, R34 ;  /* 0x000000221919723e */ /* 0x000fe200000010ff */
[C---:B0-----:R-:W-:Y:S02]  /*5210*/  IMAD R17, R41.reuse, UR15, R30 ;  /* 0x0000000f29117c24 */ /* 0x041fe4000f8e021e */
[----:B------:R-:W-:Y:S01]  /*5220*/  IMAD.WIDE.U32 R20, R41, UR14, R18 ;  /* 0x0000000e29147c25 */ /* 0x000fe2000f8e0012 */
[----:B------:R-:W-:Y:S02]  /*5230*/  ULDC.64 UR14, c[0x0][0x210] ;  /* 0x00008400000e7ab9 */ /* 0x000fe40000000a00 */
[----:B------:R-:W-:-:S02]  /*5240*/  LEA R18, P1, R20, UR14, 0x1 ;  /* 0x0000000e14127c11 */ /* 0x000fc4000f8208ff */
[----:B------:R-:W-:-:S04]  /*5250*/  IADD3 R17, R21, R17, RZ ;  /* 0x0000001115117210 */ /* 0x000fc80007ffe0ff */
[----:B------:R-:W-:-:S05]  /*5260*/  LEA.HI.X R19, R20, UR15, R17, 0x1, P1 ;  /* 0x0000000f14137c11 */ /* 0x000fca00088f0c11 */
[----:B------:R2:W-:Y:S02]  /*5270*/  STG.E desc[UR10][R18.64], R25 ;  /* 0x0000001912007986 */ /* 0x0005e4000c10190a */
.L_x_3205:
[----:B------:R-:W-:Y:S05]  /*5280*/  BSYNC B0 ;  /* 0x0000000000007941 */ /* 0x000fea0003800000 */
.L_x_3204:
[----:B------:R-:W-:Y:S05]  /*5290*/  @!P5 BRA `(.L_x_3206) ;  /* 0x000000000028d947 */ /* 0x000fea0003800000 */
[----:B0-----:R-:W-:Y:S01]  /*52a0*/  FMUL.FTZ R17, R35, -1.4426950216293334961 ;  /* 0xbfb8aa3b23117820 */ /* 0x001fe20000410000 */
[----:B-12---:R-:W-:-:S05]  /*52b0*/  FMUL.FTZ R19, R24, -1.4426950216293334961 ;  /* 0xbfb8aa3b18137820 */ /* 0x006fca0000410000 */
        /* <DEDUP_REMOVED lines=8> */
.L_x_3206:
[----:B------:R-:W-:Y:S04]  /*5340*/  BSSY B0, `(.L_x_3207) ;  /* 0x000000e000007945 */ /* 0x000fe80003800000 */
[----:B------:R-:W-:Y:S05]  /*5350*/  @P3 BRA `(.L_x_3208) ;  /* 0x0000000000303947 */ /* 0x000fea0003800000 */
[----:B------:R-:W-:Y:S01]  /*5360*/  ULDC.64 UR14, c[0x0][0x270] ;  /* 0x00009c00000e7ab9 */ /* 0x000fe20000000a00 */
[----:B-12---:R-:W-:Y:S01]  /*5370*/  MOV R18, R70 ;  /* 0x0000004600127202 */ /* 0x006fe20000000f00 */
[----:B------:R-:W-:Y:S01]  /*5380*/  IMAD R29, R29, UR14, RZ ;  /* 0x0000000e1d1d7c24 */ /* 0x000fe2000f8e02ff */
[----:B------:R-:W-:Y:S02]  /*5390*/  MOV R19, R73 ;  /* 0x0000004900137202 */ /* 0x000fe40000000f00 */
[----:B------:R-:W-:Y:S01]  /*53a0*/  F2FP.BF16.F32.PACK_AB R35, R24, R35 ;  /* 0x000000231823723e */ /* 0x000fe200000010ff */
[C---:B------:R-:W-:Y:S02]  /*53b0*/  IMAD R29, R42.reuse, UR15, R29 ;  /* 0x0000000f2a1d7c24 */ /* 0x040fe4000f8e021d */
[----:B0-----:R-:W-:Y:S01]  /*53c0*/  IMAD.WIDE.U32 R20, R42, UR14, R18 ;  /* 0x0000000e2a147c25 */ /* 0x001fe2000f8e0012 */
[----:B------:R-:W-:Y:S02]  /*53d0*/  ULDC.64 UR14, c[0x0][0x210] ;  /* 0x00008400000e7ab9 */ /* 0x000fe40000000a00 */
[----:B------:R-:W-:-:S02]  /*53e0*/  LEA R18, P1, R20, UR14, 0x1 ;  /* 0x0000000e14127c11 */ /* 0x000fc4000f8208ff */
[----:B------:R-:W-:-:S04]  /*53f0*/  IADD3 R29, R21, R29, RZ ;  /* 0x0000001d151d7210 */ /* 0x000fc80007ffe0ff */
[----:B------:R-:W-:-:S05]  /*5400*/  LEA.HI.X R19, R20, UR15, R29, 0x1, P1 ;  /* 0x0000000f14137c11 */ /* 0x000fca00088f0c1d */
[----:B------:R3:W-:Y:S02]  /*5410*/  STG.E desc[UR10][R18.64], R35 ;  /* 0x0000002312007986 */ /* 0x0007e4000c10190a */
.L_x_3208:
[----:B------:R-:W-:Y:S05]  /*5420*/  BSYNC B0 ;  /* 0x0000000000007941 */ /* 0x000fea0003800000 */
.L_x_3207:
[----:B------:R-:W-:Y:S05]  /*5430*/  @!P5 BRA `(.L_x_3209) ;  /* 0x000000000028d947 */ /* 0x000fea0003800000 */
[----:B0-----:R-:W-:Y:S01]  /*5440*/  FMUL.FTZ R17, R16, -1.4426950216293334961 ;  /* 0xbfb8aa3b10117820 */ /* 0x001fe20000410000 */
[----:B------:R-:W-:-:S05]  /*5450*/  FMUL.FTZ R20, R23, -1.4426950216293334961 ;  /* 0xbfb8aa3b17147820 */ /* 0x000fca0000410000 */
[----:B------:R-:W1:Y:S08]  /*5460*/  MUFU.EX2 R17, R17 ;  /* 0x0000001100117308 */ /* 0x000e700000000800 */
[----:B------:R-:W0:Y:S01]  /*5470*/  MUFU.EX2 R20, R20 ;  /* 0x0000001400147308 */ /* 0x000e220000000800 */
[----:B-123--:R-:W-:-:S07]  /*5480*/  FADD.FTZ R18, R17, 1 ;  /* 0x3f80000011127421 */ /* 0x00efce0000010000 */
[----:B------:R-:W1:Y:S01]  /*5490*/  MUFU.RCP R19, R18 ;  /* 0x0000001200137308 */ /* 0x000e620000001000 */
[----:B0-----:R-:W-:-:S07]  /*54a0*/  FADD.FTZ R21, R20, 1 ;  /* 0x3f80000014157421 */ /* 0x001fce0000010000 */
[----:B------:R-:W0:Y:S01]  /*54b0*/  MUFU.RCP R24, R21 ;  /* 0x0000001500187308 */ /* 0x000e220000001000 */
[----:B-1----:R-:W-:Y:S01]  /*54c0*/  FMUL.FTZ R16, R16, R19 ;  /* 0x0000001310107220 */ /* 0x002fe20000410000 */
[----:B0-----:R-:W-:-:S07]  /*54d0*/  FMUL.FTZ R23, R23, R24 ;  /* 0x0000001817177220 */ /* 0x001fce0000410000 */
.L_x_3209:
[----:B------:R-:W-:Y:S04]  /*54e0*/  BSSY B0, `(.L_x_3210) ;  /* 0x000000d000007945 */ /* 0x000fe80003800000 */
[----:B------:R-:W-:Y:S05]  /*54f0*/  @P4 BRA `(.L_x_3211) ;  /* 0x00000000002c4947 */ /* 0x000fea0003800000 */
[----:B------:R-:W-:Y:S01]  /*5500*/  ULDC.64 UR14, c[0x0][0x270] ;  /* 0x00009c00000e7ab9 */ /* 0x000fe20000000a00 */
[----:B------:R-:W-:Y:S01]  /*5510*/  MOV R71, R73 ;  /* 0x0000004900477202 */ /* 0x000fe20000000f00 */
[----:B------:R-:W-:Y:S01]  /*5520*/  IMAD R22, R22, UR14, RZ ;  /* 0x0000000e16167c24 */ /* 0x000fe2000f8e02ff */
[----:B------:R-:W-:Y:S01]  /*5530*/  F2FP.BF16.F32.PACK_AB R23, R23, R16 ;  /* 0x000000101717723e */ /* 0x000fe200000010ff */
[----:B------:R-:W-:-:S04]  /*5540*/  IMAD.WIDE.U32 R70, R43, UR14, R70 ;  /* 0x0000000e2b467c25 */ /* 0x000fc8000f8e0046 */
[----:B0-----:R-:W-:Y:S01]  /*5550*/  IMAD R17, R43, UR15, R22 ;  /* 0x0000000f2b117c24 */ /* 0x001fe2000f8e0216 */
[----:B------:R-:W-:Y:S02]  /*5560*/  ULDC.64 UR14, c[0x0][0x210] ;  /* 0x00008400000e7ab9 */ /* 0x000fe40000000a00 */
[----:B-123--:R-:W-:Y:S02]  /*5570*/  LEA R18, P1, R70, UR14, 0x1 ;  /* 0x0000000e46127c11 */ /* 0x00efe4000f8208ff */
[----:B------:R-:W-:-:S04]  /*5580*/  IADD3 R17, R71, R17, RZ ;  /* 0x0000001147117210 */ /* 0x000fc80007ffe0ff */
[----:B------:R-:W-:-:S05]  /*5590*/  LEA.HI.X R19, R70, UR15, R17, 0x1, P1 ;  /* 0x0000000f46137c11 */ /* 0x000fca00088f0c11 */
[----:B------:R4:W-:Y:S02]  /*55a0*/  STG.E desc[UR10][R18.64], R23 ;  /* 0x0000001712007986 */ /* 0x0009e4000c10190a */
.L_x_3211:
[----:B------:R-:W-:Y:S05]  /*55b0*/  BSYNC B0 ;  /* 0x0000000000007941 */ /* 0x000fea0003800000 */
.L_x_3210:
[----:B------:R-:W-:Y:S01]  /*55c0*/  ULDC UR7, c[0x0][0x10] ;  /* 0x0000040000077ab9 */ /* 0x000fe20000000800 */
[----:B------:R-:W-:Y:S02]  /*55d0*/  UIADD3 UR4, UR4, 0x1, URZ ;  /* 0x0000000104047890 */ /* 0x000fe4000fffe03f */
[----:B------:R-:W-:-:S04]  /*55e0*/  UIADD3 UR6, UR7, UR6, URZ ;  /* 0x0000000607067290 */ /* 0x000fc8000fffe03f */
[----:B------:R-:W-:-:S06]  /*55f0*/  UISETP.GE.AND UP0, UPT, UR6, UR5, UPT ;  /* 0x000000050600728c */ /* 0x000fcc000bf06270 */
[----:B------:R-:W-:-:S13]  /*5600*/  PLOP3.LUT P1, PT, PT, PT, UP0, 0x80, 0x0 ;  /* 0x000000000000781c */ /* 0x000fda0003f2f008 */
[----:B------:R-:W-:Y:S05]  /*5610*/  @!P1 BRA `(.L_x_3212) ;  /* 0xffffffac003c9947 */ /* 0x000fea000383ffff */
[----:B------:R-:W-:Y:S05]  /*5620*/  EXIT ;  /* 0x000000000000794d */ /* 0x000fea0003800000 */
.L_x_3213:
        /* <DEDUP_REMOVED lines=13> */
.L_x_5152:


//--------------------- .text._Z35group_norm_nhwc_fwd_one_pass_kernelI11Bf16IOFp32WLi512ELi84ELi672EEv26Group_norm_nhwc_fwd_params --------------------------
	.section	.text._Z35group_norm_nhwc_fwd_one_pass_kernelI11Bf16IOFp32WLi512ELi84ELi672EEv26Group_norm_nhwc_fwd_params,"ax",@progbits
	.align	128
        .global         _Z35group_norm_nhwc_fwd_one_pass_kernelI11Bf16IOFp32WLi512ELi84ELi672EEv26Group_norm_nhwc_fwd_params
        .type           _Z35group_norm_nhwc_fwd_one_pass_kernelI11Bf16IOFp32WLi512ELi84ELi672EEv26Group_norm_nhwc_fwd_params,@function
        .size           _Z35group_norm_nhwc_fwd_one_pass_kernelI11Bf16IOFp32WLi512ELi84ELi672EEv26Group_norm_nhwc_fwd_params,(.L_x_5153 - _Z35group_norm_nhwc_fwd_one_pass_kernelI11Bf16IOFp32WLi512ELi84ELi672EEv26Group_norm_nhwc_fwd_params)
        .other          _Z35group_norm_nhwc_fwd_one_pass_kernelI11Bf16IOFp32WLi512ELi84ELi672EEv26Group_norm_nhwc_fwd_params,@"STO_CUDA_ENTRY STV_DEFAULT"
_Z35group_norm_nhwc_fwd_one_pass_kernelI11Bf16IOFp32WLi512ELi84ELi672EEv26Group_norm_nhwc_fwd_params:
.text._Z35group_norm_nhwc_fwd_one_pass_kernelI11Bf16IOFp32WLi512ELi84ELi672EEv26Group_norm_nhwc_fwd_params:
        /* <DEDUP_REMOVED lines=9> */
[----:B------:R-:W1:Y:S01]  /*0090*/  S2UR UR16, SR_CTAID.X ;  /* 0x00000000001079c3 */ /* 0x000e620000002500 */
[----:B------:R-:W-:Y:S01]  /*00a0*/  ULDC.64 UR4, c[0x0][0x278] ;  /* 0x00009e0000047ab9 */ /* 0x000fe20000000a00 */
[----:B------:R-:W-:Y:S01]  /*00b0*/  ULDC.U8 UR17, c[0x0][0x28c] ;  /* 0x0000a30000117ab9 */ /* 0x000fe20000000000 */
[----:B------:R-:W-:-:S05]  /*00c0*/  ULDC.64 UR14, c[0x0][0x208] ;  /* 0x00008200000e7ab9 */ /* 0x000fca0000000a00 */
[----:B------:R-:W1:Y:S01]  /*00d0*/  LDC R5, c[0x0][0x294] ;  /* 0x0000a500ff057b82 */ /* 0x000e620000000800 */
[----:B0-----:R-:W-:-:S05]  /*00e0*/  SHF.R.U32.HI R2, RZ, 0x1, R77 ;  /* 0x00000001ff027819 */ /* 0x001fca000001164d */
[----:B------:R-:W-:-:S05]  /*00f0*/  IMAD.WIDE.U32 R2, R2, 0x30c30c31, RZ ;  /* 0x30c30c3102027825 */ /* 0x000fca00078e00ff */
[----:B------:R-:W-:-:S05]  /*0100*/  SHF.R.U32.HI R2, RZ, 0x2, R3 ;  /* 0x00000002ff027819 */ /* 0x000fca0000011603 */
[----:B-1----:R-:W-:Y:S02]  /*0110*/  IMAD R4, R5, UR16, R2 ;  /* 0x0000001005047c24 */ /* 0x002fe4000f8e0202 */
[----:B------:R-:W-:-:S03]  /*0120*/  IMAD R55, R2, -0x2a, R77 ;  /* 0xffffffd602377824 */ /* 0x000fc600078e024d */
[C---:B------:R-:W-:Y:S01]  /*0130*/  ISETP.GE.U32.AND P0, PT, R4.reuse, UR4, PT ;  /* 0x0000000404007c0c */ /* 0x040fe2000bf06070 */
[----:B------:R-:W-:Y:S01]  /*0140*/  UMOV UR4, URZ ;  /* 0x0000003f00047c82 */ /* 0x000fe20008000000 */
[----:B------:R-:W-:Y:S02]  /*0150*/  SHF.R.S32.HI R0, RZ, 0x1f, R4 ;  /* 0x0000001fff007819 */ /* 0x000fe40000011404 */
[C---:B------:R-:W-:Y:S01]  /*0160*/  IADD3 R3, R4.reuse, 0x20, RZ ;  /* 0x0000002004037810 */ /* 0x040fe20007ffe0ff */
[----:B------:R-:W-:Y:S01]  /*0170*/  VIADD R3, R4, 0x50 ;  /* 0x0000005004037836 */ /* 0x000fe20000000000 */
[----:B------:R-:W-:Y:S02]  /*0180*/  ISETP.GE.AND.EX P0, PT, R0, UR5, PT, P0 ;  /* 0x0000000500007c0c */ /* 0x000fe4000bf06300 */
[C---:B------:R-:W-:Y:S02]  /*0190*/  IADD3 R0, R4.reuse, 0x10, RZ ;  /* 0x0000001004007810 */ /* 0x040fe40007ffe0ff */
[----:B------:R-:W-:-:S02]  /*01a0*/  IADD3 R2, R4, 0x30, RZ ;  /* 0x0000003004027810 */ /* 0x000fc40007ffe0ff */
[C---:B------:R-:W-:Y:S02]  /*01b0*/  IADD3 R0, R4.reuse, 0x40, RZ ;  /* 0x0000004004007810 */ /* 0x040fe40007ffe0ff */
[C---:B------:R-:W-:Y:S02]  /*01c0*/  IADD3 R2, R4.reuse, 0x60, RZ ;  /* 0x0000006004027810 */ /* 0x040fe40007ffe0ff */
[C---:B------:R-:W-:Y:S02]  /*01d0*/  IADD3 R0, R4.reuse, 0x70, RZ ;  /* 0x0000007004007810 */ /* 0x040fe40007ffe0ff */
[C---:B------:R-:W-:Y:S01]  /*01e0*/  IADD3 R3, R4.reuse, 0x80, RZ ;  /* 0x0000008004037810 */ /* 0x040fe20007ffe0ff */
[C---:B------:R-:W-:Y:S01]  /*01f0*/  VIADD R3, R4.reuse, 0xb0 ;  /* 0x000000b004037836 */ /* 0x040fe20000000000 */
[C---:B------:R-:W-:Y:S02]  /*0200*/  IADD3 R2, R4.reuse, 0x90, RZ ;  /* 0x0000009004027810 */ /* 0x040fe40007ffe0ff */
[----:B------:R-:W-:-:S02]  /*0210*/  IADD3 R0, R4, 0xa0, RZ ;  /* 0x000000a004007810 */ /* 0x000fc40007ffe0ff */
[----:B------:R-:W-:Y:S02]  /*0220*/  SHF.L.U32 R55, R55, 0x1, RZ ;  /* 0x0000000137377819 */ /* 0x000fe400000006ff */
[----:B------:R-:W-:Y:S02]  /*0230*/  ISETP.LT.U32.AND P0, PT, R77, 0x2a0, !P0 ;  /* 0x000002a04d00780c */ /* 0x000fe40004701070 */
[C---:B------:R-:W-:Y:S02]  /*0240*/  IADD3 R2, R4.reuse, 0xc0, RZ ;  /* 0x000000c004027810 */ /* 0x040fe40007ffe0ff */
[----:B------:R-:W-:-:S09]  /*0250*/  IADD3 R0, R4, 0xd0, RZ ;  /* 0x000000d004007810 */ /* 0x000fd20007ffe0ff */
.L_x_3319:
[----:B------:R-:W-:Y:S01]  /*0260*/  ULDC UR11, c[0x0][0x288] ;  /* 0x0000a200000b7ab9 */ /* 0x000fe20000000800 */
[----:B--234-:R-:W-:Y:S01]  /*0270*/  IABS R3, UR9 ;  /* 0x0000000900037c13 */ /* 0x01cfe20008000000 */
[----:B------:R-:W-:Y:S01]  /*0280*/  UMOV UR6, URZ ;  /* 0x0000003f00067c82 */ /* 0x000fe20008000000 */
[----:B------:R-:W-:Y:S01]  /*0290*/  MOV R0, UR11 ;  /* 0x0000000b00007c02 */ /* 0x000fe20008000f00 */
[C---:B------:R-:W-:Y:S01]  /*02a0*/  VIADD R31, R4.reuse, 0x20 ;  /* 0x00000020041f7836 */ /* 0x040fe20000000000 */
[----:B------:R-:W-:Y:S01]  /*02b0*/  R2UR UR10, R3 ;  /* 0x00000000030a72ca */ /* 0x000fe200000e0000 */
[----:B0-----:R-:W0:Y:S01]  /*02c0*/  @P0 LDC.64 R6, c[0x0][0x270] ;  /* 0x00009c00ff060b82 */ /* 0x001e220000000a00 */
[----:B------:R-:W-:Y:S02]  /*02d0*/  IABS R0, R0 ;  /* 0x0000000000007213 */ /* 0x000fe40000000000 */
[----:B------:R-:W-:Y:S02]  /*02e0*/  CS2R R52, SRZ ;  /* 0x0000000000347805 */ /* 0x000fe4000001ff00 */
[----:B------:R-:W-:-:S02]  /*02f0*/  IADD3 R26, R4, 0x10, RZ ;  /* 0x00000010041a7810 */ /* 0x000fc40007ffe0ff */
[----:B------:R-:W-:Y:S02]  /*0300*/  R2UR UR12, R0 ;  /* 0x00000000000c72ca */ /* 0x000fe400000e0000 */
[----:B------:R-:W-:Y:S01]  /*0310*/  SHF.R.S32.HI R8, RZ, 0x1f, R26 ;  /* 0x0000001fff087819 */ /* 0x000fe2000001141a */
[----:B-1----:R-:W1:Y:S01]  /*0320*/  @P0 LDC.64 R16, c[0x0][0x220] ;  /* 0x00008800ff100b82 */ /* 0x002e620000000a00 */
[----:B------:R-:W-:Y:S02]  /*0330*/  SHF.R.S32.HI R20, RZ, 0x1f, R31 ;  /* 0x0000001fff147819 */ /* 0x000fe4000001141f */
[----:B------:R-:W-:Y:S02]  /*0340*/  IADD3 R22, R4, 0x30, RZ ;  /* 0x0000003004167810 */ /* 0x000fe40007ffe0ff */
[----:B------:R-:W-:Y:S02]  /*0350*/  SHF.R.S32.HI R9, RZ, 0x1f, R4 ;  /* 0x0000001fff097819 */ /* 0x000fe40000011404 */
[----:B------:R-:W-:-:S02]  /*0360*/  SHF.R.S32.HI R23, RZ, 0x1f, R22 ;  /* 0x0000001fff177819 */ /* 0x000fc40000011416 */
[C---:B------:R-:W-:Y:S01]  /*0370*/  IADD3 R30, R4.reuse, 0x40, RZ ;  /* 0x00000040041e7810 */ /* 0x040fe20007ffe0ff */
[----:B------:R-:W2:Y:S01]  /*0380*/  I2F.RP R0, UR12 ;  /* 0x0000000c00007d06 */ /* 0x000ea20008209400 */
[----:B------:R-:W-:Y:S02]  /*0390*/  IADD3 R28, R4, 0x60, RZ ;  /* 0x00000060041c7810 */ /* 0x000fe40007ffe0ff */
[----:B------:R-:W-:Y:S02]  /*03a0*/  SHF.R.S32.HI R27, RZ, 0x1f, R30 ;  /* 0x0000001fff1b7819 */ /* 0x000fe4000001141e */
[----:B------:R-:W-:-:S03]  /*03b0*/  SHF.R.S32.HI R33, RZ, 0x1f, R28 ;  /* 0x0000001fff217819 */ /* 0x000fc6000001141c */
[----:B--2---:R-:W2:Y:S02]  /*03c0*/  MUFU.RCP R0, R0 ;  /* 0x0000000000007308 */ /* 0x004ea40000001000 */
[----:B--2---:R-:W-:Y:S02]  /*03d0*/  IADD3 R2, R0, 0xffffffe, RZ ;  /* 0x0ffffffe00027810 */ /* 0x004fe40007ffe0ff */
[----:B------:R-:W-:-:S04]  /*03e0*/  SHF.R.S32.HI R0, RZ, 0x1f, R55 ;  /* 0x0000001fff007819 */ /* 0x000fc80000011437 */
[----:B------:R-:W2:Y:S02]  /*03f0*/  F2I.FTZ.U32.TRUNC.NTZ R2, R2 ;  /* 0x0000000200027305 */ /* 0x000ea4000021f000 */
[----:B--2---:R-:W-:-:S13]  /*0400*/  R2UR UR7, R2 ;  /* 0x00000000020772ca */ /* 0x004fda00000e0000 */
[----:B------:R-:W-:-:S04]  /*0410*/  UIADD3 UR5, URZ, -UR7, URZ ;  /* 0x800000073f057290 */ /* 0x000fc8000fffe03f */
[----:B------:R-:W-:-:S04]  /*0420*/  UIMAD UR5, UR5, UR12, URZ ;  /* 0x0000000c050572a4 */ /* 0x000fc8000f8e023f */
[----:B------:R-:W-:-:S04]  /*0430*/  UIMAD.WIDE.U32 UR6, UR7, UR5, UR6 ;  /* 0x00000005070672a5 */ /* 0x000fc8000f8e0006 */
[----:B------:R-:W-:-:S04]  /*0440*/  UIMAD.WIDE.U32 UR6, UR7, UR10, URZ ;  /* 0x0000000a070672a5 */ /* 0x000fc8000f8e003f */
[----:B------:R-:W-:-:S04]  /*0450*/  UIADD3 UR5, -UR7, URZ, URZ ;  /* 0x0000003f07057290 */ /* 0x000fc8000fffe13f */
[----:B------:R-:W-:-:S04]  /*0460*/  UIMAD UR5, UR12, UR5, UR10 ;  /* 0x000000050c0572a4 */ /* 0x000fc8000f8e020a */
[----:B------:R-:W-:-:S11]  /*0470*/  UISETP.GT.U32.AND UP0, UPT, UR12, UR5, UPT ;  /* 0x000000050c00728c */ /* 0x000fd6000bf04070 */
[----:B------:R-:W-:Y:S02]  /*0480*/  @!UP0 UIADD3 UR5, UR5, -UR12, URZ ;  /* 0x8000000c05058290 */ /* 0x000fe4000fffe03f */
[----:B------:R-:W-:Y:S02]  /*0490*/  @!UP0 UIADD3 UR7, UR7, 0x1, URZ ;  /* 0x0000000107078890 */ /* 0x000fe4000fffe03f */
[----:B------:R-:W-:Y:S02]  /*04a0*/  UISETP.GE.U32.AND UP1, UPT, UR5, UR12, UPT ;  /* 0x0000000c0500728c */ /* 0x000fe4000bf26070 */
[----:B------:R-:W-:Y:S01]  /*04b0*/  ULOP3.LUT UR5, UR9, UR11, URZ, 0x3c, !UPT ;  /* 0x0000000b09057292 */ /* 0x000fe2000f8e3c3f */
[----:B------:R-:W-:-:S03]  /*04c0*/  ULDC.64 UR12, c[0x0][0x278] ;  /* 0x00009e00000c7ab9 */ /* 0x000fc60000000a00 */
[----:B------:R-:W-:Y:S01]  /*04d0*/  UISETP.GE.AND UP0, UPT, UR5, URZ, UPT ;  /* 0x0000003f0500728c */ /* 0x000fe2000bf06270 */
[----:B------:R-:W-:Y:S02]  /*04e0*/  ISETP.GE.U32.AND P2, PT, R26, UR12, PT ;  /* 0x0000000c1a007c0c */ /* 0x000fe4000bf46070 */
[----:B------:R-:W-:Y:S02]  /*04f0*/  ISETP.GE.U32.AND P5, PT, R31, UR12, PT ;  /* 0x0000000c1f007c0c */ /* 0x000fe4000bfa6070 */
[----:B------:R-:W-:Y:S01]  /*0500*/  @UP1 UIADD3 UR7, UR7, 0x1, URZ ;  /* 0x0000000107071890 */ /* 0x000fe2000fffe03f */
[----:B------:R-:W-:Y:S01]  /*0510*/  ISETP.GE.AND.EX P2, PT, R8, UR13, PT, P2 ;  /* 0x0000000d08007c0c */ /* 0x000fe2000bf46320 */
[----:B------:R-:W-:Y:S01]  /*0520*/  UISETP.NE.AND UP1, UPT, UR11, URZ, UPT ;  /* 0x0000003f0b00728c */ /* 0x000fe2000bf25270 */
[----:B------:R-:W-:Y:S02]  /*0530*/  ISETP.GE.AND.EX P5, PT, R20, UR13, PT, P5 ;  /* 0x0000000d14007c0c */ /* 0x000fe4000bfa6350 */
[C---:B------:R-:W-:Y:S01]  /*0540*/  ISETP.GT.U32.OR P2, PT, R77.reuse, 0x29f, P2 ;  /* 0x0000029f4d00780c */ /* 0x040fe20001744470 */
[----:B------:R-:W-:Y:S01]  /*0550*/  @!UP0 UIADD3 UR7, -UR7, URZ, URZ ;  /* 0x0000003f07078290 */ /* 0x000fe2000fffe13f */
[----:B------:R-:W-:-:S02]  /*0560*/  ISETP.GT.U32.OR P5, PT, R77, 0x29f, P5 ;  /* 0x0000029f4d00780c */ /* 0x000fc40002fa4470 */
[----:B------:R-:W-:Y:S02]  /*0570*/  ISETP.GE.U32.AND P4, PT, R22, UR12, PT ;  /* 0x0000000c16007c0c */ /* 0x000fe4000bf86070 */
[----:B------:R-:W-:Y:S02]  /*0580*/  ISETP.GE.U32.AND P3, PT, R30, UR12, PT ;  /* 0x0000000c1e007c0c */ /* 0x000fe4000bf66070 */
[----:B------:R-:W-:Y:S01]  /*0590*/  @!UP1 ULOP3.LUT UR7, URZ, UR11, URZ, 0x33, !UPT ;  /* 0x0000000b3f079292 */ /* 0x000fe2000f8e333f */
[----:B------:R-:W-:Y:S02]  /*05a0*/  ISETP.GE.AND.EX P4, PT, R23, UR13, PT, P4 ;  /* 0x0000000d17007c0c */ /* 0x000fe4000bf86340 */
[----:B------:R-:W-:Y:S01]  /*05b0*/  ISETP.GE.AND.EX P3, PT, R27, UR13, PT, P3 ;  /* 0x0000000d1b007c0c */ /* 0x000fe2000bf66330 */
[----:B------:R-:W-:Y:S01]  /*05c0*/  UIADD3 UR6, -UR7, URZ, URZ ;  /* 0x0000003f07067290 */ /* 0x000fe2000fffe13f */
[----:B------:R-:W2:Y:S01]  /*05d0*/  @!P2 LDC.64 R2, c[0x0][0x270] ;  /* 0x00009c00ff02ab82 */ /* 0x000ea20000000a00 */
[----:B------:R-:W-:Y:S01]  /*05e0*/  USHF.R.S32.HI UR5, URZ, 0x1f, UR7 ;  /* 0x0000001f3f057899 */ /* 0x000fe20008011407 */
[C---:B------:R-:W-:Y:S01]  /*05f0*/  ISETP.GT.U32.OR P4, PT, R77.reuse, 0x29f, P4 ;  /* 0x0000029f4d00780c */ /* 0x040fe20002784470 */
[----:B------:R-:W-:Y:S01]  /*0600*/  UIMAD UR6, UR11, UR6, UR9 ;  /* 0x000000060b0672a4 */ /* 0x000fe2000f8e0209 */
[----:B------:R-:W-:-:S02]  /*0610*/  ISETP.GT.U32.OR P3, PT, R77, 0x29f, P3 ;  /* 0x0000029f4d00780c */ /* 0x000fc40001f64470 */
[----:B------:R-:W-:Y:S01]  /*0620*/  ULDC.64 UR10, c[0x0][0x280] ;  /* 0x0000a000000a7ab9 */ /* 0x000fe20000000a00 */
[----:B------:R-:W-:Y:S01]  /*0630*/  UIMAD UR6, UR6, 0x54, URZ ;  /* 0x00000054060678a4 */ /* 0x000fe2000f8e023f */
[----:B------:R-:W3:Y:S01]  /*0640*/  @!P2 LDC.64 R12, c[0x0][0x220] ;  /* 0x00008800ff0cab82 */ /* 0x000ee20000000a00 */
[----:B------:R-:W-:-:S04]  /*0650*/  UIMAD UR5, UR5, UR10, URZ ;  /* 0x0000000a050572a4 */ /* 0x000fc8000f8e023f */
[----:B------:R-:W-:Y:S01]  /*0660*/  MOV R5, UR6 ;  /* 0x0000000600057c02 */ /* 0x000fe20008000f00 */
[----:B------:R-:W-:Y:S01]  /*0670*/  UIMAD UR5, UR7, UR11, UR5 ;  /* 0x0000000b070572a4 */ /* 0x000fe2000f8e0205 */
[----:B------:R-:W-:Y:S01]  /*0680*/  IADD3 R24, P1, R55, UR6, RZ ;  /* 0x0000000637187c10 */ /* 0x000fe2000ff3e0ff */
[----:B------:R-:W4:Y:S03]  /*0690*/  @!P5 LDC.64 R14, c[0x0][0x270] ;  /* 0x00009c00ff0edb82 */ /* 0x000f260000000a00 */
[----:B------:R-:W-:Y:S01]  /*06a0*/  LEA.HI.X.SX32 R25, R5, R0, 0x1, P1 ;  /* 0x0000000005197211 */ /* 0x000fe200008f0eff */
[----:B0-----:R-:W-:Y:S01]  /*06b0*/  @P0 IMAD R0, R9, R6, RZ ;  /* 0x0000000609000224 */ /* 0x001fe200078e02ff */
[----:B------:R-:W-:-:S05]  /*06c0*/  MOV R5, UR10 ;  /* 0x0000000a00057c02 */ /* 0x000fca0008000f00 */
[----:B------:R-:W-:-:S04]  /*06d0*/  IMAD.WIDE.U32 R24, R5, UR7, R24 ;  /* 0x0000000705187c25 */ /* 0x000fc8000f8e0018 */
[----:B------:R-:W-:Y:S01]  /*06e0*/  @P0 IMAD R5, R4, R7, R0 ;  /* 0x0000000704050224 */ /* 0x000fe200078e0200 */
[----:B------:R-:W-:Y:S01]  /*06f0*/  IADD3 R19, R25, UR5, RZ ;  /* 0x0000000519137c10 */ /* 0x000fe2000fffe0ff */
[----:B--2---:R-:W-:Y:S01]  /*0700*/  @!P2 IMAD R0, R8, R2, RZ ;  /* 0x000000020800a224 */ /* 0x004fe200078e02ff */
[----:B------:R-:W-:Y:S01]  /*0710*/  @!P2 MOV R10, R24 ;  /* 0x00000018000aa202 */ /* 0x000fe20000000f00 */
[----:B------:R-:W0:Y:S01]  /*0720*/  @!P4 LDC.64 R8, c[0x0][0x270] ;  /* 0x00009c00ff08cb82 */ /* 0x000e220000000a00 */
[----:B------:R-:W-:Y:S01]  /*0730*/  @!P2 MOV R11, R19 ;  /* 0x00000013000ba202 */ /* 0x000fe20000000f00 */
[----:B------:R-:W-:Y:S02]  /*0740*/  @P0 IMAD.MOV.U32 R18, RZ, RZ, R24 ;  /* 0x000000ffff120224 */ /* 0x000fe400078e0018 */
[C---:B------:R-:W-:Y:S02]  /*0750*/  @!P2 IMAD R21, R26.reuse, R3, R0 ;  /* 0x000000031a15a224 */ /* 0x040fe400078e0200 */
[----:B------:R-:W-:Y:S01]  /*0760*/  @!P2 IMAD.WIDE.U32 R10, R26, R2, R10 ;  /* 0x000000021a0aa225 */ /* 0x000fe200078e000a */
[C---:B------:R-:W-:Y:S01]  /*0770*/  IADD3 R26, R4.reuse, 0x50, RZ ;  /* 0x00000050041a7810 */ /* 0x040fe20007ffe0ff */
[----:B------:R-:W2:Y:S02]  /*0780*/  @!P5 LDC.64 R2, c[0x0][0x220] ;  /* 0x00008800ff02db82 */ /* 0x000ea40000000a00 */
[----:B------:R-:W-:Y:S01]  /*0790*/  @P0 IMAD.WIDE.U32 R6, R4, R6, R18 ;  /* 0x0000000604060225 */ /* 0x000fe200078e0012 */
[----:B------:R-:W-:-:S02]  /*07a0*/  @!P2 IADD3 R0, R11, R21, RZ ;  /* 0x000000150b00a210 */ /* 0x000fc40007ffe0ff */
[----:B---3--:R-:W-:Y:S01]  /*07b0*/  @!P2 LEA R12, P6, R10, R12, 0x1 ;  /* 0x0000000c0a0ca211 */ /* 0x008fe200078c08ff */
[----:B----4-:R-:W-:Y:S01]  /*07c0*/  @!P5 IMAD R20, R20, R14, RZ ;  /* 0x0000000e1414d224 */ /* 0x010fe200078e02ff */
[----:B------:R-:W-:Y:S02]  /*07d0*/  @P0 IADD3 R5, R7, R5, RZ ;  /* 0x0000000507050210 */ /* 0x000fe40007ffe0ff */
[----:B-1----:R-:W-:Y:S01]  /*07e0*/  @P0 LEA R16, P1, R6, R16, 0x1 ;  /* 0x0000001006100211 */ /* 0x002fe200078208ff */
[----:B------:R-:W-:Y:S01]  /*07f0*/  @!P5 IMAD R15, R31, R15, R20 ;  /* 0x0000000f1f0fd224 */ /* 0x000fe200078e0214 */
[----:B------:R-:W-:Y:S01]  /*0800*/  @!P2 LEA.HI.X R13, R10, R13, R0, 0x1, P6 ;  /* 0x0000000d0a0da211 */ /* 0x000fe200030f0c00 */
[----:B------:R-:W-:Y:S01]  /*0810*/  @!P5 IMAD.MOV.U32 R20, RZ, RZ, R24 ;  /* 0x000000ffff14d224 */ /* 0x000fe200078e0018 */
[----:B------:R-:W-:Y:S01]  /*0820*/  @P0 LEA.HI.X R17, R6, R17, R5, 0x1, P1 ;  /* 0x0000001106110211 */ /* 0x000fe200008f0c05 */
[----:B------:R-:W1:Y:S01]  /*0830*/  @!P4 LDC.64 R10, c[0x0][0x220] ;  /* 0x00008800ff0acb82 */ /* 0x000e620000000a00 */
[----:B------:R-:W-:Y:S01]  /*0840*/  SHF.R.S32.HI R29, RZ, 0x1f, R26 ;  /* 0x0000001fff1d7819 */ /* 0x000fe2000001141a */
[----:B0-----:R-:W-:Y:S01]  /*0850*/  @!P4 IMAD R0, R23, R8, RZ ;  /* 0x000000081700c224 */ /* 0x001fe200078e02ff */
[----:B------:R-:W-:Y:S01]  /*0860*/  ISETP.GE.U32.AND P1, PT, R26, UR12, PT ;  /* 0x0000000c1a007c0c */ /* 0x000fe2000bf26070 */
[----:B------:R0:W3:Y:S01]  /*0870*/  @!P2 LDG.E R52, desc[UR14][R12.64] ;  /* 0x0000000e0c34a981 */ /* 0x0000e2000c1e1900 */
[----:B------:R-:W-:-:S02]  /*0880*/  @!P5 MOV R21, R19 ;  /* 0x000000130015d202 */ /* 0x000fc40000000f00 */
[----:B------:R-:W-:Y:S01]  /*0890*/  ISETP.GE.AND.EX P1, PT, R29, UR13, PT, P1 ;  /* 0x0000000d1d007c0c */ /* 0x000fe2000bf26310 */
[----:B------:R-:W4:Y:S01]  /*08a0*/  @!P3 LDC.64 R6, c[0x0][0x270] ;  /* 0x00009c00ff06bb82 */ /* 0x000f220000000a00 */
[----:B------:R-:W-:Y:S01]  /*08b0*/  ISETP.GE.U32.AND P6, PT, R28, UR12, PT ;  /* 0x0000000c1c007c0c */ /* 0x000fe2000bfc6070 */
[----:B------:R-:W-:Y:S01]  /*08c0*/  @!P5 IMAD.WIDE.U32 R20, R31, R14, R20 ;  /* 0x0000000e1f14d225 */ /* 0x000fe200078e0014 */
[----:B------:R-:W-:Y:S02]  /*08d0*/  ISETP.GT.U32.OR P1, PT, R77, 0x29f, P1 ;  /* 0x0000029f4d00780c */ /* 0x000fe40000f24470 */
[----:B------:R-:W-:Y:S01]  /*08e0*/  ISETP.GE.AND.EX P2, PT, R33, UR13, PT, P6 ;  /* 0x0000000d21007c0c */ /* 0x000fe2000bf46360 */
[----:B------:R-:W-:Y:S01]  /*08f0*/  @!P4 IMAD R5, R22, R9, R0 ;  /* 0x000000091605c224 */ /* 0x000fe200078e0200 */
[----:B------:R-:W-:Y:S02]  /*0900*/  @!P5 IADD3 R0, R21, R15, RZ ;  /* 0x0000000f1500d210 */ /* 0x000fe40007ffe0ff */
[----:B--2---:R-:W-:-:S02]  /*0910*/  @!P5 LEA R14, P6, R20, R2, 0x1 ;  /* 0x00000002140ed211 */ /* 0x004fc400078c08ff */
[----:B0-----:R-:W-:Y:S02]  /*0920*/  @!P4 MOV R12, R24 ;  /* 0x00000018000cc202 */ /* 0x001fe40000000f00 */
[----:B------:R-:W-:Y:S02]  /*0930*/  @!P4 MOV R13, R19 ;  /* 0x00000013000dc202 */ /* 0x000fe40000000f00 */
[----:B------:R-:W-:Y:S02]  /*0940*/  @!P5 LEA.HI.X R15, R20, R3, R0, 0x1, P6 ;  /* 0x00000003140fd211 */ /* 0x000fe400030f0c00 */
[----:B------:R-:W-:Y:S01]  /*0950*/  ISETP.GT.U32.OR P2, PT, R77, 0x29f, P2 ;  /* 0x0000029f4d00780c */ /* 0x000fe20001744470 */
[----:B------:R-:W0:Y:S01]  /*0960*/  @!P3 LDC.64 R2, c[0x0][0x220] ;  /* 0x00008800ff02bb82 */ /* 0x000e220000000a00 */
[----:B------:R-:W-:Y:S01]  /*0970*/  @!P4 IMAD.WIDE.U32 R8, R22, R8, R12 ;  /* 0x000000081608c225 */ /* 0x000fe200078e000c */
[----:B------:R-:W-:Y:S01]  /*0980*/  IADD3 R32, R4, 0x70, RZ ;  /* 0x0000007004207810 */ /* 0x000fe20007ffe0ff */
[----:B------:R2:W5:Y:S02]  /*0990*/  @!P5 LDG.E R53, desc[UR14][R14.64] ;  /* 0x0000000e0e35d981 */ /* 0x000564000c1e1900 */
[----:B----4-:R-:W-:-:S03]  /*09a0*/  @!P3 IMAD R12, R27, R6, RZ ;  /* 0x000000061b0cb224 */ /* 0x010fc600078e02ff */
[----:B------:R-:W2:Y:S01]  /*09b0*/  @!P1 LDC.64 R22, c[0x0][0x270] ;  /* 0x00009c00ff169b82 */ /* 0x000ea20000000a00 */
[----:B------:R-:W-:Y:S01]  /*09c0*/  @!P4 IMAD.IADD R0, R9, 0x1, R5 ;  /* 0x000000010900c824 */ /* 0x000fe200078e0205 */
[----:B-1----:R-:W-:Y:S01]  /*09d0*/  @!P4 LEA R10, P6, R8, R10, 0x1 ;  /* 0x0000000a080ac211 */ /* 0x002fe200078c08ff */
[----:B------:R-:W-:Y:S01]  /*09e0*/  @!P3 IMAD R27, R30, R7, R12 ;  /* 0x000000071e1bb224 */ /* 0x000fe200078e020c */
[----:B------:R-:W-:Y:S02]  /*09f0*/  @!P3 MOV R12, R24 ;  /* 0x00000018000cb202 */ /* 0x000fe40000000f00 */
[----:B------:R-:W-:Y:S01]  /*0a00*/  @!P3 MOV R13, R19 ;  /* 0x00000013000db202 */ /* 0x000fe20000000f00 */
[----:B------:R-:W-:Y:S01]  /*0a10*/  HFMA2.MMA R5, -RZ, RZ, 0, 0 ;  /* 0x00000000ff057435 */ /* 0x000fe200000001ff */
[----:B------:R-:W-:Y:S01]  /*0a20*/  @!P4 LEA.HI.X R11, R8, R11, R0, 0x1, P6 ;  /* 0x0000000b080bc211 */ /* 0x000fe200030f0c00 */
[----:B------:R-:W1:Y:S01]  /*0a30*/  @!P1 LDC.64 R20, c[0x0][0x220] ;  /* 0x00008800ff149b82 */ /* 0x000e620000000a00 */
[----:B------:R-:W-:Y:S01]  /*0a40*/  IADD3 R31, R4, 0x80, RZ ;  /* 0x00000080041f7810 */ /* 0x000fe20007ffe0ff */
[----:B------:R-:W-:Y:S01]  /*0a50*/  @!P3 IMAD.WIDE.U32 R6, R30, R6, R12 ;  /* 0x000000061e06b225 */ /* 0x000fe200078e000c */
[----:B------:R-:W-:-:S02]  /*0a60*/  SHF.R.S32.HI R34, RZ, 0x1f, R32 ;  /* 0x0000001fff227819 */ /* 0x000fc40000011420 */
[----:B------:R-:W-:-:S03]  /*0a70*/  ISETP.GE.U32.AND P6, PT, R32, UR12, PT ;  /* 0x0000000c20007c0c */ /* 0x000fc6000bfc6070 */
[----:B------:R-:W4:Y:S01]  /*0a80*/  @!P2 LDC.64 R8, c[0x0][0x270] ;  /* 0x00009c00ff08ab82 */ /* 0x000f220000000a00 */
[----:B------:R-:W-:Y:S01]  /*0a90*/  SHF.R.S32.HI R30, RZ, 0x1f, R31 ;  /* 0x0000001fff1e7819 */ /* 0x000fe2000001141f */
[----:B------:R4:W5:Y:S01]  /*0aa0*/  @!P4 LDG.E R5, desc[UR14][R10.64] ;  /* 0x0000000e0a05c981 */ /* 0x000962000c1e1900 */
[----:B------:R-:W-:Y:S02]  /*0ab0*/  ISETP.GE.U32.AND P5, PT, R31, UR12, PT ;  /* 0x0000000c1f007c0c */ /* 0x000fe4000bfa6070 */
[----:B------:R-:W-:Y:S02]  /*0ac0*/  ISETP.GE.AND.EX P6, PT, R34, UR13, PT, P6 ;  /* 0x0000000d22007c0c */ /* 0x000fe4000bfc6360 */
[----:B------:R-:W-:Y:S01]  /*0ad0*/  ISETP.GE.AND.EX P5, PT, R30, UR13, PT, P5 ;  /* 0x0000000d1e007c0c */ /* 0x000fe2000bfa6350 */
[----:B------:R-:W1:Y:S01]  /*0ae0*/  @!P2 LDC.64 R12, c[0x0][0x220] ;  /* 0x00008800ff0cab82 */ /* 0x000e620000000a00 */
[----:B------:R-:W-:Y:S01]  /*0af0*/  ISETP.GT.U32.OR P4, PT, R77, 0x29f, P6 ;  /* 0x0000029f4d00780c */ /* 0x000fe20003784470 */
[----:B------:R-:W-:Y:S01]  /*0b00*/  @!P3 IMAD.IADD R0, R7, 0x1, R27 ;  /* 0x000000010700b824 */ /* 0x000fe200078e021b */
[----:B------:R-:W-:-:S02]  /*0b10*/  ISETP.GT.U32.OR P5, PT, R77, 0x29f, P5 ;  /* 0x0000029f4d00780c */ /* 0x000fc40002fa4470 */
[C---:B0-----:R-:W-:Y:S01]  /*0b20*/  @!P3 LEA R2, P6, R6.reuse, R2, 0x1 ;  /* 0x000000020602b211 */ /* 0x041fe200078c08ff */
[----:B--2---:R-:W-:Y:S01]  /*0b30*/  @!P1 IMAD R14, R29, R22, RZ ;  /* 0x000000161d0e9224 */ /* 0x004fe200078e02ff */
[----:B------:R-:W-:Y:S02]  /*0b40*/  @!P1 MOV R7, R19 ;  /* 0x0000001300079202 */ /* 0x000fe40000000f00 */
[----:B------:R-:W-:Y:S02]  /*0b50*/  @!P3 LEA.HI.X R3, R6, R3, R0, 0x1, P6 ;  /* 0x000000030603b211 */ /* 0x000fe400030f0c00 */
[----:B------:R-:W-:Y:S01]  /*0b60*/  @!P1 MOV R6, R24 ;  /* 0x0000001800069202 */ /* 0x000fe20000000f00 */
[C---:B------:R-:W-:Y:S01]  /*0b70*/  @!P1 IMAD R29, R26.reuse, R23, R14 ;  /* 0x000000171a1d9224 */ /* 0x040fe200078e020e */
[----:B------:R-:W-:Y:S01]  /*0b80*/  @!P2 MOV R27, R19 ;  /* 0x00000013001ba202 */ /* 0x000fe20000000f00 */
[----:B------:R-:W0:Y:S02]  /*0b90*/  @!P4 LDC.64 R14, c[0x0][0x270] ;  /* 0x00009c00ff0ecb82 */ /* 0x000e240000000a00 */
[----:B------:R-:W-:Y:S01]  /*0ba0*/  @!P1 IMAD.WIDE.U32 R22, R26, R22, R6 ;  /* 0x000000161a169225 */ /* 0x000fe200078e0006 */
[----:B------:R-:W-:Y:S01]  /*0bb0*/  HFMA2.MMA R6, -RZ, RZ, 0, 0 ;  /* 0x00000000ff067435 */ /* 0x000fe200000001ff */
[----:B------:R-:W-:-:S02]  /*0bc0*/  @!P2 MOV R26, R24 ;  /* 0x00000018001aa202 */ /* 0x000fc40000000f00 */
[----:B----4-:R-:W-:Y:S02]  /*0bd0*/  @!P2 IMAD R0, R33, R8, RZ ;  /* 0x000000082100a224 */ /* 0x010fe400078e02ff */
[----:B------:R-:W2:Y:S01]  /*0be0*/  @!P5 LDC.64 R10, c[0x0][0x270] ;  /* 0x00009c00ff0adb82 */ /* 0x000ea20000000a00 */
[----:B------:R-:W-:Y:S01]  /*0bf0*/  VIADD R33, R4, 0x90 ;  /* 0x0000009004217836 */ /* 0x000fe20000000000 */
[----:B-1----:R-:W-:Y:S01]  /*0c00*/  @!P1 LEA R20, P6, R22, R20, 0x1 ;  /* 0x0000001416149211 */ /* 0x002fe200078c08ff */
[C---:B------:R-:W-:Y:S01]  /*0c10*/  @!P2 IMAD R7, R28.reuse, R9, R0 ;  /* 0x000000091c07a224 */ /* 0x040fe200078e0200 */
[----:B------:R-:W-:Y:S01]  /*0c20*/  @!P1 IADD3 R0, R23, R29, RZ ;  /* 0x0000001d17009210 */ /* 0x000fe20007ffe0ff */
[----:B------:R-:W-:Y:S01]  /*0c30*/  @!P2 IMAD.WIDE.U32 R8, R28, R8, R26 ;  /* 0x000000081c08a225 */ /* 0x000fe200078e001a */
[----:B------:R1:W4:Y:S01]  /*0c40*/  @!P3 LDG.E R6, desc[UR14][R2.64] ;  /* 0x0000000e0206b981 */ /* 0x000322000c1e1900 */
[----:B------:R-:W-:Y:S02]  /*0c50*/  SHF.R.S32.HI R28, RZ, 0x1f, R33 ;  /* 0x0000001fff1c7819 */ /* 0x000fe40000011421 */
[----:B------:R-:W-:-:S02]  /*0c60*/  ISETP.GE.U32.AND P3, PT, R33, UR12, PT ;  /* 0x0000000c21007c0c */ /* 0x000fc4000bf66070 */
[----:B------:R-:W-:Y:S02]  /*0c70*/  @!P1 LEA.HI.X R21, R22, R21, R0, 0x1, P6 ;  /* 0x0000001516159211 */ /* 0x000fe400030f0c00 */
[----:B------:R-:W-:Y:S01]  /*0c80*/  @!P2 IADD3 R0, R9, R7, RZ ;  /* 0x000000070900a210 */ /* 0x000fe20007ffe0ff */
[----:B------:R-:W2:Y:S01]  /*0c90*/  @!P5 LDC.64 R22, c[0x0][0x220] ;  /* 0x00008800ff16db82 */ /* 0x000ea20000000a00 */
[----:B------:R-:W-:Y:S02]  /*0ca0*/  @!P2 LEA R12, P6, R8, R12, 0x1 ;  /* 0x0000000c080ca211 */ /* 0x000fe400078c08ff */
[----:B------:R-:W-:Y:S02]  /*0cb0*/  ISETP.GE.AND.EX P3, PT, R28, UR13, PT, P3 ;  /* 0x0000000d1c007c0c */ /* 0x000fe4000bf66330 */
[----:B------:R-:W-:Y:S02]  /*0cc0*/  @!P2 LEA.HI.X R13, R8, R13, R0, 0x1, P6 ;  /* 0x0000000d080da211 */ /* 0x000fe400030f0c00 */
[----:B------:R-:W-:Y:S01]  /*0cd0*/  MOV R8, RZ ;  /* 0x000000ff00087202 */ /* 0x000fe20000000f00 */
[----:B------:R-:W-:Y:S01]  /*0ce0*/  HFMA2.MMA R7, -RZ, RZ, 0, 0 ;  /* 0x00000000ff077435 */ /* 0x000fe200000001ff */
[----:B------:R-:W-:Y:S01]  /*0cf0*/  ISETP.GT.U32.OR P3, PT, R77, 0x29f, P3 ;  /* 0x0000029f4d00780c */ /* 0x000fe20001f64470 */
[----:B-1----:R-:W1:Y:S01]  /*0d00*/  @!P4 LDC.64 R2, c[0x0][0x220] ;  /* 0x00008800ff02cb82 */ /* 0x002e620000000a00 */
[----:B0-----:R-:W-:-:S02]  /*0d10*/  @!P4 IMAD R0, R34, R14, RZ ;  /* 0x0000000e2200c224 */ /* 0x001fc400078e02ff */
[----:B------:R0:W4:Y:S01]  /*0d20*/  @!P2 LDG.E R8, desc[UR14][R12.64] ;  /* 0x0000000e0c08a981 */ /* 0x000122000c1e1900 */
[----:B--2---:R-:W-:Y:S01]  /*0d30*/  @!P5 IMAD R26, R30, R10, RZ ;  /* 0x0000000a1e1ad224 */ /* 0x004fe200078e02ff */
[----:B------:R-:W-:Y:S01]  /*0d40*/  IADD3 R30, R4, 0xa0, RZ ;  /* 0x000000a0041e7810 */ /* 0x000fe20007ffe0ff */
[----:B------:R-:W-:Y:S01]  /*0d50*/  @!P4 IMAD R9, R32, R15, R0 ;  /* 0x0000000f2009c224 */ /* 0x000fe200078e0200 */
[----:B------:R-:W-:Y:S01]  /*0d60*/  @!P5 MOV R15, R19 ;  /* 0x00000013000fd202 */ /* 0x000fe20000000f00 */
[----:B------:R2:W4:Y:S01]  /*0d70*/  @!P1 LDG.E R7, desc[UR14][R20.64] ;  /* 0x0000000e14079981 */ /* 0x000522000c1e1900 */
[----:B0-----:R-:W-:Y:S01]  /*0d80*/  @!P4 MOV R12, R24 ;  /* 0x00000018000cc202 */ /* 0x001fe20000000f00 */
[----:B------:R-:W-:Y:S01]  /*0d90*/  @!P4 IMAD.MOV.U32 R13, RZ, RZ, R19 ;  /* 0x000000ffff0dc224 */ /* 0x000fe200078e0013 */
[----:B------:R-:W-:-:S03]  /*0da0*/  SHF.R.S32.HI R29, RZ, 0x1f, R30 ;  /* 0x0000001fff1d7819 */ /* 0x000fc6000001141e */
[----:B------:R-:W-:Y:S01]  /*0db0*/  @!P4 IMAD.WIDE.U32 R12, R32, R14, R12 ;  /* 0x0000000e200cc225 */ /* 0x000fe200078e000c */
[----:B------:R-:W-:Y:S01]  /*0dc0*/  @!P5 MOV R14, R24 ;  /* 0x00000018000ed202 */ /* 0x000fe20000000f00 */
[----:B--2---:R-:W0:Y:S01]  /*0dd0*/  @!P3 LDC.64 R20, c[0x0][0x270] ;  /* 0x00009c00ff14bb82 */ /* 0x004e220000000a00 */
[----:B------:R-:W-:Y:S02]  /*0de0*/  ISETP.GE.U32.AND P1, PT, R30, UR12, PT ;  /* 0x0000000c1e007c0c */ /* 0x000fe4000bf26070 */
[----:B------:R-:W-:Y:S01]  /*0df0*/  IADD3 R32, R4, 0xb0, RZ ;  /* 0x000000b004207810 */ /* 0x000fe20007ffe0ff */
[----:B------:R-:W-:Y:S01]  /*0e00*/  @!P5 IMAD R27, R31, R11, R26 ;  /* 0x0000000b1f1bd224 */ /* 0x000fe200078e021a */
[----:B------:R-:W-:Y:S01]  /*0e10*/  ISETP.GE.AND.EX P1, PT, R29, UR13, PT, P1 ;  /* 0x0000000d1d007c0c */ /* 0x000fe2000bf26310 */
[----:B------:R-:W-:Y:S01]  /*0e20*/  @!P5 IMAD.WIDE.U32 R10, R31, R10, R14 ;  /* 0x0000000a1f0ad225 */ /* 0x000fe200078e000e */
[----:B------:R-:W-:Y:S01]  /*0e30*/  SHF.R.S32.HI R31, RZ, 0x1f, R32 ;  /* 0x0000001fff1f7819 */ /* 0x000fe20000011420 */
[----:B------:R-:W2:Y:S01]  /*0e40*/  @!P3 LDC.64 R14, c[0x0][0x220] ;  /* 0x00008800ff0ebb82 */ /* 0x000ea20000000a00 */
[----:B------:R-:W-:-:S02]  /*0e50*/  ISETP.GE.U32.AND P2, PT, R32, UR12, PT ;  /* 0x0000000c20007c0c */ /* 0x000fc4000bf46070 */
[----:B------:R-:W-:Y:S02]  /*0e60*/  ISETP.GT.U32.OR P1, PT, R77, 0x29f, P1 ;  /* 0x0000029f4d00780c */ /* 0x000fe40000f24470 */
[----:B------:R-:W-:Y:S02]  /*0e70*/  ISETP.GE.AND.EX P2, PT, R31, UR13, PT, P2 ;  /* 0x0000000d1f007c0c */ /* 0x000fe4000bf46320 */
[----:B------:R-:W-:Y:S01]  /*0e80*/  @!P4 IADD3 R0, R13, R9, RZ ;  /* 0x000000090d00c210 */ /* 0x000fe20007ffe0ff */
[----:B------:R-:W-:Y:S01]  /*0e90*/  HFMA2.MMA R9, -RZ, RZ, 0, 0 ;  /* 0x00000000ff097435 */ /* 0x000fe200000001ff */
[----:B------:R-:W-:Y:S02]  /*0ea0*/  ISETP.GT.U32.OR P2, PT, R77, 0x29f, P2 ;  /* 0x0000029f4d00780c */ /* 0x000fe40001744470 */
[----:B-1----:R-:W-:-:S04]  /*0eb0*/  @!P4 LEA R2, P6, R12, R2, 0x1 ;  /* 0x000000020c02c211 */ /* 0x002fc800078c08ff */
[----:B------:R-:W-:Y:S01]  /*0ec0*/  @!P4 LEA.HI.X R3, R12, R3, R0, 0x1, P6 ;  /* 0x000000030c03c211 */ /* 0x000fe200030f0c00 */
[----:B------:R-:W-:Y:S01]  /*0ed0*/  @!P5 IMAD.IADD R0, R11, 0x1, R27 ;  /* 0x000000010b00d824 */ /* 0x000fe200078e021b */
[C---:B------:R-:W-:Y:S01]  /*0ee0*/  @!P5 LEA R22, P6, R10.reuse, R22, 0x1 ;  /* 0x000000160a16d211 */ /* 0x040fe200078c08ff */
[----:B------:R-:W1:Y:S02]  /*0ef0*/  @!P1 LDC.64 R12, c[0x0][0x270] ;  /* 0x00009c00ff0c9b82 */ /* 0x000e640000000a00 */
[----:B------:R0:W4:Y:S01]  /*0f00*/  @!P4 LDG.E R9, desc[UR14][R2.64] ;  /* 0x0000000e0209c981 */ /* 0x000122000c1e1900 */
[----:B------:R-:W-:Y:S01]  /*0f10*/  @!P5 LEA.HI.X R23, R10, R23, R0, 0x1, P6 ;  /* 0x000000170a17d211 */ /* 0x000fe200030f0c00 */
[----:B0-----:R-:W-:Y:S01]  /*0f20*/  @!P3 IMAD R0, R28, R20, RZ ;  /* 0x000000141c00b224 */ /* 0x001fe200078e02ff */
[----:B------:R-:W-:-:S03]  /*0f30*/  IADD3 R37, R4, 0xc0, RZ ;  /* 0x000000c004257810 */ /* 0x000fc60007ffe0ff */
[----:B------:R-:W0:Y:S01]  /*0f40*/  @!P2 LDC.64 R26, c[0x0][0x270] ;  /* 0x00009c00ff1aab82 */ /* 0x000e220000000a00 */
[----:B------:R-:W-:Y:S01]  /*0f50*/  @!P3 MOV R2, R24 ;  /* 0x000000180002b202 */ /* 0x000fe20000000f00 */
[----:B------:R-:W-:Y:S01]  /*0f60*/  @!P3 IMAD.MOV.U32 R3, RZ, RZ, R19 ;  /* 0x000000ffff03b224 */ /* 0x000fe200078e0013 */
[----:B------:R-:W-:Y:S01]  /*0f70*/  MOV R10, RZ ;  /* 0x000000ff000a7202 */ /* 0x000fe20000000f00 */
[C---:B------:R-:W-:Y:S01]  /*0f80*/  @!P3 IMAD R11, R33.reuse, R21, R0 ;  /* 0x00000015210bb224 */ /* 0x040fe200078e0200 */
[----:B------:R-:W-:Y:S01]  /*0f90*/  SHF.R.S32.HI R28, RZ, 0x1f, R37 ;  /* 0x0000001fff1c7819 */ /* 0x000fe20000011425 */
[----:B------:R-:W-:Y:S01]  /*0fa0*/  @!P3 IMAD.WIDE.U32 R20, R33, R20, R2 ;  /* 0x000000142114b225 */ /* 0x000fe200078e0002 */
[----:B------:R-:W-:Y:S01]  /*0fb0*/  ISETP.GE.U32.AND P4, PT, R37, UR12, PT ;  /* 0x0000000c25007c0c */ /* 0x000fe2000bf86070 */
[----:B------:R-:W3:Y:S01]  /*0fc0*/  @!P1 LDC.64 R2, c[0x0][0x220] ;  /* 0x00008800ff029b82 */ /* 0x000ee20000000a00 */
[----:B------:R-:W-:Y:S01]  /*0fd0*/  IADD3 R36, R4, 0xd0, RZ ;  /* 0x000000d004247810 */ /* 0x000fe20007ffe0ff */
[----:B------:R2:W4:Y:S01]  /*0fe0*/  @!P5 LDG.E R10, desc[UR14][R22.64] ;  /* 0x0000000e160ad981 */ /* 0x000522000c1e1900 */
[----:B------:R-:W-:-:S02]  /*0ff0*/  ISETP.GE.AND.EX P4, PT, R28, UR13, PT, P4 ;  /* 0x0000000d1c007c0c */ /* 0x000fc4000bf86340 */
[----:B------:R-:W-:Y:S02]  /*1000*/  SHF.R.S32.HI R38, RZ, 0x1f, R36 ;  /* 0x0000001fff267819 */ /* 0x000fe40000011424 */
[----:B------:R-:W-:Y:S02]  /*1010*/  ISETP.GE.U32.AND P5, PT, R36, UR12, PT ;  /* 0x0000000c24007c0c */ /* 0x000fe4000bfa6070 */
[----:B------:R-:W-:Y:S02]  /*1020*/  ISETP.GT.U32.OR P4, PT, R77, 0x29f, P4 ;  /* 0x0000029f4d00780c */ /* 0x000fe40002784470 */
[----:B------:R-:W-:Y:S01]  /*1030*/  @!P3 IADD3 R0, R21, R11, RZ ;  /* 0x0000000b1500b210 */ /* 0x000fe20007ffe0ff */
[----:B--2---:R-:W2:Y:S01]  /*1040*/  @!P2 LDC.64 R22, c[0x0][0x220] ;  /* 0x00008800ff16ab82 */ /* 0x004ea20000000a00 */
[----:B------:R-:W-:Y:S01]  /*1050*/  @!P3 LEA R14, P6, R20, R14, 0x1 ;  /* 0x0000000e140eb211 */ /* 0x000fe200078c08ff */
[----:B------:R-:W-:Y:S01]  /*1060*/  HFMA2.MMA R11, -RZ, RZ, 0, 0 ;  /* 0x00000000ff0b7435 */ /* 0x000fe200000001ff */
[----:B------:R-:W-:-:S02]  /*1070*/  ISETP.GE.AND.EX P5, PT, R38, UR13, PT, P5 ;  /* 0x0000000d26007c0c */ /* 0x000fc4000bfa6350 */
[----:B------:R-:W-:Y:S01]  /*1080*/  @!P3 LEA.HI.X R15, R20, R15, R0, 0x1, P6 ;  /* 0x0000000f140fb211 */ /* 0x000fe200030f0c00 */
[----:B-1----:R-:W-:Y:S01]  /*1090*/  @!P1 IMAD R0, R29, R12, RZ ;  /* 0x0000000c1d009224 */ /* 0x002fe200078e02ff */
[----:B------:R-:W-:Y:S02]  /*10a0*/  ISETP.GT.U32.OR P5, PT, R77, 0x29f, P5 ;  /* 0x0000029f4d00780c */ /* 0x000fe40002fa4470 */
[----:B------:R-:W-:Y:S02]  /*10b0*/  @!P1 MOV R20, R24 ;  /* 0x0000001800149202 */ /* 0x000fe40000000f00 */
[----:B------:R-:W-:Y:S01]  /*10c0*/  @!P1 MOV R21, R19 ;  /* 0x0000001300159202 */ /* 0x000fe20000000f00 */
[C---:B------:R-:W-:Y:S01]  /*10d0*/  @!P1 IMAD R29, R30.reuse, R13, R0 ;  /* 0x0000000d1e1d9224 */ /* 0x040fe200078e0200 */
[----:B------:R1:W4:Y:S01]  /*10e0*/  @!P3 LDG.E R11, desc[UR14][R14.64] ;  /* 0x0000000e0e0bb981 */ /* 0x000322000c1e1900 */
[----:B0-----:R-:W-:Y:S02]  /*10f0*/  @!P2 IMAD R0, R31, R26, RZ ;  /* 0x0000001a1f00a224 */ /* 0x001fe400078e02ff */
[----:B------:R-:W-:Y:S01]  /*1100*/  @!P1 IMAD.WIDE.U32 R12, R30, R12, R20 ;  /* 0x0000000c1e0c9225 */ /* 0x000fe200078e0014 */
[----:B------:R-:W-:-:S03]  /*1110*/  @!P2 MOV R21, R19 ;  /* 0x000000130015a202 */ /* 0x000fc60000000f00 */
[----:B------:R-:W-:Y:S01]  /*1120*/  @!P2 IMAD R33, R32, R27, R0 ;  /* 0x0000001b2021a224 */ /* 0x000fe200078e0200 */
[----:B-1----:R-:W0:Y:S01]  /*1130*/  @!P4 LDC.64 R14, c[0x0][0x270] ;  /* 0x00009c00ff0ecb82 */ /* 0x002e220000000a00 */
[----:B------:R-:W-:Y:S01]  /*1140*/  @!P2 IMAD.MOV.U32 R20, RZ, RZ, R24 ;  /* 0x000000ffff14a224 */ /* 0x000fe200078e0018 */
[----:B------:R-:W-:Y:S02]  /*1150*/  @!P1 IADD3 R0, R13, R29, RZ ;  /* 0x0000001d0d009210 */ /* 0x000fe40007ffe0ff */
[----:B---3--:R-:W-:Y:S01]  /*1160*/  @!P1 LEA R2, P6, R12, R2, 0x1 ;  /* 0x000000020c029211 */ /* 0x008fe200078c08ff */
[----:B------:R-:W-:Y:S01]  /*1170*/  @!P2 IMAD.WIDE.U32 R26, R32, R26, R20 ;  /* 0x0000001a201aa225 */ /* 0x000fe200078e0014 */
[----:B------:R-:W-:Y:S02]  /*1180*/  IADD3 R34, R4, 0xe0, RZ ;  /* 0x000000e004227810 */ /* 0x000fe40007ffe0ff */
[----:B------:R-:W1:Y:S01]  /*1190*/  @!P5 LDC.64 R30, c[0x0][0x270] ;  /* 0x00009c00ff1edb82 */ /* 0x000e620000000a00 */
[----:B------:R-:W-:-:S02]  /*11a0*/  @!P1 LEA.HI.X R3, R12, R3, R0, 0x1, P6 ;  /* 0x000000030c039211 */ /* 0x000fc400030f0c00 */
[----:B------:R-:W-:Y:S02]  /*11b0*/  CS2R R12, SRZ ;  /* 0x00000000000c7805 */ /* 0x000fe4000001ff00 */
[----:B------:R-:W-:Y:S02]  /*11c0*/  ISETP.GE.U32.AND P3, PT, R34, UR12, PT ;  /* 0x0000000c22007c0c */ /* 0x000fe4000bf66070 */
[----:B------:R-:W-:Y:S02]  /*11d0*/  SHF.R.S32.HI R35, RZ, 0x1f, R34 ;  /* 0x0000001fff237819 */ /* 0x000fe40000011422 */
[----:B------:R-:W-:Y:S01]  /*11e0*/  @!P2 IADD3 R0, R27, R33, RZ ;  /* 0x000000211b00a210 */ /* 0x000fe20007ffe0ff */
[----:B------:R-:W3:Y:S01]  /*11f0*/  @!P4 LDC.64 R20, c[0x0][0x220] ;  /* 0x00008800ff14cb82 */ /* 0x000ee20000000a00 */
[----:B--2---:R-:W-:Y:S01]  /*1200*/  @!P2 LEA R22, P6, R26, R22, 0x1 ;  /* 0x000000161a16a211 */ /* 0x004fe200078c08ff */
[----:B------:R2:W4:Y:S01]  /*1210*/  @!P1 LDG.E R12, desc[UR14][R2.64] ;  /* 0x0000000e020c9981 */ /* 0x000522000c1e1900 */
[----:B------:R-:W-:-:S02]  /*1220*/  ISETP.GE.AND.EX P3, PT, R35, UR13, PT, P3 ;  /* 0x0000000d23007c0c */ /* 0x000fc4000bf66330 */
[----:B------:R-:W-:Y:S02]  /*1230*/  @!P2 LEA.HI.X R23, R26, R23, R0, 0x1, P6 ;  /* 0x000000171a17a211 */ /* 0x000fe400030f0c00 */
[----:B------:R-:W-:Y:S02]  /*1240*/  IADD3 R32, R4, 0xf0, RZ ;  /* 0x000000f004207810 */ /* 0x000fe40007ffe0ff */
[----:B------:R-:W-:Y:S01]  /*1250*/  ISETP.GT.U32.OR P3, PT, R77, 0x29f, P3 ;  /* 0x0000029f4d00780c */ /* 0x000fe20001f64470 */
[----:B------:R0:W4:Y:S01]  /*1260*/  @!P2 LDG.E R13, desc[UR14][R22.64] ;  /* 0x0000000e160da981 */ /* 0x000122000c1e1900 */
[----:B--2---:R-:W2:Y:S01]  /*1270*/  @!P5 LDC.64 R2, c[0x0][0x220] ;  /* 0x00008800ff02db82 */ /* 0x004ea20000000a00 */
[----:B------:R-:W-:Y:S02]  /*1280*/  ISETP.GE.U32.AND P2, PT, R32, UR12, PT ;  /* 0x0000000c20007c0c */ /* 0x000fe4000bf46070 */
[----:B------:R-:W-:Y:S01]  /*1290*/  SHF.R.S32.HI R33, RZ, 0x1f, R32 ;  /* 0x0000001fff217819 */ /* 0x000fe20000011420 */
[----:B0-----:R-:W-:Y:S01]  /*12a0*/  @!P4 IMAD R0, R28, R14, RZ ;  /* 0x0000000e1c00c224 */ /* 0x001fe200078e02ff */
[----:B------:R-:W-:Y:S01]  /*12b0*/  @!P4 MOV R23, R19 ;  /* 0x000000130017c202 */ /* 0x000fe20000000f00 */
[----:B------:R-:W-:Y:S01]  /*12c0*/  @!P4 IMAD.MOV.U32 R22, RZ, RZ, R24 ;  /* 0x000000ffff16c224 */ /* 0x000fe200078e0018 */
[----:B------:R-:W-:Y:S01]  /*12d0*/  ISETP.GE.AND.EX P2, PT, R33, UR13, PT, P2 ;  /* 0x0000000d21007c0c */ /* 0x000fe2000bf46320 */
[----:B------:R-:W-:-:S03]  /*12e0*/  @!P4 IMAD R27, R37, R15, R0 ;  /* 0x0000000f251bc224 */ /* 0x000fc600078e0200 */
[----:B------:R-:W0:Y:S01]  /*12f0*/  @!P3 LDC.64 R28, c[0x0][0x270] ;  /* 0x00009c00ff1cbb82 */ /* 0x000e220000000a00 */
[----:B------:R-:W-:Y:S01]  /*1300*/  @!P4 IMAD.WIDE.U32 R14, R37, R14, R22 ;  /* 0x0000000e250ec225 */ /* 0x000fe200078e0016 */
[----:B------:R-:W-:Y:S02]  /*1310*/  ISETP.GT.U32.OR P2, PT, R77, 0x29f, P2 ;  /* 0x0000029f4d00780c */ /* 0x000fe40001744470 */
[----:B------:R-:W-:Y:S01]  /*1320*/  @!P5 MOV R22, R24 ;  /* 0x000000180016d202 */ /* 0x000fe20000000f00 */
[-C--:B-1----:R-:W-:Y:S01]  /*1330*/  @!P5 IMAD R0, R38, R30.reuse, RZ ;  /* 0x0000001e2600d224 */ /* 0x082fe200078e02ff */
[----:B------:R-:W-:Y:S02]  /*1340*/  @!P5 MOV R23, R19 ;  /* 0x000000130017d202 */ /* 0x000fe40000000f00 */
[----:B------:R-:W-:Y:S01]  /*1350*/  IADD3 R41, R4, 0x100, RZ ;  /* 0x0000010004297810 */ /* 0x000fe20007ffe0ff */
[C---:B------:R-:W-:Y:S01]  /*1360*/  @!P5 IMAD R37, R36.reuse, R31, R0 ;  /* 0x0000001f2425d224 */ /* 0x040fe200078e0200 */
[----:B------:R-:W-:Y:S01]  /*1370*/  @!P4 IADD3 R15, R15, R27, RZ ;  /* 0x0000001b0f0fc210 */ /* 0x000fe20007ffe0ff */
[----:B------:R-:W-:Y:S01]  /*1380*/  @!P5 IMAD.WIDE.U32 R30, R36, R30, R22 ;  /* 0x0000001e241ed225 */ /* 0x000fe200078e0016 */
[----:B---3--:R-:W-:Y:S01]  /*1390*/  @!P4 LEA R20, P6, R14, R20, 0x1 ;  /* 0x000000140e14c211 */ /* 0x008fe200078c08ff */
[----:B------:R-:W1:Y:S01]  /*13a0*/  @!P3 LDC.64 R26, c[0x0][0x220] ;  /* 0x00008800ff1abb82 */ /* 0x000e620000000a00 */
[----:B------:R-:W-:-:S02]  /*13b0*/  ISETP.GE.U32.AND P1, PT, R41, UR12, PT ;  /* 0x0000000c29007c0c */ /* 0x000fc4000bf26070 */
[----:B------:R-:W-:Y:S02]  /*13c0*/  SHF.R.S32.HI R0, RZ, 0x1f, R41 ;  /* 0x0000001fff007819 */ /* 0x000fe40000011429 */
[----:B------:R-:W-:Y:S02]  /*13d0*/  @!P4 LEA.HI.X R21, R14, R21, R15, 0x1, P6 ;  /* 0x000000150e15c211 */ /* 0x000fe400030f0c0f */
[----:B------:R-:W-:Y:S01]  /*13e0*/  @!P5 IADD3 R15, R31, R37, RZ ;  /* 0x000000251f0fd210 */ /* 0x000fe20007ffe0ff */
[----:B------:R-:W3:Y:S01]  /*13f0*/  @!P2 LDC.64 R22, c[0x0][0x270] ;  /* 0x00009c00ff16ab82 */ /* 0x000ee20000000a00 */
[----:B--2---:R-:W-:Y:S02]  /*1400*/  @!P5 LEA R2, P6, R30, R2, 0x1 ;  /* 0x000000021e02d211 */ /* 0x004fe400078c08ff */
[----:B------:R-:W-:Y:S02]  /*1410*/  ISETP.GE.AND.EX P1, PT, R0, UR13, PT, P1 ;  /* 0x0000000d00007c0c */ /* 0x000fe4000bf26310 */
[----:B------:R-:W-:-:S02]  /*1420*/  @!P5 LEA.HI.X R3, R30, R3, R15, 0x1, P6 ;  /* 0x000000031e03d211 */ /* 0x000fc400030f0c0f */
[----:B------:R-:W-:Y:S02]  /*1430*/  CS2R R14, SRZ ;  /* 0x00000000000e7805 */ /* 0x000fe4000001ff00 */
[----:B------:R-:W-:Y:S01]  /*1440*/  ISETP.GT.U32.OR P1, PT, R77, 0x29f, P1 ;  /* 0x0000029f4d00780c */ /* 0x000fe20000f24470 */
[----:B------:R-:W-:-:S03]  /*1450*/  VIADD R39, R4, 0x110 ;  /* 0x0000011004277836 */ /* 0x000fc60000000000 */
[----:B------:R2:W4:Y:S02]  /*1460*/  @!P5 LDG.E R15, desc[UR14][R2.64] ;  /* 0x0000000e020fd981 */ /* 0x000524000c1e1900 */
[----:B------:R-:W-:Y:S02]  /*1470*/  ISETP.GE.U32.AND P5, PT, R39, UR12, PT ;  /* 0x0000000c27007c0c */ /* 0x000fe4000bfa6070 */
[----:B------:R-:W-:Y:S01]  /*1480*/  SHF.R.S32.HI R40, RZ, 0x1f, R39 ;  /* 0x0000001fff287819 */ /* 0x000fe20000011427 */
[----:B------:R5:W4:Y:S01]  /*1490*/  @!P4 LDG.E R14, desc[UR14][R20.64] ;  /* 0x0000000e140ec981 */ /* 0x000b22000c1e1900 */
[----:B0-----:R-:W-:Y:S01]  /*14a0*/  @!P3 IMAD R35, R35, R28, RZ ;  /* 0x0000001c2323b224 */ /* 0x001fe200078e02ff */
[----:B------:R-:W-:Y:S01]  /*14b0*/  @!P3 MOV R30, R24 ;  /* 0x00000018001eb202 */ /* 0x000fe20000000f00 */
[----:B------:R-:W-:Y:S01]  /*14c0*/  HFMA2.MMA R54, -RZ, RZ, 0, 0 ;  /* 0x00000000ff367435 */ /* 0x000fe200000001ff */
[----:B------:R-:W-:Y:S02]  /*14d0*/  @!P3 MOV R31, R19 ;  /* 0x00000013001fb202 */ /* 0x000fe40000000f00 */
[----:B------:R-:W-:Y:S01]  /*14e0*/  ISETP.GE.AND.EX P5, PT, R40, UR13, PT, P5 ;  /* 0x0000000d28007c0c */ /* 0x000fe2000bfa6350 */
[----:B--2---:R-:W0:Y:S01]  /*14f0*/  @!P1 LDC.64 R2, c[0x0][0x270] ;  /* 0x00009c00ff029b82 */ /* 0x004e220000000a00 */
[----:B------:R-:W-:-:S07]  /*1500*/  @!P3 IMAD R35, R34, R29, R35 ;  /* 0x0000001d2223b224 */ /* 0x000fce00078e0223 */
[----:B-----5:R-:W2:Y:S01]  /*1510*/  @!P2 LDC.64 R20, c[0x0][0x220] ;  /* 0x00008800ff14ab82 */ /* 0x020ea20000000a00 */
[----:B------:R-:W-:Y:S01]  /*1520*/  ISETP.GT.U32.OR P5, PT, R77, 0x29f, P5 ;  /* 0x0000029f4d00780c */ /* 0x000fe20002fa4470 */
[----:B------:R-:W-:Y:S01]  /*1530*/  @!P3 IMAD.WIDE.U32 R28, R34, R28, R30 ;  /* 0x0000001c221cb225 */ /* 0x000fe200078e001e */
[----:B------:R-:W-:Y:S01]  /*1540*/  IADD3 R36, R4, 0x120, RZ ;  /* 0x0000012004247810 */ /* 0x000fe20007ffe0ff */
[----:B------:R5:W4:Y:S02]  /*1550*/  @P0 LDG.E R54, desc[UR14][R16.64] ;  /* 0x0000000e10360981 */ /* 0x000b24000c1e1900 */
[----:B---3--:R-:W-:Y:S01]  /*1560*/  @!P2 IMAD R33, R33, R22, RZ ;  /* 0x000000162121a224 */ /* 0x008fe200078e02ff */
[----:B------:R-:W-:Y:S01]  /*1570*/  @!P3 IADD3 R29, R29, R35, RZ ;  /* 0x000000231d1db210 */ /* 0x000fe20007ffe0ff */
[----:B------:R-:W3:Y:S01]  /*1580*/  @!P1 LDC.64 R30, c[0x0][0x220] ;  /* 0x00008800ff1e9b82 */ /* 0x000ee20000000a00 */
[----:B-1----:R-:W-:Y:S02]  /*1590*/  @!P3 LEA R26, P6, R28, R26, 0x1 ;  /* 0x0000001a1c1ab211 */ /* 0x002fe400078c08ff */
[----:B------:R-:W-:-:S02]  /*15a0*/  ISETP.GE.U32.AND P4, PT, R36, UR12, PT ;  /* 0x0000000c24007c0c */ /* 0x000fc4000bf86070 */
[----:B------:R-:W-:Y:S01]  /*15b0*/  SHF.R.S32.HI R38, RZ, 0x1f, R36 ;  /* 0x0000001fff267819 */ /* 0x000fe20000011424 */
[----:B-----5:R-:W-:Y:S01]  /*15c0*/  @!P2 IMAD.MOV.U32 R16, RZ, RZ, R24 ;  /* 0x000000ffff10a224 */ /* 0x020fe200078e0018 */
[----:B------:R-:W-:Y:S02]  /*15d0*/  @!P2 MOV R17, R19 ;  /* 0x000000130011a202 */ /* 0x000fe40000000f00 */
[----:B------:R-:W-:Y:S01]  /*15e0*/  @!P3 LEA.HI.X R27, R28, R27, R29, 0x1, P6 ;  /* 0x0000001b1c1bb211 */ /* 0x000fe200030f0c1d */
[----:B------:R-:W-:Y:S01]  /*15f0*/  @!P2 IMAD R29, R32, R23, R33 ;  /* 0x00000017201da224 */ /* 0x000fe200078e0221 */
[----:B------:R-:W-:Y:S01]  /*1600*/  ISETP.GE.AND.EX P4, PT, R38, UR13, PT, P4 ;  /* 0x0000000d26007c0c */ /* 0x000fe2000bf86340 */
[----:B------:R-:W-:Y:S02]  /*1610*/  @!P2 IMAD.WIDE.U32 R22, R32, R22, R16 ;  /* 0x000000162016a225 */ /* 0x000fe400078e0010 */
[----:B------:R-:W1:Y:S01]  /*1620*/  @!P5 LDC.64 R32, c[0x0][0x270] ;  /* 0x00009c00ff20db82 */ /* 0x000e620000000a00 */
[----:B------:R-:W-:-:S02]  /*1630*/  ISETP.GT.U32.OR P4, PT, R77, 0x29f, P4 ;  /* 0x0000029f4d00780c */ /* 0x000fc40002784470 */
[----:B------:R-:W-:Y:S02]  /*1640*/  @!P2 IADD3 R17, R23, R29, RZ ;  /* 0x0000001d1711a210 */ /* 0x000fe40007ffe0ff */
[----:B--2---:R-:W-:Y:S01]  /*1650*/  @!P2 LEA R20, P6, R22, R20, 0x1 ;  /* 0x000000141614a211 */ /* 0x004fe200078c08ff */
[----:B------:R-:W-:Y:S01]  /*1660*/  HFMA2.MMA R16, -RZ, RZ, 0, 0 ;  /* 0x00000000ff107435 */ /* 0x000fe200000001ff */
[----:B0-----:R-:W-:Y:S02]  /*1670*/  @!P1 IMAD R28, R0, R2, RZ ;  /* 0x00000002001c9224 */ /* 0x001fe400078e02ff */
[----:B------:R-:W-:Y:S02]  /*1680*/  @!P2 LEA.HI.X R21, R22, R21, R17, 0x1, P6 ;  /* 0x000000151615a211 */ /* 0x000fe400030f0c11 */
[----:B------:R-:W0:Y:S01]  /*1690*/  @!P5 LDC.64 R22, c[0x0][0x220] ;  /* 0x00008800ff16db82 */ /* 0x000e220000000a00 */
[----:B------:R-:W-:Y:S01]  /*16a0*/  @!P1 IMAD R43, R41, R3, R28 ;  /* 0x00000003292b9224 */ /* 0x000fe200078e021c */
[----:B------:R-:W-:-:S02]  /*16b0*/  IADD3 R0, R4, 0x130, RZ ;  /* 0x0000013004007810 */ /* 0x000fc40007ffe0ff */
[----:B------:R-:W-:Y:S01]  /*16c0*/  IADD3 R37, R4, 0x140, RZ ;  /* 0x0000014004257810 */ /* 0x000fe20007ffe0ff */
[----:B------:R2:W5:Y:S03]  /*16d0*/  @!P3 LDG.E R16, desc[UR14][R26.64] ;  /* 0x0000000e1a10b981 */ /* 0x000566000c1e1900 */
[----:B------:R-:W0:Y:S01]  /*16e0*/  @!P4 LDC.64 R28, c[0x0][0x270] ;  /* 0x00009c00ff1ccb82 */ /* 0x000e220000000a00 */
[----:B------:R-:W-:Y:S01]  /*16f0*/  IMAD.MOV.U32 R17, RZ, RZ, RZ ;  /* 0x000000ffff117224 */ /* 0x000fe200078e00ff */
[----:B------:R-:W-:Y:S02]  /*1700*/  ISETP.GE.U32.AND P3, PT, R0, UR12, PT ;  /* 0x0000000c00007c0c */ /* 0x000fe4000bf66070 */
[----:B------:R-:W-:Y:S02]  /*1710*/  SHF.R.S32.HI R35, RZ, 0x1f, R0 ;  /* 0x0000001fff237819 */ /* 0x000fe40000011400 */
[----:B--2---:R-:W-:Y:S01]  /*1720*/  @!P1 MOV R26, R24 ;  /* 0x00000018001a9202 */ /* 0x004fe20000000f00 */
[----:B------:R2:W5:Y:S01]  /*1730*/  @!P2 LDG.E R17, desc[UR14][R20.64] ;  /* 0x0000000e1411a981 */ /* 0x000562000c1e1900 */
[----:B------:R-:W-:-:S02]  /*1740*/  @!P1 MOV R27, R19 ;  /* 0x00000013001b9202 */ /* 0x000fc40000000f00 */
[----:B------:R-:W-:Y:S02]  /*1750*/  ISETP.GE.U32.AND P6, PT, R37, UR12, PT ;  /* 0x0000000c25007c0c */ /* 0x000fe4000bfc6070 */
[----:B------:R-:W-:Y:S01]  /*1760*/  SHF.R.S32.HI R34, RZ, 0x1f, R37 ;  /* 0x0000001fff227819 */ /* 0x000fe20000011425 */
[----:B------:R-:W-:Y:S01]  /*1770*/  @!P1 IMAD.WIDE.U32 R2, R41, R2, R26 ;  /* 0x0000000229029225 */ /* 0x000fe200078e001a */
[----:B------:R-:W-:Y:S02]  /*1780*/  ISETP.GE.AND.EX P3, PT, R35, UR13, PT, P3 ;  /* 0x0000000d23007c0c */ /* 0x000fe4000bf66330 */
[----:B------:R-:W-:Y:S01]  /*1790*/  ISETP.GE.AND.EX P6, PT, R34, UR13, PT, P6 ;  /* 0x0000000d22007c0c */ /* 0x000fe2000bfc6360 */
[----:B-1----:R-:W-:Y:S01]  /*17a0*/  @!P5 IMAD R40, R40, R32, RZ ;  /* 0x000000202828d224 */ /* 0x002fe200078e02ff */
[----:B------:R-:W-:Y:S01]  /*17b0*/  @!P5 MOV R26, R24 ;  /* 0x00000018001ad202 */ /* 0x000fe20000000f00 */
[----:B--2---:R-:W1:Y:S01]  /*17c0*/  @!P4 LDC.64 R20, c[0x0][0x220] ;  /* 0x00008800ff14cb82 */ /* 0x004e620000000a00 */
[----:B------:R-:W-:Y:S01]  /*17d0*/  @!P5 MOV R27, R19 ;  /* 0x00000013001bd202 */ /* 0x000fe20000000f00 */
[----:B------:R-:W-:Y:S01]  /*17e0*/  @!P5 IMAD R41, R39, R33, R40 ;  /* 0x000000212729d224 */ /* 0x000fe200078e0228 */
[----:B------:R-:W-:-:S02]  /*17f0*/  ISETP.GT.U32.OR P3, PT, R77, 0x29f, P3 ;  /* 0x0000029f4d00780c */ /* 0x000fc40001f64470 */
[----:B------:R-:W-:Y:S01]  /*1800*/  ISETP.GT.U32.OR P2, PT, R77, 0x29f, P6 ;  /* 0x0000029f4d00780c */ /* 0x000fe20003744470 */
[----:B------:R-:W-:Y:S01]  /*1810*/  @!P5 IMAD.WIDE.U32 R32, R39, R32, R26 ;  /* 0x000000202720d225 */ /* 0x000fe200078e001a */
[----:B------:R-:W-:Y:S02]  /*1820*/  @!P1 IADD3 R43, R3, R43, RZ ;  /* 0x0000002b032b9210 */ /* 0x000fe40007ffe0ff */
[----:B---3--:R-:W-:Y:S01]  /*1830*/  @!P1 LEA R30, P6, R2, R30, 0x1 ;  /* 0x0000001e021e9211 */ /* 0x008fe200078c08ff */
[----:B------:R-:W-:-:S03]  /*1840*/  @!P5 IMAD.IADD R41, R33, 0x1, R41 ;  /* 0x000000012129d824 */ /* 0x000fc600078e0229 */
[----:B------:R-:W-:Y:S02]  /*1850*/  @!P1 LEA.HI.X R31, R2, R31, R43, 0x1, P6 ;  /* 0x0000001f021f9211 */ /* 0x000fe400030f0c2b */
[----:B0-----:R-:W-:Y:S02]  /*1860*/  @!P5 LEA R22, P6, R32, R22, 0x1 ;  /* 0x000000162016d211 */ /* 0x001fe400078c08ff */
[----:B------:R-:W-:Y:S01]  /*1870*/  CS2R R26, SRZ ;  /* 0x00000000001a7805 */ /* 0x000fe2000001ff00 */
[----:B------:R-:W-:Y:S01]  /*1880*/  @!P4 IMAD R38, R38, R28, RZ ;  /* 0x0000001c2626c224 */ /* 0x000fe200078e02ff */
[----:B------:R-:W-:Y:S01]  /*1890*/  @!P4 MOV R33, R19 ;  /* 0x000000130021c202 */ /* 0x000fe20000000f00 */
[----:B------:R-:W0:Y:S01]  /*18a0*/  @!P3 LDC.64 R2, c[0x0][0x270] ;  /* 0x00009c00ff02bb82 */ /* 0x000e220000000a00 */
[----:B------:R-:W-:Y:S02]  /*18b0*/  @!P5 LEA.HI.X R23, R32, R23, R41, 0x1, P6 ;  /* 0x000000172017d211 */ /* 0x000fe400030f0c29 */
[----:B------:R-:W-:Y:S01]  /*18c0*/  @!P4 MOV R32, R24 ;  /* 0x000000180020c202 */ /* 0x000fe20000000f00 */
[----:B------:R2:W3:Y:S01]  /*18d0*/  @!P1 LDG.E R26, desc[UR14][R30.64] ;  /* 0x0000000e1e1a9981 */ /* 0x0004e2000c1e1900 */
[----:B------:R-:W-:Y:S01]  /*18e0*/  @!P4 IMAD R39, R36, R29, R38 ;  /* 0x0000001d2427c224 */ /* 0x000fe200078e0226 */
[----:B------:R-:W-:-:S02]  /*18f0*/  IADD3 R40, R4, 0x150, RZ ;  /* 0x0000015004287810 */ /* 0x000fc40007ffe0ff */
[----:B------:R-:W-:Y:S01]  /*1900*/  @!P4 IMAD.WIDE.U32 R28, R36, R28, R32 ;  /* 0x0000001c241cc225 */ /* 0x000fe200078e0020 */
[----:B------:R1:W3:Y:S01]  /*1910*/  @!P5 LDG.E R27, desc[UR14][R22.64] ;  /* 0x0000000e161bd981 */ /* 0x0002e2000c1e1900 */
[----:B--2---:R-:W2:Y:S03]  /*1920*/  @!P2 LDC.64 R30, c[0x0][0x270] ;  /* 0x00009c00ff1eab82 */ /* 0x004ea60000000a00 */
[----:B------:R-:W-:Y:S02]  /*1930*/  @!P4 IADD3 R29, R29, R39, RZ ;  /* 0x000000271d1dc210 */ /* 0x000fe40007ffe0ff */
[----:B-1----:R-:W-:Y:S02]  /*1940*/  @!P4 LEA R20, P6, R28, R20, 0x1 ;  /* 0x000000141c14c211 */ /* 0x002fe400078c08ff */
[----:B------:R-:W-:Y:S02]  /*1950*/  ISETP.GE.U32.AND P1, PT, R40, UR12, PT ;  /* 0x0000000c28007c0c */ /* 0x000fe4000bf26070 */
[----:B------:R-:W-:Y:S01]  /*1960*/  SHF.R.S32.HI R36, RZ, 0x1f, R40 ;  /* 0x0000001fff247819 */ /* 0x000fe20000011428 */
[----:B------:R-:W1:Y:S01]  /*1970*/  @!P3 LDC.64 R32, c[0x0][0x220] ;  /* 0x00008800ff20bb82 */ /* 0x000e620000000a00 */
[----:B------:R-:W-:Y:S01]  /*1980*/  @!P4 LEA.HI.X R21, R28, R21, R29, 0x1, P6 ;  /* 0x000000151c15c211 */ /* 0x000fe200030f0c1d */
[----:B------:R-:W-:Y:S01]  /*1990*/  HFMA2.MMA R28, -RZ, RZ, 0, 0 ;  /* 0x00000000ff1c7435 */ /* 0x000fe200000001ff */
[----:B------:R-:W-:-:S04]  /*19a0*/  ISETP.GE.AND.EX P1, PT, R36, UR13, PT, P1 ;  /* 0x0000000d24007c0c */ /* 0x000fc8000bf26310 */
[----:B------:R-:W-:Y:S01]  /*19b0*/  ISETP.GT.U32.OR P1, PT, R77, 0x29f, P1 ;  /* 0x0000029f4d00780c */ /* 0x000fe20000f24470 */
[----:B------:R-:W1:Y:S01]  /*19c0*/  @!P2 LDC.64 R22, c[0x0][0x220] ;  /* 0x00008800ff16ab82 */ /* 0x000e620000000a00 */
[----:B0-----:R-:W-:-:S03]  /*19d0*/  @!P3 IMAD R29, R35, R2, RZ ;  /* 0x00000002231db224 */ /* 0x001fc600078e02ff */
[----:B------:R0:W3:Y:S01]  /*19e0*/  @!P4 LDG.E R28, desc[UR14][R20.64] ;  /* 0x0000000e141cc981 */ /* 0x0000e2000c1e1900 */
[----:B------:R-:W-:Y:S02]  /*19f0*/  @!P3 IMAD R29, R0, R3, R29 ;  /* 0x00000003001db224 */ /* 0x000fe400078e021d */
[----:B--2---:R-:W-:Y:S01]  /*1a00*/  @!P2 IMAD R34, R34, R30, RZ ;  /* 0x0000001e2222a224 */ /* 0x004fe200078e02ff */
[----:B0-----:R-:W-:Y:S02]  /*1a10*/  @!P3 MOV R20, R24 ;  /* 0x000000180014b202 */ /* 0x001fe40000000f00 */
[----:B------:R-:W-:Y:S01]  /*1a20*/  @!P3 MOV R21, R19 ;  /* 0x000000130015b202 */ /* 0x000fe20000000f00 */
[----:B------:R-:W-:Y:S02]  /*1a30*/  VIADD R38, R4, 0x160 ;  /* 0x0000016004267836 */ /* 0x000fe40000000000 */
[----:B------:R-:W-:Y:S02]  /*1a40*/  @!P2 IMAD R41, R37, R31, R34 ;  /* 0x0000001f2529a224 */ /* 0x000fe400078e0222 */
[----:B------:R-:W-:-:S02]  /*1a50*/  @!P3 IMAD.WIDE.U32 R2, R0, R2, R20 ;  /* 0x000000020002b225 */ /* 0x000fc400078e0014 */
[----:B------:R-:W0:Y:S01]  /*1a60*/  @!P1 LDC.64 R20, c[0x0][0x270] ;  /* 0x00009c00ff149b82 */ /* 0x000e220000000a00 */
[----:B------:R-:W-:Y:S01]  /*1a70*/  @!P2 MOV R34, R24 ;  /* 0x000000180022a202 */ /* 0x000fe20000000f00 */
[----:B------:R-:W-:Y:S01]  /*1a80*/  @!P2 IMAD.MOV.U32 R35, RZ, RZ, R19 ;  /* 0x000000ffff23a224 */ /* 0x000fe200078e0013 */
[----:B------:R-:W-:Y:S02]  /*1a90*/  ISETP.GE.U32.AND P4, PT, R38, UR12, PT ;  /* 0x0000000c26007c0c */ /* 0x000fe4000bf86070 */
[----:B------:R-:W-:Y:S02]  /*1aa0*/  SHF.R.S32.HI R39, RZ, 0x1f, R38 ;  /* 0x0000001fff277819 */ /* 0x000fe40000011426 */
[----:B------:R-:W-:Y:S02]  /*1ab0*/  @!P3 IADD3 R29, R3, R29, RZ ;  /* 0x0000001d031db210 */ /* 0x000fe40007ffe0ff */
[----:B-1----:R-:W-:Y:S01]  /*1ac0*/  @!P3 LEA R32, P6, R2, R32, 0x1 ;  /* 0x000000200220b211 */ /* 0x002fe200078c08ff */
[----:B------:R-:W-:Y:S01]  /*1ad0*/  @!P2 IMAD.WIDE.U32 R30, R37, R30, R34 ;  /* 0x0000001e251ea225 */ /* 0x000fe200078e0022 */
[----:B------:R-:W-:-:S02]  /*1ae0*/  IADD3 R47, R4, 0x170, RZ ;  /* 0x00000170042f7810 */ /* 0x000fc40007ffe0ff */
[----:B------:R-:W-:Y:S02]  /*1af0*/  ISETP.GE.AND.EX P4, PT, R39, UR13, PT, P4 ;  /* 0x0000000d27007c0c */ /* 0x000fe4000bf86340 */
[----:B------:R-:W-:Y:S02]  /*1b00*/  @!P3 LEA.HI.X R33, R2, R33, R29, 0x1, P6 ;  /* 0x000000210221b211 */ /* 0x000fe400030f0c1d */
[----:B------:R-:W1:Y:S01]  /*1b10*/  @!P1 LDC.64 R2, c[0x0][0x220] ;  /* 0x00008800ff029b82 */ /* 0x000e620000000a00 */
[----:B------:R-:W-:Y:S02]  /*1b20*/  ISETP.GE.U32.AND P5, PT, R47, UR12, PT ;  /* 0x0000000c2f007c0c */ /* 0x000fe4000bfa6070 */
[----:B------:R-:W-:Y:S02]  /*1b30*/  SHF.R.S32.HI R0, RZ, 0x1f, R47 ;  /* 0x0000001fff007819 */ /* 0x000fe4000001142f */
[----:B------:R-:W-:Y:S02]  /*1b40*/  @!P2 IADD3 R41, R31, R41, RZ ;  /* 0x000000291f29a210 */ /* 0x000fe40007ffe0ff */
[----:B------:R-:W-:-:S02]  /*1b50*/  @!P2 LEA R22, P6, R30, R22, 0x1 ;  /* 0x000000161e16a211 */ /* 0x000fc400078c08ff */
[C---:B------:R-:W-:Y:S01]  /*1b60*/  ISETP.GT.U32.OR P4, PT, R77.reuse, 0x29f, P4 ;  /* 0x0000029f4d00780c */ /* 0x040fe20002784470 */
[----:B------:R-:W-:Y:S01]  /*1b70*/  HFMA2.MMA R29, -RZ, RZ, 0, 0 ;  /* 0x00000000ff1d7435 */ /* 0x000fe200000001ff */
[----:B------:R-:W-:Y:S02]  /*1b80*/  ISETP.GE.AND.EX P5, PT, R0, UR13, PT, P5 ;  /* 0x0000000d00007c0c */ /* 0x000fe4000bfa6350 */
[----:B------:R-:W-:Y:S02]  /*1b90*/  @!P2 LEA.HI.X R23, R30, R23, R41, 0x1, P6 ;  /* 0x000000171e17a211 */ /* 0x000fe400030f0c29 */
[----:B------:R-:W-:Y:S02]  /*1ba0*/  MOV R30, RZ ;  /* 0x000000ff001e7202 */ /* 0x000fe40000000f00 */
[----:B------:R-:W-:Y:S01]  /*1bb0*/  ISETP.GT.U32.OR P5, PT, R77, 0x29f, P5 ;  /* 0x0000029f4d00780c */ /* 0x000fe20002fa4470 */
[----:B0-----:R-:W-:Y:S01]  /*1bc0*/  @!P1 IMAD R31, R36, R20, RZ ;  /* 0x00000014241f9224 */ /* 0x001fe200078e02ff */
[----:B------:R-:W-:Y:S01]  /*1bd0*/  IADD3 R43, R4, 0x180, RZ ;  /* 0x00000180042b7810 */ /* 0x000fe20007ffe0ff */
[----:B------:R0:W2:Y:S04]  /*1be0*/  @!P3 LDG.E R29, desc[UR14][R32.64] ;  /* 0x0000000e201db981 */ /* 0x0000a8000c1e1900 */
[----:B------:R1:W2:Y:S01]  /*1bf0*/  @!P2 LDG.E R30, desc[UR14][R22.64] ;  /* 0x0000000e161ea981 */ /* 0x0002a2000c1e1900 */
[----:B------:R-:W-:Y:S01]  /*1c00*/  @!P1 IMAD R31, R40, R21, R31 ;  /* 0x00000015281f9224 */ /* 0x000fe200078e021f */
[----:B------:R-:W-:Y:S01]  /*1c10*/  ISETP.GE.U32.AND P3, PT, R43, UR12, PT ;  /* 0x0000000c2b007c0c */ /* 0x000fe2000bf66070 */
[----:B0-----:R-:W0:Y:S01]  /*1c20*/  @!P4 LDC.64 R32, c[0x0][0x270] ;  /* 0x00009c00ff20cb82 */ /* 0x001e220000000a00 */
[----:B-1----:R-:W-:Y:S01]  /*1c30*/  @!P1 MOV R23, R19 ;  /* 0x0000001300179202 */ /* 0x002fe20000000f00 */
[----:B------:R-:W-:Y:S01]  /*1c40*/  @!P1 IMAD.MOV.U32 R22, RZ, RZ, R24 ;  /* 0x000000ffff169224 */ /* 0x000fe200078e0018 */
[----:B------:R-:W-:-:S05]  /*1c50*/  SHF.R.S32.HI R42, RZ, 0x1f, R43 ;  /* 0x0000001fff2a7819 */ /* 0x000fca000001142b */
[----:B------:R-:W1:Y:S01]  /*1c60*/  @!P5 LDC.64 R36, c[0x0][0x270] ;  /* 0x00009c00ff24db82 */ /* 0x000e620000000a00 */
[----:B------:R-:W-:Y:S01]  /*1c70*/  @!P1 IMAD.WIDE.U32 R20, R40, R20, R22 ;  /* 0x0000001428149225 */ /* 0x000fe200078e0016 */
[----:B------:R-:W-:Y:S02]  /*1c80*/  ISETP.GE.AND.EX P3, PT, R42, UR13, PT, P3 ;  /* 0x0000000d2a007c0c */ /* 0x000fe4000bf66330 */
[----:B------:R-:W-:Y:S02]  /*1c90*/  IADD3 R45, R4, 0x190, RZ ;  /* 0x00000190042d7810 */ /* 0x000fe40007ffe0ff */
[----:B------:R-:W-:Y:S02]  /*1ca0*/  @!P1 IADD3 R31, R21, R31, RZ ;  /* 0x0000001f151f9210 */ /* 0x000fe40007ffe0ff */
[----:B------:R-:W-:Y:S01]  /*1cb0*/  @!P1 LEA R2, P6, R20, R2, 0x1 ;  /* 0x0000000214029211 */ /* 0x000fe200078c08ff */
[----:B------:R-:W4:Y:S01]  /*1cc0*/  @!P4 LDC.64 R22, c[0x0][0x220] ;  /* 0x00008800ff16cb82 */ /* 0x000f220000000a00 */
[----:B------:R-:W-:-:S02]  /*1cd0*/  ISETP.GT.U32.OR P3, PT, R77, 0x29f, P3 ;  /* 0x0000029f4d00780c */ /* 0x000fc40001f64470 */
[----:B------:R-:W-:Y:S01]  /*1ce0*/  @!P1 LEA.HI.X R3, R20, R3, R31, 0x1, P6 ;  /* 0x0000000314039211 */ /* 0x000fe200030f0c1f */
[----:B------:R-:W-:Y:S01]  /*1cf0*/  HFMA2.MMA R31, -RZ, RZ, 0, 0 ;  /* 0x00000000ff1f7435 */ /* 0x000fe200000001ff */
[----:B------:R-:W-:Y:S02]  /*1d00*/  ISETP.GE.U32.AND P2, PT, R45, UR12, PT ;  /* 0x0000000c2d007c0c */ /* 0x000fe4000bf46070 */
[----:B------:R-:W-:Y:S01]  /*1d10*/  SHF.R.S32.HI R46, RZ, 0x1f, R45 ;  /* 0x0000001fff2e7819 */ /* 0x000fe2000001142d */
[----:B------:R-:W4:Y:S03]  /*1d20*/  @!P5 LDC.64 R20, c[0x0][0x220] ;  /* 0x00008800ff14db82 */ /* 0x000f260000000a00 */
[----:B------:R-:W-:Y:S01]  /*1d30*/  ISETP.GE.AND.EX P2, PT, R46, UR13, PT, P2 ;  /* 0x0000000d2e007c0c */ /* 0x000fe2000bf46320 */
[----:B0-----:R-:W-:Y:S02]  /*1d40*/  @!P4 IMAD R48, R39, R32, RZ ;  /* 0x000000202730c224 */ /* 0x001fe400078e02ff */
[----:B------:R0:W2:Y:S01]  /*1d50*/  @!P1 LDG.E R31, desc[UR14][R2.64] ;  /* 0x0000000e021f9981 */ /* 0x0000a2000c1e1900 */
[----:B------:R-:W-:Y:S01]  /*1d60*/  ISETP.GT.U32.OR P2, PT, R77, 0x29f, P2 ;  /* 0x0000029f4d00780c */ /* 0x000fe20001744470 */
[----:B------:R-:W4:Y:S01]  /*1d70*/  @!P3 LDC.64 R34, c[0x0][0x270] ;  /* 0x00009c00ff22bb82 */ /* 0x000f220000000a00 */
[----:B------:R-:W-:Y:S01]  /*1d80*/  @!P4 IMAD R48, R38, R33, R48 ;  /* 0x000000212630c224 */ /* 0x000fe200078e0230 */
[----:B------:R-:W-:-:S02]  /*1d90*/  @!P5 MOV R39, R19 ;  /* 0x000000130027d202 */ /* 0x000fc40000000f00 */
[----:B0-----:R-:W-:Y:S01]  /*1da0*/  @!P4 MOV R2, R24 ;  /* 0x000000180002c202 */ /* 0x001fe20000000f00 */
[----:B------:R-:W-:-:S03]  /*1db0*/  @!P4 IMAD.MOV.U32 R3, RZ, RZ, R19 ;  /* 0x000000ffff03c224 */ /* 0x000fc600078e0013 */
[----:B------:R-:W0:Y:S01]  /*1dc0*/  @!P3 LDC.64 R40, c[0x0][0x220] ;  /* 0x00008800ff28bb82 */ /* 0x000e220000000a00 */
[----:B-1----:R-:W-:Y:S02]  /*1dd0*/  @!P5 IMAD R49, R0, R36, RZ ;  /* 0x000000240031d224 */ /* 0x002fe400078e02ff */
[----:B------:R-:W-:Y:S01]  /*1de0*/  @!P4 IMAD.WIDE.U32 R32, R38, R32, R2 ;  /* 0x000000202620c225 */ /* 0x000fe200078e0002 */
[----:B------:R-:W-:-:S03]  /*1df0*/  @!P5 MOV R38, R24 ;  /* 0x000000180026d202 */ /* 0x000fc60000000f00 */
[----:B------:R-:W-:Y:S01]  /*1e00*/  @!P5 IMAD R49, R47, R37, R49 ;  /* 0x000000252f31d224 */ /* 0x000fe200078e0231 */
[----:B------:R-:W1:Y:S01]  /*1e10*/  @!P2 LDC.64 R2, c[0x0][0x270] ;  /* 0x00009c00ff02ab82 */ /* 0x000e620000000a00 */
[----:B------:R-:W-:Y:S01]  /*1e20*/  @!P4 IADD3 R48, R33, R48, RZ ;  /* 0x000000302130c210 */ /* 0x000fe20007ffe0ff */
[----:B------:R-:W-:Y:S01]  /*1e30*/  @!P5 IMAD.WIDE.U32 R36, R47, R36, R38 ;  /* 0x000000242f24d225 */ /* 0x000fe200078e0026 */
[----:B----4-:R-:W-:Y:S02]  /*1e40*/  @!P4 LEA R22, P6, R32, R22, 0x1 ;  /* 0x000000162016c211 */ /* 0x010fe400078c08ff */
[----:B------:R-:W-:Y:S02]  /*1e50*/  IADD3 R0, R4, 0x1a0, RZ ;  /* 0x000001a004007810 */ /* 0x000fe40007ffe0ff */
[----:B------:R-:W-:Y:S02]  /*1e60*/  @!P4 LEA.HI.X R23, R32, R23, R48, 0x1, P6 ;  /* 0x000000172017c211 */ /* 0x000fe400030f0c30 */
[----:B------:R-:W-:-:S02]  /*1e70*/  CS2R R32, SRZ ;  /* 0x0000000000207805 */ /* 0x000fc4000001ff00 */
[----:B------:R-:W-:Y:S02]  /*1e80*/  ISETP.GE.U32.AND P1, PT, R0, UR12, PT ;  /* 0x0000000c00007c0c */ /* 0x000fe4000bf26070 */
[----:B------:R-:W-:Y:S02]  /*1e90*/  SHF.R.S32.HI R44, RZ, 0x1f, R0 ;  /* 0x0000001fff2c7819 */ /* 0x000fe40000011400 */
[----:B------:R-:W-:Y:S01]  /*1ea0*/  @!P5 IADD3 R49, R37, R49, RZ ;  /* 0x000000312531d210 */ /* 0x000fe20007ffe0ff */
[----:B------:R4:W2:Y:S01]  /*1eb0*/  @!P4 LDG.E R32, desc[UR14][R22.64] ;  /* 0x0000000e1620c981 */ /* 0x0008a2000c1e1900 */
[----:B------:R-:W-:Y:S02]  /*1ec0*/  @!P5 LEA R20, P6, R36, R20, 0x1 ;  /* 0x000000142414d211 */ /* 0x000fe400078c08ff */
[----:B------:R-:W-:Y:S02]  /*1ed0*/  ISETP.GE.AND.EX P1, PT, R44, UR13, PT, P1 ;  /* 0x0000000d2c007c0c */ /* 0x000fe4000bf26310 */
[----:B------:R-:W-:-:S02]  /*1ee0*/  @!P5 LEA.HI.X R21, R36, R21, R49, 0x1, P6 ;  /* 0x000000152415d211 */ /* 0x000fc400030f0c31 */
[----:B------:R-:W5:Y:S01]  /*1ef0*/  @!P2 LDC.64 R36, c[0x0][0x220] ;  /* 0x00008800ff24ab82 */ /* 0x000f620000000a00 */
[----:B------:R-:W-:Y:S01]  /*1f00*/  ISETP.GT.U32.OR P1, PT, R77, 0x29f, P1 ;  /* 0x0000029f4d00780c */ /* 0x000fe20000f24470 */
[-C--:B------:R-:W-:Y:S01]  /*1f10*/  @!P3 IMAD R38, R42, R34.reuse, RZ ;  /* 0x000000222a26b224 */ /* 0x080fe200078e02ff */
[----:B----4-:R-:W-:Y:S01]  /*1f20*/  @!P3 MOV R23, R19 ;  /* 0x000000130017b202 */ /* 0x010fe20000000f00 */
[----:B------:R-:W-:Y:S01]  /*1f30*/  @!P3 IMAD.MOV.U32 R22, RZ, RZ, R24 ;  /* 0x000000ffff16b224 */ /* 0x000fe200078e0018 */
[----:B------:R4:W2:Y:S01]  /*1f40*/  @!P5 LDG.E R33, desc[UR14][R20.64] ;  /* 0x0000000e1421d981 */ /* 0x0008a2000c1e1900 */
[C---:B------:R-:W-:Y:S02]  /*1f50*/  @!P3 IMAD R38, R43.reuse, R35, R38 ;  /* 0x000000232b26b224 */ /* 0x040fe400078e0226 */
[----:B------:R-:W-:Y:S01]  /*1f60*/  @!P3 IMAD.WIDE.U32 R34, R43, R34, R22 ;  /* 0x000000222b22b225 */ /* 0x000fe200078e0016 */
[----:B------:R-:W-:-:S04]  /*1f70*/  IADD3 R42, R4, 0x1b0, RZ ;  /* 0x000001b0042a7810 */ /* 0x000fc80007ffe0ff */
[----:B------:R-:W-:Y:S01]  /*1f80*/  @!P3 IADD3 R38, R35, R38, RZ ;  /* 0x000000262326b210 */ /* 0x000fe20007ffe0ff */
[----:B-1----:R-:W-:Y:S01]  /*1f90*/  @!P2 IMAD R35, R46, R2, RZ ;  /* 0x000000022e23a224 */ /* 0x002fe200078e02ff */
[----:B------:R-:W-:Y:S01]  /*1fa0*/  ISETP.GE.U32.AND P4, PT, R42, UR12, PT ;  /* 0x0000000c2a007c0c */ /* 0x000fe2000bf86070 */
[----:B------:R-:W1:Y:S01]  /*1fb0*/  @!P1 LDC.64 R22, c[0x0][0x270] ;  /* 0x00009c00ff169b82 */ /* 0x000e620000000a00 */
[----:B------:R-:W-:Y:S02]  /*1fc0*/  SHF.R.S32.HI R43, RZ, 0x1f, R42 ;  /* 0x0000001fff2b7819 */ /* 0x000fe4000001142a */
[----:B----4-:R-:W-:Y:S02]  /*1fd0*/  @!P2 MOV R20, R24 ;  /* 0x000000180014a202 */ /* 0x010fe40000000f00 */
[----:B------:R-:W-:Y:S01]  /*1fe0*/  @!P2 MOV R21, R19 ;  /* 0x000000130015a202 */ /* 0x000fe20000000f00 */
[----:B------:R-:W-:Y:S01]  /*1ff0*/  @!P2 IMAD R35, R45, R3, R35 ;  /* 0x000000032d23a224 */ /* 0x000fe200078e0223 */
[----:B------:R-:W-:-:S02]  /*2000*/  ISETP.GE.AND.EX P4, PT, R43, UR13, PT, P4 ;  /* 0x0000000d2b007c0c */ /* 0x000fc4000bf86340 */
[C---:B0-----:R-:W-:Y:S01]  /*2010*/  @!P3 LEA R40, P6, R34.reuse, R40, 0x1 ;  /* 0x000000282228b211 */ /* 0x041fe200078c08ff */
[----:B------:R-:W-:Y:S01]  /*2020*/  @!P2 IMAD.WIDE.U32 R2, R45, R2, R20 ;  /* 0x000000022d02a225 */ /* 0x000fe200078e0014 */
[----:B------:R-:W-:Y:S01]  /*2030*/  ISETP.GT.U32.OR P4, PT, R77, 0x29f, P4 ;  /* 0x0000029f4d00780c */ /* 0x000fe20002784470 */
[----:B------:R-:W0:Y:S01]  /*2040*/  @!P1 LDC.64 R20, c[0x0][0x220] ;  /* 0x00008800ff149b82 */ /* 0x000e220000000a00 */
[----:B------:R-:W-:Y:S01]  /*2050*/  @!P3 LEA.HI.X R41, R34, R41, R38, 0x1, P6 ;  /* 0x000000292229b211 */ /* 0x000fe200030f0c26 */
[----:B------:R-:W-:Y:S01]  /*2060*/  HFMA2.MMA R34, -RZ, RZ, 0, 0 ;  /* 0x00000000ff227435 */ /* 0x000fe200000001ff */
[----:B------:R-:W-:Y:S01]  /*2070*/  VIADD R39, R4, 0x1c0 ;  /* 0x000001c004277836 */ /* 0x000fe20000000000 */
[----:B------:R-:W-:Y:S02]  /*2080*/  @!P2 IADD3 R35, R3, R35, RZ ;  /* 0x000000230323a210 */ /* 0x000fe40007ffe0ff */
[----:B-----5:R-:W-:Y:S02]  /*2090*/  @!P2 LEA R36, P5, R2, R36, 0x1 ;  /* 0x000000240224a211 */ /* 0x020fe400078a08ff */
[----:B------:R-:W-:-:S02]  /*20a0*/  SHF.R.S32.HI R59, RZ, 0x1f, R39 ;  /* 0x0000001fff3b7819 */ /* 0x000fc40000011427 */
[----:B------:R-:W-:Y:S02]  /*20b0*/  @!P2 LEA.HI.X R37, R2, R37, R35, 0x1, P5 ;  /* 0x000000250225a211 */ /* 0x000fe400028f0c23 */
[----:B------:R-:W-:Y:S01]  /*20c0*/  ISETP.GE.U32.AND P5, PT, R39, UR12, PT ;  /* 0x0000000c27007c0c */ /* 0x000fe2000bfa6070 */
[----:B------:R4:W5:Y:S01]  /*20d0*/  @!P3 LDG.E R34, desc[UR14][R40.64] ;  /* 0x0000000e2822b981 */ /* 0x000962000c1e1900 */
[----:B------:R-:W-:Y:S01]  /*20e0*/  IADD3 R38, R4, 0x1d0, RZ ;  /* 0x000001d004267810 */ /* 0x000fe20007ffe0ff */
[----:B------:R-:W0:Y:S01]  /*20f0*/  @!P4 LDC.64 R2, c[0x0][0x270] ;  /* 0x00009c00ff02cb82 */ /* 0x000e220000000a00 */
[----:B------:R-:W-:Y:S02]  /*2100*/  ISETP.GE.AND.EX P5, PT, R59, UR13, PT, P5 ;  /* 0x0000000d3b007c0c */ /* 0x000fe4000bfa6350 */
[----:B------:R-:W-:Y:S02]  /*2110*/  ISETP.GE.U32.AND P3, PT, R38, UR12, PT ;  /* 0x0000000c26007c0c */ /* 0x000fe4000bf66070 */
[----:B------:R-:W-:-:S02]  /*2120*/  SHF.R.S32.HI R58, RZ, 0x1f, R38 ;  /* 0x0000001fff3a7819 */ /* 0x000fc40000011426 */
[C---:B------:R-:W-:Y:S01]  /*2130*/  ISETP.GT.U32.OR P5, PT, R77.reuse, 0x29f, P5 ;  /* 0x0000029f4d00780c */ /* 0x040fe20002fa4470 */
[----:B-1----:R-:W-:Y:S01]  /*2140*/  @!P1 IMAD R44, R44, R22, RZ ;  /* 0x000000162c2c9224 */ /* 0x002fe200078e02ff */
[----:B------:R-:W-:Y:S01]  /*2150*/  ISETP.GE.AND.EX P3, PT, R58, UR13, PT, P3 ;  /* 0x0000000d3a007c0c */ /* 0x000fe2000bf66330 */
[----:B------:R-:W1:Y:S01]  /*2160*/  @!P4 LDC.64 R48, c[0x0][0x220] ;  /* 0x00008800ff30cb82 */ /* 0x000e620000000a00 */
[----:B----4-:R-:W-:Y:S02]  /*2170*/  @!P1 MOV R40, R24 ;  /* 0x0000001800289202 */ /* 0x010fe40000000f00 */
[----:B------:R-:W-:Y:S01]  /*2180*/  @!P1 MOV R41, R19 ;  /* 0x0000001300299202 */ /* 0x000fe20000000f00 */
[C---:B------:R-:W-:Y:S01]  /*2190*/  @!P1 IMAD R44, R0.reuse, R23, R44 ;  /* 0x00000017002c9224 */ /* 0x040fe200078e022c */
[----:B------:R-:W-:Y:S02]  /*21a0*/  ISETP.GT.U32.OR P3, PT, R77, 0x29f, P3 ;  /* 0x0000029f4d00780c */ /* 0x000fe40001f64470 */
[----:B------:R-:W-:Y:S01]  /*21b0*/  MOV R35, RZ ;  /* 0x000000ff00237202 */ /* 0x000fe20000000f00 */
[----:B------:R-:W-:-:S02]  /*21c0*/  @!P1 IMAD.WIDE.U32 R22, R0, R22, R40 ;  /* 0x0000001600169225 */ /* 0x000fc400078e0028 */
[----:B------:R-:W4:Y:S02]  /*21d0*/  @!P5 LDC.64 R50, c[0x0][0x270] ;  /* 0x00009c00ff32db82 */ /* 0x000f240000000a00 */
[----:B------:R-:W-:Y:S01]  /*21e0*/  VIADD R0, R4, 0x1e0 ;  /* 0x000001e004007836 */ /* 0x000fe20000000000 */
[----:B------:R-:W-:Y:S01]  /*21f0*/  @!P1 IADD3 R44, R23, R44, RZ ;  /* 0x0000002c172c9210 */ /* 0x000fe20007ffe0ff */
[----:B------:R0:W5:Y:S02]  /*2200*/  @!P2 LDG.E R35, desc[UR14][R36.64] ;  /* 0x0000000e2423a981 */ /* 0x000164000c1e1900 */
[----:B0-----:R-:W-:Y:S02]  /*2210*/  @!P1 LEA R20, P6, R22, R20, 0x1 ;  /* 0x0000001416149211 */ /* 0x001fe400078c08ff */
[----:B------:R-:W-:Y:S01]  /*2220*/  ISETP.GE.U32.AND P2, PT, R0, UR12, PT ;  /* 0x0000000c00007c0c */ /* 0x000fe2000bf46070 */
[----:B------:R-:W-:Y:S01]  /*2230*/  @!P4 IMAD R60, R43, R2, RZ ;  /* 0x000000022b3cc224 */ /* 0x000fe200078e02ff */
[----:B------:R-:W-:Y:S01]  /*2240*/  SHF.R.S32.HI R56, RZ, 0x1f, R0 ;  /* 0x0000001fff387819 */ /* 0x000fe20000011400 */
[----:B------:R-:W0:Y:S01]  /*2250*/  @!P5 LDC.64 R46, c[0x0][0x220] ;  /* 0x00008800ff2edb82 */ /* 0x000e220000000a00 */
[----:B------:R-:W-:-:S02]  /*2260*/  @!P1 LEA.HI.X R21, R22, R21, R44, 0x1, P6 ;  /* 0x0000001516159211 */ /* 0x000fc400030f0c2c */
[----:B------:R-:W-:Y:S01]  /*2270*/  ISETP.GE.AND.EX P2, PT, R56, UR13, PT, P2 ;  /* 0x0000000d38007c0c */ /* 0x000fe2000bf46320 */
[----:B------:R-:W-:Y:S01]  /*2280*/  HFMA2.MMA R36, -RZ, RZ, 0, 0 ;  /* 0x00000000ff247435 */ /* 0x000fe200000001ff */
[----:B------:R-:W-:-:S03]  /*2290*/  IADD3 R37, R4, 0x1f0, RZ ;  /* 0x000001f004257810 */ /* 0x000fc60007ffe0ff */
[----:B------:R-:W3:Y:S01]  /*22a0*/  @!P3 LDC.64 R44, c[0x0][0x270] ;  /* 0x00009c00ff2cbb82 */ /* 0x000ee20000000a00 */
[----:B------:R-:W-:Y:S02]  /*22b0*/  @!P4 MOV R22, R24 ;  /* 0x000000180016c202 */ /* 0x000fe40000000f00 */
[----:B------:R-:W-:Y:S02]  /*22c0*/  @!P4 MOV R23, R19 ;  /* 0x000000130017c202 */ /* 0x000fe40000000f00 */
[----:B------:R-:W-:Y:S01]  /*22d0*/  ISETP.GT.U32.OR P2, PT, R77, 0x29f, P2 ;  /* 0x0000029f4d00780c */ /* 0x000fe20001744470 */
[C---:B------:R-:W-:Y:S01]  /*22e0*/  @!P4 IMAD R60, R42.reuse, R3, R60 ;  /* 0x000000032a3cc224 */ /* 0x040fe200078e023c */
[----:B------:R-:W-:Y:S01]  /*22f0*/  ISETP.GE.U32.AND P6, PT, R37, UR12, PT ;  /* 0x0000000c25007c0c */ /* 0x000fe2000bfc6070 */
[----:B------:R4:W5:Y:S01]  /*2300*/  @!P1 LDG.E R36, desc[UR14][R20.64] ;  /* 0x0000000e14249981 */ /* 0x000962000c1e1900 */
[----:B------:R-:W-:Y:S01]  /*2310*/  SHF.R.S32.HI R57, RZ, 0x1f, R37 ;  /* 0x0000001fff397819 */ /* 0x000fe20000011425 */
[----:B------:R-:W-:Y:S01]  /*2320*/  @!P4 IMAD.WIDE.U32 R2, R42, R2, R22 ;  /* 0x000000022a02c225 */ /* 0x000fe200078e0016 */
[----:B------:R-:W0:Y:S02]  /*2330*/  @!P3 LDC.64 R40, c[0x0][0x220] ;  /* 0x00008800ff28bb82 */ /* 0x000e240000000a00 */
[----:B------:R-:W-:Y:S01]  /*2340*/  ISETP.GE.AND.EX P6, PT, R57, UR13, PT, P6 ;  /* 0x0000000d39007c0c */ /* 0x000fe2000bfc6360 */
[----:B------:R-:W-:Y:S01]  /*2350*/  @!P4 IMAD.IADD R60, R3, 0x1, R60 ;  /* 0x00000001033cc824 */ /* 0x000fe200078e023c */
[----:B-1----:R-:W-:-:S02]  /*2360*/  @!P4 LEA R48, P1, R2, R48, 0x1 ;  /* 0x000000300230c211 */ /* 0x002fc400078208ff */
[----:B------:R-:W-:Y:S01]  /*2370*/  ISETP.GT.U32.OR P6, PT, R77, 0x29f, P6 ;  /* 0x0000029f4d00780c */ /* 0x000fe200037c4470 */
[----:B----4-:R-:W-:Y:S01]  /*2380*/  @!P5 IMAD R20, R59, R50, RZ ;  /* 0x000000323b14d224 */ /* 0x010fe200078e02ff */
[----:B------:R-:W1:Y:S01]  /*2390*/  @!P2 LDC.64 R42, c[0x0][0x270] ;  /* 0x00009c00ff2aab82 */ /* 0x000e620000000a00 */
[----:B------:R-:W-:Y:S02]  /*23a0*/  @!P4 LEA.HI.X R49, R2, R49, R60, 0x1, P1 ;  /* 0x000000310231c211 */ /* 0x000fe400008f0c3c */
[----:B------:R-:W-:Y:S02]  /*23b0*/  @!P5 MOV R2, R24 ;  /* 0x000000180002d202 */ /* 0x000fe40000000f00 */
[----:B------:R-:W-:Y:S01]  /*23c0*/  @!P5 MOV R3, R19 ;  /* 0x000000130003d202 */ /* 0x000fe20000000f00 */
[----:B------:R-:W-:Y:S02]  /*23d0*/  @!P5 IMAD R20, R39, R51, R20 ;  /* 0x000000332714d224 */ /* 0x000fe400078e0214 */
[----:B---3--:R-:W-:-:S02]  /*23e0*/  @!P3 IMAD R58, R58, R44, RZ ;  /* 0x0000002c3a3ab224 */ /* 0x008fc400078e02ff */
[----:B------:R-:W-:Y:S01]  /*23f0*/  @!P5 IMAD.WIDE.U32 R50, R39, R50, R2 ;  /* 0x000000322732d225 */ /* 0x000fe200078e0002 */
[----:B------:R-:W-:Y:S01]  /*2400*/  @!P3 MOV R2, R24 ;  /* 0x000000180002b202 */ /* 0x000fe20000000f00 */
[----:B------:R-:W3:Y:S01]  /*2410*/  @!P6 LDC.64 R22, c[0x0][0x270] ;  /* 0x00009c00ff16eb82 */ /* 0x000ee20000000a00 */
[----:B------:R-:W-:Y:S01]  /*2420*/  @!P3 MOV R3, R19 ;  /* 0x000000130003b202 */ /* 0x000fe20000000f00 */
[----:B------:R-:W-:Y:S01]  /*2430*/  @!P3 IMAD R58, R38, R45, R58 ;  /* 0x0000002d263ab224 */ /* 0x000fe200078e023a */
[----:B0-----:R-:W-:Y:S01]  /*2440*/  @!P5 LEA R46, P1, R50, R46, 0x1 ;  /* 0x0000002e322ed211 */ /* 0x001fe200078208ff */
[----:B------:R-:W-:-:S04]  /*2450*/  @!P3 IMAD.WIDE.U32 R44, R38, R44, R2 ;  /* 0x0000002c262cb225 */ /* 0x000fc800078e0002 */
[----:B------:R-:W0:Y:S01]  /*2460*/  @!P2 LDC.64 R38, c[0x0][0x220] ;  /* 0x00008800ff26ab82 */ /* 0x000e220000000a00 */
[----:B------:R-:W-:Y:S01]  /*2470*/  @!P5 IMAD.IADD R2, R51, 0x1, R20 ;  /* 0x000000013302d824 */ /* 0x000fe200078e0214 */
[----:B------:R-:W-:Y:S01]  /*2480*/  HFMA2.MMA R3, -RZ, RZ, 0, 0 ;  /* 0x00000000ff037435 */ /* 0x000fe200000001ff */
[----:B------:R-:W-:-:S03]  /*2490*/  @!P3 IADD3 R58, R45, R58, RZ ;  /* 0x0000003a2d3ab210 */ /* 0x000fc60007ffe0ff */
[----:B------:R-:W-:Y:S02]  /*24a0*/  @!P5 LEA.HI.X R47, R50, R47, R2, 0x1, P1 ;  /* 0x0000002f322fd211 */ /* 0x000fe400008f0c02 */
[----:B------:R-:W4:Y:S01]  /*24b0*/  @!P6 LDC.64 R20, c[0x0][0x220] ;  /* 0x00008800ff14eb82 */ /* 0x000f220000000a00 */
[----:B------:R-:W-:Y:S02]  /*24c0*/  @!P3 LEA R40, P1, R44, R40, 0x1 ;  /* 0x000000282c28b211 */ /* 0x000fe400078208ff */
[----:B------:R-:W-:Y:S01]  /*24d0*/  MOV R2, RZ ;  /* 0x000000ff00027202 */ /* 0x000fe20000000f00 */
[----:B-1----:R-:W-:Y:S01]  /*24e0*/  @!P2 IMAD R56, R56, R42, RZ ;  /* 0x0000002a3838a224 */ /* 0x002fe200078e02ff */
[----:B------:R-:W-:Y:S01]  /*24f0*/  @!P3 LEA.HI.X R41, R44, R41, R58, 0x1, P1 ;  /* 0x000000292c29b211 */ /* 0x000fe200008f0c3a */
[----:B------:R-:W5:Y:S01]  /*2500*/  @!P4 LDG.E R3, desc[UR14][R48.64] ;  /* 0x0000000e3003c981 */ /* 0x000f62000c1e1900 */
[----:B------:R-:W-:Y:S02]  /*2510*/  @!P2 MOV R44, R24 ;  /* 0x00000018002ca202 */ /* 0x000fe40000000f00 */
[----:B------:R-:W-:Y:S01]  /*2520*/  @!P2 MOV R45, R19 ;  /* 0x00000013002da202 */ /* 0x000fe20000000f00 */
[----:B------:R1:W5:Y:S02]  /*2530*/  @!P5 LDG.E R2, desc[UR14][R46.64] ;  /* 0x0000000e2e02d981 */ /* 0x000364000c1e1900 */
[----:B-1----:R-:W-:-:S02]  /*2540*/  @!P2 IMAD R46, R0, R43, R56 ;  /* 0x0000002b002ea224 */ /* 0x002fc400078e0238 */
[----:B------:R-:W-:Y:S01]  /*2550*/  @!P2 IMAD.WIDE.U32 R42, R0, R42, R44 ;  /* 0x0000002a002aa225 */ /* 0x000fe200078e002c */
[----:B------:R-:W-:Y:S01]  /*2560*/  HFMA2.MMA R0, -RZ, RZ, 0, 0 ;  /* 0x00000000ff007435 */ /* 0x000fe200000001ff */
[----:B------:R-:W-:Y:S02]  /*2570*/  @!P6 MOV R45, R19 ;  /* 0x00000013002de202 */ /* 0x000fe40000000f00 */
[-C--:B---3--:R-:W-:Y:S02]  /*2580*/  @!P6 IMAD R47, R57, R22.reuse, RZ ;  /* 0x00000016392fe224 */ /* 0x088fe400078e02ff */
[----:B------:R-:W-:Y:S02]  /*2590*/  @!P6 IMAD.MOV.U32 R44, RZ, RZ, R24 ;  /* 0x000000ffff2ce224 */ /* 0x000fe400078e0018 */
[C---:B------:R-:W-:Y:S02]  /*25a0*/  @!P6 IMAD R47, R37.reuse, R23, R47 ;  /* 0x00000017252fe224 */ /* 0x040fe400078e022f */
[----:B------:R-:W-:Y:S01]  /*25b0*/  @!P6 IMAD.WIDE.U32 R22, R37, R22, R44 ;  /* 0x000000162516e225 */ /* 0x000fe200078e002c */
[----:B------:R0:W3:Y:S01]  /*25c0*/  @!P3 LDG.E R0, desc[UR14][R40.64] ;  /* 0x0000000e2800b981 */ /* 0x0000e2000c1e1900 */
[----:B------:R-:W-:Y:S01]  /*25d0*/  HFMA2.MMA R37, -RZ, RZ, 0, 0 ;  /* 0x00000000ff257435 */ /* 0x000fe200000001ff */
[----:B------:R-:W-:-:S02]  /*25e0*/  @!P2 IADD3 R46, R43, R46, RZ ;  /* 0x0000002e2b2ea210 */ /* 0x000fc40007ffe0ff */
[----:B------:R-:W-:Y:S02]  /*25f0*/  @!P6 IADD3 R47, R23, R47, RZ ;  /* 0x0000002f172fe210 */ /* 0x000fe40007ffe0ff */
[----:B0-----:R-:W-:Y:S02]  /*2600*/  @!P2 LEA R40, P1, R42, R38, 0x1 ;  /* 0x000000262a28a211 */ /* 0x001fe400078208ff */
[----:B----4-:R-:W-:Y:S02]  /*2610*/  @!P6 LEA R20, P3, R22, R20, 0x1 ;  /* 0x000000141614e211 */ /* 0x010fe400078608ff */
[----:B------:R-:W-:Y:S02]  /*2620*/  @!P2 LEA.HI.X R41, R42, R39, R46, 0x1, P1 ;  /* 0x000000272a29a211 */ /* 0x000fe400008f0c2e */
[----:B------:R-:W-:Y:S02]  /*2630*/  MOV R38, RZ ;  /* 0x000000ff00267202 */ /* 0x000fe40000000f00 */
[----:B------:R-:W-:Y:S01]  /*2640*/  @!P6 LEA.HI.X R21, R22, R21, R47, 0x1, P3 ;  /* 0x000000151615e211 */ /* 0x000fe200018f0c2f */
[----:B------:R-:W4:Y:S04]  /*2650*/  @!P2 LDG.E R37, desc[UR14][R40.64] ;  /* 0x0000000e2825a981 */ /* 0x000f28000c1e1900 */
[----:B------:R0:W4:Y:S01]  /*2660*/  @!P6 LDG.E R38, desc[UR14][R20.64] ;  /* 0x0000000e1426e981 */ /* 0x000122000c1e1900 */
[----:B------:R-:W-:-:S02]  /*2670*/  PRMT R22, R54, 0x7632, R22 ;  /* 0x0000763236167816 */ /* 0x000fc40000000016 */
[----:B------:R-:W-:-:S03]  /*2680*/  PRMT R39, R52, 0x7632, R39 ;  /* 0x0000763234277816 */ /* 0x000fc60000000027 */
[----:B------:R-:W-:Y:S01]  /*2690*/  IMAD.U32 R23, R22, 0x10000, RZ ;  /* 0x0001000016177824 */ /* 0x000fe200078e00ff */
[----:B------:R-:W-:Y:S02]  /*26a0*/  SHF.L.U32 R22, R54, 0x10, RZ ;  /* 0x0000001036167819 */ /* 0x000fe400000006ff */
[----:B------:R-:W-:Y:S02]  /*26b0*/  SHF.L.U32 R45, R39, 0x10, RZ ;  /* 0x00000010272d7819 */ /* 0x000fe400000006ff */
[----:B------:R-:W-:Y:S01]  /*26c0*/  SHF.L.U32 R42, R52, 0x10, RZ ;  /* 0x00000010342a7819 */ /* 0x000fe200000006ff */
[----:B------:R-:W-:Y:S01]  /*26d0*/  FADD.FTZ R39, R22, R23 ;  /* 0x0000001716277221 */ /* 0x000fe20000010000 */
[----:B------:R-:W-:Y:S01]  /*26e0*/  PRMT R44, R53, 0x7632, R44 ;  /* 0x00007632352c7816 */ /* 0x000fe2000000002c */
[----:B------:R-:W-:Y:S01]  /*26f0*/  FMUL.FTZ R43, R23, R23 ;  /* 0x00000017172b7220 */ /* 0x000fe20000410000 */
[----:B------:R-:W-:Y:S01]  /*2700*/  FMUL.FTZ R47, R45, R45 ;  /* 0x0000002d2d2f7220 */ /* 0x000fe20000410000 */
[----:B------:R-:W-:Y:S01]  /*2710*/  FADD.FTZ R23, R42, R45 ;  /* 0x0000002d2a177221 */ /* 0x000fe20000010000 */
[----:B0-----:R-:W-:Y:S01]  /*2720*/  SHF.L.U32 R20, R44, 0x10, RZ ;  /* 0x000000102c147819 */ /* 0x001fe200000006ff */
[----:B------:R-:W-:Y:S01]  /*2730*/  FADD.FTZ R40, RZ, R39 ;  /* 0x00000027ff287221 */ /* 0x000fe20000010000 */
[----:B------:R-:W-:Y:S01]  /*2740*/  FFMA.FTZ R43, R22, R22, R43 ;  /* 0x00000016162b7223 */ /* 0x000fe2000001002b */
[----:B------:R-:W-:Y:S01]  /*2750*/  SHF.L.U32 R21, R53, 0x10, RZ ;  /* 0x0000001035157819 */ /* 0x000fe200000006ff */
[----:B------:R-:W-:Y:S01]  /*2760*/  FFMA.FTZ R22, R42, R42, R47 ;  /* 0x0000002a2a167223 */ /* 0x000fe2000001002f */
[----:B------:R-:W-:Y:S01]  /*2770*/  FADD.FTZ R23, R40, R23 ;  /* 0x0000001728177221 */ /* 0x000fe20000010000 */
[----:B------:R-:W-:Y:S01]  /*2780*/  FADD.FTZ R39, RZ, R43 ;  /* 0x0000002bff277221 */ /* 0x000fe20000010000 */
[----:B------:R-:W-:Y:S01]  /*2790*/  PRMT R41, R5, 0x7632, R41 ;  /* 0x0000763205297816 */ /* 0x000fe20000000029 */
[----:B------:R-:W-:Y:S01]  /*27a0*/  FMUL.FTZ R40, R20, R20 ;  /* 0x0000001414287220 */ /* 0x000fe20000410000 */
[----:B------:R-:W-:Y:S01]  /*27b0*/  FADD.FTZ R20, R21, R20 ;  /* 0x0000001415147221 */ /* 0x000fe20000010000 */
[----:B------:R-:W-:-:S02]  /*27c0*/  FADD.FTZ R39, R39, R22 ;  /* 0x0000001627277221 */ /* 0x000fc40000010000 */
[----:B------:R-:W-:Y:S01]  /*27d0*/  FFMA.FTZ R40, R21, R21, R40 ;  /* 0x0000001515287223 */ /* 0x000fe20000010028 */
[----:B------:R-:W-:Y:S01]  /*27e0*/  IMAD.U32 R22, R41, 0x10000, RZ ;  /* 0x0001000029167824 */ /* 0x000fe200078e00ff */
[----:B------:R-:W-:Y:S02]  /*27f0*/  SHF.L.U32 R21, R5, 0x10, RZ ;  /* 0x0000001005157819 */ /* 0x000fe400000006ff */
[----:B------:R-:W-:Y:S01]  /*2800*/  PRMT R41, R6, 0x7632, R41 ;  /* 0x0000763206297816 */ /* 0x000fe20000000029 */
[----:B------:R-:W-:Y:S01]  /*2810*/  FADD.FTZ R23, R23, R20 ;  /* 0x0000001417177221 */ /* 0x000fe20000010000 */
[----:B------:R-:W-:Y:S01]  /*2820*/  FMUL.FTZ R42, R22, R22 ;  /* 0x00000016162a7220 */ /* 0x000fe20000410000 */
[----:B------:R-:W-:Y:S01]  /*2830*/  FADD.FTZ R22, R21, R22 ;  /* 0x0000001615167221 */ /* 0x000fe20000010000 */
[----:B------:R-:W-:Y:S02]  /*2840*/  SHF.L.U32 R20, R41, 0x10, RZ ;  /* 0x0000001029147819 */ /* 0x000fe400000006ff */
[----:B------:R-:W-:Y:S01]  /*2850*/  FFMA.FTZ R42, R21, R21, R42 ;  /* 0x00000015152a7223 */ /* 0x000fe2000001002a */
[----:B------:R-:W-:Y:S01]  /*2860*/  SHF.L.U32 R41, R6, 0x10, RZ ;  /* 0x0000001006297819 */ /* 0x000fe200000006ff */
[----:B------:R-:W-:Y:S01]  /*2870*/  FADD.FTZ R23, R23, R22 ;  /* 0x0000001617177221 */ /* 0x000fe20000010000 */
[----:B------:R-:W-:Y:S01]  /*2880*/  PRMT R21, R7, 0x7632, R21 ;  /* 0x0000763207157816 */ /* 0x000fe20000000015 */
[----:B------:R-:W-:Y:S01]  /*2890*/  FMUL.FTZ R22, R20, R20 ;  /* 0x0000001414167220 */ /* 0x000fe20000410000 */
[----:B------:R-:W-:-:S02]  /*28a0*/  FADD.FTZ R39, R39, R40 ;  /* 0x0000002827277221 */ /* 0x000fc40000010000 */
[----:B------:R-:W-:Y:S01]  /*28b0*/  SHF.L.U32 R21, R21, 0x10, RZ ;  /* 0x0000001015157819 */ /* 0x000fe200000006ff */
[----:B------:R-:W-:Y:S01]  /*28c0*/  FFMA.FTZ R40, R41, R41, R22 ;  /* 0x0000002929287223 */ /* 0x000fe20000010016 */
[----:B------:R-:W-:Y:S01]  /*28d0*/  FADD.FTZ R39, R39, R42 ;  /* 0x0000002a27277221 */ /* 0x000fe20000010000 */
[----:B------:R-:W-:Y:S01]  /*28e0*/  SHF.L.U32 R22, R7, 0x10, RZ ;  /* 0x0000001007167819 */ /* 0x000fe200000006ff */
[----:B------:R-:W-:Y:S01]  /*28f0*/  FADD.FTZ R20, R41, R20 ;  /* 0x0000001429147221 */ /* 0x000fe20000010000 */
[----:B------:R-:W-:Y:S01]  /*2900*/  PRMT R42, R8, 0x7632, R42 ;  /* 0x00007632082a7816 */ /* 0x000fe2000000002a */
[----:B------:R-:W-:Y:S01]  /*2910*/  FMUL.FTZ R41, R21, R21 ;  /* 0x0000001515297220 */ /* 0x000fe20000410000 */
[----:B------:R-:W-:Y:S01]  /*2920*/  FADD.FTZ R39, R39, R40 ;  /* 0x0000002827277221 */ /* 0x000fe20000010000 */
[----:B------:R-:W-:Y:S01]  /*2930*/  FADD.FTZ R23, R23, R20 ;  /* 0x0000001417177221 */ /* 0x000fe20000010000 */
[----:B------:R-:W-:Y:S01]  /*2940*/  FADD.FTZ R40, R22, R21 ;  /* 0x0000001516287221 */ /* 0x000fe20000010000 */
[----:B------:R-:W-:-:S02]  /*2950*/  IMAD.U32 R20, R42, 0x10000, RZ ;  /* 0x000100002a147824 */ /* 0x000fc400078e00ff */
[----:B------:R-:W-:Y:S01]  /*2960*/  FFMA.FTZ R22, R22, R22, R41 ;  /* 0x0000001616167223 */ /* 0x000fe20000010029 */
[----:B------:R-:W-:Y:S01]  /*2970*/  SHF.L.U32 R41, R8, 0x10, RZ ;  /* 0x0000001008297819 */ /* 0x000fe200000006ff */
[----:B------:R-:W-:Y:S01]  /*2980*/  FADD.FTZ R23, R23, R40 ;  /* 0x0000002817177221 */ /* 0x000fe20000010000 */
[----:B------:R-:W-:Y:S01]  /*2990*/  PRMT R21, R9, 0x7632, R21 ;  /* 0x0000763209157816 */ /* 0x000fe20000000015 */
[----:B------:R-:W-:Y:S01]  /*29a0*/  FMUL.FTZ R40, R20, R20 ;  /* 0x0000001414287220 */ /* 0x000fe20000410000 */
[----:B------:R-:W-:Y:S01]  /*29b0*/  FADD.FTZ R39, R39, R22 ;  /* 0x0000001627277221 */ /* 0x000fe20000010000 */
[----:B------:R-:W-:Y:S01]  /*29c0*/  FADD.FTZ R20, R41, R20 ;  /* 0x0000001429147221 */ /* 0x000fe20000010000 */
[----:B------:R-:W-:Y:S01]  /*29d0*/  SHF.L.U32 R21, R21, 0x10, RZ ;  /* 0x0000001015157819 */ /* 0x000fe200000006ff */
[----:B------:R-:W-:Y:S01]  /*29e0*/  FFMA.FTZ R40, R41, R41, R40 ;  /* 0x0000002929287223 */ /* 0x000fe20000010028 */
[----:B------:R-:W-:Y:S02]  /*29f0*/  SHF.L.U32 R22, R9, 0x10, RZ ;  /* 0x0000001009167819 */ /* 0x000fe400000006ff */
[----:B------:R-:W-:Y:S01]  /*2a00*/  PRMT R42, R10, 0x7632, R42 ;  /* 0x000076320a2a7816 */ /* 0x000fe2000000002a */
[----:B------:R-:W-:Y:S01]  /*2a10*/  FADD.FTZ R23, R23, R20 ;  /* 0x0000001417177221 */ /* 0x000fe20000010000 */
[----:B------:R-:W-:Y:S01]  /*2a20*/  FMUL.FTZ R41, R21, R21 ;  /* 0x0000001515297220 */ /* 0x000fe20000410000 */
[----:B------:R-:W-:Y:S01]  /*2a30*/  FADD.FTZ R39, R39, R40 ;  /* 0x0000002827277221 */ /* 0x000fe20000010000 */
[----:B------:R-:W-:Y:S01]  /*2a40*/  SHF.L.U32 R20, R42, 0x10, RZ ;  /* 0x000000102a147819 */ /* 0x000fe200000006ff */
[C---:B------:R-:W-:Y:S01]  /*2a50*/  FADD.FTZ R40, R22.reuse, R21 ;  /* 0x0000001516287221 */ /* 0x040fe20000010000 */
[----:B------:R-:W-:Y:S01]  /*2a60*/  FFMA.FTZ R22, R22, R22, R41 ;  /* 0x0000001616167223 */ /* 0x000fe20000010029 */
[----:B------:R-:W-:-:S02]  /*2a70*/  SHF.L.U32 R41, R10, 0x10, RZ ;  /* 0x000000100a297819 */ /* 0x000fc400000006ff */
[----:B------:R-:W-:Y:S01]  /*2a80*/  PRMT R21, R11, 0x7632, R21 ;  /* 0x000076320b157816 */ /* 0x000fe20000000015 */
[----:B------:R-:W-:Y:S01]  /*2a90*/  FADD.FTZ R23, R23, R40 ;  /* 0x0000002817177221 */ /* 0x000fe20000010000 */
[----:B------:R-:W-:Y:S01]  /*2aa0*/  FMUL.FTZ R40, R20, R20 ;  /* 0x0000001414287220 */ /* 0x000fe20000410000 */
[----:B------:R-:W-:Y:S01]  /*2ab0*/  FADD.FTZ R39, R39, R22 ;  /* 0x0000001627277221 */ /* 0x000fe20000010000 */
[----:B------:R-:W-:Y:S01]  /*2ac0*/  FADD.FTZ R20, R41, R20 ;  /* 0x0000001429147221 */ /* 0x000fe20000010000 */
[----:B------:R-:W-:Y:S02]  /*2ad0*/  IMAD.U32 R21, R21, 0x10000, RZ ;  /* 0x0001000015157824 */ /* 0x000fe400078e00ff */
        /* <DEDUP_REMOVED lines=14> */
[----:B------:R-:W-:Y:S01]  /*2bc0*/  SHF.L.U32 R21, R21, 0x10, RZ ;  /* 0x0000001015157819 */ /* 0x000fe200000006ff */
[C---:B------:R-:W-:Y:S01]  /*2bd0*/  FADD.FTZ R20, R41.reuse, R20 ;  /* 0x0000001429147221 */ /* 0x040fe20000010000 */
[----:B------:R-:W-:Y:S01]  /*2be0*/  FFMA.FTZ R40, R41, R41, R40 ;  /* 0x0000002929287223 */ /* 0x000fe20000010028 */
[----:B------:R-:W-:Y:S02]  /*2bf0*/  SHF.L.U32 R22, R13, 0x10, RZ ;  /* 0x000000100d167819 */ /* 0x000fe400000006ff */
        /* <DEDUP_REMOVED lines=57> */
[----:B--2---:R-:W-:Y:S01]  /*2f90*/  PRMT R21, R29, 0x7632, R21 ;  /* 0x000076321d157816 */ /* 0x004fe20000000015 */
        /* <DEDUP_REMOVED lines=38> */
[----:B-----5:R-:W-:Y:S01]  /*3200*/  PRMT R42, R34, 0x7632, R42 ;  /* 0x00007632222a7816 */ /* 0x020fe2000000002a */
[----:B------:R-:W-:Y:S01]  /*3210*/  FMUL.FTZ R41, R21, R21 ;  /* 0x0000001515297220 */ /* 0x000fe20000410000 */
[----:B------:R-:W-:Y:S01]  /*3220*/  FADD.FTZ R39, R39, R40 ;  /* 0x0000002827277221 */ /* 0x000fe20000010000 */
[----:B------:R-:W-:Y:S01]  /*3230*/  FADD.FTZ R23, R23, R20 ;  /* 0x0000001417177221 */ /* 0x000fe20000010000 */
[----:B------:R-:W-:Y:S01]  /*3240*/  FADD.FTZ R40, R22, R21 ;  /* 0x0000001516287221 */ /* 0x000fe20000010000 */
[----:B------:R-:W-:-:S02]  /*3250*/  IMAD.U32 R20, R42, 0x10000, RZ ;  /* 0x000100002a147824 */ /* 0x000fc400078e00ff */
[----:B------:R-:W-:Y:S01]  /*3260*/  FFMA.FTZ R22, R22, R22, R41 ;  /* 0x0000001616167223 */ /* 0x000fe20000010029 */
[----:B------:R-:W-:Y:S01]  /*3270*/  PRMT R21, R35, 0x7632, R21 ;  /* 0x0000763223157816 */ /* 0x000fe20000000015 */
[----:B------:R-:W-:Y:S01]  /*3280*/  FADD.FTZ R23, R23, R40 ;  /* 0x0000002817177221 */ /* 0x000fe20000010000 */
[----:B------:R-:W-:Y:S01]  /*3290*/  SHF.L.U32 R41, R34, 0x10, RZ ;  /* 0x0000001022297819 */ /* 0x000fe200000006ff */
[----:B------:R-:W-:Y:S01]  /*32a0*/  FMUL.FTZ R40, R20, R20 ;  /* 0x0000001414287220 */ /* 0x000fe20000410000 */
[----:B------:R-:W-:Y:S01]  /*32b0*/  SHF.L.U32 R21, R21, 0x10, RZ ;  /* 0x0000001015157819 */ /* 0x000fe200000006ff */
[----:B------:R-:W-:Y:S01]  /*32c0*/  FADD.FTZ R39, R39, R22 ;  /* 0x0000001627277221 */ /* 0x000fe20000010000 */
[----:B------:R-:W-:Y:S01]  /*32d0*/  SHF.L.U32 R22, R35, 0x10, RZ ;  /* 0x0000001023167819 */ /* 0x000fe200000006ff */
[C---:B------:R-:W-:Y:S01]  /*32e0*/  FADD.FTZ R20, R41.reuse, R20 ;  /* 0x0000001429147221 */ /* 0x040fe20000010000 */
[----:B------:R-:W-:Y:S01]  /*32f0*/  FFMA.FTZ R40, R41, R41, R40 ;  /* 0x0000002929287223 */ /* 0x000fe20000010028 */
[----:B------:R-:W-:Y:S01]  /*3300*/  PRMT R42, R36, 0x7632, R42 ;  /* 0x00007632242a7816 */ /* 0x000fe2000000002a */
[----:B------:R-:W-:Y:S01]  /*3310*/  FMUL.FTZ R41, R21, R21 ;  /* 0x0000001515297220 */ /* 0x000fe20000410000 */
[----:B------:R-:W-:Y:S01]  /*3320*/  FADD.FTZ R23, R23, R20 ;  /* 0x0000001417177221 */ /* 0x000fe20000010000 */
[----:B------:R-:W-:Y:S01]  /*3330*/  FADD.FTZ R39, R39, R40 ;  /* 0x0000002827277221 */ /* 0x000fe20000010000 */
[----:B------:R-:W-:Y:S01]  /*3340*/  SHF.L.U32 R20, R42, 0x10, RZ ;  /* 0x000000102a147819 */ /* 0x000fe200000006ff */
[C---:B------:R-:W-:Y:S01]  /*3350*/  FADD.FTZ R40, R22.reuse, R21 ;  /* 0x0000001516287221 */ /* 0x040fe20000010000 */
[----:B------:R-:W-:Y:S01]  /*3360*/  FFMA.FTZ R22, R22, R22, R41 ;  /* 0x0000001616167223 */ /* 0x000fe20000010029 */
[----:B------:R-:W-:-:S02]  /*3370*/  SHF.L.U32 R41, R36, 0x10, RZ ;  /* 0x0000001024297819 */ /* 0x000fc400000006ff */
[----:B------:R-:W-:Y:S01]  /*3380*/  FADD.FTZ R23, R23, R40 ;  /* 0x0000002817177221 */ /* 0x000fe20000010000 */
[----:B------:R-:W-:Y:S01]  /*3390*/  FMUL.FTZ R40, R20, R20 ;  /* 0x0000001414287220 */ /* 0x000fe20000410000 */
[----:B------:R-:W-:Y:S01]  /*33a0*/  FADD.FTZ R39, R39, R22 ;  /* 0x0000001627277221 */ /* 0x000fe20000010000 */
[C---:B------:R-:W-:Y:S02]  /*33b0*/  FADD.FTZ R22, R41.reuse, R20 ;  /* 0x0000001429167221 */ /* 0x040fe40000010000 */
[----:B------:R-:W-:Y:S02]  /*33c0*/  FFMA.FTZ R40, R41, R41, R40 ;  /* 0x0000002929287223 */ /* 0x000fe40000010028 */
[----:B------:R-:W-:Y:S01]  /*33d0*/  FADD.FTZ R23, R23, R22 ;  /* 0x0000001617177221 */ /* 0x000fe20000010000 */
[C---:B------:R-:W-:Y:S02]  /*33e0*/  PRMT R21, R3.reuse, 0x7632, R21 ;  /* 0x0000763203157816 */ /* 0x040fe40000000015 */
[----:B------:R-:W-:-:S02]  /*33f0*/  SHF.L.U32 R20, R3, 0x10, RZ ;  /* 0x0000001003147819 */ /* 0x000fc400000006ff */
[----:B------:R-:W-:Y:S01]  /*3400*/  PRMT R42, R2, 0x7632, R42 ;  /* 0x00007632022a7816 */ /* 0x000fe2000000002a */
[----:B------:R-:W-:Y:S02]  /*3410*/  IMAD.U32 R21, R21, 0x10000, RZ ;  /* 0x0001000015157824 */ /* 0x000fe400078e00ff */
[----:B------:R-:W-:Y:S01]  /*3420*/  FADD.FTZ R39, R39, R40 ;  /* 0x0000002827277221 */ /* 0x000fe20000010000 */
[----:B------:R-:W-:Y:S01]  /*3430*/  SHF.L.U32 R22, R42, 0x10, RZ ;  /* 0x000000102a167819 */ /* 0x000fe200000006ff */
[----:B------:R-:W-:Y:S01]  /*3440*/  FMUL.FTZ R41, R21, R21 ;  /* 0x0000001515297220 */ /* 0x000fe20000410000 */
[----:B------:R-:W-:Y:S01]  /*3450*/  FADD.FTZ R40, R20, R21 ;  /* 0x0000001514287221 */ /* 0x000fe20000010000 */
[----:B------:R-:W-:Y:S02]  /*3460*/  SHF.L.U32 R21, R2, 0x10, RZ ;  /* 0x0000001002157819 */ /* 0x000fe400000006ff */
[----:B------:R-:W-:Y:S01]  /*3470*/  FFMA.FTZ R20, R20, R20, R41 ;  /* 0x0000001414147223 */ /* 0x000fe20000010029 */
[----:B------:R-:W-:Y:S01]  /*3480*/  FADD.FTZ R23, R23, R40 ;  /* 0x0000002817177221 */ /* 0x000fe20000010000 */
[----:B------:R-:W-:Y:S01]  /*3490*/  FMUL.FTZ R40, R22, R22 ;  /* 0x0000001616287220 */ /* 0x000fe20000410000 */
[----:B------:R-:W-:Y:S01]  /*34a0*/  FADD.FTZ R22, R21, R22 ;  /* 0x0000001615167221 */ /* 0x000fe20000010000 */
[----:B------:R-:W-:-:S02]  /*34b0*/  FADD.FTZ R20, R39, R20 ;  /* 0x0000001427147221 */ /* 0x000fc40000010000 */
[----:B------:R-:W-:Y:S01]  /*34c0*/  FFMA.FTZ R21, R21, R21, R40 ;  /* 0x0000001515157223 */ /* 0x000fe20000010028 */
[----:B------:R-:W-:-:S03]  /*34d0*/  FADD.FTZ R22, R23, R22 ;  /* 0x0000001617167221 */ /* 0x000fc60000010000 */
[----:B------:R-:W-:Y:S01]  /*34e0*/  FADD.FTZ R21, R20, R21 ;  /* 0x0000001514157221 */ /* 0x000fe20000010000 */
[C---:B---3--:R-:W-:Y:S02]  /*34f0*/  PRMT R39, R0.reuse, 0x7632, R39 ;  /* 0x0000763200277816 */ /* 0x048fe40000000027 */
[----:B------:R-:W-:Y:S02]  /*3500*/  SHF.L.U32 R40, R0, 0x10, RZ ;  /* 0x0000001000287819 */ /* 0x000fe400000006ff */
[----:B------:R-:W-:Y:S01]  /*3510*/  SHF.L.U32 R23, R39, 0x10, RZ ;  /* 0x0000001027177819 */ /* 0x000fe200000006ff */
[----:B------:R-:W0:Y:S04]  /*3520*/  S2R R41, SR_LANEID ;  /* 0x0000000000297919 */ /* 0x000e280000000000 */
[----:B------:R-:W-:Y:S01]  /*3530*/  FMUL.FTZ R45, R23, R23 ;  /* 0x00000017172d7220 */ /* 0x000fe20000410000 */
[----:B------:R-:W-:Y:S01]  /*3540*/  FADD.FTZ R43, R40, R23 ;  /* 0x00000017282b7221 */ /* 0x000fe20000010000 */
[----:B----4-:R-:W-:-:S03]  /*3550*/  PRMT R20, R37, 0x7632, R20 ;  /* 0x0000763225147816 */ /* 0x010fc60000000014 */
[----:B------:R-:W-:Y:S01]  /*3560*/  FADD.FTZ R22, R22, R43 ;  /* 0x0000002b16167221 */ /* 0x000fe20000010000 */
[----:B------:R-:W-:Y:S01]  /*3570*/  PRMT R39, R38, 0x7632, R39 ;  /* 0x0000763226277816 */ /* 0x000fe20000000027 */
[----:B------:R-:W-:Y:S01]  /*3580*/  IMAD.U32 R23, R20, 0x10000, RZ ;  /* 0x0001000014177824 */ /* 0x000fe200078e00ff */
[----:B------:R-:W-:Y:S01]  /*3590*/  SHF.L.U32 R20, R37, 0x10, RZ ;  /* 0x0000001025147819 */ /* 0x000fe200000006ff */
[----:B------:R-:W-:Y:S01]  /*35a0*/  FFMA.FTZ R40, R40, R40, R45 ;  /* 0x0000002828287223 */ /* 0x000fe2000001002d */
[----:B------:R-:W-:Y:S01]  /*35b0*/  SHF.L.U32 R39, R39, 0x10, RZ ;  /* 0x0000001027277819 */ /* 0x000fe200000006ff */
[----:B------:R-:W-:Y:S01]  /*35c0*/  FMUL.FTZ R43, R23, R23 ;  /* 0x00000017172b7220 */ /* 0x000fe20000410000 */
[----:B------:R-:W-:Y:S01]  /*35d0*/  SHF.L.U32 R42, R38, 0x10, RZ ;  /* 0x00000010262a7819 */ /* 0x000fe200000006ff */
[C---:B------:R-:W-:Y:S01]  /*35e0*/  FADD.FTZ R23, R20.reuse, R23 ;  /* 0x0000001714177221 */ /* 0x040fe20000010000 */
[----:B------:R-:W-:Y:S01]  /*35f0*/  FADD.FTZ R21, R21, R40 ;  /* 0x0000002815157221 */ /* 0x000fe20000010000 */
[----:B------:R-:W-:Y:S01]  /*3600*/  FFMA.FTZ R20, R20, R20, R43 ;  /* 0x0000001414147223 */ /* 0x000fe2000001002b */
[----:B------:R-:W-:-:S03]  /*3610*/  FMUL.FTZ R43, R39, R39 ;  /* 0x00000027272b7220 */ /* 0x000fc60000410000 */
[----:B------:R-:W-:Y:S01]  /*3620*/  FADD.FTZ R20, R21, R20 ;  /* 0x0000001415147221 */ /* 0x000fe20000010000 */
[----:B------:R-:W-:Y:S01]  /*3630*/  FFMA.FTZ R43, R42, R42, R43 ;  /* 0x0000002a2a2b7223 */ /* 0x000fe2000001002b */
[----:B------:R-:W-:Y:S01]  /*3640*/  FADD.FTZ R22, R22, R23 ;  /* 0x0000001716167221 */ /* 0x000fe20000010000 */
[----:B------:R-:W-:Y:S02]  /*3650*/  FADD.FTZ R39, R42, R39 ;  /* 0x000000272a277221 */ /* 0x000fe40000010000 */
[----:B------:R-:W-:Y:S02]  /*3660*/  FADD.FTZ R20, R20, R43 ;  /* 0x0000002b14147221 */ /* 0x000fe40000010000 */
[----:B------:R-:W-:-:S03]  /*3670*/  FADD.FTZ R40, R22, R39 ;  /* 0x0000002716287221 */ /* 0x000fc60000010000 */
[----:B------:R-:W1:Y:S04]  /*3680*/  SHFL.DOWN PT, R23, R20, 0x1, 0x1f ;  /* 0x08201f0014177f89 */ /* 0x000e6800000e0000 */
[----:B------:R-:W2:Y:S01]  /*3690*/  SHFL.DOWN PT, R21, R40, 0x1, 0x1f ;  /* 0x08201f0028157f89 */ /* 0x000ea200000e0000 */
[----:B0-----:R-:W-:-:S13]  /*36a0*/  ISETP.GT.AND P1, PT, R41, 0x1e, PT ;  /* 0x0000001e2900780c */ /* 0x001fda0003f24270 */
[----:B-1----:R-:W-:Y:S01]  /*36b0*/  @!P1 FADD.FTZ R20, R20, R23 ;  /* 0x0000001714149221 */ /* 0x002fe20000010000 */
[----:B--2---:R-:W-:-:S04]  /*36c0*/  @!P1 FADD.FTZ R40, R40, R21 ;  /* 0x0000001528289221 */ /* 0x004fc80000010000 */
        /* <DEDUP_REMOVED lines=12> */
[----:B------:R-:W-:Y:S01]  /*3790*/  ISETP.GT.AND P1, PT, R41, 0x17, PT ;  /* 0x000000172900780c */ /* 0x000fe20003f24270 */
[----:B------:R-:W2:-:S12]  /*37a0*/  S2UR UR7, SR_CgaCtaId ;  /* 0x00000000000779c3 */ /* 0x000e980000008800 */
[----:B0-----:R-:W-:Y:S01]  /*37b0*/  @!P1 FADD.FTZ R20, R20, R23 ;  /* 0x0000001714149221 */ /* 0x001fe20000010000 */
[----:B-1----:R-:W-:-:S04]  /*37c0*/  @!P1 FADD.FTZ R40, R40, R21 ;  /* 0x0000001528289221 */ /* 0x002fc80000010000 */
[----:B------:R-:W0:Y:S04]  /*37d0*/  SHFL.DOWN PT, R23, R20, 0x10, 0x1f ;  /* 0x0a001f0014177f89 */ /* 0x000e2800000e0000 */
[----:B------:R-:W1:Y:S01]  /*37e0*/  SHFL.DOWN PT, R21, R40, 0x10, 0x1f ;  /* 0x0a001f0028157f89 */ /* 0x000e6200000e0000 */
[C---:B------:R-:W-:Y:S02]  /*37f0*/  ISETP.GT.AND P1, PT, R41.reuse, 0xf, PT ;  /* 0x0000000f2900780c */ /* 0x040fe40003f24270 */
[----:B------:R-:W-:Y:S01]  /*3800*/  SHF.R.S32.HI R22, RZ, 0x1f, R77 ;  /* 0x0000001fff167819 */ /* 0x000fe2000001144d */
[----:B------:R-:W-:Y:S01]  /*3810*/  UMOV UR5, 0x400 ;  /* 0x0000040000057882 */ /* 0x000fe20000000000 */
[----:B------:R-:W-:Y:S02]  /*3820*/  ISETP.NE.AND P2, PT, R41, RZ, PT ;  /* 0x000000ff2900720c */ /* 0x000fe40003f45270 */
[----:B------:R-:W-:Y:S01]  /*3830*/  LEA.HI R22, R22, R77, RZ, 0x5 ;  /* 0x0000004d16167211 */ /* 0x000fe200078f28ff */
[----:B--2---:R-:W-:Y:S01]  /*3840*/  ULEA UR5, UR7, UR5, 0x18 ;  /* 0x0000000507057291 */ /* 0x004fe2000f8ec03f */
[----:B------:R-:W-:-:S02]  /*3850*/  ISETP.NE.AND P3, PT, R77, RZ, PT ;  /* 0x000000ff4d00720c */ /* 0x000fc40003f65270 */
[----:B------:R-:W-:-:S04]  /*3860*/  SHF.R.S32.HI R22, RZ, 0x5, R22 ;  /* 0x00000005ff167819 */ /* 0x000fc80000011416 */
[----:B------:R-:W-:Y:S01]  /*3870*/  LEA R22, R22, UR5, 0x3 ;  /* 0x0000000516167c11 */ /* 0x000fe2000f8e18ff */
[----:B0-----:R-:W-:Y:S01]  /*3880*/  @!P1 FADD.FTZ R20, R20, R23 ;  /* 0x0000001714149221 */ /* 0x001fe20000010000 */
[----:B-1----:R-:W-:-:S04]  /*3890*/  @!P1 FADD.FTZ R40, R40, R21 ;  /* 0x0000001528289221 */ /* 0x002fc80000010000 */
[----:B------:R-:W-:Y:S01]  /*38a0*/  MOV R41, R20 ;  /* 0x0000001400297202 */ /* 0x000fe20000000f00 */
[----:B------:R-:W-:Y:S01]  /*38b0*/  ULDC UR13, c[0x0][0xc] ;  /* 0x00000300000d7ab9 */ /* 0x000fe20000000800 */
[----:B------:R-:W-:Y:S03]  /*38c0*/  BSSY B0, `(.L_x_3214) ;  /* 0x0000047000007945 */ /* 0x000fe60003800000 */
[----:B------:R0:W-:Y:S01]  /*38d0*/  @!P2 STS.64 [R22+0x18], R40 ;  /* 0x000018281600a388 */ /* 0x0001e20000000a00 */
        /* <DEDUP_REMOVED lines=14> */
[----:B------:R-:W-:Y:S06]  /*39c0*/  BAR.SYNC.DEFER_BLOCKING 0x0 ;  /* 0x0000000000007b1d */ /* 0x000fec0000010000 */
[----:B0-----:R-:W-:Y:S05]  /*39d0*/  @P3 BRA `(.L_x_3215) ;  /* 0x0000000000d43947 */ /* 0x001fea0003800000 */
[----:B------:R-:W0:Y:S01]  /*39e0*/  S2UR UR7, SR_CgaCtaId ;  /* 0x00000000000779c3 */ /* 0x000e220000008800 */
[----:B------:R-:W-:Y:S02]  /*39f0*/  UMOV UR5, 0x400 ;  /* 0x0000040000057882 */ /* 0x000fe40000000000 */
[----:B0-----:R-:W-:-:S09]  /*3a00*/  ULEA UR5, UR7, UR5, 0x18 ;  /* 0x0000000507057291 */ /* 0x001fd2000f8ec03f */
        /* <DEDUP_REMOVED lines=50> */
.L_x_3215:
[----:B------:R-:W-:Y:S05]  /*3d30*/  BSYNC B0 ;  /* 0x0000000000007941 */ /* 0x000fea0003800000 */
.L_x_3214:
[----:B------:R-:W-:Y:S01]  /*3d40*/  UISETP.GE.U32.AND UP0, UPT, UR13, 0x2, UPT ;  /* 0x000000020d00788c */ /* 0x000fe2000bf06070 */
[----:B------:R-:W-:Y:S02]  /*3d50*/  PRMT R68, R16, 0x7632, R68 ;  /* 0x0000763210447816 */ /* 0x000fe40000000044 */
[----:B------:R-:W-:Y:S02]  /*3d60*/  PRMT R67, R17, 0x7632, R67 ;  /* 0x0000763211437816 */ /* 0x000fe40000000043 */
[----:B------:R-:W-:Y:S02]  /*3d70*/  PRMT R65, R26, 0x7632, R65 ;  /* 0x000076321a417816 */ /* 0x000fe40000000041 */
[----:B------:R-:W-:Y:S02]  /*3d80*/  PLOP3.LUT P1, PT, PT, PT, UP0, 0x80, 0x0 ;  /* 0x000000000000781c */ /* 0x000fe40003f2f008 */
        /* <DEDUP_REMOVED lines=11> */
[----:B------:R-:W-:Y:S01]  /*3e40*/  PRMT R39, R2, 0x7632, R39 ;  /* 0x0000763202277816 */ /* 0x000fe20000000027 */
[----:B------:R-:W-:Y:S06]  /*3e50*/  @!P1 BRA `(.L_x_3216) ;  /* 0x0000000800b89947 */ /* 0x000fec0003800000 */
[----:B------:R-:W-:Y:S05]  /*3e60*/  @P3 BRA `(.L_x_3217) ;  /* 0x00000000007c3947 */ /* 0x000fea0003800000 */
[----:B------:R-:W0:Y:S01]  /*3e70*/  S2R R22, SR_CTAID.Y ;  /* 0x0000000000167919 */ /* 0x000e220000002600 */
[----:B------:R-:W1:Y:S01]  /*3e80*/  LDC R23, c[0x0][0x10] ;  /* 0x00000400ff177b82 */ /* 0x000e620000000800 */
[----:B------:R-:W-:Y:S02]  /*3e90*/  ULOP3.LUT UR5, UR4, 0x1, URZ, 0xc0, !UPT ;  /* 0x0000000104057892 */ /* 0x000fe4000f8ec03f */
[----:B------:R-:W-:-:S05]  /*3ea0*/  ULOP3.LUT UP0, URZ, UR4, 0x2, URZ, 0xc0, !UPT ;  /* 0x00000002043f7892 */ /* 0x000fca000f80c03f */
[----:B------:R-:W2:Y:S01]  /*3eb0*/  LDC.64 R74, c[0x0][0x248] ;  /* 0x00009200ff4a7b82 */ /* 0x000ea20000000a00 */
[C---:B-1----:R-:W-:Y:S01]  /*3ec0*/  IMAD R20, R23.reuse, UR5, RZ ;  /* 0x0000000517147c24 */ /* 0x042fe2000f8e02ff */
[----:B------:R-:W-:Y:S02]  /*3ed0*/  UMOV UR5, 0xffffffff ;  /* 0xffffffff00057882 */ /* 0x000fe40000000000 */
[----:B------:R-:W-:Y:S01]  /*3ee0*/  USEL UR5, UR5, 0x1, UP0 ;  /* 0x0000000105057887 */ /* 0x000fe20008000000 */
[----:B0-----:R-:W-:Y:S01]  /*3ef0*/  IMAD R23, R23, UR16, R22 ;  /* 0x0000001017177c24 */ /* 0x001fe2000f8e0216 */
[C---:B------:R-:W-:Y:S01]  /*3f00*/  IADD3 R22, R20.reuse, R22, RZ ;  /* 0x0000001614167210 */ /* 0x040fe20007ffe0ff */
[----:B------:R-:W-:-:S04]  /*3f10*/  IMAD R20, R20, UR13, RZ ;  /* 0x0000000d14147c24 */ /* 0x000fc8000f8e02ff */
[----:B------:R-:W-:-:S04]  /*3f20*/  IMAD.SHL.U32 R20, R20, 0x2, RZ ;  /* 0x0000000214147824 */ /* 0x000fc800078e00ff */
[----:B--2---:R-:W-:-:S04]  /*3f30*/  IMAD.WIDE R20, R20, 0x4, R74 ;  /* 0x0000000414147825 */ /* 0x004fc800078e024a */
[----:B------:R-:W-:-:S05]  /*3f40*/  IMAD.WIDE.U32 R20, R23, 0x8, R20 ;  /* 0x0000000817147825 */ /* 0x000fca00078e0014 */
[----:B------:R0:W-:Y:S02]  /*3f50*/  STG.E.64 desc[UR14][R20.64], R40 ;  /* 0x0000002814007986 */ /* 0x0001e4000c101b0e */
[----:B0-----:R-:W0:Y:S01]  /*3f60*/  LDC.64 R20, c[0x0][0x240] ;  /* 0x00009000ff147b82 */ /* 0x001e220000000a00 */
[----:B------:R-:W-:Y:S01]  /*3f70*/  PLOP3.LUT P1, PT, PT, PT, UP0, 0x80, 0x0 ;  /* 0x000000000000781c */ /* 0x000fe20003f2f008 */
[----:B0-----:R-:W-:Y:S01]  /*3f80*/  IMAD.WIDE.U32 R20, R22, 0x4, R20 ;  /* 0x0000000416147825 */ /* 0x001fe200078e0014 */
[----:B------:R-:W-:Y:S01]  /*3f90*/  MOV R22, UR5 ;  /* 0x0000000500167c02 */ /* 0x000fe20008000f00 */
[----:B------:R-:W-:Y:S06]  /*3fa0*/  MEMBAR.ALL.GPU ;  /* 0x0000000000007992 */ /* 0x000fec000000a000 */
[----:B------:R-:W-:-:S00]  /*3fb0*/  ERRBAR ;  /* 0x00000000000079ab */ /* 0x000fc00000000000 */
[----:B------:R-:W-:Y:S06]  /*3fc0*/  CGAERRBAR ;  /* 0x00000000000075ab */ /* 0x000fec0000000000 */
[----:B------:R0:W-:Y:S02]  /*3fd0*/  REDG.E.ADD.S32.STRONG.GPU desc[UR14][R20.64], R22 ;  /* 0x000000161400798e */ /* 0x0001e4000c10e38e */
[----:B0-----:R-:W-:-:S04]  /*3fe0*/  SEL R22, RZ, UR13, P1 ;  /* 0x0000000dff167c07 */ /* 0x001fc80008800000 */
[----:B------:R-:W-:-:S13]  /*3ff0*/  ISETP.NE.AND P1, PT, R22, -0x1, PT ;  /* 0xffffffff1600780c */ /* 0x000fda0003f25270 */
[----:B------:R-:W-:Y:S05]  /*4000*/  @!P1 BRA `(.L_x_3217) ;  /* 0x0000000000149947 */ /* 0x000fea0003800000 */
.L_x_3218:
[----:B------:R-:W2:Y:S04]  /*4010*/  LDG.E.STRONG.GPU R23, desc[UR14][R20.64] ;  /* 0x0000000e14177981 */ /* 0x000ea8000c1ef900 */
[----:B--2---:R-:W-:Y:S01]  /*4020*/  CCTL.IVALL ;  /* 0x00000000ff00798f */ /* 0x004fe20002000000 */
[----:B------:R-:W-:Y:S05]  /*4030*/  YIELD ;  /* 0x0000000000007946 */ /* 0x000fea0003800000 */
[----:B------:R-:W-:-:S13]  /*4040*/  ISETP.NE.AND P1, PT, R23, R22, PT ;  /* 0x000000161700720c */ /* 0x000fda0003f25270 */
[----:B------:R-:W-:Y:S05]  /*4050*/  @P1 BRA `(.L_x_3218) ;  /* 0xfffffffc00ec1947 */ /* 0x000fea000383ffff */
.L_x_3217:
[----:B------:R-:W-:Y:S01]  /*4060*/  ISETP.NE.AND P1, PT, RZ, UR13, PT ;  /* 0x0000000dff007c0c */ /* 0x000fe2000bf25270 */
[----:B------:R-:W-:Y:S05]  /*4070*/  WARPSYNC.ALL ;  /* 0x0000000000007948 */ /* 0x000fea0003800000 */
[----:B------:R-:W-:Y:S07]  /*4080*/  BAR.SYNC.DEFER_BLOCKING 0x0 ;  /* 0x0000000000007b1d */ /* 0x000fee0000010000 */
[----:B------:R-:W-:Y:S05]  /*4090*/  @!P1 BRA `(.L_x_3216) ;  /* 0x0000000800289947 */ /* 0x000fea0003800000 */
[----:B------:R-:W-:Y:S02]  /*40a0*/  UIADD3 UR5, UR13, -0x1, URZ ;  /* 0xffffffff0d057890 */ /* 0x000fe4000fffe03f */
[----:B------:R-:W-:Y:S02]  /*40b0*/  ULOP3.LUT UP1, UR19, UR13, 0x3, URZ, 0xc0, !UPT ;  /* 0x000000030d137892 */ /* 0x000fe4000f82c03f */
[----:B------:R-:W-:-:S03]  /*40c0*/  UISETP.GE.U32.AND UP0, UPT, UR5, 0x3, UPT ;  /* 0x000000030500788c */ /* 0x000fc6000bf06070 */
[----:B------:R-:W-:Y:S01]  /*40d0*/  UMOV UR5, URZ ;  /* 0x0000003f00057c82 */ /* 0x000fe20008000000 */
[----:B------:R-:W-:Y:S02]  /*40e0*/  PLOP3.LUT P1, PT, PT, PT, UP1, 0x80, 0x0 ;  /* 0x000000000000781c */ /* 0x000fe40003f2f018 */
[----:B------:R-:W-:-:S13]  /*40f0*/  PLOP3.LUT P2, PT, PT, PT, UP0, 0x80, 0x0 ;  /* 0x000000000000781c */ /* 0x000fda0003f4f008 */
[----:B------:R-:W-:Y:S05]  /*4100*/  @!P2 BRA `(.L_x_3219) ;  /* 0x00000004001ca947 */ /* 0x000fea0003800000 */
[----:B------:R-:W-:-:S04]  /*4110*/  ULOP3.LUT UR5, UR13, 0x3, URZ, 0xc0, !UPT ;  /* 0x000000030d057892 */ /* 0x000fc8000f8ec03f */
[----:B------:R-:W-:-:S03]  /*4120*/  UIADD3 UR7, -UR5, UR13, URZ ;  /* 0x0000000d05077290 */ /* 0x000fc6000fffe13f */
[----:B------:R-:W-:-:S09]  /*4130*/  UMOV UR5, URZ ;  /* 0x0000003f00057c82 */ /* 0x000fd20008000000 */
.L_x_3220:
[----:B------:R-:W0:Y:S01]  /*4140*/  S2R R43, SR_CTAID.X ;  /* 0x00000000002b7919 */ /* 0x000e220000002500 */
[----:B------:R-:W-:Y:S02]  /*4150*/  MOV R74, UR4 ;  /* 0x00000004004a7c02 */ /* 0x000fe40008000f00 */
[----:B0-----:R-:W-:-:S13]  /*4160*/  ISETP.EQ.OR P4, PT, R43, UR5, P3 ;  /* 0x000000052b007c0c */ /* 0x001fda0009f82670 */
[----:B------:R-:W0:Y:S01]  /*4170*/  @!P4 LDC R22, c[0x0][0x10] ;  /* 0x00000400ff16cb82 */ /* 0x000e220000000800 */
[----:B------:R-:W1:Y:S01]  /*4180*/  @!P4 S2R R23, SR_CTAID.Y ;  /* 0x000000000017c919 */ /* 0x000e620000002600 */
[----:B------:R-:W-:-:S06]  /*4190*/  @!P4 LOP3.LUT R74, R74, 0x1, RZ, 0xc0, !PT ;  /* 0x000000014a4ac812 */ /* 0x000fcc00078ec0ff */
[----:B------:R-:W2:Y:S01]  /*41a0*/  @!P4 LDC.64 R20, c[0x0][0x248] ;  /* 0x00009200ff14cb82 */ /* 0x000ea20000000a00 */
[----:B0-----:R-:W-:-:S04]  /*41b0*/  @!P4 IMAD R74, R74, R22, RZ ;  /* 0x000000164a4ac224 */ /* 0x001fc800078e02ff */
[----:B------:R-:W-:-:S05]  /*41c0*/  @!P4 IMAD R74, R74, UR13, RZ ;  /* 0x0000000d4a4acc24 */ /* 0x000fca000f8e02ff */
[----:B------:R-:W-:Y:S01]  /*41d0*/  @!P4 SHF.L.U32 R74, R74, 0x1, RZ ;  /* 0x000000014a4ac819 */ /* 0x000fe200000006ff */
[----:B-1----:R-:W-:-:S04]  /*41e0*/  @!P4 IMAD R23, R22, UR5, R23 ;  /* 0x000000051617cc24 */ /* 0x002fc8000f8e0217 */
[----:B--2---:R-:W-:-:S04]  /*41f0*/  @!P4 IMAD.WIDE R20, R74, 0x4, R20 ;  /* 0x000000044a14c825 */ /* 0x004fc800078e0214 */
[----:B------:R-:W-:-:S06]  /*4200*/  @!P4 IMAD.WIDE.U32 R20, R23, 0x8, R20 ;  /* 0x000000081714c825 */ /* 0x000fcc00078e0014 */
[----:B------:R-:W2:Y:S01]  /*4210*/  @!P4 LDG.E.64 R20, desc[UR14][R20.64] ;  /* 0x0000000e1414c981 */ /* 0x000ea2000c1e1b00 */
[----:B------:R-:W-:Y:S01]  /*4220*/  UIADD3 UR10, UR5, 0x1, URZ ;  /* 0x00000001050a7890 */ /* 0x000fe2000fffe03f */
[----:B------:R-:W-:-:S05]  /*4230*/  MOV R74, UR4 ;  /* 0x00000004004a7c02 */ /* 0x000fca0008000f00 */
[----:B------:R-:W-:-:S13]  /*4240*/  ISETP.EQ.OR P5, PT, R43, UR10, P3 ;  /* 0x0000000a2b007c0c */ /* 0x000fda0009fa2670 */
[----:B------:R-:W0:Y:S01]  /*4250*/  @!P5 S2R R22, SR_CTAID.Y ;  /* 0x000000000016d919 */ /* 0x000e220000002600 */
[----:B------:R-:W1:Y:S01]  /*4260*/  @!P5 LDC R23, c[0x0][0x10] ;  /* 0x00000400ff17db82 */ /* 0x000e620000000800 */
[----:B------:R-:W-:-:S05]  /*4270*/  @!P5 LOP3.LUT R74, R74, 0x1, RZ, 0xc0, !PT ;  /* 0x000000014a4ad812 */ /* 0x000fca00078ec0ff */
[----:B-1----:R-:W-:-:S04]  /*4280*/  @!P5 IMAD R74, R74, R23, RZ ;  /* 0x000000174a4ad224 */ /* 0x002fc800078e02ff */
[----:B------:R-:W-:-:S05]  /*4290*/  @!P5 IMAD R74, R74, UR13, RZ ;  /* 0x0000000d4a4adc24 */ /* 0x000fca000f8e02ff */
[----:B------:R-:W-:Y:S01]  /*42a0*/  @!P5 SHF.L.U32 R74, R74, 0x1, RZ ;  /* 0x000000014a4ad819 */ /* 0x000fe200000006ff */
[----:B--2---:R-:W-:Y:S01]  /*42b0*/  @!P4 FADD.FTZ R40, R40, R20 ;  /* 0x000000142828c221 */ /* 0x004fe20000010000 */
[----:B0-----:R-:W-:Y:S02]  /*42c0*/  @!P5 IMAD R20, R23, UR10, R22 ;  /* 0x0000000a1714dc24 */ /* 0x001fe4000f8e0216 */
[----:B------:R-:W0:Y:S02]  /*42d0*/  @!P5 LDC.64 R22, c[0x0][0x248] ;  /* 0x00009200ff16db82 */ /* 0x000e240000000a00 */
[----:B0-----:R-:W-:-:S04]  /*42e0*/  @!P5 IMAD.WIDE R22, R74, 0x4, R22 ;  /* 0x000000044a16d825 */ /* 0x001fc800078e0216 */
[----:B------:R-:W-:-:S06]  /*42f0*/  @!P5 IMAD.WIDE.U32 R22, R20, 0x8, R22 ;  /* 0x000000081416d825 */ /* 0x000fcc00078e0016 */
[----:B------:R-:W2:Y:S01]  /*4300*/  @!P5 LDG.E.64 R22, desc[UR14][R22.64] ;  /* 0x0000000e1616d981 */ /* 0x000ea2000c1e1b00 */
[----:B------:R-:W-:Y:S01]  /*4310*/  UIADD3 UR10, UR5, 0x2, URZ ;  /* 0x00000002050a7890 */ /* 0x000fe2000fffe03f */
[----:B------:R-:W-:Y:S01]  /*4320*/  @!P4 FADD.FTZ R41, R41, R21 ;  /* 0x000000152929c221 */ /* 0x000fe20000010000 */
[----:B------:R-:W-:-:S04]  /*4330*/  UIADD3 UR11, UR5, 0x3, URZ ;  /* 0x00000003050b7890 */ /* 0x000fc8000fffe03f */
[C---:B------:R-:W-:Y:S02]  /*4340*/  ISETP.EQ.OR P6, PT, R43.reuse, UR10, P3 ;  /* 0x0000000a2b007c0c */ /* 0x040fe40009fc2670 */
[----:B------:R-:W-:-:S11]  /*4350*/  ISETP.EQ.OR P2, PT, R43, UR11, P3 ;  /* 0x0000000b2b007c0c */ /* 0x000fd60009f42670 */
[----:B------:R-:W0:Y:S01]  /*4360*/  @!P6 S2R R74, SR_CTAID.Y ;  /* 0x00000000004ae919 */ /* 0x000e220000002600 */
[----:B------:R-:W0:Y:S01]  /*4370*/  @!P6 LDC R75, c[0x0][0x10] ;  /* 0x00000400ff4beb82 */ /* 0x000e220000000800 */
[----:B------:R-:W1:Y:S07]  /*4380*/  @!P2 S2R R43, SR_CTAID.Y ;  /* 0x00000000002ba919 */ /* 0x000e6e0000002600 */
[----:B------:R-:W3:Y:S01]  /*4390*/  @!P6 LDC.64 R20, c[0x0][0x248] ;  /* 0x00009200ff14eb82 */ /* 0x000ee20000000a00 */
[----:B--2---:R-:W-:Y:S01]  /*43a0*/  @!P5 FADD.FTZ R41, R41, R23 ;  /* 0x000000172929d221 */ /* 0x004fe20000010000 */
[----:B------:R-:W-:-:S02]  /*43b0*/  IMAD.U32 R23, RZ, RZ, UR4 ;  /* 0x00000004ff177e24 */ /* 0x000fc4000f8e00ff */
[----:B------:R-:W-:Y:S01]  /*43c0*/  @!P5 FADD.FTZ R40, R40, R22 ;  /* 0x000000162828d221 */ /* 0x000fe20000010000 */
[----:B0-----:R-:W-:-:S03]  /*43d0*/  @!P6 IMAD R22, R75, UR10, R74 ;  /* 0x0000000a4b16ec24 */ /* 0x001fc6000f8e024a */
[----:B------:R-:W0:Y:S01]  /*43e0*/  @!P2 LDC R74, c[0x0][0x10] ;  /* 0x00000400ff4aab82 */ /* 0x000e220000000800 */
[----:B------:R-:W-:-:S05]  /*43f0*/  @!P6 LOP3.LUT R23, R23, 0x1, RZ, 0xc0, !PT ;  /* 0x000000011717e812 */ /* 0x000fca00078ec0ff */
[----:B------:R-:W-:Y:S01]  /*4400*/  @!P6 IMAD R23, R23, R75, RZ ;  /* 0x0000004b1717e224 */ /* 0x000fe200078e02ff */
[----:B------:R-:W-:-:S03]  /*4410*/  MOV R75, UR4 ;  /* 0x00000004004b7c02 */ /* 0x000fc60008000f00 */
[----:B------:R-:W-:Y:S01]  /*4420*/  @!P6 IMAD R23, R23, UR13, RZ ;  /* 0x0000000d1717ec24 */ /* 0x000fe2000f8e02ff */
[----:B------:R-:W-:-:S04]  /*4430*/  @!P2 LOP3.LUT R75, R75, 0x1, RZ, 0xc0, !PT ;  /* 0x000000014b4ba812 */ /* 0x000fc800078ec0ff */
[----:B------:R-:W-:-:S05]  /*4440*/  @!P6 SHF.L.U32 R23, R23, 0x1, RZ ;  /* 0x000000011717e819 */ /* 0x000fca00000006ff */
[----:B---3--:R-:W-:-:S04]  /*4450*/  @!P6 IMAD.WIDE R20, R23, 0x4, R20 ;  /* 0x000000041714e825 */ /* 0x008fc800078e0214 */
[----:B0-----:R-:W-:Y:S02]  /*4460*/  @!P2 IMAD R75, R75, R74, RZ ;  /* 0x0000004a4b4ba224 */ /* 0x001fe400078e02ff */
[----:B------:R-:W-:Y:S02]  /*4470*/  @!P6 IMAD.WIDE.U32 R22, R22, 0x8, R20 ;  /* 0x000000081616e825 */ /* 0x000fe400078e0014 */
[----:B------:R-:W0:Y:S02]  /*4480*/  @!P2 LDC.64 R20, c[0x0][0x248] ;  /* 0x00009200ff14ab82 */ /* 0x000e240000000a00 */
[----:B------:R-:W-:Y:S02]  /*4490*/  @!P2 IMAD R75, R75, UR13, RZ ;  /* 0x0000000d4b4bac24 */ /* 0x000fe4000f8e02ff */
[----:B-1----:R-:W-:Y:S01]  /*44a0*/  @!P2 IMAD R43, R74, UR11, R43 ;  /* 0x0000000b4a2bac24 */ /* 0x002fe2000f8e022b */
[----:B------:R-:W2:Y:S02]  /*44b0*/  @!P6 LDG.E.64 R22, desc[UR14][R22.64] ;  /* 0x0000000e1616e981 */ /* 0x000ea4000c1e1b00 */
[----:B------:R-:W-:-:S05]  /*44c0*/  @!P2 SHF.L.U32 R75, R75, 0x1, RZ ;  /* 0x000000014b4ba819 */ /* 0x000fca00000006ff */
[----:B0-----:R-:W-:-:S04]  /*44d0*/  @!P2 IMAD.WIDE R20, R75, 0x4, R20 ;  /* 0x000000044b14a825 */ /* 0x001fc800078e0214 */
[----:B------:R-:W-:-:S06]  /*44e0*/  @!P2 IMAD.WIDE.U32 R20, R43, 0x8, R20 ;  /* 0x000000082b14a825 */ /* 0x000fcc00078e0014 */
        /* <DEDUP_REMOVED lines=9> */
.L_x_3219:
[----:B------:R-:W-:Y:S05]  /*4580*/  @!P1 BRA `(.L_x_3216) ;  /* 0x0000000000ec9947 */ /* 0x000fea0003800000 */
[----:B------:R-:W0:Y:S01]  /*4590*/  S2R R23, SR_CTAID.X ;  /* 0x0000000000177919 */ /* 0x000e220000002500 */
[----:B------:R-:W-:Y:S01]  /*45a0*/  BSSY B0, `(.L_x_3221) ;  /* 0x0000012000007945 */ /* 0x000fe20003800000 */
[----:B0-----:R-:W-:-:S13]  /*45b0*/  ISETP.EQ.OR P1, PT, R23, UR5, P3 ;  /* 0x0000000517007c0c */ /* 0x001fda0009f22670 */
[----:B------:R-:W-:Y:S05]  /*45c0*/  @P1 BRA `(.L_x_3222) ;  /* 0x00000000003c1947 */ /* 0x000fea0003800000 */
[----:B------:R-:W0:Y:S01]  /*45d0*/  S2UR UR18, SR_CTAID.Y ;  /* 0x00000000001279c3 */ /* 0x000e220000002600 */
[----:B------:R-:W-:Y:S01]  /*45e0*/  ULOP3.LUT UR7, UR4, 0x1, URZ, 0xc0, !UPT ;  /* 0x0000000104077892 */ /* 0x000fe2000f8ec03f */
[----:B------:R-:W-:Y:S01]  /*45f0*/  ULDC UR12, c[0x0][0x10] ;  /* 0x00000400000c7ab9 */ /* 0x000fe20000000800 */
[----:B------:R-:W-:Y:S02]  /*4600*/  ULDC.64 UR10, c[0x0][0x248] ;  /* 0x00009200000a7ab9 */ /* 0x000fe40000000a00 */
[----:B------:R-:W-:-:S04]  /*4610*/  UIMAD UR7, UR7, UR12, URZ ;  /* 0x0000000c070772a4 */ /* 0x000fc8000f8e023f */
[----:B------:R-:W-:-:S04]  /*4620*/  UIMAD UR7, UR7, UR13, URZ ;  /* 0x0000000d070772a4 */ /* 0x000fc8000f8e023f */
[----:B------:R-:W-:-:S04]  /*4630*/  USHF.L.U32 UR7, UR7, 0x1, URZ ;  /* 0x0000000107077899 */ /* 0x000fc8000800063f */
[----:B------:R-:W-:Y:S02]  /*4640*/  UIMAD.WIDE UR10, UR7, 0x4, UR10 ;  /* 0x00000004070a78a5 */ /* 0x000fe4000f8e020a */
[----:B0-----:R-:W-:-:S04]  /*4650*/  UIMAD UR12, UR12, UR5, UR18 ;  /* 0x000000050c0c72a4 */ /* 0x001fc8000f8e0212 */
[----:B------:R-:W-:-:S06]  /*4660*/  UIMAD.WIDE.U32 UR10, UR12, 0x8, UR10 ;  /* 0x000000080c0a78a5 */ /* 0x000fcc000f8e000a */
[----:B------:R-:W-:Y:S02]  /*4670*/  MOV R20, UR10 ;  /* 0x0000000a00147c02 */ /* 0x000fe40008000f00 */
[----:B------:R-:W-:-:S06]  /*4680*/  MOV R21, UR11 ;  /* 0x0000000b00157c02 */ /* 0x000fcc0008000f00 */
[----:B------:R-:W2:Y:S02]  /*4690*/  LDG.E.64 R20, desc[UR14][R20.64] ;  /* 0x0000000e14147981 */ /* 0x000ea4000c1e1b00 */
[----:B--2---:R-:W-:Y:S01]  /*46a0*/  FADD.FTZ R40, R40, R20 ;  /* 0x0000001428287221 */ /* 0x004fe20000010000 */
[----:B------:R-:W-:-:S07]  /*46b0*/  FADD.FTZ R41, R41, R21 ;  /* 0x0000001529297221 */ /* 0x000fce0000010000 */
.L_x_3222:
[----:B------:R-:W-:Y:S05]  /*46c0*/  BSYNC B0 ;  /* 0x0000000000007941 */ /* 0x000fea0003800000 */
.L_x_3221:
[----:B------:R-:W-:-:S06]  /*46d0*/  UISETP.NE.AND UP0, UPT, UR19, 0x1, UPT ;  /* 0x000000011300788c */ /* 0x000fcc000bf05270 */
[----:B------:R-:W-:-:S13]  /*46e0*/  PLOP3.LUT P1, PT, PT, PT, UP0, 0x80, 0x0 ;  /* 0x000000000000781c */ /* 0x000fda0003f2f008 */
[----:B------:R-:W-:Y:S05]  /*46f0*/  @!P1 BRA `(.L_x_3216) ;  /* 0x0000000000909947 */ /* 0x000fea0003800000 */
[----:B------:R-:W-:Y:S01]  /*4700*/  UIADD3 UR7, UR5, 0x1, URZ ;  /* 0x0000000105077890 */ /* 0x000fe2000fffe03f */
[----:B------:R-:W-:Y:S01]  /*4710*/  IMAD.U32 R21, RZ, RZ, UR4 ;  /* 0x00000004ff157e24 */ /* 0x000fe2000f8e00ff */
[----:B------:R-:W-:-:S04]  /*4720*/  UIADD3 UR12, UR5, 0x2, URZ ;  /* 0x00000002050c7890 */ /* 0x000fc8000fffe03f */
[C---:B------:R-:W-:Y:S02]  /*4730*/  ISETP.EQ.OR P2, PT, R23.reuse, UR7, P3 ;  /* 0x0000000717007c0c */ /* 0x040fe40009f42670 */
[----:B------:R-:W-:-:S11]  /*4740*/  ISETP.EQ.OR P1, PT, R23, UR12, P3 ;  /* 0x0000000c17007c0c */ /* 0x000fd60009f22670 */
[----:B------:R-:W0:Y:S01]  /*4750*/  @!P2 S2R R22, SR_CTAID.Y ;  /* 0x000000000016a919 */ /* 0x000e220000002600 */
[----:B------:R-:W1:Y:S01]  /*4760*/  @!P2 LDC R20, c[0x0][0x10] ;  /* 0x00000400ff14ab82 */ /* 0x000e620000000800 */
[----:B------:R-:W-:-:S05]  /*4770*/  @!P2 LOP3.LUT R21, R21, 0x1, RZ, 0xc0, !PT ;  /* 0x000000011515a812 */ /* 0x000fca00078ec0ff */
[----:B-1----:R-:W-:-:S04]  /*4780*/  @!P2 IMAD R23, R21, R20, RZ ;  /* 0x000000141517a224 */ /* 0x002fc800078e02ff */
[----:B------:R-:W-:Y:S02]  /*4790*/  @!P2 IMAD R23, R23, UR13, RZ ;  /* 0x0000000d1717ac24 */ /* 0x000fe4000f8e02ff */
[----:B0-----:R-:W-:Y:S02]  /*47a0*/  @!P2 IMAD R22, R20, UR7, R22 ;  /* 0x000000071416ac24 */ /* 0x001fe4000f8e0216 */
[----:B------:R-:W0:Y:S01]  /*47b0*/  @!P2 LDC.64 R20, c[0x0][0x248] ;  /* 0x00009200ff14ab82 */ /* 0x000e220000000a00 */
[----:B------:R-:W-:-:S05]  /*47c0*/  @!P2 SHF.L.U32 R23, R23, 0x1, RZ ;  /* 0x000000011717a819 */ /* 0x000fca00000006ff */
[----:B0-----:R-:W-:-:S04]  /*47d0*/  @!P2 IMAD.WIDE R20, R23, 0x4, R20 ;  /* 0x000000041714a825 */ /* 0x001fc800078e0214 */
[----:B------:R-:W-:Y:S01]  /*47e0*/  @!P2 IMAD.WIDE.U32 R20, R22, 0x8, R20 ;  /* 0x000000081614a825 */ /* 0x000fe200078e0014 */
[----:B------:R-:W-:-:S04]  /*47f0*/  MOV R22, UR19 ;  /* 0x0000001300167c02 */ /* 0x000fc80008000f00 */
[----:B------:R-:W-:Y:S01]  /*4800*/  ISETP.EQ.OR P1, PT, R22, 0x2, P1 ;  /* 0x000000021600780c */ /* 0x000fe20000f22670 */
[----:B------:R-:W2:-:S12]  /*4810*/  @!P2 LDG.E.64 R20, desc[UR14][R20.64] ;  /* 0x0000000e1414a981 */ /* 0x000e98000c1e1b00 */
[----:B------:R-:W-:-:S05]  /*4820*/  VOTEU.ALL UP0, P1 ;  /* 0x00000000003f7886 */ /* 0x000fca0000800000 */
[----:B------:R-:W0:Y:S01]  /*4830*/  @!UP0 S2UR UR18, SR_CTAID.Y ;  /* 0x00000000001289c3 */ /* 0x000e220000002600 */
[----:B------:R-:W-:Y:S01]  /*4840*/  @!UP0 ULOP3.LUT UR5, UR4, 0x1, URZ, 0xc0, !UPT ;  /* 0x0000000104058892 */ /* 0x000fe2000f8ec03f */
[----:B------:R-:W-:Y:S01]  /*4850*/  @!UP0 ULDC UR7, c[0x0][0x10] ;  /* 0x0000040000078ab9 */ /* 0x000fe20000000800 */
[----:B------:R-:W-:Y:S02]  /*4860*/  @!UP0 ULDC.64 UR10, c[0x0][0x248] ;  /* 0x00009200000a8ab9 */ /* 0x000fe40000000a00 */
[----:B------:R-:W-:-:S04]  /*4870*/  @!UP0 UIMAD UR5, UR5, UR7, URZ ;  /* 0x00000007050582a4 */ /* 0x000fc8000f8e023f */
[----:B------:R-:W-:-:S04]  /*4880*/  @!UP0 UIMAD UR5, UR5, UR13, URZ ;  /* 0x0000000d050582a4 */ /* 0x000fc8000f8e023f */
[----:B------:R-:W-:-:S04]  /*4890*/  @!UP0 USHF.L.U32 UR5, UR5, 0x1, URZ ;  /* 0x0000000105058899 */ /* 0x000fc8000800063f */
[----:B------:R-:W-:Y:S02]  /*48a0*/  @!UP0 UIMAD.WIDE UR10, UR5, 0x4, UR10 ;  /* 0x00000004050a88a5 */ /* 0x000fe4000f8e020a */
[----:B0-----:R-:W-:-:S04]  /*48b0*/  @!UP0 UIMAD UR7, UR12, UR7, UR18 ;  /* 0x000000070c0782a4 */ /* 0x001fc8000f8e0212 */
[----:B------:R-:W-:-:S06]  /*48c0*/  @!UP0 UIMAD.WIDE.U32 UR10, UR7, 0x8, UR10 ;  /* 0x00000008070a88a5 */ /* 0x000fcc000f8e000a */
[----:B------:R-:W-:Y:S02]  /*48d0*/  MOV R22, UR10 ;  /* 0x0000000a00167c02 */ /* 0x000fe40008000f00 */
[----:B------:R-:W-:-:S06]  /*48e0*/  MOV R23, UR11 ;  /* 0x0000000b00177c02 */ /* 0x000fcc0008000f00 */
[----:B------:R-:W3:Y:S01]  /*48f0*/  @!P1 LDG.E.64 R22, desc[UR14][R22.64] ;  /* 0x0000000e16169981 */ /* 0x000ee2000c1e1b00 */
[----:B--2---:R-:W-:Y:S01]  /*4900*/  @!P2 FADD.FTZ R40, R40, R20 ;  /* 0x000000142828a221 */ /* 0x004fe20000010000 */
[----:B------:R-:W-:-:S03]  /*4910*/  @!P2 FADD.FTZ R41, R41, R21 ;  /* 0x000000152929a221 */ /* 0x000fc60000010000 */
[----:B---3--:R-:W-:Y:S01]  /*4920*/  @!P1 FADD.FTZ R40, R40, R22 ;  /* 0x0000001628289221 */ /* 0x008fe20000010000 */
[----:B------:R-:W-:-:S07]  /*4930*/  @!P1 FADD.FTZ R41, R41, R23 ;  /* 0x0000001729299221 */ /* 0x000fce0000010000 */
.L_x_3216:
[----:B------:R-:W-:Y:S01]  /*4940*/  ULDC.64 UR10, c[0x0][0x218] ;  /* 0x00008600000a7ab9 */ /* 0x000fe20000000a00 */
[----:B------:R-:W-:Y:S01]  /*4950*/  LOP3.LUT P1, RZ, R77, UR16, RZ, 0xfc, !PT ;  /* 0x000000104dff7c12 */ /* 0x000fe2000f82fcff */
[----:B------:R-:W0:Y:S01]  /*4960*/  S2UR UR7, SR_CgaCtaId ;  /* 0x00000000000779c3 */ /* 0x000e220000008800 */
[----:B------:R-:W-:Y:S01]  /*4970*/  ISETP.EQ.U32.AND P2, PT, RZ, UR10, PT ;  /* 0x0000000aff007c0c */ /* 0x000fe2000bf42070 */
[----:B------:R-:W-:Y:S01]  /*4980*/  UMOV UR5, 0x400 ;  /* 0x0000040000057882 */ /* 0x000fe20000000000 */
[----:B------:R-:W-:Y:S02]  /*4990*/  MOV R22, UR9 ;  /* 0x0000000900167c02 */ /* 0x000fe40008000f00 */
[----:B------:R-:W-:-:S13]  /*49a0*/  ISETP.EQ.OR.EX P1, PT, RZ, UR11, P1, P2 ;  /* 0x0000000bff007c0c */ /* 0x000fda0008f22720 */
[----:B------:R-:W1:Y:S01]  /*49b0*/  @!P1 LDC.64 R20, c[0x0][0x218] ;  /* 0x00008600ff149b82 */ /* 0x000e620000000a00 */
[----:B0-----:R-:W-:-:S03]  /*49c0*/  ULEA UR5, UR7, UR5, 0x18 ;  /* 0x0000000507057291 */ /* 0x001fc6000f8ec03f */
[----:B------:R-:W-:-:S06]  /*49d0*/  ULDC UR7, c[0x0][0x2a4] ;  /* 0x0000a90000077ab9 */ /* 0x000fcc0000000800 */
[----:B------:R0:W-:Y:S01]  /*49e0*/  @!P3 STS.64 [UR5+0xc8], R40 ;  /* 0x0000c828ff00b988 */ /* 0x0001e20008000a05 */
[----:B-1----:R-:W-:-:S04]  /*49f0*/  @!P1 IMAD.WIDE R20, R22, 0x8, R20 ;  /* 0x0000000816149825 */ /* 0x002fc800078e0214 */
[----:B0-----:R-:W-:Y:S01]  /*4a00*/  @!P1 FMUL.FTZ R41, R41, UR7 ;  /* 0x0000000729299c20 */ /* 0x001fe20008410000 */
[----:B------:R-:W-:Y:S01]  /*4a10*/  @!P1 FMUL.FTZ R40, R40, UR7 ;  /* 0x0000000728289c20 */ /* 0x000fe20008410000 */
[----:B------:R-:W-:-:S04]  /*4a20*/  IADD3 R22, R55, UR6, RZ ;  /* 0x0000000637167c10 */ /* 0x000fc8000fffe0ff */
[----:B------:R0:W-:Y:S01]  /*4a30*/  @!P1 STG.E.64 desc[UR14][R20.64], R40 ;  /* 0x0000002814009986 */ /* 0x0001e2000c101b0e */
[----:B------:R-:W-:Y:S08]  /*4a40*/  BAR.SYNC.DEFER_BLOCKING 0x0 ;  /* 0x0000000000007b1d */ /* 0x000ff00000010000 */
[----:B0-----:R-:W0:Y:S01]  /*4a50*/  LDC.64 R40, c[0x0][0x230] ;  /* 0x00008c00ff287b82 */ /* 0x001e220000000a00 */
[----:B------:R-:W1:Y:S02]  /*4a60*/  LDS.64 R20, [UR5+0xc8] ;  /* 0x0000c805ff147984 */ /* 0x000e640008000a00 */
[----:B-1----:R-:W-:-:S05]  /*4a70*/  FMUL.FTZ R20, R20, UR7 ;  /* 0x0000000714147c20 */ /* 0x002fca0008410000 */
[----:B------:R-:W-:-:S13]  /*4a80*/  R2UR UR5, R20 ;  /* 0x00000000140572ca */ /* 0x000fda00000e0000 */
[----:B------:R-:W-:-:S04]  /*4a90*/  IMAD.U32 R20, RZ, RZ, UR5 ;  /* 0x00000005ff147e24 */ /* 0x000fc8000f8e00ff */
[----:B------:R-:W-:-:S04]  /*4aa0*/  FMUL.FTZ R20, R20, UR5 ;  /* 0x0000000514147c20 */ /* 0x000fc80008410000 */
[----:B------:R-:W-:-:S05]  /*4ab0*/  FFMA.FTZ R20, R21, UR7, -R20 ;  /* 0x0000000715147c23 */ /* 0x000fca0008010814 */
[----:B------:R-:W-:-:S13]  /*4ac0*/  FSETP.GTU.FTZ.AND P1, PT, R20, RZ, PT ;  /* 0x000000ff1400720b */ /* 0x000fda0003f3c000 */
[----:B------:R-:W-:Y:S01]  /*4ad0*/  VOTEU.ANY UP0, P1 ;  /* 0x00000000003f7886 */ /* 0x000fe20000800100 */
[----:B------:R-:W-:-:S04]  /*4ae0*/  PLOP3.LUT P1, PT, PT, PT, UP0, 0x80, 0x0 ;  /* 0x000000000000781c */ /* 0x000fc80003f2f008 */
[----:B------:R-:W-:-:S09]  /*4af0*/  @UP0 ULDC UR7, c[0x0][0x238] ;  /* 0x00008e0000070ab9 */ /* 0x000fd20000000800 */
[----:B------:R-:W-:-:S06]  /*4b00*/  @P1 FADD.FTZ R20, R20, UR7 ;  /* 0x0000000714141e21 */ /* 0x000fcc0008010000 */
[----:B------:R-:W1:Y:S02]  /*4b10*/  @P1 MUFU.RSQ R20, R20 ;  /* 0x0000001400141308 */ /* 0x000e640000001400 */
[----:B-1----:R-:W-:Y:S02]  /*4b20*/  @P1 R2UR UR7, R20 ;  /* 0x00000000140712ca */ /* 0x002fe400000e0000 */
[----:B------:R-:W1:Y:S02]  /*4b30*/  LDC.64 R20, c[0x0][0x228] ;  /* 0x00008a00ff147b82 */ /* 0x000e640000000a00 */
[----:B-1----:R-:W-:-:S04]  /*4b40*/  IMAD.WIDE R20, R22, 0x4, R20 ;  /* 0x0000000416147825 */ /* 0x002fc800078e0214 */
[----:B0-----:R-:W-:Y:S02]  /*4b50*/  IMAD.WIDE R22, R22, 0x4, R40 ;  /* 0x0000000416167825 */ /* 0x001fe400078e0228 */
[----:B------:R-:W2:Y:S04]  /*4b60*/  LDG.E.64 R20, desc[UR14][R20.64] ;  /* 0x0000000e14147981 */ /* 0x000ea8000c1e1b00 */
[----:B------:R-:W2:Y:S01]  /*4b70*/  LDG.E.64 R22, desc[UR14][R22.64] ;  /* 0x0000000e16167981 */ /* 0x000ea2000c1e1b00 */
[----:B------:R-:W-:Y:S01]  /*4b80*/  ISETP.NE.AND P5, PT, RZ, UR17, PT ;  /* 0x00000011ff007c0c */ /* 0x000fe2000bfa5270 */
[----:B------:R-:W-:Y:S01]  /*4b90*/  UMOV UR10, 0x3f800000 ;  /* 0x3f800000000a7882 */ /* 0x000fe20000000000 */
[----:B------:R-:W-:Y:S01]  /*4ba0*/  SHF.L.U32 R54, R54, 0x10, RZ ;  /* 0x0000001036367819 */ /* 0x000fe200000006ff */
[----:B------:R-:W-:Y:S01]  /*4bb0*/  @UP0 UMOV UR10, UR7 ;  /* 0x00000007000a0c82 */ /* 0x000fe20008000000 */
[----:B------:R-:W-:-:S03]  /*4bc0*/  SHF.L.U32 R42, R42, 0x10, RZ ;  /* 0x000000102a2a7819 */ /* 0x000fc600000006ff */
[----:B------:R-:W-:Y:S02]  /*4bd0*/  FADD.FTZ R54, R54, -UR5 ;  /* 0x8000000536367e21 */ /* 0x000fe40008010000 */
[----:B------:R-:W-:Y:S02]  /*4be0*/  FADD.FTZ R42, R42, -UR5 ;  /* 0x800000052a2a7e21 */ /* 0x000fe40008010000 */
[----:B------:R-:W-:Y:S02]  /*4bf0*/  FMUL.FTZ R54, R54, UR10 ;  /* 0x0000000a36367c20 */ /* 0x000fe40008410000 */
[----:B------:R-:W-:Y:S02]  /*4c00*/  FMUL.FTZ R42, R42, UR10 ;  /* 0x0000000a2a2a7c20 */ /* 0x000fe40008410000 */
[----:B--2---:R-:W-:Y:S02]  /*4c10*/  FFMA.FTZ R54, R20, R54, R22 ;  /* 0x0000003614367223 */ /* 0x004fe40000010016 */
[----:B------:R-:W-:Y:S01]  /*4c20*/  FFMA.FTZ R42, R21, R42, R23 ;  /* 0x0000002a152a7223 */ /* 0x000fe20000010017 */
[----:B------:R-:W-:Y:S06]  /*4c30*/  @!P5 BRA `(.L_x_3223) ;  /* 0x000000000028d947 */ /* 0x000fec0003800000 */
[----:B------:R-:W-:-:S06]  /*4c40*/  FMUL.FTZ R40, R54, -1.4426950216293334961 ;  /* 0xbfb8aa3b36287820 */ /* 0x000fcc0000410000 */
[----:B------:R-:W0:Y:S02]  /*4c50*/  MUFU.EX2 R40, R40 ;  /* 0x0000002800287308 */ /* 0x000e240000000800 */
[----:B0-----:R-:W-:-:S06]  /*4c60*/  FADD.FTZ R40, R40, 1 ;  /* 0x3f80000028287421 */ /* 0x001fcc0000010000 */
[----:B------:R-:W0:Y:S02]  /*4c70*/  MUFU.RCP R40, R40 ;  /* 0x0000002800287308 */ /* 0x000e240000001000 */
[----:B0-----:R-:W-:Y:S01]  /*4c80*/  FMUL.FTZ R54, R54, R40 ;  /* 0x0000002836367220 */ /* 0x001fe20000410000 */
[----:B------:R-:W-:-:S06]  /*4c90*/  FMUL.FTZ R40, R42, -1.4426950216293334961 ;  /* 0xbfb8aa3b2a287820 */ /* 0x000fcc0000410000 */
[----:B------:R-:W0:Y:S02]  /*4ca0*/  MUFU.EX2 R40, R40 ;  /* 0x0000002800287308 */ /* 0x000e240000000800 */
[----:B0-----:R-:W-:-:S06]  /*4cb0*/  FADD.FTZ R40, R40, 1 ;  /* 0x3f80000028287421 */ /* 0x001fcc0000010000 */
[----:B------:R-:W0:Y:S02]  /*4cc0*/  MUFU.RCP R40, R40 ;  /* 0x0000002800287308 */ /* 0x000e240000001000 */
[----:B0-----:R-:W-:-:S07]  /*4cd0*/  FMUL.FTZ R42, R42, R40 ;  /* 0x000000282a2a7220 */ /* 0x001fce0000410000 */
.L_x_3223:
[----:B------:R-:W-:Y:S04]  /*4ce0*/  BSSY B0, `(.L_x_3224) ;  /* 0x000000f000007945 */ /* 0x000fe80003800000 */
[----:B------:R-:W-:Y:S05]  /*4cf0*/  @!P0 BRA `(.L_x_3225) ;  /* 0x0000000000348947 */ /* 0x000fea0003800000 */
[----:B------:R-:W-:Y:S01]  /*4d00*/  SHF.R.S32.HI R40, RZ, 0x1f, R4 ;  /* 0x0000001fff287819 */ /* 0x000fe20000011404 */
[----:B------:R-:W-:Y:S01]  /*4d10*/  ULDC.64 UR6, c[0x0][0x270] ;  /* 0x00009c0000067ab9 */ /* 0x000fe20000000a00 */
[----:B------:R-:W-:Y:S02]  /*4d20*/  F2FP.BF16.F32.PACK_AB R54, R42, R54 ;  /* 0x000000362a36723e */ /* 0x000fe400000010ff */
[----:B------:R-:W-:Y:S01]  /*4d30*/  MOV R41, R19 ;  /* 0x0000001300297202 */ /* 0x000fe20000000f00 */
[----:B------:R-:W-:Y:S01]  /*4d40*/  IMAD R42, R40, UR6, RZ ;  /* 0x00000006282a7c24 */ /* 0x000fe2000f8e02ff */
[----:B------:R-:W-:-:S03]  /*4d50*/  MOV R40, R24 ;  /* 0x0000001800287202 */ /* 0x000fc60000000f00 */
[C---:B------:R-:W-:Y:S02]  /*4d60*/  IMAD R42, R4.reuse, UR7, R42 ;  /* 0x00000007042a7c24 */ /* 0x040fe4000f8e022a */
[----:B------:R-:W-:Y:S01]  /*4d70*/  IMAD.WIDE.U32 R40, R4, UR6, R40 ;  /* 0x0000000604287c25 */ /* 0x000fe2000f8e0028 */
[----:B------:R-:W-:-:S03]  /*4d80*/  ULDC.64 UR6, c[0x0][0x210] ;  /* 0x0000840000067ab9 */ /* 0x000fc60000000a00 */
[----:B------:R-:W-:Y:S01]  /*4d90*/  IMAD.IADD R41, R41, 0x1, R42 ;  /* 0x0000000129297824 */ /* 0x000fe200078e022a */
[----:B------:R-:W-:-:S04]  /*4da0*/  LEA R42, P1, R40, UR6, 0x1 ;  /* 0x00000006282a7c11 */ /* 0x000fc8000f8208ff */
[----:B------:R-:W-:-:S05]  /*4db0*/  LEA.HI.X R43, R40, UR7, R41, 0x1, P1 ;  /* 0x00000007282b7c11 */ /* 0x000fca00088f0c29 */
[----:B------:R0:W-:Y:S04]  /*4dc0*/  STG.E desc[UR14][R42.64], R54 ;  /* 0x000000362a007986 */ /* 0x0001e8000c10190e */
.L_x_3225:
[----:B------:R-:W-:Y:S05]  /*4dd0*/  BSYNC B0 ;  /* 0x0000000000007941 */ /* 0x000fea0003800000 */
.L_x_3224:
[----:B------:R-:W-:Y:S01]  /*4de0*/  SHF.L.U32 R52, R52, 0x10, RZ ;  /* 0x0000001034347819 */ /* 0x000fe200000006ff */
[----:B------:R-:W-:Y:S01]  /*4df0*/  ULDC.64 UR6, c[0x0][0x278] ;  /* 0x00009e0000067ab9 */ /* 0x000fe20000000a00 */
[----:B------:R-:W-:Y:S02]  /*4e00*/  SHF.L.U32 R51, R51, 0x10, RZ ;  /* 0x0000001033337819 */ /* 0x000fe400000006ff */
[----:B0-----:R-:W-:Y:S01]  /*4e10*/  IADD3 R43, R4, 0x10, RZ ;  /* 0x00000010042b7810 */ /* 0x001fe20007ffe0ff */
[----:B------:R-:W-:Y:S01]  /*4e20*/  FADD.FTZ R52, R52, -UR5 ;  /* 0x8000000534347e21 */ /* 0x000fe20008010000 */
[----:B------:R-:W-:Y:S01]  /*4e30*/  IADD3 R41, R4, 0x10, RZ ;  /* 0x0000001004297810 */ /* 0x000fe20007ffe0ff */
[----:B------:R-:W-:Y:S01]  /*4e40*/  FADD.FTZ R51, R51, -UR5 ;  /* 0x8000000533337e21 */ /* 0x000fe20008010000 */
[----:B------:R-:W-:Y:S01]  /*4e50*/  ISETP.GE.U32.AND P1, PT, R43, UR6, PT ;  /* 0x000000062b007c0c */ /* 0x000fe2000bf26070 */
[----:B------:R-:W-:Y:S01]  /*4e60*/  FMUL.FTZ R52, R52, UR10 ;  /* 0x0000000a34347c20 */ /* 0x000fe20008410000 */
[----:B------:R-:W-:Y:S01]  /*4e70*/  SHF.R.S32.HI R41, RZ, 0x1f, R41 ;  /* 0x0000001fff297819 */ /* 0x000fe20000011429 */
[----:B------:R-:W-:-:S02]  /*4e80*/  FMUL.FTZ R51, R51, UR10 ;  /* 0x0000000a33337c20 */ /* 0x000fc40008410000 */
[----:B------:R-:W-:Y:S01]  /*4e90*/  FFMA.FTZ R52, R20, R52, R22 ;  /* 0x0000003414347223 */ /* 0x000fe20000010016 */
[----:B------:R-:W-:Y:S01]  /*4ea0*/  ISETP.GE.AND.EX P1, PT, R41, UR7, PT, P1 ;  /* 0x0000000729007c0c */ /* 0x000fe2000bf26310 */
[----:B------:R-:W-:-:S03]  /*4eb0*/  FFMA.FTZ R51, R21, R51, R23 ;  /* 0x0000003315337223 */ /* 0x000fc60000010017 */
[----:B------:R-:W-:Y:S01]  /*4ec0*/  ISETP.GT.U32.OR P1, PT, R77, 0x29f, P1 ;  /* 0x0000029f4d00780c */ /* 0x000fe20000f24470 */
[----:B------:R-:W-:-:S12]  /*4ed0*/  @!P5 BRA `(.L_x_3226) ;  /* 0x000000000028d947 */ /* 0x000fd80003800000 */
        /* <DEDUP_REMOVED lines=10> */
.L_x_3226:
[----:B------:R-:W-:Y:S04]  /*4f80*/  BSSY B0, `(.L_x_3227) ;  /* 0x000000e000007945 */ /* 0x000fe80003800000 */
[----:B------:R-:W-:Y:S05]  /*4f90*/  @P1 BRA `(.L_x_3228) ;  /* 0x0000000000301947 */ /* 0x000fea0003800000 */
[----:B------:R-:W-:Y:S01]  /*4fa0*/  ULDC.64 UR12, c[0x0][0x270] ;  /* 0x00009c00000c7ab9 */ /* 0x000fe20000000a00 */
[----:B------:R-:W-:Y:S01]  /*4fb0*/  MOV R40, R24 ;  /* 0x0000001800287202 */ /* 0x000fe20000000f00 */
[----:B------:R-:W-:Y:S01]  /*4fc0*/  IMAD R42, R41, UR12, RZ ;  /* 0x0000000c292a7c24 */ /* 0x000fe2000f8e02ff */
[----:B------:R-:W-:Y:S01]  /*4fd0*/  F2FP.BF16.F32.PACK_AB R51, R51, R52 ;  /* 0x000000343333723e */ /* 0x000fe200000010ff */
[----:B------:R-:W-:Y:S02]  /*4fe0*/  IMAD.MOV.U32 R41, RZ, RZ, R19 ;  /* 0x000000ffff297224 */ /* 0x000fe400078e0013 */
[C---:B------:R-:W-:Y:S02]  /*4ff0*/  IMAD R42, R43.reuse, UR13, R42 ;  /* 0x0000000d2b2a7c24 */ /* 0x040fe4000f8e022a */
[----:B------:R-:W-:Y:S01]  /*5000*/  IMAD.WIDE.U32 R40, R43, UR12, R40 ;  /* 0x0000000c2b287c25 */ /* 0x000fe2000f8e0028 */
[----:B------:R-:W-:-:S04]  /*5010*/  ULDC.64 UR12, c[0x0][0x210] ;  /* 0x00008400000c7ab9 */ /* 0x000fc80000000a00 */
[----:B------:R-:W-:Y:S02]  /*5020*/  IADD3 R41, R41, R42, RZ ;  /* 0x0000002a29297210 */ /* 0x000fe40007ffe0ff */
[----:B------:R-:W-:-:S04]  /*5030*/  LEA R42, P1, R40, UR12, 0x1 ;  /* 0x0000000c282a7c11 */ /* 0x000fc8000f8208ff */
[----:B------:R-:W-:-:S05]  /*5040*/  LEA.HI.X R43, R40, UR13, R41, 0x1, P1 ;  /* 0x0000000d282b7c11 */ /* 0x000fca00088f0c29 */
[----:B------:R0:W-:Y:S04]  /*5050*/  STG.E desc[UR14][R42.64], R51 ;  /* 0x000000332a007986 */ /* 0x0001e8000c10190e */
.L_x_3228:
[----:B------:R-:W-:Y:S05]  /*5060*/  BSYNC B0 ;  /* 0x0000000000007941 */ /* 0x000fea0003800000 */
.L_x_3227:
[----:B------:R-:W-:Y:S02]  /*5070*/  SHF.L.U32 R53, R53, 0x10, RZ ;  /* 0x0000001035357819 */ /* 0x000fe400000006ff */
[----:B------:R-:W-:Y:S02]  /*5080*/  SHF.L.U32 R57, R57, 0x10, RZ ;  /* 0x0000001039397819 */ /* 0x000fe400000006ff */
[C---:B0-----:R-:W-:Y:S01]  /*5090*/  IADD3 R43, R4.reuse, 0x20, RZ ;  /* 0x00000020042b7810 */ /* 0x041fe20007ffe0ff */
        /* <DEDUP_REMOVED lines=22> */
.L_x_3229:
[----:B------:R-:W-:Y:S04]  /*5200*/  BSSY B0, `(.L_x_3230) ;  /* 0x000000e000007945 */ /* 0x000fe80003800000 */
[----:B------:R-:W-:Y:S05]  /*5210*/  @P1 BRA `(.L_x_3231) ;  /* 0x0000000000301947 */ /* 0x000fea0003800000 */
[----:B------:R-:W-:Y:S01]  /*5220*/  ULDC.64 UR12, c[0x0][0x270] ;  /* 0x00009c00000c7ab9 */ /* 0x000fe20000000a00 */
[----:B------:R-:W-:Y:S01]  /*5230*/  IMAD.MOV.U32 R40, RZ, RZ, R24 ;  /* 0x000000ffff287224 */ /* 0x000fe200078e0018 */
[----:B------:R-:W-:Y:S01]  /*5240*/  F2FP.BF16.F32.PACK_AB R51, R57, R51 ;  /* 0x000000333933723e */ /* 0x000fe200000010ff */
[----:B------:R-:W-:Y:S01]  /*5250*/  IMAD R42, R41, UR12, RZ ;  /* 0x0000000c292a7c24 */ /* 0x000fe2000f8e02ff */
[----:B------:R-:W-:-:S03]  /*5260*/  MOV R41, R19 ;  /* 0x0000001300297202 */ /* 0x000fc60000000f00 */
[C---:B------:R-:W-:Y:S02]  /*5270*/  IMAD R42, R43.reuse, UR13, R42 ;  /* 0x0000000d2b2a7c24 */ /* 0x040fe4000f8e022a */
[----:B------:R-:W-:Y:S01]  /*5280*/  IMAD.WIDE.U32 R40, R43, UR12, R40 ;  /* 0x0000000c2b287c25 */ /* 0x000fe2000f8e0028 */
[----:B------:R-:W-:-:S04]  /*5290*/  ULDC.64 UR12, c[0x0][0x210] ;  /* 0x00008400000c7ab9 */ /* 0x000fc80000000a00 */
[----:B------:R-:W-:Y:S02]  /*52a0*/  IADD3 R41, R41, R42, RZ ;  /* 0x0000002a29297210 */ /* 0x000fe40007ffe0ff */
[----:B------:R-:W-:-:S04]  /*52b0*/  LEA R42, P1, R40, UR12, 0x1 ;  /* 0x0000000c282a7c11 */ /* 0x000fc8000f8208ff */
[----:B------:R-:W-:-:S05]  /*52c0*/  LEA.HI.X R43, R40, UR13, R41, 0x1, P1 ;  /* 0x0000000d282b7c11 */ /* 0x000fca00088f0c29 */
[----:B------:R0:W-:Y:S04]  /*52d0*/  STG.E desc[UR14][R42.64], R51 ;  /* 0x000000332a007986 */ /* 0x0001e8000c10190e */
.L_x_3231:
[----:B------:R-:W-:Y:S05]  /*52e0*/  BSYNC B0 ;  /* 0x0000000000007941 */ /* 0x000fea0003800000 */
.L_x_3230:
[----:B------:R-:W-:Y:S01]  /*52f0*/  SHF.L.U32 R5, R5, 0x10, RZ ;  /* 0x0000001005057819 */ /* 0x000fe200000006ff */
[----:B------:R-:W-:Y:S01]  /*5300*/  IMAD.U32 R60, R60, 0x10000, RZ ;  /* 0x000100003c3c7824 */ /* 0x000fe200078e00ff */
[C---:B0-----:R-:W-:Y:S02]  /*5310*/  IADD3 R43, R4.reuse, 0x30, RZ ;  /* 0x00000030042b7810 */ /* 0x041fe40007ffe0ff */
[----:B------:R-:W-:Y:S01]  /*5320*/  IADD3 R42, R4, 0x30, RZ ;  /* 0x00000030042a7810 */ /* 0x000fe20007ffe0ff */
[----:B------:R-:W-:Y:S01]  /*5330*/  FADD.FTZ R5, R5, -UR5 ;  /* 0x8000000505057e21 */ /* 0x000fe20008010000 */
[----:B------:R-:W-:Y:S01]  /*5340*/  ISETP.GE.U32.AND P1, PT, R43, UR6, PT ;  /* 0x000000062b007c0c */ /* 0x000fe2000bf26070 */
[----:B------:R-:W-:Y:S01]  /*5350*/  FADD.FTZ R40, R60, -UR5 ;  /* 0x800000053c287e21 */ /* 0x000fe20008010000 */
[----:B------:R-:W-:Y:S01]  /*5360*/  SHF.R.S32.HI R42, RZ, 0x1f, R42 ;  /* 0x0000001fff2a7819 */ /* 0x000fe2000001142a */
[----:B------:R-:W-:Y:S01]  /*5370*/  FMUL.FTZ R5, R5, UR10 ;  /* 0x0000000a05057c20 */ /* 0x000fe20008410000 */
[----:B------:R-:W-:Y:S01]  /*5380*/  SHF.L.U32 R6, R6, 0x10, RZ ;  /* 0x0000001006067819 */ /* 0x000fe200000006ff */
[----:B------:R-:W-:Y:S01]  /*5390*/  FMUL.FTZ R40, R40, UR10 ;  /* 0x0000000a28287c20 */ /* 0x000fe20008410000 */
[----:B------:R-:W-:Y:S01]  /*53a0*/  ISETP.GE.AND.EX P1, PT, R42, UR7, PT, P1 ;  /* 0x000000072a007c0c */ /* 0x000fe2000bf26310 */
[----:B------:R-:W-:Y:S01]  /*53b0*/  FFMA.FTZ R5, R20, R5, R22 ;  /* 0x0000000514057223 */ /* 0x000fe20000010016 */
[----:B------:R-:W-:Y:S01]  /*53c0*/  SHF.L.U32 R59, R59, 0x10, RZ ;  /* 0x000000103b3b7819 */ /* 0x000fe200000006ff */
[----:B------:R-:W-:Y:S01]  /*53d0*/  FFMA.FTZ R40, R21, R40, R23 ;  /* 0x0000002815287223 */ /* 0x000fe20000010017 */
        /* <DEDUP_REMOVED lines=12> */
.L_x_3232:
[----:B------:R-:W-:Y:S04]  /*54a0*/  BSSY B0, `(.L_x_3233) ;  /* 0x000000e000007945 */ /* 0x000fe80003800000 */
[----:B------:R-:W-:Y:S05]  /*54b0*/  @P1 BRA `(.L_x_3234) ;  /* 0x0000000000301947 */ /* 0x000fea0003800000 */
[----:B------:R-:W-:Y:S01]  /*54c0*/  F2FP.BF16.F32.PACK_AB R5, R40, R5 ;  /* 0x000000052805723e */ /* 0x000fe200000010ff */
[----:B------:R-:W-:Y:S01]  /*54d0*/  ULDC.64 UR12, c[0x0][0x270] ;  /* 0x00009c00000c7ab9 */ /* 0x000fe20000000a00 */
[----:B------:R-:W-:Y:S01]  /*54e0*/  MOV R40, R24 ;  /* 0x0000001800287202 */ /* 0x000fe20000000f00 */
        /* <DEDUP_REMOVED lines=9> */
.L_x_3234:
[----:B------:R-:W-:Y:S05]  /*5580*/  BSYNC B0 ;  /* 0x0000000000007941 */ /* 0x000fea0003800000 */
.L_x_3233:
[C---:B------:R-:W-:Y:S01]  /*5590*/  VIADD R41, R4.reuse, 0x40 ;  /* 0x0000004004297836 */ /* 0x040fe20000000000 */
[C---:B------:R-:W-:Y:S01]  /*55a0*/  IADD3 R53, R4.reuse, 0x50, RZ ;  /* 0x0000005004357810 */ /* 0x040fe20007ffe0ff */
[C---:B------:R-:W-:Y:S01]  /*55b0*/  VIADD R40, R4.reuse, 0x40 ;  /* 0x0000004004287836 */ /* 0x040fe20000000000 */
[----:B------:R-:W-:Y:S01]  /*55c0*/  IADD3 R51, R4, 0x60, RZ ;  /* 0x0000006004337810 */ /* 0x000fe20007ffe0ff */
[----:B------:R-:W-:Y:S01]  /*55d0*/  FADD.FTZ R6, R6, -UR5 ;  /* 0x8000000506067e21 */ /* 0x000fe20008010000 */
[C---:B------:R-:W-:Y:S01]  /*55e0*/  IADD3 R54, R4.reuse, 0x50, RZ ;  /* 0x0000005004367810 */ /* 0x040fe20007ffe0ff */
[----:B------:R-:W-:Y:S01]  /*55f0*/  FADD.FTZ R59, R59, -UR5 ;  /* 0x800000053b3b7e21 */ /* 0x000fe20008010000 */
[----:B------:R-:W-:Y:S01]  /*5600*/  IADD3 R52, R4, 0x60, RZ ;  /* 0x0000006004347810 */ /* 0x000fe20007ffe0ff */
[----:B------:R-:W-:Y:S01]  /*5610*/  FMUL.FTZ R6, R6, UR10 ;  /* 0x0000000a06067c20 */ /* 0x000fe20008410000 */
[----:B------:R-:W-:Y:S01]  /*5620*/  ISETP.GE.U32.AND P1, PT, R41, UR6, PT ;  /* 0x0000000629007c0c */ /* 0x000fe2000bf26070 */
[----:B------:R-:W-:Y:S01]  /*5630*/  FMUL.FTZ R59, R59, UR10 ;  /* 0x0000000a3b3b7c20 */ /* 0x000fe20008410000 */
[----:B------:R-:W-:Y:S01]  /*5640*/  ISETP.GE.U32.AND P2, PT, R53, UR6, PT ;  /* 0x0000000635007c0c */ /* 0x000fe2000bf46070 */
[----:B0-----:R-:W-:Y:S01]  /*5650*/  FFMA.FTZ R43, R20, R6, R22 ;  /* 0x00000006142b7223 */ /* 0x001fe20000010016 */
[----:B------:R-:W-:Y:S01]  /*5660*/  ISETP.GE.U32.AND P3, PT, R51, UR6, PT ;  /* 0x0000000633007c0c */ /* 0x000fe2000bf66070 */
[----:B------:R-:W-:Y:S01]  /*5670*/  FFMA.FTZ R59, R21, R59, R23 ;  /* 0x0000003b153b7223 */ /* 0x000fe20000010017 */
[----:B------:R-:W-:-:S02]  /*5680*/  SHF.R.S32.HI R40, RZ, 0x1f, R40 ;  /* 0x0000001fff287819 */ /* 0x000fc40000011428 */
[----:B------:R-:W-:Y:S02]  /*5690*/  SHF.R.S32.HI R54, RZ, 0x1f, R54 ;  /* 0x0000001fff367819 */ /* 0x000fe40000011436 */
[----:B------:R-:W-:Y:S02]  /*56a0*/  SHF.R.S32.HI R52, RZ, 0x1f, R52 ;  /* 0x0000001fff347819 */ /* 0x000fe40000011434 */
[----:B------:R-:W-:Y:S02]  /*56b0*/  SHF.L.U32 R5, R7, 0x10, RZ ;  /* 0x0000001007057819 */ /* 0x000fe400000006ff */
[----:B------:R-:W-:Y:S02]  /*56c0*/  SHF.L.U32 R42, R63, 0x10, RZ ;  /* 0x000000103f2a7819 */ /* 0x000fe400000006ff */
[----:B------:R-:W-:Y:S01]  /*56d0*/  ISETP.GE.AND.EX P1, PT, R40, UR7, PT, P1 ;  /* 0x0000000728007c0c */ /* 0x000fe2000bf26310 */
[----:B------:R-:W-:Y:S01]  /*56e0*/  FADD.FTZ R5, R5, -UR5 ;  /* 0x8000000505057e21 */ /* 0x000fe20008010000 */
        /* <DEDUP_REMOVED lines=19> */
.L_x_3235:
        /* <DEDUP_REMOVED lines=9> */
[----:B------:R-:W-:-:S03]  /*58b0*/  ULDC.64 UR12, c[0x0][0x210] ;  /* 0x00008400000c7ab9 */ /* 0x000fc60000000a00 */
[----:B------:R-:W-:Y:S01]  /*58c0*/  IMAD.IADD R7, R7, 0x1, R40 ;  /* 0x0000000107077824 */ /* 0x000fe200078e0228 */
[----:B------:R-:W-:-:S04]  /*58d0*/  LEA R40, P1, R6, UR12, 0x1 ;  /* 0x0000000c06287c11 */ /* 0x000fc8000f8208ff */
[----:B------:R-:W-:-:S05]  /*58e0*/  LEA.HI.X R41, R6, UR13, R7, 0x1, P1 ;  /* 0x0000000d06297c11 */ /* 0x000fca00088f0c07 */
[----:B------:R0:W-:Y:S04]  /*58f0*/  STG.E desc[UR14][R40.64], R43 ;  /* 0x0000002b28007986 */ /* 0x0001e8000c10190e */
.L_x_3237:
[----:B------:R-:W-:Y:S05]  /*5900*/  BSYNC B0 ;  /* 0x0000000000007941 */ /* 0x000fea0003800000 */
.L_x_3236:
[----:B------:R-:W-:Y:S01]  /*5910*/  FMUL.FTZ R5, R5, UR10 ;  /* 0x0000000a05057c20 */ /* 0x000fe20008410000 */
[----:B------:R-:W-:Y:S01]  /*5920*/  FMUL.FTZ R42, R42, UR10 ;  /* 0x0000000a2a2a7c20 */ /* 0x000fe20008410000 */
[----:B------:R-:W-:Y:S01]  /*5930*/  FADD.FTZ R8, R8, -UR5 ;  /* 0x8000000508087e21 */ /* 0x000fe20008010000 */
[----:B------:R-:W-:Y:S01]  /*5940*/  FADD.FTZ R62, R62, -UR5 ;  /* 0x800000053e3e7e21 */ /* 0x000fe20008010000 */
[----:B------:R-:W-:Y:S01]  /*5950*/  FFMA.FTZ R5, R20, R5, R22 ;  /* 0x0000000514057223 */ /* 0x000fe20000010016 */
[----:B------:R-:W-:Y:S01]  /*5960*/  FFMA.FTZ R42, R21, R42, R23 ;  /* 0x0000002a152a7223 */ /* 0x000fe20000010017 */
[----:B------:R-:W-:Y:S06]  /*5970*/  @!P5 BRA `(.L_x_3238) ;  /* 0x000000000028d947 */ /* 0x000fec0003800000 */
[----:B------:R-:W-:-:S06]  /*5980*/  FMUL.FTZ R6, R5, -1.4426950216293334961 ;  /* 0xbfb8aa3b05067820 */ /* 0x000fcc0000410000 */
[----:B------:R-:W1:Y:S02]  /*5990*/  MUFU.EX2 R6, R6 ;  /* 0x0000000600067308 */ /* 0x000e640000000800 */
[----:B-1----:R-:W-:-:S06]  /*59a0*/  FADD.FTZ R6, R6, 1 ;  /* 0x3f80000006067421 */ /* 0x002fcc0000010000 */
[----:B------:R-:W1:Y:S02]  /*59b0*/  MUFU.RCP R6, R6 ;  /* 0x0000000600067308 */ /* 0x000e640000001000 */
[----:B-1----:R-:W-:Y:S01]  /*59c0*/  FMUL.FTZ R5, R5, R6 ;  /* 0x0000000605057220 */ /* 0x002fe20000410000 */
[----:B------:R-:W-:-:S06]  /*59d0*/  FMUL.FTZ R6, R42, -1.4426950216293334961 ;  /* 0xbfb8aa3b2a067820 */ /* 0x000fcc0000410000 */
[----:B------:R-:W1:Y:S02]  /*59e0*/  MUFU.EX2 R6, R6 ;  /* 0x0000000600067308 */ /* 0x000e640000000800 */
[----:B-1----:R-:W-:-:S06]  /*59f0*/  FADD.FTZ R6, R6, 1 ;  /* 0x3f80000006067421 */ /* 0x002fcc0000010000 */
[----:B------:R-:W1:Y:S02]  /*5a00*/  MUFU.RCP R6, R6 ;  /* 0x0000000600067308 */ /* 0x000e640000001000 */
[----:B-1----:R-:W-:-:S07]  /*5a10*/  FMUL.FTZ R42, R42, R6 ;  /* 0x000000062a2a7220 */ /* 0x002fce0000410000 */
.L_x_3238:
        /* <DEDUP_REMOVED lines=14> */
.L_x_3240:
[----:B------:R-:W-:Y:S05]  /*5b00*/  BSYNC B0 ;  /* 0x0000000000007941 */ /* 0x000fea0003800000 */
.L_x_3239:
[----:B------:R-:W-:Y:S01]  /*5b10*/  FMUL.FTZ R8, R8, UR10 ;  /* 0x0000000a08087c20 */ /* 0x000fe20008410000 */
[----:B------:R-:W-:Y:S01]  /*5b20*/  FMUL.FTZ R62, R62, UR10 ;  /* 0x0000000a3e3e7c20 */ /* 0x000fe20008410000 */
[----:B-1----:R-:W-:Y:S02]  /*5b30*/  SHF.L.U32 R5, R9, 0x10, RZ ;  /* 0x0000001009057819 */ /* 0x002fe400000006ff */
[----:B------:R-:W-:Y:S01]  /*5b40*/  SHF.L.U32 R66, R66, 0x10, RZ ;  /* 0x0000001042427819 */ /* 0x000fe200000006ff */
[----:B0-----:R-:W-:Y:S01]  /*5b50*/  FFMA.FTZ R40, R20, R8, R22 ;  /* 0x0000000814287223 */ /* 0x001fe20000010016 */
        /* <DEDUP_REMOVED lines=12> */
.L_x_3241:
        /* <DEDUP_REMOVED lines=14> */
.L_x_3243:
[----:B------:R-:W-:Y:S05]  /*5d00*/  BSYNC B0 ;  /* 0x0000000000007941 */ /* 0x000fea0003800000 */
.L_x_3242:
[C---:B------:R-:W-:Y:S01]  /*5d10*/  VIADD R41, R4.reuse, 0x90 ;  /* 0x0000009004297836 */ /* 0x040fe20000000000 */
[C---:B0-----:R-:W-:Y:S01]  /*5d20*/  IADD3 R9, R4.reuse, 0x70, RZ ;  /* 0x0000007004097810 */ /* 0x041fe20007ffe0ff */
[----:B------:R-:W-:Y:S01]  /*5d30*/  FADD.FTZ R5, R5, -UR5 ;  /* 0x8000000505057e21 */ /* 0x000fe20008010000 */
[----:B------:R-:W-:Y:S01]  /*5d40*/  IADD3 R43, R4, 0x80, RZ ;  /* 0x00000080042b7810 */ /* 0x000fe20007ffe0ff */
[----:B------:R-:W-:Y:S01]  /*5d50*/  FADD.FTZ R66, R66, -UR5 ;  /* 0x8000000542427e21 */ /* 0x000fe20008010000 */
[C---:B------:R-:W-:Y:S01]  /*5d60*/  IADD3 R51, R4.reuse, 0x80, RZ ;  /* 0x0000008004337810 */ /* 0x040fe20007ffe0ff */
[----:B------:R-:W-:Y:S01]  /*5d70*/  FMUL.FTZ R6, R5, UR10 ;  /* 0x0000000a05067c20 */ /* 0x000fe20008410000 */
[----:B------:R-:W-:Y:S01]  /*5d80*/  IADD3 R7, R4, 0x70, RZ ;  /* 0x0000007004077810 */ /* 0x000fe20007ffe0ff */
[----:B------:R-:W-:Y:S01]  /*5d90*/  FMUL.FTZ R66, R66, UR10 ;  /* 0x0000000a42427c20 */ /* 0x000fe20008410000 */
[----:B------:R-:W-:Y:S01]  /*5da0*/  IADD3 R42, R4, 0x90, RZ ;  /* 0x00000090042a7810 */ /* 0x000fe20007ffe0ff */
[----:B------:R-:W-:Y:S01]  /*5db0*/  IMAD.U32 R69, R69, 0x10000, RZ ;  /* 0x0001000045457824 */ /* 0x000fe200078e00ff */
[----:B------:R-:W-:Y:S01]  /*5dc0*/  ISETP.GE.U32.AND P1, PT, R9, UR6, PT ;  /* 0x0000000609007c0c */ /* 0x000fe2000bf26070 */
[----:B------:R-:W-:Y:S01]  /*5dd0*/  FFMA.FTZ R40, R20, R6, R22 ;  /* 0x0000000614287223 */ /* 0x000fe20000010016 */
[----:B------:R-:W-:Y:S01]  /*5de0*/  ISETP.GE.U32.AND P2, PT, R43, UR6, PT ;  /* 0x000000062b007c0c */ /* 0x000fe2000bf46070 */
[----:B------:R-:W-:Y:S01]  /*5df0*/  FFMA.FTZ R66, R21, R66, R23 ;  /* 0x0000004215427223 */ /* 0x000fe20000010017 */
[----:B------:R-:W-:-:S02]  /*5e00*/  ISETP.GE.U32.AND P3, PT, R41, UR6, PT ;  /* 0x0000000629007c0c */ /* 0x000fc4000bf66070 */
[----:B------:R-:W-:Y:S02]  /*5e10*/  SHF.R.S32.HI R7, RZ, 0x1f, R7 ;  /* 0x0000001fff077819 */ /* 0x000fe40000011407 */
        /* <DEDUP_REMOVED lines=24> */
.L_x_3244:
        /* <DEDUP_REMOVED lines=14> */
.L_x_3246:
[----:B------:R-:W-:Y:S05]  /*6080*/  BSYNC B0 ;  /* 0x0000000000007941 */ /* 0x000fea0003800000 */
.L_x_3245:
        /* <DEDUP_REMOVED lines=10> */
[----:B0-----:R-:W0:Y:S02]  /*6130*/  MUFU.RCP R8, R7 ;  /* 0x0000000700087308 */ /* 0x001e240000001000 */
[----:B0-----:R-:W-:Y:S01]  /*6140*/  FMUL.FTZ R5, R5, R8 ;  /* 0x0000000805057220 */ /* 0x001fe20000410000 */
[----:B------:R-:W-:-:S06]  /*6150*/  FMUL.FTZ R8, R10, -1.4426950216293334961 ;  /* 0xbfb8aa3b0a087820 */ /* 0x000fcc0000410000 */
[----:B------:R-:W0:Y:S02]  /*6160*/  MUFU.EX2 R8, R8 ;  /* 0x0000000800087308 */ /* 0x000e240000000800 */
[----:B0-----:R-:W-:-:S06]  /*6170*/  FADD.FTZ R9, R8, 1 ;  /* 0x3f80000008097421 */ /* 0x001fcc0000010000 */
[----:B------:R-:W0:Y:S02]  /*6180*/  MUFU.RCP R9, R9 ;  /* 0x0000000900097308 */ /* 0x000e240000001000 */
[----:B0-----:R-:W-:-:S07]  /*6190*/  FMUL.FTZ R10, R10, R9 ;  /* 0x000000090a0a7220 */ /* 0x001fce0000410000 */
.L_x_3247:
        /* <DEDUP_REMOVED lines=14> */
.L_x_3249:
[----:B------:R-:W-:Y:S05]  /*6280*/  BSYNC B0 ;  /* 0x0000000000007941 */ /* 0x000fea0003800000 */
.L_x_3248:
[----:B------:R-:W-:Y:S01]  /*6290*/  FMUL.FTZ R11, R11, UR10 ;  /* 0x0000000a0b0b7c20 */ /* 0x000fe20008410000 */
[----:B------:R-:W-:Y:S01]  /*62a0*/  FMUL.FTZ R10, R69, UR10 ;  /* 0x0000000a450a7c20 */ /* 0x000fe20008410000 */
[----:B------:R-:W-:Y:S02]  /*62b0*/  SHF.L.U32 R12, R12, 0x10, RZ ;  /* 0x000000100c0c7819 */ /* 0x000fe400000006ff */
[----:B------:R-:W-:Y:S01]  /*62c0*/  SHF.L.U32 R71, R71, 0x10, RZ ;  /* 0x0000001047477819 */ /* 0x000fe200000006ff */
[----:B-1----:R-:W-:Y:S01]  /*62d0*/  FFMA.FTZ R5, R20, R11, R22 ;  /* 0x0000000b14057223 */ /* 0x002fe20000010016 */
        /* <DEDUP_REMOVED lines=12> */
.L_x_3250:
        /* <DEDUP_REMOVED lines=14> */
.L_x_3252:
[----:B------:R-:W-:Y:S05]  /*6480*/  BSYNC B0 ;  /* 0x0000000000007941 */ /* 0x000fea0003800000 */
.L_x_3251:
[C---:B------:R-:W-:Y:S01]  /*6490*/  VIADD R51, R4.reuse, 0xa0 ;  /* 0x000000a004337836 */ /* 0x040fe20000000000 */
[C---:B------:R-:W-:Y:S01]  /*64a0*/  IADD3 R42, R4.reuse, 0xb0, RZ ;  /* 0x000000b0042a7810 */ /* 0x040fe20007ffe0ff */
[C---:B------:R-:W-:Y:S01]  /*64b0*/  VIADD R52, R4.reuse, 0xa0 ;  /* 0x000000a004347836 */ /* 0x040fe20000000000 */
[----:B0-----:R-:W-:Y:S01]  /*64c0*/  IADD3 R40, R4, 0xc0, RZ ;  /* 0x000000c004287810 */ /* 0x001fe20007ffe0ff */
        /* <DEDUP_REMOVED lines=8> */
[----:B------:R-:W-:Y:S01]  /*6550*/  FFMA.FTZ R11, R20, R11, R22 ;  /* 0x0000000b140b7223 */ /* 0x000fe20000010016 */
[----:B------:R-:W-:Y:S01]  /*6560*/  ISETP.GE.U32.AND P3, PT, R40, UR6, PT ;  /* 0x0000000628007c0c */ /* 0x000fe2000bf66070 */
[----:B------:R-:W-:Y:S01]  /*6570*/  FFMA.FTZ R12, R21, R12, R23 ;  /* 0x0000000c150c7223 */ /* 0x000fe20000010017 */
[----:B------:R-:W-:-:S02]  /*6580*/  SHF.R.S32.HI R52, RZ, 0x1f, R52 ;  /* 0x0000001fff347819 */ /* 0x000fc40000011434 */
[----:B------:R-:W-:Y:S02]  /*6590*/  SHF.R.S32.HI R43, RZ, 0x1f, R43 ;  /* 0x0000001fff2b7819 */ /* 0x000fe4000001142b */
[----:B------:R-:W-:Y:S02]  /*65a0*/  SHF.R.S32.HI R41, RZ, 0x1f, R41 ;  /* 0x0000001fff297819 */ /* 0x000fe40000011429 */
[----:B------:R-:W-:Y:S02]  /*65b0*/  SHF.L.U32 R10, R13, 0x10, RZ ;  /* 0x000000100d0a7819 */ /* 0x000fe400000006ff */
[----:B-1----:R-:W-:Y:S02]  /*65c0*/  SHF.L.U32 R5, R73, 0x10, RZ ;  /* 0x0000001049057819 */ /* 0x002fe400000006ff */
        /* <DEDUP_REMOVED lines=21> */
.L_x_3253:
        /* <DEDUP_REMOVED lines=14> */
.L_x_3255:
[----:B------:R-:W-:Y:S05]  /*6800*/  BSYNC B0 ;  /* 0x0000000000007941 */ /* 0x000fea0003800000 */
.L_x_3254:
        /* <DEDUP_REMOVED lines=17> */
.L_x_3256:
        /* <DEDUP_REMOVED lines=14> */
.L_x_3258:
[----:B------:R-:W-:Y:S05]  /*6a00*/  BSYNC B0 ;  /* 0x0000000000007941 */ /* 0x000fea0003800000 */
.L_x_3257:
[----:B-1----:R-:W-:Y:S01]  /*6a10*/  FMUL.FTZ R5, R14, UR10 ;  /* 0x0000000a0e057c20 */ /* 0x002fe20008410000 */
[----:B------:R-:W-:Y:S01]  /*6a20*/  FMUL.FTZ R72, R72, UR10 ;  /* 0x0000000a48487c20 */ /* 0x000fe20008410000 */
[----:B------:R-:W-:Y:S02]  /*6a30*/  SHF.L.U32 R15, R15, 0x10, RZ ;  /* 0x000000100f0f7819 */ /* 0x000fe400000006ff */
[----:B------:R-:W-:Y:S01]  /*6a40*/  SHF.L.U32 R76, R76, 0x10, RZ ;  /* 0x000000104c4c7819 */ /* 0x000fe200000006ff */
        /* <DEDUP_REMOVED lines=13> */
.L_x_3259:
[----:B------:R-:W-:Y:S04]  /*6b20*/  BSSY B0, `(.L_x_3260) ;  /* 0x000000e000007945 */ /* 0x000fe80003800000 */
[----:B------:R-:W-:Y:S05]  /*6b30*/  @P3 BRA `(.L_x_3261) ;  /* 0x0000000000303947 */ /* 0x000fea0003800000 */
[----:B------:R-:W-:Y:S01]  /*6b40*/  ULDC.64 UR12, c[0x0][0x270] ;  /* 0x00009c00000c7ab9 */ /* 0x000fe20000000a00 */
[----:B------:R-:W-:Y:S01]  /*6b50*/  MOV R7, R19 ;  /* 0x0000001300077202 */ /* 0x000fe20000000f00 */
[----:B0-----:R-:W-:Y:S01]  /*6b60*/  IMAD R8, R41, UR12, RZ ;  /* 0x0000000c29087c24 */ /* 0x001fe2000f8e02ff */
[----:B------:R-:W-:Y:S01]  /*6b70*/  F2FP.BF16.F32.PACK_AB R5, R10, R5 ;  /* 0x000000050a05723e */ /* 0x000fe200000010ff */
[----:B------:R-:W-:Y:S02]  /*6b80*/  IMAD.MOV.U32 R6, RZ, RZ, R24 ;  /* 0x000000ffff067224 */ /* 0x000fe400078e0018 */
[C---:B------:R-:W-:Y:S02]  /*6b90*/  IMAD R9, R40.reuse, UR13, R8 ;  /* 0x0000000d28097c24 */ /* 0x040fe4000f8e0208 */
[----:B------:R-:W-:Y:S01]  /*6ba0*/  IMAD.WIDE.U32 R6, R40, UR12, R6 ;  /* 0x0000000c28067c25 */ /* 0x000fe2000f8e0006 */
[----:B------:R-:W-:Y:S02]  /*6bb0*/  ULDC.64 UR12, c[0x0][0x210] ;  /* 0x00008400000c7ab9 */ /* 0x000fe40000000a00 */
[----:B------:R-:W-:-:S02]  /*6bc0*/  LEA R8, P1, R6, UR12, 0x1 ;  /* 0x0000000c06087c11 */ /* 0x000fc4000f8208ff */
[----:B------:R-:W-:-:S04]  /*6bd0*/  IADD3 R9, R7, R9, RZ ;  /* 0x0000000907097210 */ /* 0x000fc80007ffe0ff */
[----:B------:R-:W-:-:S05]  /*6be0*/  LEA.HI.X R9, R6, UR13, R9, 0x1, P1 ;  /* 0x0000000d06097c11 */ /* 0x000fca00088f0c09 */
[----:B------:R1:W-:Y:S02]  /*6bf0*/  STG.E desc[UR14][R8.64], R5 ;  /* 0x0000000508007986 */ /* 0x0003e4000c10190e */
.L_x_3261:
[----:B------:R-:W-:Y:S05]  /*6c00*/  BSYNC B0 ;  /* 0x0000000000007941 */ /* 0x000fea0003800000 */
.L_x_3260:
[C---:B------:R-:W-:Y:S01]  /*6c10*/  IADD3 R42, R4.reuse, 0xd0, RZ ;  /* 0x000000d0042a7810 */ /* 0x040fe20007ffe0ff */
[----:B------:R-:W-:Y:S01]  /*6c20*/  FADD.FTZ R15, R15, -UR5 ;  /* 0x800000050f0f7e21 */ /* 0x000fe20008010000 */
[----:B0-----:R-:W-:Y:S01]  /*6c30*/  IADD3 R11, R4, 0xe0, RZ ;  /* 0x000000e0040b7810 */ /* 0x001fe20007ffe0ff */
[----:B------:R-:W-:Y:S01]  /*6c40*/  FADD.FTZ R76, R76, -UR5 ;  /* 0x800000054c4c7e21 */ /* 0x000fe20008010000 */
[----:B-1----:R-:W-:Y:S01]  /*6c50*/  IADD3 R5, R4, 0xf0, RZ ;  /* 0x000000f004057810 */ /* 0x002fe20007ffe0ff */
[----:B------:R-:W-:Y:S01]  /*6c60*/  IMAD.U32 R14, R68, 0x10000, RZ ;  /* 0x00010000440e7824 */ /* 0x000fe200078e00ff */
[----:B------:R-:W-:Y:S01]  /*6c70*/  IADD3 R43, R4, 0xd0, RZ ;  /* 0x000000d0042b7810 */ /* 0x000fe20007ffe0ff */
[----:B------:R-:W-:Y:S01]  /*6c80*/  FMUL.FTZ R15, R15, UR10 ;  /* 0x0000000a0f0f7c20 */ /* 0x000fe20008410000 */
[----:B------:R-:W-:Y:S01]  /*6c90*/  ISETP.GE.U32.AND P1, PT, R42, UR6, PT ;  /* 0x000000062a007c0c */ /* 0x000fe2000bf26070 */
[----:B------:R-:W-:Y:S01]  /*6ca0*/  FMUL.FTZ R76, R76, UR10 ;  /* 0x0000000a4c4c7c20 */ /* 0x000fe20008410000 */
[----:B------:R-:W-:Y:S01]  /*6cb0*/  ISETP.GE.U32.AND P2, PT, R11, UR6, PT ;  /* 0x000000060b007c0c */ /* 0x000fe2000bf46070 */
[----:B------:R-:W-:Y:S01]  /*6cc0*/  FADD.FTZ R14, R14, -UR5 ;  /* 0x800000050e0e7e21 */ /* 0x000fe20008010000 */
[----:B------:R-:W-:Y:S01]  /*6cd0*/  SHF.R.S32.HI R43, RZ, 0x1f, R43 ;  /* 0x0000001fff2b7819 */ /* 0x000fe2000001142b */
[----:B------:R-:W-:Y:S01]  /*6ce0*/  FFMA.FTZ R15, R20, R15, R22 ;  /* 0x0000000f140f7223 */ /* 0x000fe20000010016 */
[----:B------:R-:W-:-:S02]  /*6cf0*/  SHF.R.S32.HI R12, RZ, 0x1f, R11 ;  /* 0x0000001fff0c7819 */ /* 0x000fc4000001140b */
[----:B------:R-:W-:Y:S02]  /*6d00*/  ISETP.GE.U32.AND P3, PT, R5, UR6, PT ;  /* 0x0000000605007c0c */ /* 0x000fe4000bf66070 */
[----:B------:R-:W-:Y:S02]  /*6d10*/  SHF.R.S32.HI R10, RZ, 0x1f, R5 ;  /* 0x0000001fff0a7819 */ /* 0x000fe40000011405 */
[----:B------:R-:W-:Y:S01]  /*6d20*/  SHF.L.U32 R13, R16, 0x10, RZ ;  /* 0x00000010100d7819 */ /* 0x000fe200000006ff */
[----:B------:R-:W-:Y:S01]  /*6d30*/  FFMA.FTZ R16, R21, R76, R23 ;  /* 0x0000004c15107223 */ /* 0x000fe20000010017 */
[----:B------:R-:W-:Y:S02]  /*6d40*/  ISETP.GE.AND.EX P1, PT, R43, UR7, PT, P1 ;  /* 0x000000072b007c0c */ /* 0x000fe4000bf26310 */
        /* <DEDUP_REMOVED lines=19> */
.L_x_3262:
        /* <DEDUP_REMOVED lines=14> */
.L_x_3264:
[----:B------:R-:W-:Y:S05]  /*6f60*/  BSYNC B0 ;  /* 0x0000000000007941 */ /* 0x000fea0003800000 */
.L_x_3263:
        /* <DEDUP_REMOVED lines=17> */
.L_x_3265:
[----:B------:R-:W-:Y:S04]  /*7080*/  BSSY B0, `(.L_x_3266) ;  /* 0x000000e000007945 */ /* 0x000fe80003800000 */
[----:B------:R-:W-:Y:S05]  /*7090*/  @P2 BRA `(.L_x_3267) ;  /* 0x0000000000302947 */ /* 0x000fea0003800000 */
[----:B------:R-:W-:Y:S01]  /*70a0*/  ULDC.64 UR12, c[0x0][0x270] ;  /* 0x00009c00000c7ab9 */ /* 0x000fe20000000a00 */
[----:B------:R-:W-:Y:S01]  /*70b0*/  MOV R6, R24 ;  /* 0x0000001800067202 */ /* 0x000fe20000000f00 */
[----:B------:R-:W-:Y:S01]  /*70c0*/  IMAD R12, R12, UR12, RZ ;  /* 0x0000000c0c0c7c24 */ /* 0x000fe2000f8e02ff */
[----:B------:R-:W-:Y:S02]  /*70d0*/  MOV R7, R19 ;  /* 0x0000001300077202 */ /* 0x000fe40000000f00 */
[----:B------:R-:W-:Y:S01]  /*70e0*/  F2FP.BF16.F32.PACK_AB R13, R14, R13 ;  /* 0x0000000d0e0d723e */ /* 0x000fe200000010ff */
[----:B------:R-:W-:-:S04]  /*70f0*/  IMAD.WIDE.U32 R6, R11, UR12, R6 ;  /* 0x0000000c0b067c25 */ /* 0x000fc8000f8e0006 */
[----:B------:R-:W-:Y:S01]  /*7100*/  IMAD R11, R11, UR13, R12 ;  /* 0x0000000d0b0b7c24 */ /* 0x000fe2000f8e020c */
[----:B------:R-:W-:Y:S02]  /*7110*/  ULDC.64 UR12, c[0x0][0x210] ;  /* 0x00008400000c7ab9 */ /* 0x000fe40000000a00 */
[----:B0-----:R-:W-:Y:S02]  /*7120*/  LEA R8, P1, R6, UR12, 0x1 ;  /* 0x0000000c06087c11 */ /* 0x001fe4000f8208ff */
[----:B------:R-:W-:-:S04]  /*7130*/  IADD3 R11, R7, R11, RZ ;  /* 0x0000000b070b7210 */ /* 0x000fc80007ffe0ff */
[----:B------:R-:W-:-:S05]  /*7140*/  LEA.HI.X R9, R6, UR13, R11, 0x1, P1 ;  /* 0x0000000d06097c11 */ /* 0x000fca00088f0c0b */
[----:B------:R1:W-:Y:S02]  /*7150*/  STG.E desc[UR14][R8.64], R13 ;  /* 0x0000000d08007986 */ /* 0x0003e4000c10190e */
.L_x_3267:
[----:B------:R-:W-:Y:S05]  /*7160*/  BSYNC B0 ;  /* 0x0000000000007941 */ /* 0x000fea0003800000 */
.L_x_3266:
[----:B------:R-:W-:Y:S01]  /*7170*/  FMUL.FTZ R17, R17, UR10 ;  /* 0x0000000a11117c20 */ /* 0x000fe20008410000 */
[----:B------:R-:W-:Y:S01]  /*7180*/  FMUL.FTZ R6, R67, UR10 ;  /* 0x0000000a43067c20 */ /* 0x000fe20008410000 */
[----:B------:R-:W-:Y:S01]  /*7190*/  SHF.L.U32 R26, R26, 0x10, RZ ;  /* 0x000000101a1a7819 */ /* 0x000fe200000006ff */
[----:B------:R-:W-:Y:S02]  /*71a0*/  IMAD.U32 R65, R65, 0x10000, RZ ;  /* 0x0001000041417824 */ /* 0x000fe400078e00ff */
        /* <DEDUP_REMOVED lines=13> */
.L_x_3268:
        /* <DEDUP_REMOVED lines=10> */
[----:B01----:R-:W-:Y:S02]  /*7320*/  LEA R8, P1, R6, UR12, 0x1 ;  /* 0x0000000c06087c11 */ /* 0x003fe4000f8208ff */
[----:B------:R-:W-:-:S04]  /*7330*/  IADD3 R5, R7, R5, RZ ;  /* 0x0000000507057210 */ /* 0x000fc80007ffe0ff */
[----:B------:R-:W-:-:S05]  /*7340*/  LEA.HI.X R9, R6, UR13, R5, 0x1, P1 ;  /* 0x0000000d06097c11 */ /* 0x000fca00088f0c05 */
[----:B------:R2:W-:Y:S02]  /*7350*/  STG.E desc[UR14][R8.64], R17 ;  /* 0x0000001108007986 */ /* 0x0005e4000c10190e */
.L_x_3270:
[----:B------:R-:W-:Y:S05]  /*7360*/  BSYNC B0 ;  /* 0x0000000000007941 */ /* 0x000fea0003800000 */
.L_x_3269:
[C---:B------:R-:W-:Y:S01]  /*7370*/  VIADD R11, R4.reuse, 0x110 ;  /* 0x00000110040b7836 */ /* 0x040fe20000000000 */
[----:B012---:R-:W-:Y:S01]  /*7380*/  IADD3 R9, R4, 0x100, RZ ;  /* 0x0000010004097810 */ /* 0x007fe20007ffe0ff */
[----:B------:R-:W-:Y:S01]  /*7390*/  FADD.FTZ R26, R26, -UR5 ;  /* 0x800000051a1a7e21 */ /* 0x000fe20008010000 */
[----:B------:R-:W-:Y:S01]  /*73a0*/  IADD3 R5, R4, 0x120, RZ ;  /* 0x0000012004057810 */ /* 0x000fe20007ffe0ff */
[----:B------:R-:W-:Y:S01]  /*73b0*/  FADD.FTZ R65, R65, -UR5 ;  /* 0x8000000541417e21 */ /* 0x000fe20008010000 */
[----:B------:R-:W-:Y:S01]  /*73c0*/  ISETP.GE.U32.AND P1, PT, R9, UR6, PT ;  /* 0x0000000609007c0c */ /* 0x000fe2000bf26070 */
[----:B------:R-:W-:Y:S01]  /*73d0*/  FMUL.FTZ R15, R26, UR10 ;  /* 0x0000000a1a0f7c20 */ /* 0x000fe20008410000 */
[----:B------:R-:W-:Y:S01]  /*73e0*/  ISETP.GE.U32.AND P2, PT, R11, UR6, PT ;  /* 0x000000060b007c0c */ /* 0x000fe2000bf46070 */
[----:B------:R-:W-:Y:S01]  /*73f0*/  FMUL.FTZ R8, R65, UR10 ;  /* 0x0000000a41087c20 */ /* 0x000fe20008410000 */
[----:B------:R-:W-:Y:S01]  /*7400*/  SHF.R.S32.HI R6, RZ, 0x1f, R9 ;  /* 0x0000001fff067819 */ /* 0x000fe20000011409 */
[----:B------:R-:W-:Y:S01]  /*7410*/  FFMA.FTZ R15, R20, R15, R22 ;  /* 0x0000000f140f7223 */ /* 0x000fe20000010016 */
[----:B------:R-:W-:Y:S01]  /*7420*/  SHF.R.S32.HI R12, RZ, 0x1f, R11 ;  /* 0x0000001fff0c7819 */ /* 0x000fe2000001140b */
[----:B------:R-:W-:Y:S01]  /*7430*/  FFMA.FTZ R16, R21, R8, R23 ;  /* 0x0000000815107223 */ /* 0x000fe20000010017 */
[----:B------:R-:W-:-:S02]  /*7440*/  ISETP.GE.U32.AND P3, PT, R5, UR6, PT ;  /* 0x0000000605007c0c */ /* 0x000fc4000bf66070 */
        /* <DEDUP_REMOVED lines=24> */
.L_x_3271:
[----:B------:R-:W-:Y:S04]  /*75d0*/  BSSY B0, `(.L_x_3272) ;  /* 0x000000e000007945 */ /* 0x000fe80003800000 */
[----:B------:R-:W-:Y:S05]  /*75e0*/  @P1 BRA `(.L_x_3273) ;  /* 0x0000000000301947 */ /* 0x000fea0003800000 */
[----:B------:R-:W-:Y:S01]  /*75f0*/  ULDC.64 UR12, c[0x0][0x270] ;  /* 0x00009c00000c7ab9 */ /* 0x000fe20000000a00 */
[----:B------:R-:W-:Y:S01]  /*7600*/  IMAD.MOV.U32 R7, RZ, RZ, R19 ;  /* 0x000000ffff077224 */ /* 0x000fe200078e0013 */
[----:B------:R-:W-:Y:S01]  /*7610*/  F2FP.BF16.F32.PACK_AB R15, R16, R15 ;  /* 0x0000000f100f723e */ /* 0x000fe200000010ff */
[----:B------:R-:W-:Y:S01]  /*7620*/  IMAD R8, R6, UR12, RZ ;  /* 0x0000000c06087c24 */ /* 0x000fe2000f8e02ff */
[----:B------:R-:W-:-:S05]  /*7630*/  MOV R6, R24 ;  /* 0x0000001800067202 */ /* 0x000fca0000000f00 */
[----:B------:R-:W-:-:S04]  /*7640*/  IMAD.WIDE.U32 R6, R9, UR12, R6 ;  /* 0x0000000c09067c25 */ /* 0x000fc8000f8e0006 */
[----:B------:R-:W-:Y:S01]  /*7650*/  IMAD R9, R9, UR13, R8 ;  /* 0x0000000d09097c24 */ /* 0x000fe2000f8e0208 */
[----:B------:R-:W-:Y:S02]  /*7660*/  ULDC.64 UR12, c[0x0][0x210] ;  /* 0x00008400000c7ab9 */ /* 0x000fe40000000a00 */
[----:B------:R-:W-:Y:S02]  /*7670*/  LEA R8, P1, R6, UR12, 0x1 ;  /* 0x0000000c06087c11 */ /* 0x000fe4000f8208ff */
[----:B------:R-:W-:-:S04]  /*7680*/  IADD3 R9, R7, R9, RZ ;  /* 0x0000000907097210 */ /* 0x000fc80007ffe0ff */
[----:B------:R-:W-:-:S05]  /*7690*/  LEA.HI.X R9, R6, UR13, R9, 0x1, P1 ;  /* 0x0000000d06097c11 */ /* 0x000fca00088f0c09 */
[----:B------:R0:W-:Y:S02]  /*76a0*/  STG.E desc[UR14][R8.64], R15 ;  /* 0x0000000f08007986 */ /* 0x0001e4000c10190e */
.L_x_3273:
[----:B------:R-:W-:Y:S05]  /*76b0*/  BSYNC B0 ;  /* 0x0000000000007941 */ /* 0x000fea0003800000 */
.L_x_3272:
        /* <DEDUP_REMOVED lines=17> */
.L_x_3274:
        /* <DEDUP_REMOVED lines=14> */
.L_x_3276:
[----:B------:R-:W-:Y:S05]  /*78b0*/  BSYNC B0 ;  /* 0x0000000000007941 */ /* 0x000fea0003800000 */
.L_x_3275:
        /* <DEDUP_REMOVED lines=17> */
.L_x_3277:
        /* <DEDUP_REMOVED lines=14> */
.L_x_3279:
[----:B------:R-:W-:Y:S05]  /*7ab0*/  BSYNC B0 ;  /* 0x0000000000007941 */ /* 0x000fea0003800000 */
.L_x_3278:
[C---:B--2---:R-:W-:Y:S01]  /*7ac0*/  VIADD R11, R4.reuse, 0x140 ;  /* 0x00000140040b7836 */ /* 0x044fe20000000000 */
[C---:B01----:R-:W-:Y:S01]  /*7ad0*/  IADD3 R9, R4.reuse, 0x130, RZ ;  /* 0x0000013004097810 */ /* 0x043fe20007ffe0ff */
        /* <DEDUP_REMOVED lines=36> */
.L_x_3280:
[----:B------:R-:W-:Y:S04]  /*7d20*/  BSSY B0, `(.L_x_3281) ;  /* 0x000000e000007945 */ /* 0x000fe80003800000 */
[----:B------:R-:W-:Y:S05]  /*7d30*/  @P1 BRA `(.L_x_3282) ;  /* 0x0000000000301947 */ /* 0x000fea0003800000 */
[----:B------:R-:W-:Y:S01]  /*7d40*/  ULDC.64 UR12, c[0x0][0x270] ;  /* 0x00009c00000c7ab9 */ /* 0x000fe20000000a00 */
[----:B------:R-:W-:Y:S01]  /*7d50*/  MOV R6, R24 ;  /* 0x0000001800067202 */ /* 0x000fe20000000f00 */
[----:B------:R-:W-:Y:S01]  /*7d60*/  IMAD.MOV.U32 R7, RZ, RZ, R19 ;  /* 0x000000ffff077224 */ /* 0x000fe200078e0013 */
[----:B------:R-:W-:Y:S01]  /*7d70*/  F2FP.BF16.F32.PACK_AB R29, R58, R29 ;  /* 0x0000001d3a1d723e */ /* 0x000fe200000010ff */
[----:B------:R-:W-:Y:S02]  /*7d80*/  IMAD R8, R17, UR12, RZ ;  /* 0x0000000c11087c24 */ /* 0x000fe4000f8e02ff */
[----:B------:R-:W-:-:S04]  /*7d90*/  IMAD.WIDE.U32 R6, R9, UR12, R6 ;  /* 0x0000000c09067c25 */ /* 0x000fc8000f8e0006 */
[----:B------:R-:W-:Y:S01]  /*7da0*/  IMAD R9, R9, UR13, R8 ;  /* 0x0000000d09097c24 */ /* 0x000fe2000f8e0208 */
[----:B------:R-:W-:Y:S02]  /*7db0*/  ULDC.64 UR12, c[0x0][0x210] ;  /* 0x00008400000c7ab9 */ /* 0x000fe40000000a00 */
[----:B------:R-:W-:Y:S02]  /*7dc0*/  LEA R8, P1, R6, UR12, 0x1 ;  /* 0x0000000c06087c11 */ /* 0x000fe4000f8208ff */
[----:B------:R-:W-:-:S04]  /*7dd0*/  IADD3 R9, R7, R9, RZ ;  /* 0x0000000907097210 */ /* 0x000fc80007ffe0ff */
[----:B------:R-:W-:-:S05]  /*7de0*/  LEA.HI.X R9, R6, UR13, R9, 0x1, P1 ;  /* 0x0000000d06097c11 */ /* 0x000fca00088f0c09 */
[----:B------:R0:W-:Y:S02]  /*7df0*/  STG.E desc[UR14][R8.64], R29 ;  /* 0x0000001d08007986 */ /* 0x0001e4000c10190e */
.L_x_3282:
[----:B------:R-:W-:Y:S05]  /*7e00*/  BSYNC B0 ;  /* 0x0000000000007941 */ /* 0x000fea0003800000 */
.L_x_3281:
[----:B------:R-:W-:Y:S01]  /*7e10*/  FMUL.FTZ R7, R16, UR10 ;  /* 0x0000000a10077c20 */ /* 0x000fe20008410000 */
[----:B------:R-:W-:Y:S01]  /*7e20*/  FMUL.FTZ R56, R56, UR10 ;  /* 0x0000000a38387c20 */ /* 0x000fe20008410000 */
[----:B------:R-:W-:Y:S01]  /*7e30*/  FADD.FTZ R31, R31, -UR5 ;  /* 0x800000051f1f7e21 */ /* 0x000fe20008010000 */
[----:B------:R-:W-:Y:S01]  /*7e40*/  FADD.FTZ R50, R50, -UR5 ;  /* 0x8000000532327e21 */ /* 0x000fe20008010000 */
        /* <DEDUP_REMOVED lines=13> */
.L_x_3283:
        /* <DEDUP_REMOVED lines=14> */
.L_x_3285:
[----:B------:R-:W-:Y:S05]  /*8000*/  BSYNC B0 ;  /* 0x0000000000007941 */ /* 0x000fea0003800000 */
.L_x_3284:
        /* <DEDUP_REMOVED lines=17> */
.L_x_3286:
        /* <DEDUP_REMOVED lines=14> */
.L_x_3288:
[----:B------:R-:W-:Y:S05]  /*8200*/  BSYNC B0 ;  /* 0x0000000000007941 */ /* 0x000fea0003800000 */
.L_x_3287:
[----:B------:R-:W-:Y:S01]  /*8210*/  SHF.L.U32 R6, R35, 0x10, RZ ;  /* 0x0000001023067819 */ /* 0x000fe200000006ff */
[----:B------:R-:W-:Y:S01]  /*8220*/  IMAD.U32 R5, R34, 0x10000, RZ ;  /* 0x0001000022057824 */ /* 0x000fe200078e00ff */
[----:B------:R-:W-:Y:S01]  /*8230*/  SHF.L.U32 R33, R33, 0x10, RZ ;  /* 0x0000001021217819 */ /* 0x000fe200000006ff */
[----:B0-----:R-:W-:Y:S01]  /*8240*/  VIADD R29, R4, 0x170 ;  /* 0x00000170041d7836 */ /* 0x001fe20000000000 */
[----:B-12---:R-:W-:Y:S01]  /*8250*/  SHF.L.U32 R8, R36, 0x10, RZ ;  /* 0x0000001024087819 */ /* 0x006fe200000006ff */
        /* <DEDUP_REMOVED lines=11> */
[----:B------:R-:W-:Y:S01]  /*8310*/  IADD3 R7, R4, 0x160, RZ ;  /* 0x0000016004077810 */ /* 0x000fe20007ffe0ff */
[----:B------:R-:W-:Y:S01]  /*8320*/  FADD.FTZ R12, R12, -UR5 ;  /* 0x800000050c0c7e21 */ /* 0x000fe20008010000 */
[----:B------:R-:W-:Y:S01]  /*8330*/  IADD3 R17, R4, 0x180, RZ ;  /* 0x0000018004117810 */ /* 0x000fe20007ffe0ff */
[----:B------:R-:W-:Y:S01]  /*8340*/  FADD.FTZ R26, R26, -UR5 ;  /* 0x800000051a1a7e21 */ /* 0x000fe20008010000 */
[----:B------:R-:W-:Y:S01]  /*8350*/  IADD3 R15, R4, 0x190, RZ ;  /* 0x00000190040f7810 */ /* 0x000fe20007ffe0ff */
[----:B------:R-:W-:Y:S01]  /*8360*/  FADD.FTZ R28, R28, -UR5 ;  /* 0x800000051c1c7e21 */ /* 0x000fe20008010000 */
[----:B------:R-:W-:Y:S01]  /*8370*/  IADD3 R14, R4, 0x1a0, RZ ;  /* 0x000001a0040e7810 */ /* 0x000fe20007ffe0ff */
[----:B------:R-:W-:Y:S01]  /*8380*/  FADD.FTZ R34, R34, -UR5 ;  /* 0x8000000522227e21 */ /* 0x000fe20008010000 */
[----:B------:R-:W-:Y:S01]  /*8390*/  ISETP.GE.U32.AND P6, PT, R7, UR6, PT ;  /* 0x0000000607007c0c */ /* 0x000fe2000bfc6070 */
[----:B------:R-:W-:Y:S01]  /*83a0*/  FADD.FTZ R49, R49, -UR5 ;  /* 0x8000000531317e21 */ /* 0x000fe20008010000 */
[----:B------:R-:W-:Y:S01]  /*83b0*/  ISETP.GE.U32.AND P1, PT, R29, UR6, PT ;  /* 0x000000061d007c0c */ /* 0x000fe2000bf26070 */
[----:B------:R-:W-:Y:S01]  /*83c0*/  FMUL.FTZ R5, R5, UR10 ;  /* 0x0000000a05057c20 */ /* 0x000fe20008410000 */
[----:B------:R-:W-:Y:S01]  /*83d0*/  ISETP.GE.U32.AND P2, PT, R17, UR6, PT ;  /* 0x0000000611007c0c */ /* 0x000fe2000bf46070 */
[----:B------:R-:W-:Y:S01]  /*83e0*/  FMUL.FTZ R9, R6, UR10 ;  /* 0x0000000a06097c20 */ /* 0x000fe20008410000 */
[----:B------:R-:W-:Y:S01]  /*83f0*/  ISETP.GE.U32.AND P3, PT, R15, UR6, PT ;  /* 0x000000060f007c0c */ /* 0x000fe2000bf66070 */
[----:B------:R-:W-:Y:S01]  /*8400*/  FMUL.FTZ R31, R32, UR10 ;  /* 0x0000000a201f7c20 */ /* 0x000fe20008410000 */
[----:B------:R-:W-:Y:S01]  /*8410*/  ISETP.GE.U32.AND P4, PT, R14, UR6, PT ;  /* 0x000000060e007c0c */ /* 0x000fe2000bf86070 */
[----:B------:R-:W-:Y:S01]  /*8420*/  FMUL.FTZ R3, R3, UR10 ;  /* 0x0000000a03037c20 */ /* 0x000fe20008410000 */
[----:B------:R-:W-:Y:S01]  /*8430*/  SHF.R.S32.HI R2, RZ, 0x1f, R7 ;  /* 0x0000001fff027819 */ /* 0x000fe20000011407 */
        /* <DEDUP_REMOVED lines=9> */
[----:B------:R-:W-:Y:S01]  /*84d0*/  SHF.L.U32 R48, R48, 0x10, RZ ;  /* 0x0000001030307819 */ /* 0x000fe200000006ff */
[----:B------:R-:W-:Y:S01]  /*84e0*/  FMUL.FTZ R51, R34, UR10 ;  /* 0x0000000a22337c20 */ /* 0x000fe20008410000 */
[----:B------:R-:W-:Y:S01]  /*84f0*/  ISETP.GE.AND.EX P6, PT, R2, UR7, PT, P6 ;  /* 0x0000000702007c0c */ /* 0x000fe2000bfc6360 */
[----:B------:R-:W-:Y:S01]  /*8500*/  FMUL.FTZ R6, R49, UR10 ;  /* 0x0000000a31067c20 */ /* 0x000fe20008410000 */
[----:B------:R-:W-:Y:S01]  /*8510*/  ISETP.GE.AND.EX P1, PT, R30, UR7, PT, P1 ;  /* 0x000000071e007c0c */ /* 0x000fe2000bf26310 */
[C-C-:B------:R-:W-:Y:S01]  /*8520*/  FFMA.FTZ R26, R20.reuse, R5, R22.reuse ;  /* 0x00000005141a7223 */ /* 0x140fe20000010016 */
[----:B------:R-:W-:Y:S01]  /*8530*/  ISETP.GE.AND.EX P2, PT, R27, UR7, PT, P2 ;  /* 0x000000071b007c0c */ /* 0x000fe2000bf46320 */
[--C-:B------:R-:W-:Y:S01]  /*8540*/  FFMA.FTZ R12, R20, R9, R22.reuse ;  /* 0x00000009140c7223 */ /* 0x100fe20000010016 */
[----:B------:R-:W-:Y:S01]  /*8550*/  ISETP.GE.AND.EX P3, PT, R16, UR7, PT, P3 ;  /* 0x0000000710007c0c */ /* 0x000fe2000bf66330 */
[C-C-:B------:R-:W-:Y:S01]  /*8560*/  FFMA.FTZ R31, R20.reuse, R31, R22.reuse ;  /* 0x0000001f141f7223 */ /* 0x140fe20000010016 */
[----:B------:R-:W-:Y:S01]  /*8570*/  ISETP.GE.AND.EX P4, PT, R13, UR7, PT, P4 ;  /* 0x000000070d007c0c */ /* 0x000fe2000bf86340 */
[C-C-:B------:R-:W-:Y:S01]  /*8580*/  FFMA.FTZ R28, R20.reuse, R3, R22.reuse ;  /* 0x00000003141c7223 */ /* 0x140fe20000010016 */
[C-C-:B------:R-:W-:Y:S01]  /*8590*/  FFMA.FTZ R11, R20.reuse, R11, R22.reuse ;  /* 0x0000000b140b7223 */ /* 0x140fe20000010016 */
[C-C-:B------:R-:W-:Y:S01]  /*85a0*/  FFMA.FTZ R5, R20.reuse, R33, R22.reuse ;  /* 0x0000002114057223 */ /* 0x140fe20000010016 */
[C-C-:B------:R-:W-:Y:S01]  /*85b0*/  FFMA.FTZ R8, R20.reuse, R35, R22.reuse ;  /* 0x0000002314087223 */ /* 0x140fe20000010016 */
[C-C-:B------:R-:W-:Y:S01]  /*85c0*/  FFMA.FTZ R9, R20.reuse, R41, R22.reuse ;  /* 0x0000002914097223 */ /* 0x140fe20000010016 */
[C-C-:B------:R-:W-:Y:S01]  /*85d0*/  FFMA.FTZ R10, R20.reuse, R43, R22.reuse ;  /* 0x0000002b140a7223 */ /* 0x140fe20000010016 */
[----:B------:R-:W-:Y:S01]  /*85e0*/  FFMA.FTZ R20, R20, R51, R22 ;  /* 0x0000003314147223 */ /* 0x000fe20000010016 */
[----:B------:R-:W-:Y:S01]  /*85f0*/  ISETP.GT.U32.OR P6, PT, R77, 0x29f, P6 ;  /* 0x0000029f4d00780c */ /* 0x000fe200037c4470 */
[----:B------:R-:W-:Y:S01]  /*8600*/  IMAD.U32 R47, R47, 0x10000, RZ ;  /* 0x000100002f2f7824 */ /* 0x000fe200078e00ff */
[C---:B------:R-:W-:Y:S01]  /*8610*/  ISETP.GT.U32.OR P1, PT, R77.reuse, 0x29f, P1 ;  /* 0x0000029f4d00780c */ /* 0x040fe20000f24470 */
[----:B------:R-:W-:Y:S01]  /*8620*/  FADD.FTZ R48, R48, -UR5 ;  /* 0x8000000530307e21 */ /* 0x000fe20008010000 */
[----:B------:R-:W-:Y:S01]  /*8630*/  ISETP.GT.U32.OR P2, PT, R77, 0x29f, P2 ;  /* 0x0000029f4d00780c */ /* 0x000fe20001744470 */
[----:B------:R-:W-:Y:S01]  /*8640*/  FFMA.FTZ R22, R21, R6, R23 ;  /* 0x0000000615167223 */ /* 0x000fe20000010017 */
[----:B------:R-:W-:-:S02]  /*8650*/  ISETP.GT.U32.OR P3, PT, R77, 0x29f, P3 ;  /* 0x0000029f4d00780c */ /* 0x000fc40001f64470 */
        /* <DEDUP_REMOVED lines=13> */
.L_x_3289:
[----:B------:R-:W-:Y:S04]  /*8730*/  BSSY B0, `(.L_x_3290) ;  /* 0x000000e000007945 */ /* 0x000fe80003800000 */
[----:B------:R-:W-:Y:S05]  /*8740*/  @P6 BRA `(.L_x_3291) ;  /* 0x0000000000306947 */ /* 0x000fea0003800000 */
[----:B------:R-:W-:Y:S01]  /*8750*/  ULDC.64 UR12, c[0x0][0x270] ;  /* 0x00009c00000c7ab9 */ /* 0x000fe20000000a00 */
[----:B------:R-:W-:Y:S01]  /*8760*/  MOV R3, R19 ;  /* 0x0000001300037202 */ /* 0x000fe20000000f00 */
[----:B------:R-:W-:Y:S01]  /*8770*/  IMAD R6, R2, UR12, RZ ;  /* 0x0000000c02067c24 */ /* 0x000fe2000f8e02ff */
[----:B------:R-:W-:Y:S02]  /*8780*/  MOV R2, R24 ;  /* 0x0000001800027202 */ /* 0x000fe40000000f00 */
[----:B------:R-:W-:-:S03]  /*8790*/  F2FP.BF16.F32.PACK_AB R31, R22, R31 ;  /* 0x0000001f161f723e */ /* 0x000fc600000010ff */
[----:B------:R-:W-:-:S04]  /*87a0*/  IMAD.WIDE.U32 R2, R7, UR12, R2 ;  /* 0x0000000c07027c25 */ /* 0x000fc8000f8e0002 */
[----:B------:R-:W-:Y:S01]  /*87b0*/  IMAD R7, R7, UR13, R6 ;  /* 0x0000000d07077c24 */ /* 0x000fe2000f8e0206 */
[----:B------:R-:W-:Y:S02]  /*87c0*/  ULDC.64 UR12, c[0x0][0x210] ;  /* 0x00008400000c7ab9 */ /* 0x000fe40000000a00 */
[----:B------:R-:W-:Y:S02]  /*87d0*/  LEA R6, P6, R2, UR12, 0x1 ;  /* 0x0000000c02067c11 */ /* 0x000fe4000f8c08ff */
[----:B------:R-:W-:-:S04]  /*87e0*/  IADD3 R7, R3, R7, RZ ;  /* 0x0000000703077210 */ /* 0x000fc80007ffe0ff */
[----:B------:R-:W-:-:S05]  /*87f0*/  LEA.HI.X R7, R2, UR13, R7, 0x1, P6 ;  /* 0x0000000d02077c11 */ /* 0x000fca000b0f0c07 */
[----:B------:R0:W-:Y:S02]  /*8800*/  STG.E desc[UR14][R6.64], R31 ;  /* 0x0000001f06007986 */ /* 0x0001e4000c10190e */
.L_x_3291:
[----:B------:R-:W-:Y:S05]  /*8810*/  BSYNC B0 ;  /* 0x0000000000007941 */ /* 0x000fea0003800000 */
.L_x_3290:
[----:B------:R-:W-:Y:S01]  /*8820*/  FADD.FTZ R47, R47, -UR5 ;  /* 0x800000052f2f7e21 */ /* 0x000fe20008010000 */
[----:B------:R-:W-:Y:S01]  /*8830*/  FMUL.FTZ R48, R48, UR10 ;  /* 0x0000000a30307c20 */ /* 0x000fe20008410000 */
[----:B------:R-:W-:Y:S01]  /*8840*/  SHF.L.U32 R45, R45, 0x10, RZ ;  /* 0x000000102d2d7819 */ /* 0x000fe200000006ff */
[----:B------:R-:W-:Y:S01]  /*8850*/  FADD.FTZ R46, R46, -UR5 ;  /* 0x800000052e2e7e21 */ /* 0x000fe20008010000 */
[----:B------:R-:W-:Y:S01]  /*8860*/  FMUL.FTZ R32, R47, UR10 ;  /* 0x0000000a2f207c20 */ /* 0x000fe20008410000 */
[----:B0-----:R-:W-:Y:S01]  /*8870*/  FFMA.FTZ R31, R21, R48, R23 ;  /* 0x00000030151f7223 */ /* 0x001fe20000010017 */
        /* <DEDUP_REMOVED lines=11> */
.L_x_3292:
        /* <DEDUP_REMOVED lines=14> */
.L_x_3294:
[----:B------:R-:W-:Y:S05]  /*8a10*/  BSYNC B0 ;  /* 0x0000000000007941 */ /* 0x000fea0003800000 */
.L_x_3293:
[----:B------:R-:W-:Y:S01]  /*8a20*/  FADD.FTZ R45, R45, -UR5 ;  /* 0x800000052d2d7e21 */ /* 0x000fe20008010000 */
[----:B------:R-:W-:Y:S01]  /*8a30*/  FMUL.FTZ R46, R46, UR10 ;  /* 0x0000000a2e2e7c20 */ /* 0x000fe20008410000 */
        /* <DEDUP_REMOVED lines=12> */
.L_x_3295:
[----:B------:R-:W-:Y:S04]  /*8b00*/  BSSY B0, `(.L_x_3296) ;  /* 0x000000e000007945 */ /* 0x000fe80003800000 */
[----:B------:R-:W-:Y:S05]  /*8b10*/  @P2 BRA `(.L_x_3297) ;  /* 0x0000000000302947 */ /* 0x000fea0003800000 */
[----:B------:R-:W-:Y:S01]  /*8b20*/  ULDC.64 UR12, c[0x0][0x270] ;  /* 0x00009c00000c7ab9 */ /* 0x000fe20000000a00 */
[----:B------:R-:W-:Y:S01]  /*8b30*/  MOV R2, R24 ;  /* 0x0000001800027202 */ /* 0x000fe20000000f00 */
[----:B0-----:R-:W-:Y:S01]  /*8b40*/  IMAD R6, R27, UR12, RZ ;  /* 0x0000000c1b067c24 */ /* 0x001fe2000f8e02ff */
        /* <DEDUP_REMOVED lines=9> */
.L_x_3297:
[----:B------:R-:W-:Y:S05]  /*8be0*/  BSYNC B0 ;  /* 0x0000000000007941 */ /* 0x000fea0003800000 */
.L_x_3296:
[----:B------:R-:W-:Y:S01]  /*8bf0*/  FMUL.FTZ R26, R45, UR10 ;  /* 0x0000000a2d1a7c20 */ /* 0x000fe20008410000 */
[----:B------:R-:W-:Y:S01]  /*8c00*/  FFMA.FTZ R17, R21, R46, R23 ;  /* 0x0000002e15117223 */ /* 0x000fe20000010017 */
[----:B------:R-:W-:Y:S06]  /*8c10*/  @!P5 BRA `(.L_x_3298) ;  /* 0x000000000028d947 */ /* 0x000fec0003800000 */
        /* <DEDUP_REMOVED lines=10> */
.L_x_3298:
        /* <DEDUP_REMOVED lines=10> */
[----:B01----:R-:W-:Y:S01]  /*8d60*/  LEA R6, P1, R2, UR12, 0x1 ;  /* 0x0000000c02067c11 */ /* 0x003fe2000f8208ff */
[----:B------:R-:W-:-:S05]  /*8d70*/  IMAD.IADD R15, R3, 0x1, R15 ;  /* 0x00000001030f7824 */ /* 0x000fca00078e020f */
[----:B------:R-:W-:-:S05]  /*8d80*/  LEA.HI.X R7, R2, UR13, R15, 0x1, P1 ;  /* 0x0000000d02077c11 */ /* 0x000fca00088f0c0f */
[----:B------:R2:W-:Y:S02]  /*8d90*/  STG.E desc[UR14][R6.64], R17 ;  /* 0x0000001106007986 */ /* 0x0005e4000c10190e */
.L_x_3300:
[----:B------:R-:W-:Y:S05]  /*8da0*/  BSYNC B0 ;  /* 0x0000000000007941 */ /* 0x000fea0003800000 */
.L_x_3299:
[----:B------:R-:W-:Y:S01]  /*8db0*/  FFMA.FTZ R26, R21, R26, R23 ;  /* 0x0000001a151a7223 */ /* 0x000fe20000010017 */
[----:B------:R-:W-:Y:S06]  /*8dc0*/  @!P5 BRA `(.L_x_3301) ;  /* 0x000000000028d947 */ /* 0x000fec0003800000 */
        /* <DEDUP_REMOVED lines=10> */
.L_x_3301:
        /* <DEDUP_REMOVED lines=14> */
.L_x_3303:
[----:B------:R-:W-:Y:S05]  /*8f50*/  BSYNC B0 ;  /* 0x0000000000007941 */ /* 0x000fea0003800000 */
.L_x_3302:
[----:B------:R-:W-:Y:S01]  /*8f60*/  PRMT R0, R0, 0x7632, R0 ;  /* 0x0000763200007816 */ /* 0x000fe20000000000 */
[----:B------:R-:W-:Y:S01]  /*8f70*/  VIADD R14, R4, 0x1e0 ;  /* 0x000001e0040e7836 */ /* 0x000fe20000000000 */
[----:B------:R-:W-:Y:S02]  /*8f80*/  PRMT R3, R37, 0x7632, R3 ;  /* 0x0000763225037816 */ /* 0x000fe40000000003 */
[----:B---3--:R-:W-:Y:S02]  /*8f90*/  PRMT R11, R38, 0x7632, R11 ;  /* 0x00007632260b7816 */ /* 0x008fe4000000000b */
[----:B------:R-:W-:Y:S02]  /*8fa0*/  SHF.L.U32 R39, R39, 0x10, RZ ;  /* 0x0000001027277819 */ /* 0x000fe400000006ff */
[----:B------:R-:W-:Y:S02]  /*8fb0*/  SHF.L.U32 R44, R44, 0x10, RZ ;  /* 0x000000102c2c7819 */ /* 0x000fe400000006ff */
[----:B------:R-:W-:Y:S01]  /*8fc0*/  SHF.L.U32 R0, R0, 0x10, RZ ;  /* 0x0000001000007819 */ /* 0x000fe200000006ff */
[----:B------:R-:W-:Y:S01]  /*8fd0*/  FADD.FTZ R39, R39, -UR5 ;  /* 0x8000000527277e21 */ /* 0x000fe20008010000 */
[----:B------:R-:W-:Y:S01]  /*8fe0*/  SHF.L.U32 R3, R3, 0x10, RZ ;  /* 0x0000001003037819 */ /* 0x000fe200000006ff */
[----:B------:R-:W-:Y:S01]  /*8ff0*/  FADD.FTZ R44, R44, -UR5 ;  /* 0x800000052c2c7e21 */ /* 0x000fe20008010000 */
[----:B------:R-:W-:Y:S01]  /*9000*/  SHF.L.U32 R11, R11, 0x10, RZ ;  /* 0x000000100b0b7819 */ /* 0x000fe200000006ff */
[----:B------:R-:W-:Y:S01]  /*9010*/  FADD.FTZ R2, R0, -UR5 ;  /* 0x8000000500027e21 */ /* 0x000fe20008010000 */
[C---:B------:R-:W-:Y:S01]  /*9020*/  IADD3 R13, R4.reuse, 0x1b0, RZ ;  /* 0x000001b0040d7810 */ /* 0x040fe20007ffe0ff */
[----:B------:R-:W-:Y:S01]  /*9030*/  FADD.FTZ R3, R3, -UR5 ;  /* 0x8000000503037e21 */ /* 0x000fe20008010000 */
[C---:B------:R-:W-:Y:S01]  /*9040*/  IADD3 R26, R4.reuse, 0x1c0, RZ ;  /* 0x000001c0041a7810 */ /* 0x040fe20007ffe0ff */
[----:B------:R-:W-:Y:S01]  /*9050*/  FADD.FTZ R11, R11, -UR5 ;  /* 0x800000050b0b7e21 */ /* 0x000fe20008010000 */
[C---:B------:R-:W-:Y:S01]  /*9060*/  IADD3 R16, R4.reuse, 0x1d0, RZ ;  /* 0x000001d004107810 */ /* 0x040fe20007ffe0ff */
[----:B------:R-:W-:Y:S01]  /*9070*/  FMUL.FTZ R0, R39, UR10 ;  /* 0x0000000a27007c20 */ /* 0x000fe20008410000 */
[----:B012---:R-:W-:Y:S01]  /*9080*/  IADD3 R6, R4, 0x1f0, RZ ;  /* 0x000001f004067810 */ /* 0x007fe20007ffe0ff */
[----:B------:R-:W-:Y:S01]  /*9090*/  FMUL.FTZ R44, R44, UR10 ;  /* 0x0000000a2c2c7c20 */ /* 0x000fe20008410000 */
[----:B------:R-:W-:Y:S01]  /*90a0*/  ISETP.GE.U32.AND P6, PT, R13, UR6, PT ;  /* 0x000000060d007c0c */ /* 0x000fe2000bfc6070 */
[----:B------:R-:W-:Y:S01]  /*90b0*/  FMUL.FTZ R2, R2, UR10 ;  /* 0x0000000a02027c20 */ /* 0x000fe20008410000 */
[----:B------:R-:W-:Y:S01]  /*90c0*/  ISETP.GE.U32.AND P1, PT, R26, UR6, PT ;  /* 0x000000061a007c0c */ /* 0x000fe2000bf26070 */
[----:B------:R-:W-:Y:S01]  /*90d0*/  FMUL.FTZ R12, R3, UR10 ;  /* 0x0000000a030c7c20 */ /* 0x000fe20008410000 */
[----:B------:R-:W-:Y:S01]  /*90e0*/  ISETP.GE.U32.AND P2, PT, R16, UR6, PT ;  /* 0x0000000610007c0c */ /* 0x000fe2000bf46070 */
[----:B------:R-:W-:Y:S01]  /*90f0*/  FMUL.FTZ R28, R11, UR10 ;  /* 0x0000000a0b1c7c20 */ /* 0x000fe20008410000 */
[----:B------:R-:W-:Y:S01]  /*9100*/  ISETP.GE.U32.AND P3, PT, R14, UR6, PT ;  /* 0x000000060e007c0c */ /* 0x000fe2000bf66070 */
[C-C-:B------:R-:W-:Y:S01]  /*9110*/  FFMA.FTZ R29, R21.reuse, R0, R23.reuse ;  /* 0x00000000151d7223 */ /* 0x140fe20000010017 */
[----:B------:R-:W-:Y:S01]  /*9120*/  ISETP.GE.U32.AND P4, PT, R6, UR6, PT ;  /* 0x0000000606007c0c */ /* 0x000fe2000bf86070 */
[C---:B------:R-:W-:Y:S01]  /*9130*/  FFMA.FTZ R0, R21.reuse, R2, R23 ;  /* 0x0000000215007223 */ /* 0x040fe20000010017 */
[----:B------:R-:W-:Y:S01]  /*9140*/  SHF.R.S32.HI R30, RZ, 0x1f, R13 ;  /* 0x0000001fff1e7819 */ /* 0x000fe2000001140d */
[C-C-:B------:R-:W-:Y:S01]  /*9150*/  FFMA.FTZ R17, R21.reuse, R12, R23.reuse ;  /* 0x0000000c15117223 */ /* 0x140fe20000010017 */
[----:B------:R-:W-:Y:S01]  /*9160*/  SHF.R.S32.HI R27, RZ, 0x1f, R26 ;  /* 0x0000001fff1b7819 */ /* 0x000fe2000001141a */
[C-C-:B------:R-:W-:Y:S01]  /*9170*/  FFMA.FTZ R11, R21.reuse, R28, R23.reuse ;  /* 0x0000001c150b7223 */ /* 0x140fe20000010017 */
[----:B------:R-:W-:Y:S01]  /*9180*/  SHF.R.S32.HI R22, RZ, 0x1f, R16 ;  /* 0x0000001fff167819 */ /* 0x000fe20000011410 */
[----:B------:R-:W-:Y:S01]  /*9190*/  FFMA.FTZ R44, R21, R44, R23 ;  /* 0x0000002c152c7223 */ /* 0x000fe20000010017 */
[----:B------:R-:W-:-:S02]  /*91a0*/  SHF.R.S32.HI R15, RZ, 0x1f, R14 ;  /* 0x0000001fff0f7819 */ /* 0x000fc4000001140e */
[----:B------:R-:W-:Y:S02]  /*91b0*/  SHF.R.S32.HI R7, RZ, 0x1f, R6 ;  /* 0x0000001fff077819 */ /* 0x000fe40000011406 */
[----:B------:R-:W-:Y:S02]  /*91c0*/  ISETP.GE.AND.EX P6, PT, R30, UR7, PT, P6 ;  /* 0x000000071e007c0c */ /* 0x000fe4000bfc6360 */
[----:B------:R-:W-:Y:S02]  /*91d0*/  ISETP.GE.AND.EX P1, PT, R27, UR7, PT, P1 ;  /* 0x000000071b007c0c */ /* 0x000fe4000bf26310 */
[----:B------:R-:W-:Y:S02]  /*91e0*/  ISETP.GE.AND.EX P2, PT, R22, UR7, PT, P2 ;  /* 0x0000000716007c0c */ /* 0x000fe4000bf46320 */
[----:B------:R-:W-:Y:S02]  /*91f0*/  ISETP.GE.AND.EX P3, PT, R15, UR7, PT, P3 ;  /* 0x000000070f007c0c */ /* 0x000fe4000bf66330 */
[----:B------:R-:W-:-:S02]  /*9200*/  ISETP.GE.AND.EX P4, PT, R7, UR7, PT, P4 ;  /* 0x0000000707007c0c */ /* 0x000fc4000bf86340 */
[C---:B------:R-:W-:Y:S02]  /*9210*/  ISETP.GT.U32.OR P6, PT, R77.reuse, 0x29f, P6 ;  /* 0x0000029f4d00780c */ /* 0x040fe400037c4470 */
[C---:B------:R-:W-:Y:S02]  /*9220*/  ISETP.GT.U32.OR P1, PT, R77.reuse, 0x29f, P1 ;  /* 0x0000029f4d00780c */ /* 0x040fe40000f24470 */
[C---:B------:R-:W-:Y:S02]  /*9230*/  ISETP.GT.U32.OR P2, PT, R77.reuse, 0x29f, P2 ;  /* 0x0000029f4d00780c */ /* 0x040fe40001744470 */
        /* <DEDUP_REMOVED lines=13> */
.L_x_3304:
        /* <DEDUP_REMOVED lines=14> */
.L_x_3306:
[----:B------:R-:W-:Y:S05]  /*93f0*/  BSYNC B0 ;  /* 0x0000000000007941 */ /* 0x000fea0003800000 */
.L_x_3305:
[----:B------:R-:W-:Y:S05]  /*9400*/  @!P5 BRA `(.L_x_3307) ;  /* 0x000000000028d947 */ /* 0x000fea0003800000 */
        /* <DEDUP_REMOVED lines=10> */
.L_x_3307:
        /* <DEDUP_REMOVED lines=14> */
.L_x_3309:
[----:B------:R-:W-:Y:S05]  /*9590*/  BSYNC B0 ;  /* 0x0000000000007941 */ /* 0x000fea0003800000 */
.L_x_3308:
        /* <DEDUP_REMOVED lines=11> */
.L_x_3310:
        /* <DEDUP_REMOVED lines=8> */
[----:B-1----:R-:W-:Y:S01]  /*96d0*/  IMAD.WIDE.U32 R12, R16, UR6, R2 ;  /* 0x00000006100c7c25 */ /* 0x002fe2000f8e0002 */
[----:B------:R-:W-:Y:S02]  /*96e0*/  ULDC.64 UR6, c[0x0][0x210] ;  /* 0x0000840000067ab9 */ /* 0x000fe40000000a00 */
[----:B------:R-:W-:-:S02]  /*96f0*/  LEA R2, P1, R12, UR6, 0x1 ;  /* 0x000000060c027c11 */ /* 0x000fc4000f8208ff */
[----:B------:R-:W-:-:S04]  /*9700*/  IADD3 R5, R13, R5, RZ ;  /* 0x000000050d057210 */ /* 0x000fc80007ffe0ff */
[----:B------:R-:W-:-:S05]  /*9710*/  LEA.HI.X R3, R12, UR7, R5, 0x1, P1 ;  /* 0x000000070c037c11 */ /* 0x000fca00088f0c05 */
[----:B------:R2:W-:Y:S02]  /*9720*/  STG.E desc[UR14][R2.64], R9 ;  /* 0x0000000902007986 */ /* 0x0005e4000c10190e */
.L_x_3312:
[----:B------:R-:W-:Y:S05]  /*9730*/  BSYNC B0 ;  /* 0x0000000000007941 */ /* 0x000fea0003800000 */
.L_x_3311:
[----:B------:R-:W-:Y:S05]  /*9740*/  @!P5 BRA `(.L_x_3313) ;  /* 0x000000000028d947 */ /* 0x000fea0003800000 */
[----:B0-----:R-:W-:Y:S01]  /*9750*/  FMUL.FTZ R5, R17, -1.4426950216293334961 ;  /* 0xbfb8aa3b11057820 */ /* 0x001fe20000410000 */
[----:B------:R-:W-:-:S05]  /*9760*/  FMUL.FTZ R0, R10, -1.4426950216293334961 ;  /* 0xbfb8aa3b0a007820 */ /* 0x000fca0000410000 */
[----:B------:R-:W0:Y:S08]  /*9770*/  MUFU.EX2 R5, R5 ;  /* 0x0000000500057308 */ /* 0x000e300000000800 */
[----:B------:R-:W2:Y:S01]  /*9780*/  MUFU.EX2 R0, R0 ;  /* 0x0000000000007308 */ /* 0x000ea20000000800 */
[----:B0-----:R-:W-:-:S07]  /*9790*/  FADD.FTZ R8, R5, 1 ;  /* 0x3f80000005087421 */ /* 0x001fce0000010000 */
[----:B------:R-:W0:Y:S01]  /*97a0*/  MUFU.RCP R8, R8 ;  /* 0x0000000800087308 */ /* 0x000e220000001000 */
[----:B--2---:R-:W-:-:S07]  /*97b0*/  FADD.FTZ R2, R0, 1 ;  /* 0x3f80000000027421 */ /* 0x004fce0000010000 */
[----:B------:R-:W2:Y:S01]  /*97c0*/  MUFU.RCP R3, R2 ;  /* 0x0000000200037308 */ /* 0x000ea20000001000 */
[----:B0-----:R-:W-:Y:S01]  /*97d0*/  FMUL.FTZ R17, R17, R8 ;  /* 0x0000000811117220 */ /* 0x001fe20000410000 */
[----:B--2---:R-:W-:-:S07]  /*97e0*/  FMUL.FTZ R10, R10, R3 ;  /* 0x000000030a0a7220 */ /* 0x004fce0000410000 */
.L_x_3313:
[----:B------:R-:W-:Y:S04]  /*97f0*/  BSSY B0, `(.L_x_3314) ;  /* 0x000000e000007945 */ /* 0x000fe80003800000 */
[----:B------:R-:W-:Y:S05]  /*9800*/  @P3 BRA `(.L_x_3315) ;  /* 0x0000000000303947 */ /* 0x000fea0003800000 */
[----:B------:R-:W-:Y:S01]  /*9810*/  ULDC.64 UR6, c[0x0][0x270] ;  /* 0x00009c0000067ab9 */ /* 0x000fe20000000a00 */
[----:B--2---:R-:W-:Y:S01]  /*9820*/  MOV R2, R24 ;  /* 0x0000001800027202 */ /* 0x004fe20000000f00 */
        /* <DEDUP_REMOVED lines=10> */
.L_x_3315:
[----:B------:R-:W-:Y:S05]  /*98d0*/  BSYNC B0 ;  /* 0x0000000000007941 */ /* 0x000fea0003800000 */
.L_x_3314:
[----:B------:R-:W-:Y:S05]  /*98e0*/  @!P5 BRA `(.L_x_3316) ;  /* 0x000000000028d947 */ /* 0x000fea0003800000 */
[----:B0-----:R-:W-:Y:S01]  /*98f0*/  FMUL.FTZ R5, R11, -1.4426950216293334961 ;  /* 0xbfb8aa3b0b057820 */ /* 0x001fe20000410000 */
[----:B------:R-:W-:-:S05]  /*9900*/  FMUL.FTZ R0, R20, -1.4426950216293334961 ;  /* 0xbfb8aa3b14007820 */ /* 0x000fca0000410000 */
[----:B------:R-:W0:Y:S08]  /*9910*/  MUFU.EX2 R5, R5 ;  /* 0x0000000500057308 */ /* 0x000e300000000800 */
[----:B------:R-:W2:Y:S01]  /*9920*/  MUFU.EX2 R0, R0 ;  /* 0x0000000000007308 */ /* 0x000ea20000000800 */
[----:B0-----:R-:W-:-:S07]  /*9930*/  FADD.FTZ R8, R5, 1 ;  /* 0x3f80000005087421 */ /* 0x001fce0000010000 */
[----:B------:R-:W0:Y:S01]  /*9940*/  MUFU.RCP R8, R8 ;  /* 0x0000000800087308 */ /* 0x000e220000001000 */
[----:B--23--:R-:W-:-:S07]  /*9950*/  FADD.FTZ R2, R0, 1 ;  /* 0x3f80000000027421 */ /* 0x00cfce0000010000 */
[----:B------:R-:W2:Y:S01]  /*9960*/  MUFU.RCP R3, R2 ;  /* 0x0000000200037308 */ /* 0x000ea20000001000 */
[----:B0-----:R-:W-:Y:S01]  /*9970*/  FMUL.FTZ R11, R11, R8 ;  /* 0x000000080b0b7220 */ /* 0x001fe20000410000 */
[----:B--2---:R-:W-:-:S07]  /*9980*/  FMUL.FTZ R20, R20, R3 ;  /* 0x0000000314147220 */ /* 0x004fce0000410000 */
.L_x_3316:
[----:B------:R-:W-:Y:S04]  /*9990*/  BSSY B0, `(.L_x_3317) ;  /* 0x000000d000007945 */ /* 0x000fe80003800000 */
[----:B------:R-:W-:Y:S05]  /*99a0*/  @P4 BRA `(.L_x_3318) ;  /* 0x00000000002c4947 */ /* 0x000fea0003800000 */
[----:B------:R-:W-:Y:S01]  /*99b0*/  ULDC.64 UR6, c[0x0][0x270] ;  /* 0x00009c0000067ab9 */ /* 0x000fe20000000a00 */
[----:B------:R-:W-:Y:S01]  /*99c0*/  MOV R18, R24 ;  /* 0x0000001800127202 */ /* 0x000fe20000000f00 */
[----:B------:R-:W-:Y:S01]  /*99d0*/  IMAD R7, R7, UR6, RZ ;  /* 0x0000000607077c24 */ /* 0x000fe2000f8e02ff */
[----:B------:R-:W-:-:S03]  /*99e0*/  F2FP.BF16.F32.PACK_AB R11, R11, R20 ;  /* 0x000000140b0b723e */ /* 0x000fc600000010ff */
[----:B------:R-:W-:-:S04]  /*99f0*/  IMAD.WIDE.U32 R18, R6, UR6, R18 ;  /* 0x0000000606127c25 */ /* 0x000fc8000f8e0012 */
[----:B------:R-:W-:Y:S01]  /*9a00*/  IMAD R7, R6, UR7, R7 ;  /* 0x0000000706077c24 */ /* 0x000fe2000f8e0207 */
[----:B------:R-:W-:Y:S02]  /*9a10*/  ULDC.64 UR6, c[0x0][0x210] ;  /* 0x0000840000067ab9 */ /* 0x000fe40000000a00 */
[----:B--23--:R-:W-:Y:S02]  /*9a20*/  LEA R2, P1, R18, UR6, 0x1 ;  /* 0x0000000612027c11 */ /* 0x00cfe4000f8208ff */
[----:B------:R-:W-:-:S04]  /*9a30*/  IADD3 R7, R19, R7, RZ ;  /* 0x0000000713077210 */ /* 0x000fc80007ffe0ff */
[----:B------:R-:W-:-:S05]  /*9a40*/  LEA.HI.X R3, R18, UR7, R7, 0x1, P1 ;  /* 0x0000000712037c11 */ /* 0x000fca00088f0c07 */
[----:B------:R4:W-:Y:S02]  /*9a50*/  STG.E desc[UR14][R2.64], R11 ;  /* 0x0000000b02007986 */ /* 0x0009e4000c10190e */
.L_x_3318:
[----:B------:R-:W-:Y:S05]  /*9a60*/  BSYNC B0 ;  /* 0x0000000000007941 */ /* 0x000fea0003800000 */
.L_x_3317:
[----:B------:R-:W-:Y:S01]  /*9a70*/  ULDC UR5, c[0x0][0x10] ;  /* 0x0000040000057ab9 */ /* 0x000fe20000000800 */
[----:B------:R-:W-:Y:S02]  /*9a80*/  UIADD3 UR4, UR4, 0x1, URZ ;  /* 0x0000000104047890 */ /* 0x000fe4000fffe03f */
[----:B------:R-:W-:-:S04]  /*9a90*/  UIADD3 UR9, UR5, UR9, URZ ;  /* 0x0000000905097290 */ /* 0x000fc8000fffe03f */
[----:B------:R-:W-:-:S06]  /*9aa0*/  UISETP.GE.AND UP0, UPT, UR9, UR8, UPT ;  /* 0x000000080900728c */ /* 0x000fcc000bf06270 */
[----:B------:R-:W-:-:S13]  /*9ab0*/  PLOP3.LUT P1, PT, PT, PT, UP0, 0x80, 0x0 ;  /* 0x000000000000781c */ /* 0x000fda0003f2f008 */
[----:B------:R-:W-:Y:S05]  /*9ac0*/  @!P1 BRA `(.L_x_3319) ;  /* 0xffffff6400e49947 */ /* 0x000fea000383ffff */
[----:B------:R-:W-:Y:S05]  /*9ad0*/  EXIT ;  /* 0x000000000000794d */ /* 0x000fea0003800000 */
.L_x_3320:
        /* <DEDUP_REMOVED lines=10> */
.L_x_5153:


//--------------------- .text._Z35group_norm_nhwc_fwd_one_pass_kernelI11Bf16IOBf16WLi64ELi84ELi672EEv26Group_norm_nhwc_fwd_params --------------------------
	.section	.text._Z35group_norm_nhwc_fwd_one_pass_kernelI11Bf16IOBf16WLi64ELi84ELi672EEv26Group_norm_nhwc_fwd_params,"ax",@progbits
	.align	128
        .global         _Z35group_norm_nhwc_fwd_one_pass_kernelI11Bf16IOBf16WLi64ELi84ELi672EEv26Group_norm_nhwc_fwd_params
        .type           _Z35group_norm_nhwc_fwd_one_pass_kernelI11Bf16IOBf16WLi64ELi84ELi672EEv26Group_norm_nhwc_fwd_params,@function
        .size           _Z35group_norm_nhwc_fwd_one_pass_kernelI11Bf16IOBf16WLi64ELi84ELi672EEv26Group_norm_nhwc_fwd_params,(.L_x_5154 - _Z35group_norm_nhwc_fwd_one_pass_kernelI11Bf16IOBf16WLi64ELi84ELi672EEv26Group_norm_nhwc_fwd_params)
        .other          _Z35group_norm_nhwc_fwd_one_pass_kernelI11Bf16IOBf16WLi64ELi84ELi672EEv26Group_norm_nhwc_fwd_params,@"STO_CUDA_ENTRY STV_DEFAULT"
_Z35group_norm_nhwc_fwd_one_pass_kernelI11Bf16IOBf16WLi64ELi84ELi672EEv26Group_norm_nhwc_fwd_params:
.text._Z35group_norm_nhwc_fwd_one_pass_kernelI11Bf16IOBf16WLi64ELi84ELi672EEv26Group_norm_nhwc_fwd_params:
        /* <DEDUP_REMOVED lines=18> */
[----:B------:R-:W-:-:S05]  /*0120*/  SHF.R.U32.HI R2, RZ, 0x2, R3 ;  /* 0x00000002ff027819 */ /* 0x000fca0000011603 */
[----:B-1----:R-:W-:Y:S01]  /*0130*/  IMAD R22, R5, UR7, R2 ;  /* 0x0000000705167c24 */ /* 0x002fe2000f8e0202 */
[----:B------:R-:W-:-:S04]  /*0140*/  SHF.R.S32.HI R5, RZ, 0x1f, R0 ;  /* 0x0000001fff057819 */ /* 0x000fc80000011400 */
[----:B------:R-:W-:Y:S02]  /*0150*/  ISETP.GE.U32.AND P0, PT, R22, UR8, PT ;  /* 0x0000000816007c0c */ /* 0x000fe4000bf06070 */
[----:B------:R-:W-:Y:S02]  /*0160*/  SHF.R.S32.HI R3, RZ, 0x1f, R22 ;  /* 0x0000001fff037819 */ /* 0x000fe40000011416 */
[----:B------:R-:W-:Y:S02]  /*0170*/  LEA.HI R5, R5, R0, RZ, 0x5 ;  /* 0x0000000005057211 */ /* 0x000fe400078f28ff */
[----:B------:R-:W-:Y:S01]  /*0180*/  ISETP.GE.AND.EX P0, PT, R3, UR9, PT, P0 ;  /* 0x0000000903007c0c */ /* 0x000fe2000bf06300 */
[----:B------:R-:W-:Y:S01]  /*0190*/  ULDC.64 UR8, c[0x0][0x208] ;  /* 0x0000820000087ab9 */ /* 0x000fe20000000a00 */
[----:B------:R-:W-:Y:S02]  /*01a0*/  SHF.R.S32.HI R5, RZ, 0x5, R5 ;  /* 0x00000005ff057819 */ /* 0x000fe40000011405 */
[----:B------:R-:W-:-:S02]  /*01b0*/  ISETP.LT.U32.AND P0, PT, R0, 0x2a0, !P0 ;  /* 0x000002a00000780c */ /* 0x000fc40004701070 */
[----:B------:R-:W-:Y:S02]  /*01c0*/  LEA R20, R5, UR5, 0x3 ;  /* 0x0000000505147c11 */ /* 0x000fe4000f8e18ff */
[----:B------:R-:W-:-:S09]  /*01d0*/  IADD3 R21, R22, 0x10, RZ ;  /* 0x0000001016157810 */ /* 0x000fd20007ffe0ff */
.L_x_3342:
[----:B0-----:R-:W0:Y:S01]  /*01e0*/  LDC R2, c[0x0][0x288] ;  /* 0x0000a200ff027b82 */ /* 0x001e220000000800 */
[----:B-12---:R-:W-:Y:S01]  /*01f0*/  IABS R9, R23 ;  /* 0x0000001700097213 */ /* 0x006fe20000000000 */
[----:B------:R-:W-:Y:S01]  /*0200*/  ULDC.64 UR14, c[0x0][0x278] ;  /* 0x00009e00000e7ab9 */ /* 0x000fe20000000a00 */
[----:B------:R-:W-:Y:S01]  /*0210*/  ULDC.64 UR12, c[0x0][0x280] ;  /* 0x0000a000000c7ab9 */ /* 0x000fe20000000a00 */
[----:B------:R-:W-:Y:S02]  /*0220*/  IADD3 R14, R22, 0x30, RZ ;  /* 0x00000030160e7810 */ /* 0x000fe40007ffe0ff */
[----:B------:R-:W-:Y:S02]  /*0230*/  MOV R16, RZ ;  /* 0x000000ff00107202 */ /* 0x000fe40000000f00 */
[----:B0-----:R-:W-:-:S04]  /*0240*/  IABS R8, R2 ;  /* 0x0000000200087213 */ /* 0x001fc80000000000 */
[----:B---3--:R-:W0:Y:S08]  /*0250*/  I2F.RP R6, R8 ;  /* 0x0000000800067306 */ /* 0x008e300000209400 */
[----:B0-----:R-:W0:Y:S02]  /*0260*/  MUFU.RCP R6, R6 ;  /* 0x0000000600067308 */ /* 0x001e240000001000 */
[----:B0-----:R-:W-:-:S06]  /*0270*/  IADD3 R4, R6, 0xffffffe, RZ ;  /* 0x0ffffffe06047810 */ /* 0x001fcc0007ffe0ff */
[----:B------:R0:W1:Y:S02]  /*0280*/  F2I.FTZ.U32.TRUNC.NTZ R5, R4 ;  /* 0x0000000400057305 */ /* 0x000064000021f000 */
[----:B0-----:R-:W-:Y:S02]  /*0290*/  MOV R4, RZ ;  /* 0x000000ff00047202 */ /* 0x001fe40000000f00 */
[----:B-1----:R-:W-:-:S05]  /*02a0*/  IADD3 R7, RZ, -R5, RZ ;  /* 0x80000005ff077210 */ /* 0x002fca0007ffe0ff */
[----:B------:R-:W-:-:S04]  /*02b0*/  IMAD R7, R7, R8, RZ ;  /* 0x0000000807077224 */ /* 0x000fc800078e02ff */
[----:B------:R-:W-:Y:S01]  /*02c0*/  IMAD.HI.U32 R5, R5, R7, R4 ;  /* 0x0000000705057227 */ /* 0x000fe200078e0004 */
[----:B------:R-:W-:Y:S02]  /*02d0*/  MOV R7, R9 ;  /* 0x0000000900077202 */ /* 0x000fe40000000f00 */
[----:B------:R-:W-:-:S03]  /*02e0*/  LOP3.LUT R4, R23, R2, RZ, 0x3c, !PT ;  /* 0x0000000217047212 */ /* 0x000fc600078e3cff */
[----:B------:R-:W-:Y:S01]  /*02f0*/  IMAD.HI.U32 R13, R5, R7, RZ ;  /* 0x00000007050d7227 */ /* 0x000fe200078e00ff */
[----:B------:R-:W-:Y:S02]  /*0300*/  ISETP.GE.AND P3, PT, R4, RZ, PT ;  /* 0x000000ff0400720c */ /* 0x000fe40003f66270 */
[----:B------:R-:W-:Y:S02]  /*0310*/  SHF.R.U32.HI R4, RZ, 0x1, R0 ;  /* 0x00000001ff047819 */ /* 0x000fe40000011600 */
[----:B------:R-:W-:-:S05]  /*0320*/  IADD3 R5, -R13, RZ, RZ ;  /* 0x000000ff0d057210 */ /* 0x000fca0007ffe1ff */
[C---:B------:R-:W-:Y:S02]  /*0330*/  IMAD R5, R8.reuse, R5, R7 ;  /* 0x0000000508057224 */ /* 0x040fe400078e0207 */
[----:B------:R-:W0:Y:S03]  /*0340*/  @P0 LDC.64 R6, c[0x0][0x270] ;  /* 0x00009c00ff060b82 */ /* 0x000e260000000a00 */
[----:B------:R-:W-:-:S13]  /*0350*/  ISETP.GT.U32.AND P2, PT, R8, R5, PT ;  /* 0x000000050800720c */ /* 0x000fda0003f44070 */
[-C--:B------:R-:W-:Y:S02]  /*0360*/  @!P2 IADD3 R5, R5, -R8.reuse, RZ ;  /* 0x800000080505a210 */ /* 0x080fe40007ffe0ff */
[----:B------:R-:W-:Y:S02]  /*0370*/  @!P2 IADD3 R13, R13, 0x1, RZ ;  /* 0x000000010d0da810 */ /* 0x000fe40007ffe0ff */
[----:B------:R-:W-:Y:S01]  /*0380*/  ISETP.GE.U32.AND P1, PT, R5, R8, PT ;  /* 0x000000080500720c */ /* 0x000fe20003f26070 */
[----:B------:R-:W-:Y:S01]  /*0390*/  IMAD.WIDE.U32 R4, R4, 0x30c30c31, RZ ;  /* 0x30c30c3104047825 */ /* 0x000fe200078e00ff */
[----:B------:R-:W-:-:S03]  /*03a0*/  ISETP.NE.AND P2, PT, R2, RZ, PT ;  /* 0x000000ff0200720c */ /* 0x000fc60003f45270 */
[----:B0-----:R-:W-:Y:S01]  /*03b0*/  @P0 IMAD R12, R3, R6, RZ ;  /* 0x00000006030c0224 */ /* 0x001fe200078e02ff */
[----:B------:R-:W-:Y:S02]  /*03c0*/  SHF.R.U32.HI R9, RZ, 0x2, R5 ;  /* 0x00000002ff097819 */ /* 0x000fe40000011605 */
[----:B------:R-:W-:-:S03]  /*03d0*/  SHF.R.S32.HI R5, RZ, 0x1f, R21 ;  /* 0x0000001fff057819 */ /* 0x000fc60000011415 */
[----:B------:R-:W-:Y:S02]  /*03e0*/  IMAD R9, R9, -0x2a, R0 ;  /* 0xffffffd609097824 */ /* 0x000fe400078e0200 */
[----:B------:R-:W-:Y:S02]  /*03f0*/  @P1 IADD3 R13, R13, 0x1, RZ ;  /* 0x000000010d0d1810 */ /* 0x000fe40007ffe0ff */
[----:B------:R-:W-:Y:S02]  /*0400*/  ISETP.GE.U32.AND P1, PT, R21, UR14, PT ;  /* 0x0000000e15007c0c */ /* 0x000fe4000bf26070 */
[----:B------:R-:W-:Y:S02]  /*0410*/  @!P3 IADD3 R13, -R13, RZ, RZ ;  /* 0x000000ff0d0db210 */ /* 0x000fe40007ffe1ff */
[----:B------:R-:W-:Y:S02]  /*0420*/  @!P2 LOP3.LUT R13, RZ, R2, RZ, 0x33, !PT ;  /* 0x00000002ff0da212 */ /* 0x000fe400078e33ff */
[----:B------:R-:W-:-:S02]  /*0430*/  ISETP.GE.AND.EX P1, PT, R5, UR15, PT, P1 ;  /* 0x0000000f05007c0c */ /* 0x000fc4000bf26310 */
[----:B------:R-:W-:Y:S02]  /*0440*/  IADD3 R4, -R13, RZ, RZ ;  /* 0x000000ff0d047210 */ /* 0x000fe40007ffe1ff */
[----:B------:R-:W-:Y:S02]  /*0450*/  ISETP.GT.U32.OR P1, PT, R0, 0x29f, P1 ;  /* 0x0000029f0000780c */ /* 0x000fe40000f24470 */
[----:B------:R-:W-:Y:S01]  /*0460*/  SHF.L.U32 R9, R9, 0x1, RZ ;  /* 0x0000000109097819 */ /* 0x000fe200000006ff */
[----:B------:R-:W-:Y:S01]  /*0470*/  IMAD R2, R2, R4, R23 ;  /* 0x0000000402027224 */ /* 0x000fe200078e0217 */
[----:B------:R-:W-:Y:S02]  /*0480*/  SHF.R.S32.HI R4, RZ, 0x1f, R13 ;  /* 0x0000001fff047819 */ /* 0x000fe4000001140d */
[----:B------:R-:W-:Y:S01]  /*0490*/  SHF.R.S32.HI R11, RZ, 0x1f, R9 ;  /* 0x0000001fff0b7819 */ /* 0x000fe20000011409 */
[----:B------:R-:W-:Y:S02]  /*04a0*/  IMAD R2, R2, 0x54, RZ ;  /* 0x0000005402027824 */ /* 0x000fe400078e02ff */
[----:B------:R-:W-:-:S03]  /*04b0*/  IMAD R4, R4, UR12, RZ ;  /* 0x0000000c04047c24 */ /* 0x000fc6000f8e02ff */
[----:B------:R-:W-:Y:S01]  /*04c0*/  IADD3 R24, P2, R9, R2, RZ ;  /* 0x0000000209187210 */ /* 0x000fe20007f5e0ff */
[C---:B------:R-:W-:Y:S01]  /*04d0*/  IMAD R27, R13.reuse, UR13, R4 ;  /* 0x0000000d0d1b7c24 */ /* 0x040fe2000f8e0204 */
[----:B------:R-:W0:Y:S01]  /*04e0*/  @P0 LDC.64 R8, c[0x0][0x220] ;  /* 0x00008800ff080b82 */ /* 0x000e220000000a00 */
[----:B------:R-:W-:Y:S02]  /*04f0*/  IADD3 R4, R22, 0x20, RZ ;  /* 0x0000002016047810 */ /* 0x000fe40007ffe0ff */
[----:B------:R-:W-:Y:S02]  /*0500*/  LEA.HI.X.SX32 R25, R2, R11, 0x1, P2 ;  /* 0x0000000b02197211 */ /* 0x000fe400010f0eff */
[----:B------:R-:W-:Y:S02]  /*0510*/  ISETP.GE.U32.AND P2, PT, R4, UR14, PT ;  /* 0x0000000e04007c0c */ /* 0x000fe4000bf46070 */
[----:B------:R-:W-:Y:S01]  /*0520*/  SHF.R.S32.HI R15, RZ, 0x1f, R4 ;  /* 0x0000001fff0f7819 */ /* 0x000fe20000011404 */
[----:B------:R-:W1:Y:S01]  /*0530*/  @!P1 LDC.64 R10, c[0x0][0x270] ;  /* 0x00009c00ff0a9b82 */ /* 0x000e620000000a00 */
[----:B------:R-:W-:-:S02]  /*0540*/  IMAD.WIDE.U32 R24, R13, UR12, R24 ;  /* 0x0000000c0d187c25 */ /* 0x000fc4000f8e0018 */
[----:B------:R-:W-:Y:S02]  /*0550*/  ISETP.GE.AND.EX P2, PT, R15, UR15, PT, P2 ;  /* 0x0000000f0f007c0c */ /* 0x000fe4000bf46320 */
[----:B------:R-:W-:Y:S01]  /*0560*/  @P0 IMAD R13, R22, R7, R12 ;  /* 0x00000007160d0224 */ /* 0x000fe200078e020c */
[----:B------:R-:W-:Y:S02]  /*0570*/  IADD3 R27, R25, R27, RZ ;  /* 0x0000001b191b7210 */ /* 0x000fe40007ffe0ff */
[----:B------:R-:W-:Y:S02]  /*0580*/  @P0 MOV R26, R24 ;  /* 0x00000018001a0202 */ /* 0x000fe40000000f00 */
[----:B------:R-:W-:-:S03]  /*0590*/  ISETP.GT.U32.OR P2, PT, R0, 0x29f, P2 ;  /* 0x0000029f0000780c */ /* 0x000fc60001744470 */
[----:B------:R-:W-:Y:S02]  /*05a0*/  @P0 IMAD.WIDE.U32 R18, R22, R6, R26 ;  /* 0x0000000616120225 */ /* 0x000fe400078e001a */
[----:B------:R-:W2:Y:S03]  /*05b0*/  @!P1 LDC.64 R6, c[0x0][0x220] ;  /* 0x00008800ff069b82 */ /* 0x000ea60000000a00 */
[----:B------:R-:W-:Y:S02]  /*05c0*/  @P0 IADD3 R13, R19, R13, RZ ;  /* 0x0000000d130d0210 */ /* 0x000fe40007ffe0ff */
[C---:B0-----:R-:W-:Y:S02]  /*05d0*/  @P0 LEA R12, P3, R18.reuse, R8, 0x1 ;  /* 0x00000008120c0211 */ /* 0x041fe400078608ff */
[----:B------:R-:W-:Y:S01]  /*05e0*/  SHF.R.S32.HI R19, RZ, 0x1f, R14 ;  /* 0x0000001fff137819 */ /* 0x000fe2000001140e */
[----:B-1----:R-:W-:Y:S01]  /*05f0*/  @!P1 IMAD R8, R5, R10, RZ ;  /* 0x0000000a05089224 */ /* 0x002fe200078e02ff */
[----:B------:R-:W-:-:S02]  /*0600*/  @P0 LEA.HI.X R13, R18, R9, R13, 0x1, P3 ;  /* 0x00000009120d0211 */ /* 0x000fc400018f0c0d */
[----:B------:R-:W-:Y:S01]  /*0610*/  ISETP.GE.U32.AND P3, PT, R14, UR14, PT ;  /* 0x0000000e0e007c0c */ /* 0x000fe2000bf66070 */
[----:B------:R-:W-:Y:S01]  /*0620*/  @!P1 IMAD R29, R21, R11, R8 ;  /* 0x0000000b151d9224 */ /* 0x000fe200078e0208 */
[----:B------:R-:W-:Y:S01]  /*0630*/  @!P1 MOV R8, R24 ;  /* 0x0000001800089202 */ /* 0x000fe20000000f00 */
[----:B------:R0:W3:Y:S01]  /*0640*/  @P0 LDG.E R16, desc[UR8][R12.64] ;  /* 0x000000080c100981 */ /* 0x0000e2000c1e1900 */
[----:B------:R-:W-:Y:S02]  /*0650*/  @!P1 MOV R9, R27 ;  /* 0x0000001b00099202 */ /* 0x000fe40000000f00 */
[----:B------:R-:W-:Y:S01]  /*0660*/  ISETP.GE.AND.EX P3, PT, R19, UR15, PT, P3 ;  /* 0x0000000f13007c0c */ /* 0x000fe2000bf66330 */
[----:B------:R-:W-:-:S03]  /*0670*/  @!P1 IMAD.WIDE.U32 R10, R21, R10, R8 ;  /* 0x0000000a150a9225 */ /* 0x000fc600078e0008 */
[----:B------:R-:W-:Y:S01]  /*0680*/  ISETP.GT.U32.OR P3, PT, R0, 0x29f, P3 ;  /* 0x0000029f0000780c */ /* 0x000fe20001f64470 */
[----:B------:R-:W1:Y:S01]  /*0690*/  @!P2 LDC.64 R8, c[0x0][0x270] ;  /* 0x00009c00ff08ab82 */ /* 0x000e620000000a00 */
[----:B------:R-:W-:Y:S02]  /*06a0*/  @!P1 IADD3 R29, R11, R29, RZ ;  /* 0x0000001d0b1d9210 */ /* 0x000fe40007ffe0ff */
[----:B--2---:R-:W-:-:S05]  /*06b0*/  @!P1 LEA R28, P4, R10, R6, 0x1 ;  /* 0x000000060a1c9211 */ /* 0x004fca00078808ff */
[----:B0-----:R-:W0:Y:S01]  /*06c0*/  @!P2 LDC.64 R12, c[0x0][0x220] ;  /* 0x00008800ff0cab82 */ /* 0x001e220000000a00 */
[----:B------:R-:W-:Y:S02]  /*06d0*/  @!P1 LEA.HI.X R29, R10, R7, R29, 0x1, P4 ;  /* 0x000000070a1d9211 */ /* 0x000fe400020f0c1d */
[----:B------:R-:W-:-:S05]  /*06e0*/  MOV R6, RZ ;  /* 0x000000ff00067202 */ /* 0x000fca0000000f00 */
[----:B------:R-:W2:Y:S01]  /*06f0*/  @!P3 LDC.64 R10, c[0x0][0x270] ;  /* 0x00009c00ff0abb82 */ /* 0x000ea20000000a00 */
[----:B------:R4:W5:Y:S01]  /*0700*/  @!P1 LDG.E R6, desc[UR8][R28.64] ;  /* 0x000000081c069981 */ /* 0x000962000c1e1900 */
[----:B-1----:R-:W-:Y:S01]  /*0710*/  @!P2 IMAD R7, R15, R8, RZ ;  /* 0x000000080f07a224 */ /* 0x002fe200078e02ff */
[----:B----4-:R-:W-:Y:S02]  /*0720*/  @!P2 MOV R28, R24 ;  /* 0x00000018001ca202 */ /* 0x010fe40000000f00 */
[----:B------:R-:W-:Y:S01]  /*0730*/  @!P2 MOV R29, R27 ;  /* 0x0000001b001da202 */ /* 0x000fe20000000f00 */
[C---:B------:R-:W-:Y:S02]  /*0740*/  @!P2 IMAD R7, R4.reuse, R9, R7 ;  /* 0x000000090407a224 */ /* 0x040fe400078e0207 */
[----:B------:R-:W-:Y:S02]  /*0750*/  @!P2 IMAD.WIDE.U32 R28, R4, R8, R28 ;  /* 0x00000008041ca225 */ /* 0x000fe400078e001c */
[----:B------:R-:W1:Y:S02]  /*0760*/  @!P3 LDC.64 R8, c[0x0][0x220] ;  /* 0x00008800ff08bb82 */ /* 0x000e640000000a00 */
[----:B--2---:R-:W-:Y:S01]  /*0770*/  @!P3 IMAD R19, R19, R10, RZ ;  /* 0x0000000a1313b224 */ /* 0x004fe200078e02ff */
[----:B------:R-:W-:-:S03]  /*0780*/  @!P3 MOV R18, R24 ;  /* 0x000000180012b202 */ /* 0x000fc60000000f00 */
[----:B------:R-:W-:Y:S01]  /*0790*/  @!P3 IMAD R11, R14, R11, R19 ;  /* 0x0000000b0e0bb224 */ /* 0x000fe200078e0213 */
[----:B------:R-:W-:Y:S02]  /*07a0*/  @!P3 MOV R19, R27 ;  /* 0x0000001b0013b202 */ /* 0x000fe40000000f00 */
[----:B------:R-:W-:Y:S02]  /*07b0*/  @!P2 IADD3 R7, R29, R7, RZ ;  /* 0x000000071d07a210 */ /* 0x000fe40007ffe0ff */
[----:B0-----:R-:W-:Y:S01]  /*07c0*/  @!P2 LEA R12, P1, R28, R12, 0x1 ;  /* 0x0000000c1c0ca211 */ /* 0x001fe200078208ff */
[----:B------:R-:W-:-:S03]  /*07d0*/  @!P3 IMAD.WIDE.U32 R18, R14, R10, R18 ;  /* 0x0000000a0e12b225 */ /* 0x000fc600078e0012 */
[----:B------:R-:W-:Y:S02]  /*07e0*/  @!P2 LEA.HI.X R13, R28, R13, R7, 0x1, P1 ;  /* 0x0000000d1c0da211 */ /* 0x000fe400008f0c07 */
[----:B------:R-:W-:Y:S02]  /*07f0*/  MOV R7, RZ ;  /* 0x000000ff00077202 */ /* 0x000fe40000000f00 */
[----:B------:R-:W-:Y:S02]  /*0800*/  @!P3 IADD3 R11, R19, R11, RZ ;  /* 0x0000000b130bb210 */ /* 0x000fe40007ffe0ff */
[C---:B-1----:R-:W-:Y:S02]  /*0810*/  @!P3 LEA R8, P1, R18.reuse, R8, 0x1 ;  /* 0x000000081208b211 */ /* 0x042fe400078208ff */
[----:B------:R0:W2:Y:S01]  /*0820*/  @!P2 LDG.E R7, desc[UR8][R12.64] ;  /* 0x000000080c07a981 */ /* 0x0000a2000c1e1900 */
[----:B------:R-:W-:Y:S02]  /*0830*/  MOV R4, RZ ;  /* 0x000000ff00047202 */ /* 0x000fe40000000f00 */
[----:B------:R-:W-:-:S05]  /*0840*/  @!P3 LEA.HI.X R9, R18, R9, R11, 0x1, P1 ;  /* 0x000000091209b211 */ /* 0x000fca00008f0c0b */
[----:B------:R1:W4:Y:S01]  /*0850*/  @!P3 LDG.E R4, desc[UR8][R8.64] ;  /* 0x000000080804b981 */ /* 0x000322000c1e1900 */
[----:B------:R-:W-:Y:S01]  /*0860*/  ISETP.NE.AND P2, PT, R0, RZ, PT ;  /* 0x000000ff0000720c */ /* 0x000fe20003f45270 */
[----:B------:R-:W-:Y:S01]  /*0870*/  BSSY B0, `(.L_x_3321) ;  /* 0x0000074000007945 */ /* 0x000fe20003800000 */
[----:B---3--:R-:W-:-:S04]  /*0880*/  PRMT R10, R16, 0x7632, R10 ;  /* 0x00007632100a7816 */ /* 0x008fc8000000000a */
[----:B------:R-:W-:Y:S02]  /*0890*/  SHF.L.U32 R11, R10, 0x10, RZ ;  /* 0x000000100a0b7819 */ /* 0x000fe400000006ff */
[----:B------:R-:W-:-:S03]  /*08a0*/  SHF.L.U32 R10, R16, 0x10, RZ ;  /* 0x00000010100a7819 */ /* 0x000fc600000006ff */
[----:B------:R-:W-:Y:S02]  /*08b0*/  FMUL.FTZ R15, R11, R11 ;  /* 0x0000000b0b0f7220 */ /* 0x000fe40000410000 */
[C---:B------:R-:W-:Y:S02]  /*08c0*/  FADD.FTZ R11, R10.reuse, R11 ;  /* 0x0000000b0a0b7221 */ /* 0x040fe40000010000 */
[----:B------:R-:W-:Y:S01]  /*08d0*/  FFMA.FTZ R15, R10, R10, R15 ;  /* 0x0000000a0a0f7223 */ /* 0x000fe2000001000f */
[----:B-----5:R-:W-:-:S04]  /*08e0*/  PRMT R14, R6, 0x7632, R14 ;  /* 0x00007632060e7816 */ /* 0x020fc8000000000e */
[----:B------:R-:W-:Y:S02]  /*08f0*/  SHF.L.U32 R19, R14, 0x10, RZ ;  /* 0x000000100e137819 */ /* 0x000fe400000006ff */
[----:B------:R-:W-:-:S03]  /*0900*/  SHF.L.U32 R14, R6, 0x10, RZ ;  /* 0x00000010060e7819 */ /* 0x000fc600000006ff */
[----:B0-----:R-:W-:Y:S01]  /*0910*/  FMUL.FTZ R13, R19, R19 ;  /* 0x00000013130d7220 */ /* 0x001fe20000410000 */
[----:B-1----:R-:W-:Y:S01]  /*0920*/  FADD.FTZ R8, RZ, R11 ;  /* 0x0000000bff087221 */ /* 0x002fe20000010000 */
[C---:B------:R-:W-:Y:S02]  /*0930*/  FADD.FTZ R19, R14.reuse, R19 ;  /* 0x000000130e137221 */ /* 0x040fe40000010000 */
[----:B------:R-:W-:Y:S01]  /*0940*/  FFMA.FTZ R13, R14, R14, R13 ;  /* 0x0000000e0e0d7223 */ /* 0x000fe2000001000d */
[----:B------:R-:W-:Y:S01]  /*0950*/  FADD.FTZ R10, RZ, R15 ;  /* 0x0000000fff0a7221 */ /* 0x000fe20000010000 */
[----:B------:R-:W0:Y:S03]  /*0960*/  S2R R14, SR_LANEID ;  /* 0x00000000000e7919 */ /* 0x000e260000000000 */
[----:B------:R-:W-:Y:S01]  /*0970*/  FADD.FTZ R10, R10, R13 ;  /* 0x0000000d0a0a7221 */ /* 0x000fe20000010000 */
[----:B------:R-:W-:Y:S01]  /*0980*/  FADD.FTZ R8, R8, R19 ;  /* 0x0000001308087221 */ /* 0x000fe20000010000 */
[----:B--2---:R-:W-:-:S04]  /*0990*/  PRMT R9, R7, 0x7632, R9 ;  /* 0x0000763207097816 */ /* 0x004fc80000000009 */
[----:B------:R-:W-:Y:S02]  /*09a0*/  SHF.L.U32 R12, R9, 0x10, RZ ;  /* 0x00000010090c7819 */ /* 0x000fe400000006ff */
[----:B------:R-:W-:Y:S02]  /*09b0*/  SHF.L.U32 R11, R7, 0x10, RZ ;  /* 0x00000010070b7819 */ /* 0x000fe400000006ff */
[----:B----4-:R-:W-:Y:S01]  /*09c0*/  PRMT R9, R4, 0x7632, R9 ;  /* 0x0000763204097816 */ /* 0x010fe20000000009 */
[----:B------:R-:W-:-:S03]  /*09d0*/  FMUL.FTZ R18, R12, R12 ;  /* 0x0000000c0c127220 */ /* 0x000fc60000410000 */
[----:B------:R-:W-:Y:S01]  /*09e0*/  SHF.L.U32 R9, R9, 0x10, RZ ;  /* 0x0000001009097819 */ /* 0x000fe200000006ff */
[C---:B------:R-:W-:Y:S01]  /*09f0*/  FADD.FTZ R13, R11.reuse, R12 ;  /* 0x0000000c0b0d7221 */ /* 0x040fe20000010000 */
[----:B------:R-:W-:Y:S01]  /*0a00*/  SHF.L.U32 R12, R4, 0x10, RZ ;  /* 0x00000010040c7819 */ /* 0x000fe200000006ff */
[----:B------:R-:W-:Y:S02]  /*0a10*/  FFMA.FTZ R11, R11, R11, R18 ;  /* 0x0000000b0b0b7223 */ /* 0x000fe40000010012 */
[----:B------:R-:W-:Y:S01]  /*0a20*/  FMUL.FTZ R15, R9, R9 ;  /* 0x00000009090f7220 */ /* 0x000fe20000410000 */
[----:B------:R-:W-:Y:S01]  /*0a30*/  FADD.FTZ R8, R8, R13 ;  /* 0x0000000d08087221 */ /* 0x000fe20000010000 */
[----:B------:R-:W-:Y:S01]  /*0a40*/  FADD.FTZ R10, R10, R11 ;  /* 0x0000000b0a0a7221 */ /* 0x000fe20000010000 */
[C---:B------:R-:W-:Y:S01]  /*0a50*/  FADD.FTZ R9, R12.reuse, R9 ;  /* 0x000000090c097221 */ /* 0x040fe20000010000 */
[----:B------:R-:W-:-:S03]  /*0a60*/  FFMA.FTZ R15, R12, R12, R15 ;  /* 0x0000000c0c0f7223 */ /* 0x000fc6000001000f */
[----:B------:R-:W-:Y:S01]  /*0a70*/  FADD.FTZ R18, R8, R9 ;  /* 0x0000000908127221 */ /* 0x000fe20000010000 */
[----:B------:R-:W-:-:S04]  /*0a80*/  FADD.FTZ R19, R10, R15 ;  /* 0x0000000f0a137221 */ /* 0x000fc80000010000 */
        /* <DEDUP_REMOVED lines=23> */
[----:B------:R-:W-:-:S11]  /*0c00*/  ISETP.NE.AND P3, PT, R14, RZ, PT ;  /* 0x000000ff0e00720c */ /* 0x000fd60003f65270 */
        /* <DEDUP_REMOVED lines=58> */
.L_x_3322:
[----:B------:R-:W-:Y:S05]  /*0fb0*/  BSYNC B0 ;  /* 0x0000000000007941 */ /* 0x000fea0003800000 */
.L_x_3321:
        /* <DEDUP_REMOVED lines=29> */
.L_x_3325:
[----:B--2---:R-:W2:Y:S04]  /*1190*/  LDG.E.STRONG.GPU R11, desc[UR8][R8.64] ;  /* 0x00000008080b7981 */ /* 0x004ea8000c1ef900 */
[----:B--2---:R-:W-:Y:S01]  /*11a0*/  CCTL.IVALL ;  /* 0x00000000ff00798f */ /* 0x004fe20002000000 */
[----:B------:R-:W-:Y:S05]  /*11b0*/  YIELD ;  /* 0x0000000000007946 */ /* 0x000fea0003800000 */
[----:B------:R-:W-:-:S13]  /*11c0*/  ISETP.NE.AND P1, PT, R11, R28, PT ;  /* 0x0000001c0b00720c */ /* 0x000fda0003f25270 */
[----:B------:R-:W-:Y:S05]  /*11d0*/  @P1 BRA `(.L_x_3325) ;  /* 0xfffffffc00ec1947 */ /* 0x000fea000383ffff */
.L_x_3324:
        /* <DEDUP_REMOVED lines=11> */
.L_x_3327:
        /* <DEDUP_REMOVED lines=14> */
[----:B-1----:R-:W1:Y:S01]  /*1370*/  @!P3 S2R R14, SR_CTAID.Y ;  /* 0x00000000000eb919 */ /* 0x002e620000002600 */
[----:B------:R-:W1:Y:S02]  /*1380*/  @!P3 LDC R28, c[0x0][0x10] ;  /* 0x00000400ff1cbb82 */ /* 0x000e640000000800 */
[----:B-1----:R-:W-:Y:S02]  /*1390*/  @!P3 IMAD R29, R29, R28, R14 ;  /* 0x0000001c1d1db224 */ /* 0x002fe400078e020e */
[----:B0-----:R-:W-:Y:S01]  /*13a0*/  @!P1 FADD.FTZ R19, R19, R9 ;  /* 0x0000000913139221 */ /* 0x001fe20000010000 */
[----:B------:R-:W-:Y:S01]  /*13b0*/  @!P3 LOP3.LUT R9, R17, 0x1, RZ, 0xc0, !PT ;  /* 0x000000011109b812 */ /* 0x000fe200078ec0ff */
[----:B------:R-:W-:-:S04]  /*13c0*/  @!P1 FADD.FTZ R18, R18, R8 ;  /* 0x0000000812129221 */ /* 0x000fc80000010000 */
[----:B------:R-:W-:Y:S02]  /*13d0*/  @!P3 IMAD R28, R9, R28, RZ ;  /* 0x0000001c091cb224 */ /* 0x000fe400078e02ff */
[----:B------:R-:W0:Y:S02]  /*13e0*/  @!P3 LDC.64 R8, c[0x0][0x248] ;  /* 0x00009200ff08bb82 */ /* 0x000e240000000a00 */
[----:B------:R-:W-:-:S05]  /*13f0*/  @!P3 IMAD R28, R28, R10, RZ ;  /* 0x0000000a1c1cb224 */ /* 0x000fca00078e02ff */
[----:B------:R-:W-:-:S05]  /*1400*/  @!P3 SHF.L.U32 R15, R28, 0x1, RZ ;  /* 0x000000011c0fb819 */ /* 0x000fca00000006ff */
[----:B0-----:R-:W-:-:S04]  /*1410*/  @!P3 IMAD.WIDE R8, R15, 0x4, R8 ;  /* 0x000000040f08b825 */ /* 0x001fc800078e0208 */
[----:B------:R-:W-:-:S05]  /*1420*/  @!P3 IMAD.WIDE.U32 R14, R29, 0x8, R8 ;  /* 0x000000081d0eb825 */ /* 0x000fca00078e0008 */
[----:B------:R0:W2:Y:S01]  /*1430*/  @!P3 LDG.E.64 R8, desc[UR8][R14.64] ;  /* 0x000000080e08b981 */ /* 0x0000a2000c1e1b00 */
[----:B------:R-:W-:-:S04]  /*1440*/  IADD3 R29, R11, 0x2, RZ ;  /* 0x000000020b1d7810 */ /* 0x000fc80007ffe0ff */
[----:B------:R-:W-:-:S13]  /*1450*/  ISETP.EQ.OR P1, PT, R29, UR7, P2 ;  /* 0x000000071d007c0c */ /* 0x000fda0009722670 */
[----:B0-----:R-:W0:Y:S01]  /*1460*/  @!P1 S2R R14, SR_CTAID.Y ;  /* 0x00000000000e9919 */ /* 0x001e220000002600 */
[----:B------:R-:W0:Y:S02]  /*1470*/  @!P1 LDC R28, c[0x0][0x10] ;  /* 0x00000400ff1c9b82 */ /* 0x000e240000000800 */
[----:B0-----:R-:W-:Y:S02]  /*1480*/  @!P1 IMAD R29, R29, R28, R14 ;  /* 0x0000001c1d1d9224 */ /* 0x001fe400078e020e */
[----:B--2---:R-:W-:Y:S01]  /*1490*/  @!P3 FADD.FTZ R19, R19, R9 ;  /* 0x000000091313b221 */ /* 0x004fe20000010000 */
        /* <DEDUP_REMOVED lines=30> */
.L_x_3326:
        /* <DEDUP_REMOVED lines=19> */
.L_x_3329:
[----:B------:R-:W-:Y:S05]  /*17b0*/  BSYNC B0 ;  /* 0x0000000000007941 */ /* 0x000fea0003800000 */
.L_x_3328:
        /* <DEDUP_REMOVED lines=32> */
.L_x_3323:
        /* <DEDUP_REMOVED lines=15> */
[----:B------:R-:W0:Y:S02]  /*1ab0*/  @!P1 LDC.64 R28, c[0x0][0x218] ;  /* 0x00008600ff1c9b82 */ /* 0x000e240000000a00 */
[----:B------:R-:W-:Y:S01]  /*1ac0*/  ULDC UR6, c[0x0][0x2a4] ;  /* 0x0000a90000067ab9 */ /* 0x000fe20000000800 */
[----:B------:R-:W-:Y:S01]  /*1ad0*/  IADD3 R13, R9, R2, RZ ;  /* 0x00000002090d7210 */ /* 0x000fe20007ffe0ff */
[----:B------:R-:W-:Y:S01]  /*1ae0*/  @!P1 FMUL.FTZ R9, R19, UR6 ;  /* 0x0000000613099c20 */ /* 0x000fe20008410000 */
[----:B------:R-:W-:-:S03]  /*1af0*/  @!P1 FMUL.FTZ R8, R18, UR6 ;  /* 0x0000000612089c20 */ /* 0x000fc60008410000 */
[----:B------:R0:W-:Y:S02]  /*1b00*/  @!P2 STS.64 [UR5+0xc8], R18 ;  /* 0x0000c812ff00a988 */ /* 0x0001e40008000a05 */
[----:B0-----:R-:W-:-:S04]  /*1b10*/  @!P1 IMAD.WIDE R18, R23, 0x8, R28 ;  /* 0x0000000817129825 */ /* 0x001fc800078e021c */
[C---:B--2---:R-:W-:Y:S01]  /*1b20*/  IMAD.WIDE R28, R13.reuse, 0x2, R14 ;  /* 0x000000020d1c7825 */ /* 0x044fe200078e020e */
[----:B------:R0:W-:Y:S03]  /*1b30*/  @!P1 STG.E.64 desc[UR8][R18.64], R8 ;  /* 0x0000000812009986 */ /* 0x0001e6000c101b08 */
[----:B---3--:R-:W-:Y:S01]  /*1b40*/  IMAD.WIDE R14, R13, 0x2, R10 ;  /* 0x000000020d0e7825 */ /* 0x008fe200078e020a */
[----:B------:R-:W-:Y:S06]  /*1b50*/  BAR.SYNC.DEFER_BLOCKING 0x0 ;  /* 0x0000000000007b1d */ /* 0x000fec0000010000 */
[----:B------:R-:W2:Y:S04]  /*1b60*/  LDG.E.U16 R2, desc[UR8][R28.64+0x2] ;  /* 0x000002081c027981 */ /* 0x000ea8000c1e1500 */
[----:B------:R-:W3:Y:S04]  /*1b70*/  LDG.E.U16 R13, desc[UR8][R14.64+0x2] ;  /* 0x000002080e0d7981 */ /* 0x000ee8000c1e1500 */
[----:B------:R-:W1:Y:S04]  /*1b80*/  LDS.64 R10, [UR5+0xc8] ;  /* 0x0000c805ff0a7984 */ /* 0x000e680008000a00 */
[----:B------:R4:W5:Y:S04]  /*1b90*/  LDG.E.U16 R28, desc[UR8][R28.64] ;  /* 0x000000081c1c7981 */ /* 0x000968000c1e1500 */
[----:B------:R4:W5:Y:S01]  /*1ba0*/  LDG.E.U16 R15, desc[UR8][R14.64] ;  /* 0x000000080e0f7981 */ /* 0x000962000c1e1500 */
[----:B0-----:R-:W-:-:S02]  /*1bb0*/  SHF.L.U32 R9, R16, 0x10, RZ ;  /* 0x0000001010097819 */ /* 0x001fc400000006ff */
[----:B------:R-:W-:Y:S02]  /*1bc0*/  SHF.L.U32 R19, R6, 0x10, RZ ;  /* 0x0000001006137819 */ /* 0x000fe400000006ff */
[----:B------:R-:W-:Y:S02]  /*1bd0*/  SHF.L.U32 R6, R4, 0x10, RZ ;  /* 0x0000001004067819 */ /* 0x000fe400000006ff */
[----:B----4-:R-:W-:Y:S02]  /*1be0*/  SHF.L.U32 R29, R12, 0x10, RZ ;  /* 0x000000100c1d7819 */ /* 0x010fe400000006ff */
[C---:B------:R-:W-:Y:S02]  /*1bf0*/  SHF.L.U32 R12, R7.reuse, 0x10, RZ ;  /* 0x00000010070c7819 */ /* 0x040fe400000006ff */
[----:B------:R-:W-:Y:S02]  /*1c00*/  PRMT R14, R7, 0x7632, R14 ;  /* 0x00007632070e7816 */ /* 0x000fe4000000000e */
[----:B------:R-:W-:-:S02]  /*1c10*/  ISETP.NE.AND P4, PT, RZ, UR10, PT ;  /* 0x0000000aff007c0c */ /* 0x000fc4000bf85270 */
[----:B------:R-:W-:-:S04]  /*1c20*/  ISETP.GE.U32.AND P2, PT, R21, UR12, PT ;  /* 0x0000000c15007c0c */ /* 0x000fc8000bf46070 */
[----:B------:R-:W-:-:S04]  /*1c30*/  ISETP.GE.AND.EX P2, PT, R5, UR13, PT, P2 ;  /* 0x0000000d05007c0c */ /* 0x000fc8000bf46320 */
[----:B------:R-:W-:Y:S01]  /*1c40*/  ISETP.GT.U32.OR P2, PT, R0, 0x29f, P2 ;  /* 0x0000029f0000780c */ /* 0x000fe20001744470 */
[----:B-1----:R-:W-:-:S04]  /*1c50*/  FMUL.FTZ R10, R10, UR6 ;  /* 0x000000060a0a7c20 */ /* 0x002fc80008410000 */
[----:B------:R-:W-:Y:S01]  /*1c60*/  FMUL.FTZ R8, R10, R10 ;  /* 0x0000000a0a087220 */ /* 0x000fe20000410000 */
[--C-:B------:R-:W-:Y:S01]  /*1c70*/  FADD.FTZ R9, R9, -R10.reuse ;  /* 0x8000000a09097221 */ /* 0x100fe20000010000 */
[--C-:B------:R-:W-:Y:S01]  /*1c80*/  FADD.FTZ R19, R19, -R10.reuse ;  /* 0x8000000a13137221 */ /* 0x100fe20000010000 */
[----:B------:R-:W-:Y:S01]  /*1c90*/  FADD.FTZ R6, R6, -R10 ;  /* 0x8000000a06067221 */ /* 0x000fe20000010000 */
[----:B------:R-:W-:Y:S01]  /*1ca0*/  FFMA.FTZ R11, R11, UR6, -R8 ;  /* 0x000000060b0b7c23 */ /* 0x000fe20008010808 */
[----:B------:R-:W-:-:S04]  /*1cb0*/  MOV R8, 0x3f800000 ;  /* 0x3f80000000087802 */ /* 0x000fc80000000f00 */
[----:B------:R-:W-:-:S13]  /*1cc0*/  FSETP.GTU.FTZ.AND P1, PT, R11, RZ, PT ;  /* 0x000000ff0b00720b */ /* 0x000fda0003f3c000 */
[----:B------:R-:W0:Y:S02]  /*1cd0*/  @P1 LDC R18, c[0x0][0x238] ;  /* 0x00008e00ff121b82 */ /* 0x000e240000000800 */
[----:B0-----:R-:W-:Y:S01]  /*1ce0*/  @P1 FADD.FTZ R18, R11, R18 ;  /* 0x000000120b121221 */ /* 0x001fe20000010000 */
[----:B------:R-:W-:Y:S02]  /*1cf0*/  PRMT R11, R16, 0x7632, R11 ;  /* 0x00007632100b7816 */ /* 0x000fe4000000000b */
[----:B------:R-:W-:Y:S01]  /*1d00*/  PRMT R16, R4, 0x7632, R16 ;  /* 0x0000763204107816 */ /* 0x000fe20000000010 */
[----:B------:R-:W0:Y:S01]  /*1d10*/  @P1 MUFU.RSQ R8, R18 ;  /* 0x0000001200081308 */ /* 0x000e220000001400 */
[----:B------:R-:W-:Y:S02]  /*1d20*/  SHF.L.U32 R7, R11, 0x10, RZ ;  /* 0x000000100b077819 */ /* 0x000fe400000006ff */
[----:B------:R-:W-:Y:S01]  /*1d30*/  SHF.L.U32 R4, R14, 0x10, RZ ;  /* 0x000000100e047819 */ /* 0x000fe200000006ff */
[----:B------:R-:W-:Y:S01]  /*1d40*/  FADD.FTZ R14, -R10, R29 ;  /* 0x0000001d0a0e7221 */ /* 0x000fe20000010100 */
[----:B------:R-:W-:Y:S01]  /*1d50*/  SHF.L.U32 R11, R16, 0x10, RZ ;  /* 0x00000010100b7819 */ /* 0x000fe200000006ff */
[----:B------:R-:W-:Y:S01]  /*1d60*/  FADD.FTZ R7, -R10, R7 ;  /* 0x000000070a077221 */ /* 0x000fe20000010100 */
[----:B------:R-:W-:Y:S01]  /*1d70*/  FADD.FTZ R29, R12, -R10 ;  /* 0x8000000a0c1d7221 */ /* 0x000fe20000010000 */
[----:B------:R-:W-:-:S02]  /*1d80*/  FADD.FTZ R4, -R10, R4 ;  /* 0x000000040a047221 */ /* 0x000fc40000010100 */
[----:B------:R-:W-:Y:S01]  /*1d90*/  FADD.FTZ R11, -R10, R11 ;  /* 0x0000000b0a0b7221 */ /* 0x000fe20000010100 */
[-C--:B0-----:R-:W-:Y:S01]  /*1da0*/  FMUL.FTZ R7, R7, R8.reuse ;  /* 0x0000000807077220 */ /* 0x081fe20000410000 */
[-C--:B------:R-:W-:Y:S01]  /*1db0*/  FMUL.FTZ R14, R14, R8.reuse ;  /* 0x000000080e0e7220 */ /* 0x080fe20000410000 */
[-C--:B------:R-:W-:Y:S01]  /*1dc0*/  FMUL.FTZ R4, R4, R8.reuse ;  /* 0x0000000804047220 */ /* 0x080fe20000410000 */
[-C--:B------:R-:W-:Y:S01]  /*1dd0*/  FMUL.FTZ R12, R11, R8.reuse ;  /* 0x000000080b0c7220 */ /* 0x080fe20000410000 */
[----:B------:R-:W-:Y:S01]  /*1de0*/  IADD3 R11, R22, 0x20, RZ ;  /* 0x00000020160b7810 */ /* 0x000fe20007ffe0ff */
[-C--:B------:R-:W-:Y:S01]  /*1df0*/  FMUL.FTZ R19, R19, R8.reuse ;  /* 0x0000000813137220 */ /* 0x080fe20000410000 */
[-C--:B------:R-:W-:Y:S01]  /*1e00*/  FMUL.FTZ R16, R29, R8.reuse ;  /* 0x000000081d107220 */ /* 0x080fe20000410000 */
[-C--:B------:R-:W-:Y:S01]  /*1e10*/  FMUL.FTZ R6, R6, R8.reuse ;  /* 0x0000000806067220 */ /* 0x080fe20000410000 */
[----:B------:R-:W-:Y:S01]  /*1e20*/  ISETP.GE.U32.AND P3, PT, R11, UR12, PT ;  /* 0x0000000c0b007c0c */ /* 0x000fe2000bf66070 */
[----:B------:R-:W-:Y:S01]  /*1e30*/  FMUL.FTZ R8, R9, R8 ;  /* 0x0000000809087220 */ /* 0x000fe20000410000 */
[----:B--2---:R-:W-:-:S02]  /*1e40*/  SHF.L.U32 R10, R2, 0x10, RZ ;  /* 0x00000010020a7819 */ /* 0x004fc400000006ff */
[----:B---3--:R-:W-:-:S05]  /*1e50*/  SHF.L.U32 R13, R13, 0x10, RZ ;  /* 0x000000100d0d7819 */ /* 0x008fca00000006ff */
[C-C-:B------:R-:W-:Y:S01]  /*1e60*/  FFMA.FTZ R18, R10.reuse, R7, R13.reuse ;  /* 0x000000070a127223 */ /* 0x140fe2000001000d */
[C-C-:B------:R-:W-:Y:S01]  /*1e70*/  FFMA.FTZ R2, R10.reuse, R14, R13.reuse ;  /* 0x0000000e0a027223 */ /* 0x140fe2000001000d */
[C-C-:B------:R-:W-:Y:S01]  /*1e80*/  FFMA.FTZ R4, R10.reuse, R4, R13.reuse ;  /* 0x000000040a047223 */ /* 0x140fe2000001000d */
[----:B------:R-:W-:Y:S01]  /*1e90*/  FFMA.FTZ R10, R10, R12, R13 ;  /* 0x0000000c0a0a7223 */ /* 0x000fe2000001000d */
[----:B------:R-:W-:Y:S02]  /*1ea0*/  IADD3 R12, R22, 0x30, RZ ;  /* 0x00000030160c7810 */ /* 0x000fe40007ffe0ff */
[----:B------:R-:W-:Y:S02]  /*1eb0*/  SHF.R.S32.HI R13, RZ, 0x1f, R11 ;  /* 0x0000001fff0d7819 */ /* 0x000fe4000001140b */
[----:B------:R-:W-:Y:S02]  /*1ec0*/  ISETP.GE.U32.AND P1, PT, R12, UR12, PT ;  /* 0x0000000c0c007c0c */ /* 0x000fe4000bf26070 */
[----:B------:R-:W-:-:S02]  /*1ed0*/  SHF.R.S32.HI R14, RZ, 0x1f, R12 ;  /* 0x0000001fff0e7819 */ /* 0x000fc4000001140c */
[----:B-----5:R-:W-:Y:S02]  /*1ee0*/  SHF.L.U32 R28, R28, 0x10, RZ ;  /* 0x000000101c1c7819 */ /* 0x020fe400000006ff */
[----:B------:R-:W-:Y:S02]  /*1ef0*/  SHF.L.U32 R7, R15, 0x10, RZ ;  /* 0x000000100f077819 */ /* 0x000fe400000006ff */
[----:B------:R-:W-:Y:S02]  /*1f00*/  ISETP.GE.AND.EX P3, PT, R13, UR13, PT, P3 ;  /* 0x0000000d0d007c0c */ /* 0x000fe4000bf66330 */
[----:B------:R-:W-:Y:S01]  /*1f10*/  ISETP.GE.AND.EX P1, PT, R14, UR13, PT, P1 ;  /* 0x0000000d0e007c0c */ /* 0x000fe2000bf26310 */
[C-C-:B------:R-:W-:Y:S01]  /*1f20*/  FFMA.FTZ R15, R28.reuse, R19, R7.reuse ;  /* 0x000000131c0f7223 */ /* 0x140fe20000010007 */
[--C-:B------:R-:W-:Y:S01]  /*1f30*/  FFMA.FTZ R19, R28, R16, R7.reuse ;  /* 0x000000101c137223 */ /* 0x100fe20000010007 */
[----:B------:R-:W-:Y:S01]  /*1f40*/  ISETP.GT.U32.OR P3, PT, R0, 0x29f, P3 ;  /* 0x0000029f0000780c */ /* 0x000fe20001f64470 */
[--C-:B------:R-:W-:Y:S01]  /*1f50*/  FFMA.FTZ R29, R28, R6, R7.reuse ;  /* 0x000000061c1d7223 */ /* 0x100fe20000010007 */
[----:B------:R-:W-:Y:S01]  /*1f60*/  ISETP.GT.U32.OR P1, PT, R0, 0x29f, P1 ;  /* 0x0000029f0000780c */ /* 0x000fe20000f24470 */
[----:B------:R-:W-:Y:S01]  /*1f70*/  FFMA.FTZ R16, R28, R8, R7 ;  /* 0x000000081c107223 */ /* 0x000fe20000010007 */
[----:B------:R-:W-:Y:S11]  /*1f80*/  @!P4 BRA `(.L_x_3330) ;  /* 0x000000000028c947 */ /* 0x000ff60003800000 */
        /* <DEDUP_REMOVED lines=10> */
.L_x_3330:
[----:B------:R-:W-:Y:S04]  /*2030*/  BSSY B0, `(.L_x_3331) ;  /* 0x000000e000007945 */ /* 0x000fe80003800000 */
[----:B------:R-:W-:Y:S05]  /*2040*/  @!P0 BRA `(.L_x_3332) ;  /* 0x0000000000308947 */ /* 0x000fea0003800000 */
        /* <DEDUP_REMOVED lines=8> */
[----:B------:R-:W-:Y:S02]  /*20d0*/  LEA R8, P5, R6, UR12, 0x1 ;  /* 0x0000000c06087c11 */ /* 0x000fe4000f8a08ff */
[----:B------:R-:W-:Y:S02]  /*20e0*/  F2FP.BF16.F32.PACK_AB R7, R18, R16 ;  /* 0x000000101207723e */ /* 0x000fe400000010ff */
[----:B------:R-:W-:-:S05]  /*20f0*/  LEA.HI.X R9, R6, UR13, R9, 0x1, P5 ;  /* 0x0000000d06097c11 */ /* 0x000fca000a8f0c09 */
[----:B------:R0:W-:Y:S04]  /*2100*/  STG.E desc[UR8][R8.64], R7 ;  /* 0x0000000708007986 */ /* 0x0001e8000c101908 */
.L_x_3332:
[----:B------:R-:W-:Y:S05]  /*2110*/  BSYNC B0 ;  /* 0x0000000000007941 */ /* 0x000fea0003800000 */
.L_x_3331:
        /* <DEDUP_REMOVED lines=11> */
.L_x_3333:
        /* <DEDUP_REMOVED lines=14> */
.L_x_3335:
[----:B------:R-:W-:Y:S05]  /*22b0*/  BSYNC B0 ;  /* 0x0000000000007941 */ /* 0x000fea0003800000 */
.L_x_3334:
        /* <DEDUP_REMOVED lines=11> */
.L_x_3336:
[----:B------:R-:W-:Y:S04]  /*2370*/  BSSY B0, `(.L_x_3337) ;  /* 0x000000e000007945 */ /* 0x000fe80003800000 */
[----:B------:R-:W-:Y:S05]  /*2380*/  @P3 BRA `(.L_x_3338) ;  /* 0x0000000000303947 */ /* 0x000fea0003800000 */
[----:B------:R-:W-:Y:S01]  /*2390*/  ULDC.64 UR12, c[0x0][0x270] ;  /* 0x00009c00000c7ab9 */ /* 0x000fe20000000a00 */
[----:B------:R-:W-:Y:S01]  /*23a0*/  MOV R6, R24 ;  /* 0x0000001800067202 */ /* 0x000fe20000000f00 */
[----:B------:R-:W-:Y:S01]  /*23b0*/  IMAD R2, R13, UR12, RZ ;  /* 0x0000000c0d027c24 */ /* 0x000fe2000f8e02ff */
[----:B0-----:R-:W-:Y:S02]  /*23c0*/  MOV R7, R27 ;  /* 0x0000001b00077202 */ /* 0x001fe40000000f00 */
[----:B------:R-:W-:Y:S01]  /*23d0*/  F2FP.BF16.F32.PACK_AB R19, R4, R19 ;  /* 0x000000130413723e */ /* 0x000fe200000010ff */
[----:B------:R-:W-:-:S04]  /*23e0*/  IMAD.WIDE.U32 R6, R11, UR12, R6 ;  /* 0x0000000c0b067c25 */ /* 0x000fc8000f8e0006 */
[----:B------:R-:W-:Y:S01]  /*23f0*/  IMAD R11, R11, UR13, R2 ;  /* 0x0000000d0b0b7c24 */ /* 0x000fe2000f8e0202 */
[----:B------:R-:W-:Y:S02]  /*2400*/  ULDC.64 UR12, c[0x0][0x210] ;  /* 0x00008400000c7ab9 */ /* 0x000fe40000000a00 */
[----:B-1----:R-:W-:Y:S02]  /*2410*/  LEA R8, P2, R6, UR12, 0x1 ;  /* 0x0000000c06087c11 */ /* 0x002fe4000f8408ff */
[----:B------:R-:W-:-:S04]  /*2420*/  IADD3 R11, R7, R11, RZ ;  /* 0x0000000b070b7210 */ /* 0x000fc80007ffe0ff */
[----:B------:R-:W-:-:S05]  /*2430*/  LEA.HI.X R9, R6, UR13, R11, 0x1, P2 ;  /* 0x0000000d06097c11 */ /* 0x000fca00090f0c0b */
[----:B------:R2:W-:Y:S02]  /*2440*/  STG.E desc[UR8][R8.64], R19 ;  /* 0x0000001308007986 */ /* 0x0005e4000c101908 */
.L_x_3338:
[----:B------:R-:W-:Y:S05]  /*2450*/  BSYNC B0 ;  /* 0x0000000000007941 */ /* 0x000fea0003800000 */
.L_x_3337:
[----:B------:R-:W-:Y:S05]  /*2460*/  @!P4 BRA `(.L_x_3339) ;  /* 0x000000000028c947 */ /* 0x000fea0003800000 */
[----:B------:R-:W-:Y:S01]  /*2470*/  FMUL.FTZ R2, R29, -1.4426950216293334961 ;  /* 0xbfb8aa3b1d027820 */ /* 0x000fe20000410000 */
[----:B------:R-:W-:-:S05]  /*2480*/  FMUL.FTZ R5, R10, -1.4426950216293334961 ;  /* 0xbfb8aa3b0a057820 */ /* 0x000fca0000410000 */
[----:B------:R-:W3:Y:S08]  /*2490*/  MUFU.EX2 R2, R2 ;  /* 0x0000000200027308 */ /* 0x000ef00000000800 */
[----:B------:R-:W4:Y:S01]  /*24a0*/  MUFU.EX2 R5, R5 ;  /* 0x0000000500057308 */ /* 0x000f220000000800 */
[----:B---3--:R-:W-:-:S07]  /*24b0*/  FADD.FTZ R4, R2, 1 ;  /* 0x3f80000002047421 */ /* 0x008fce0000010000 */
[----:B------:R-:W3:Y:S01]  /*24c0*/  MUFU.RCP R4, R4 ;  /* 0x0000000400047308 */ /* 0x000ee20000001000 */
[----:B----4-:R-:W-:-:S07]  /*24d0*/  FADD.FTZ R6, R5, 1 ;  /* 0x3f80000005067421 */ /* 0x010fce0000010000 */
[----:B0-----:R-:W0:Y:S01]  /*24e0*/  MUFU.RCP R7, R6 ;  /* 0x0000000600077308 */ /* 0x001e220000001000 */
[----:B---3--:R-:W-:Y:S01]  /*24f0*/  FMUL.FTZ R29, R29, R4 ;  /* 0x000000041d1d7220 */ /* 0x008fe20000410000 */
[----:B0-----:R-:W-:-:S07]  /*2500*/  FMUL.FTZ R10, R10, R7 ;  /* 0x000000070a0a7220 */ /* 0x001fce0000410000 */
.L_x_3339:
        /* <DEDUP_REMOVED lines=14> */
.L_x_3341:
[----:B------:R-:W-:Y:S05]  /*25f0*/  BSYNC B0 ;  /* 0x0000000000007941 */ /* 0x000fea0003800000 */
.L_x_3340:
[----:B------:R-:W4:Y:S01]  /*2600*/  LDC R2, c[0x0][0x10] ;  /* 0x00000400ff027b82 */ /* 0x000f220000000800 */
[----:B------:R-:W-:Y:S02]  /*2610*/  IADD3 R17, R17, 0x1, RZ ;  /* 0x0000000111117810 */ /* 0x000fe40007ffe0ff */
[----:B----4-:R-:W-:-:S04]  /*2620*/  IADD3 R23, R2, R23, RZ ;  /* 0x0000001702177210 */ /* 0x010fc80007ffe0ff */
[----:B------:R-:W-:-:S13]  /*2630*/  ISETP.GE.AND P1, PT, R23, UR4, PT ;  /* 0x0000000417007c0c */ /* 0x000fda000bf26270 */
[----:B------:R-:W-:Y:S05]  /*2640*/  @!P1 BRA `(.L_x_3342) ;  /* 0xffffffd800e49947 */ /* 0x000fea000383ffff */
[----:B------:R-:W-:Y:S05]  /*2650*/  EXIT ;  /* 0x000000000000794d */ /* 0x000fea0003800000 */
.L_x_3343:
        /* <DEDUP_REMOVED lines=10> */
.L_x_5154:


//--------------------- .text._Z35group_norm_nhwc_fwd_one_pass_kernelI11Bf16IOBf16WLi128ELi84ELi672EEv26Group_norm_nhwc_fwd_params --------------------------
	.section	.text._Z35group_norm_nhwc_fwd_one_pass_kernelI11Bf16IOBf16WLi128ELi84ELi672EEv26Group_norm_nhwc_fwd_params,"ax",@progbits
	.align	128
        .global         _Z35group_norm_nhwc_fwd_one_pass_kernelI11Bf16IOBf16WLi128ELi84ELi672EEv26Group_norm_nhwc_fwd_params
        .type           _Z35group_norm_nhwc_fwd_one_pass_kernelI11Bf16IOBf16WLi128ELi84ELi672EEv26Group_norm_nhwc_fwd_params,@function
        .size           _Z35group_norm_nhwc_fwd_one_pass_kernelI11Bf16IOBf16WLi128ELi84ELi672EEv26Group_norm_nhwc_fwd_params,(.L_x_5155 - _Z35group_norm_nhwc_fwd_one_pass_kernelI11Bf16IOBf16WLi128ELi84ELi672EEv26Group_norm_nhwc_fwd_params)
        .other          _Z35group_norm_nhwc_fwd_one_pass_kernelI11Bf16IOBf16WLi128ELi84ELi672EEv26Group_norm_nhwc_fwd_params,@"STO_CUDA_ENTRY STV_DEFAULT"
_Z35group_norm_nhwc_fwd_one_pass_kernelI11Bf16IOBf16WLi128ELi84ELi672EEv26Group_norm_nhwc_fwd_params:
.text._Z35group_norm_nhwc_fwd_one_pass_kernelI11Bf16IOBf16WLi128ELi84ELi672EEv26Group_norm_nhwc_fwd_params:
        /* <DEDUP_REMOVED lines=40> */
.L_x_3377:
[----:B0-2---:R-:W0:Y:S01]  /*0280*/  LDC R23, c[0x0][0x288] ;  /* 0x0000a200ff177b82 */ /* 0x005e220000000800 */
        /* <DEDUP_REMOVED lines=11> */
[----:B------:R-:W2:Y:S01]  /*0340*/  @P0 LDC.64 R52, c[0x0][0x220] ;  /* 0x00008800ff340b82 */ /* 0x000ea20000000a00 */
[----:B------:R-:W-:Y:S02]  /*0350*/  MOV R32, RZ ;  /* 0x000000ff00207202 */ /* 0x000fe40000000f00 */
[----:B0--3--:R-:W-:-:S04]  /*0360*/  IABS R19, R23 ;  /* 0x0000001700137213 */ /* 0x009fc80000000000 */
        /* <DEDUP_REMOVED lines=294> */
.L_x_3345:
[----:B------:R-:W-:Y:S05]  /*15d0*/  BSYNC B0 ;  /* 0x0000000000007941 */ /* 0x000fea0003800000 */
.L_x_3344:
        /* <DEDUP_REMOVED lines=12> */
[----:B------:R-:W1:Y:S01]  /*16a0*/  S2R R53, SR_CTAID.Y ;  /* 0x0000000000357919 */ /* 0x000e620000002600 */
[----:B------:R-:W2:Y:S01]  /*16b0*/  LDC R55, c[0x0][0x10] ;  /* 0x00000400ff377b82 */ /* 0x000ea20000000800 */
[C---:B------:R-:W-:Y:S02]  /*16c0*/  LOP3.LUT R22, R6.reuse, 0x1, RZ, 0xc0, !PT ;  /* 0x0000000106167812 */ /* 0x040fe400078ec0ff */
[----:B------:R-:W-:-:S05]  /*16d0*/  LOP3.LUT P1, RZ, R6, 0x2, RZ, 0xc0, !PT ;  /* 0x0000000206ff7812 */ /* 0x000fca000782c0ff */
[----:B------:R-:W3:Y:S01]  /*16e0*/  LDC.64 R20, c[0x0][0x248] ;  /* 0x00009200ff147b82 */ /* 0x000ee20000000a00 */
[----:B--2---:R-:W-:Y:S02]  /*16f0*/  IMAD R22, R22, R55, RZ ;  /* 0x0000003716167224 */ /* 0x004fe400078e02ff */
[----:B-1----:R-:W-:-:S03]  /*1700*/  IMAD R55, R55, UR7, R53 ;  /* 0x0000000737377c24 */ /* 0x002fc6000f8e0235 */
[C---:B------:R-:W-:Y:S01]  /*1710*/  IADD3 R53, R22.reuse, R53, RZ ;  /* 0x0000003516357210 */ /* 0x040fe20007ffe0ff */
[----:B------:R-:W-:-:S05]  /*1720*/  IMAD R22, R22, R31, RZ ;  /* 0x0000001f16167224 */ /* 0x000fca00078e02ff */
[----:B------:R-:W-:-:S05]  /*1730*/  SHF.L.U32 R23, R22, 0x1, RZ ;  /* 0x0000000116177819 */ /* 0x000fca00000006ff */
[----:B---3--:R-:W-:-:S04]  /*1740*/  IMAD.WIDE R20, R23, 0x4, R20 ;  /* 0x0000000417147825 */ /* 0x008fc800078e0214 */
[----:B------:R-:W-:Y:S02]  /*1750*/  IMAD.WIDE.U32 R22, R55, 0x8, R20 ;  /* 0x0000000837167825 */ /* 0x000fe400078e0014 */
[----:B------:R-:W1:Y:S01]  /*1760*/  LDC.64 R20, c[0x0][0x240] ;  /* 0x00009000ff147b82 */ /* 0x000e620000000a00 */
[----:B------:R-:W-:Y:S02]  /*1770*/  SEL R55, R31, RZ, !P1 ;  /* 0x000000ff1f377207 */ /* 0x000fe40004800000 */
[----:B------:R2:W-:Y:S01]  /*1780*/  STG.E.64 desc[UR8][R22.64], R16 ;  /* 0x0000001016007986 */ /* 0x0005e2000c101b08 */
[----:B-1----:R-:W-:Y:S01]  /*1790*/  IMAD.WIDE.U32 R20, R53, 0x4, R20 ;  /* 0x0000000435147825 */ /* 0x002fe200078e0014 */
[----:B------:R-:W-:-:S04]  /*17a0*/  MOV R53, 0xffffffff ;  /* 0xffffffff00357802 */ /* 0x000fc80000000f00 */
[----:B------:R-:W-:Y:S02]  /*17b0*/  SEL R53, R53, 0x1, P1 ;  /* 0x0000000135357807 */ /* 0x000fe40000800000 */
[----:B------:R-:W-:Y:S01]  /*17c0*/  ISETP.NE.AND P1, PT, R55, -0x1, PT ;  /* 0xffffffff3700780c */ /* 0x000fe20003f25270 */
[----:B------:R-:W-:Y:S06]  /*17d0*/  MEMBAR.ALL.GPU ;  /* 0x0000000000007992 */ /* 0x000fec000000a000 */
[----:B------:R-:W-:-:S00]  /*17e0*/  ERRBAR ;  /* 0x00000000000079ab */ /* 0x000fc00000000000 */
[----:B------:R-:W-:Y:S06]  /*17f0*/  CGAERRBAR ;  /* 0x00000000000075ab */ /* 0x000fec0000000000 */
[----:B------:R2:W-:Y:S01]  /*1800*/  REDG.E.ADD.S32.STRONG.GPU desc[UR8][R20.64], R53 ;  /* 0x000000351400798e */ /* 0x0005e2000c10e388 */
[----:B------:R-:W-:Y:S05]  /*1810*/  @!P1 BRA `(.L_x_3347) ;  /* 0x0000000000149947 */ /* 0x000fea0003800000 */
.L_x_3348:
[----:B--2---:R-:W2:Y:S04]  /*1820*/  LDG.E.STRONG.GPU R22, desc[UR8][R20.64] ;  /* 0x0000000814167981 */ /* 0x004ea8000c1ef900 */
[----:B--2---:R-:W-:Y:S01]  /*1830*/  CCTL.IVALL ;  /* 0x00000000ff00798f */ /* 0x004fe20002000000 */
[----:B------:R-:W-:Y:S05]  /*1840*/  YIELD ;  /* 0x0000000000007946 */ /* 0x000fea0003800000 */
[----:B------:R-:W-:-:S13]  /*1850*/  ISETP.NE.AND P1, PT, R22, R55, PT ;  /* 0x000000371600720c */ /* 0x000fda0003f25270 */
[----:B------:R-:W-:Y:S05]  /*1860*/  @P1 BRA `(.L_x_3348) ;  /* 0xfffffffc00ec1947 */ /* 0x000fea000383ffff */
.L_x_3347:
        /* <DEDUP_REMOVED lines=11> */
.L_x_3350:
        /* <DEDUP_REMOVED lines=42> */
[----:B------:R-:W-:-:S04]  /*1bc0*/  IADD3 R22, R30, 0x3, RZ ;  /* 0x000000031e167810 */ /* 0x000fc80007ffe0ff */
[----:B------:R-:W-:-:S13]  /*1bd0*/  ISETP.EQ.OR P2, PT, R22, UR7, P3 ;  /* 0x0000000716007c0c */ /* 0x000fda0009f42670 */
[----:B------:R-:W0:Y:S01]  /*1be0*/  @!P2 S2R R23, SR_CTAID.Y ;  /* 0x000000000017a919 */ /* 0x000e220000002600 */
[----:B------:R-:W1:Y:S01]  /*1bf0*/  @!P2 LDC R53, c[0x0][0x10] ;  /* 0x00000400ff35ab82 */ /* 0x000e620000000800 */
[----:B------:R-:W-:-:S05]  /*1c00*/  @!P2 LOP3.LUT R54, R6, 0x1, RZ, 0xc0, !PT ;  /* 0x000000010636a812 */ /* 0x000fca00078ec0ff */
[----:B-1----:R-:W-:-:S04]  /*1c10*/  @!P2 IMAD R54, R54, R53, RZ ;  /* 0x000000353636a224 */ /* 0x002fc800078e02ff */
[----:B------:R-:W-:Y:S02]  /*1c20*/  @!P2 IMAD R54, R54, R31, RZ ;  /* 0x0000001f3636a224 */ /* 0x000fe400078e02ff */
[----:B0-----:R-:W-:Y:S02]  /*1c30*/  @!P2 IMAD R53, R22, R53, R23 ;  /* 0x000000351635a224 */ /* 0x001fe400078e0217 */
[----:B------:R-:W0:Y:S01]  /*1c40*/  @!P2 LDC.64 R22, c[0x0][0x248] ;  /* 0x00009200ff16ab82 */ /* 0x000e220000000a00 */
[----:B--2---:R-:W-:Y:S01]  /*1c50*/  @!P1 FADD.FTZ R17, R17, R21 ;  /* 0x0000001511119221 */ /* 0x004fe20000010000 */
[----:B------:R-:W-:Y:S01]  /*1c60*/  @!P2 SHF.L.U32 R21, R54, 0x1, RZ ;  /* 0x000000013615a819 */ /* 0x000fe200000006ff */
[----:B------:R-:W-:-:S04]  /*1c70*/  @!P1 FADD.FTZ R16, R16, R20 ;  /* 0x0000001410109221 */ /* 0x000fc80000010000 */
        /* <DEDUP_REMOVED lines=9> */
.L_x_3349:
[----:B------:R-:W-:-:S13]  /*1d10*/  LOP3.LUT P1, R54, R31, 0x3, RZ, 0xc0, !PT ;  /* 0x000000031f367812 */ /* 0x000fda000782c0ff */
[----:B------:R-:W-:Y:S05]  /*1d20*/  @!P1 BRA `(.L_x_3346) ;  /* 0x0000000000c89947 */ /* 0x000fea0003800000 */
[----:B------:R-:W-:Y:S01]  /*1d30*/  ISETP.EQ.OR P1, PT, R30, UR7, P3 ;  /* 0x000000071e007c0c */ /* 0x000fe20009f22670 */
[----:B------:R-:W-:Y:S01]  /*1d40*/  BSSY B0, `(.L_x_3351) ;  /* 0x0000010000007945 */ /* 0x000fe20003800000 */
[----:B------:R-:W-:-:S11]  /*1d50*/  ISETP.NE.AND P2, PT, R54, 0x1, PT ;  /* 0x000000013600780c */ /* 0x000fd60003f45270 */
[----:B------:R-:W-:Y:S05]  /*1d60*/  @P1 BRA `(.L_x_3352) ;  /* 0x0000000000341947 */ /* 0x000fea0003800000 */
[----:B------:R-:W1:Y:S01]  /*1d70*/  LDC.64 R20, c[0x0][0x248] ;  /* 0x00009200ff147b82 */ /* 0x000e620000000a00 */
[----:B------:R-:W-:Y:S01]  /*1d80*/  LOP3.LUT R22, R6, 0x1, RZ, 0xc0, !PT ;  /* 0x0000000106167812 */ /* 0x000fe200078ec0ff */
        /* <DEDUP_REMOVED lines=11> */
.L_x_3352:
[----:B------:R-:W-:Y:S05]  /*1e40*/  BSYNC B0 ;  /* 0x0000000000007941 */ /* 0x000fea0003800000 */
.L_x_3351:
        /* <DEDUP_REMOVED lines=32> */
.L_x_3346:
        /* <DEDUP_REMOVED lines=21> */
[----:B------:R-:W2:Y:S04]  /*21a0*/  LDG.E.U16 R54, desc[UR8][R30.64] ;  /* 0x000000081e367981 */ /* 0x000ea8000c1e1500 */
[----:B-1----:R-:W3:Y:S04]  /*21b0*/  LDG.E.U16 R52, desc[UR8][R30.64+0x2] ;  /* 0x000002081e347981 */ /* 0x002ee8000c1e1500 */
[----:B------:R-:W4:Y:S04]  /*21c0*/  LDG.E.U16 R41, desc[UR8][R22.64] ;  /* 0x0000000816297981 */ /* 0x000f28000c1e1500 */
[----:B------:R1:W5:Y:S01]  /*21d0*/  LDG.E.U16 R53, desc[UR8][R22.64+0x2] ;  /* 0x0000020816357981 */ /* 0x000362000c1e1500 */
[----:B------:R-:W-:-:S02]  /*21e0*/  SHF.L.U32 R57, R32, 0x10, RZ ;  /* 0x0000001020397819 */ /* 0x000fc400000006ff */
[----:B------:R-:W-:Y:S01]  /*21f0*/  ISETP.NE.AND P6, PT, RZ, UR10, PT ;  /* 0x0000000aff007c0c */ /* 0x000fe2000bfc5270 */
[----:B------:R-:W1:Y:S01]  /*2200*/  LDS.64 R20, [UR5+0xc8] ;  /* 0x0000c805ff147984 */ /* 0x000e620008000a00 */
[----:B------:R-:W-:Y:S02]  /*2210*/  SHF.L.U32 R63, R42, 0x10, RZ ;  /* 0x000000102a3f7819 */ /* 0x000fe400000006ff */
[----:B0-----:R-:W-:Y:S02]  /*2220*/  SHF.L.U32 R17, R40, 0x10, RZ ;  /* 0x0000001028117819 */ /* 0x001fe400000006ff */
[----:B------:R-:W-:Y:S02]  /*2230*/  SHF.L.U32 R19, R19, 0x10, RZ ;  /* 0x0000001013137819 */ /* 0x000fe400000006ff */
[----:B------:R-:W-:Y:S02]  /*2240*/  SHF.L.U32 R61, R38, 0x10, RZ ;  /* 0x00000010263d7819 */ /* 0x000fe400000006ff */
[----:B------:R-:W-:-:S02]  /*2250*/  SHF.L.U32 R69, R46, 0x10, RZ ;  /* 0x000000102e457819 */ /* 0x000fc400000006ff */
[----:B------:R-:W-:Y:S02]  /*2260*/  SHF.L.U32 R65, R44, 0x10, RZ ;  /* 0x000000102c417819 */ /* 0x000fe400000006ff */
[----:B------:R-:W-:Y:S02]  /*2270*/  SHF.L.U32 R73, R48, 0x10, RZ ;  /* 0x0000001030497819 */ /* 0x000fe400000006ff */
[----:B-1----:R-:W-:Y:S02]  /*2280*/  SHF.L.U32 R23, R18, 0x10, RZ ;  /* 0x0000001012177819 */ /* 0x002fe400000006ff */
[----:B------:R-:W-:Y:S02]  /*2290*/  SHF.L.U32 R31, R24, 0x10, RZ ;  /* 0x00000010181f7819 */ /* 0x000fe400000006ff */
[----:B------:R-:W-:Y:S02]  /*22a0*/  SHF.L.U32 R55, R25, 0x10, RZ ;  /* 0x0000001019377819 */ /* 0x000fe400000006ff */
[----:B------:R-:W-:-:S02]  /*22b0*/  SHF.L.U32 R59, R26, 0x10, RZ ;  /* 0x000000101a3b7819 */ /* 0x000fc400000006ff */
[----:B------:R-:W-:Y:S02]  /*22c0*/  SHF.L.U32 R67, R28, 0x10, RZ ;  /* 0x000000101c437819 */ /* 0x000fe400000006ff */
[----:B------:R-:W-:Y:S02]  /*22d0*/  SHF.L.U32 R75, R50, 0x10, RZ ;  /* 0x00000010324b7819 */ /* 0x000fe400000006ff */
[----:B------:R-:W-:Y:S02]  /*22e0*/  SHF.L.U32 R71, R29, 0x10, RZ ;  /* 0x000000101d477819 */ /* 0x000fe400000006ff */
[----:B------:R-:W-:-:S04]  /*22f0*/  ISETP.GE.U32.AND P2, PT, R10, UR14, PT ;  /* 0x0000000e0a007c0c */ /* 0x000fc8000bf46070 */
[----:B------:R-:W-:-:S04]  /*2300*/  ISETP.GE.AND.EX P2, PT, R39, UR15, PT, P2 ;  /* 0x0000000f27007c0c */ /* 0x000fc8000bf46320 */
[----:B------:R-:W-:Y:S01]  /*2310*/  ISETP.GT.U32.OR P2, PT, R0, 0x29f, P2 ;  /* 0x0000029f0000780c */ /* 0x000fe20001744470 */
[----:B------:R-:W-:-:S04]  /*2320*/  FMUL.FTZ R20, R20, UR11 ;  /* 0x0000000b14147c20 */ /* 0x000fc80008410000 */
[C---:B------:R-:W-:Y:S01]  /*2330*/  FMUL.FTZ R56, R20.reuse, R20 ;  /* 0x0000001414387220 */ /* 0x040fe20000410000 */
[--C-:B------:R-:W-:Y:S01]  /*2340*/  FADD.FTZ R25, R57, -R20.reuse ;  /* 0x8000001439197221 */ /* 0x100fe20000010000 */
[--C-:B------:R-:W-:Y:S01]  /*2350*/  FADD.FTZ R57, R63, -R20.reuse ;  /* 0x800000143f397221 */ /* 0x100fe20000010000 */
[----:B------:R-:W-:Y:S01]  /*2360*/  FADD.FTZ R17, R17, -R20 ;  /* 0x8000001411117221 */ /* 0x000fe20000010000 */
[----:B------:R-:W-:Y:S01]  /*2370*/  FFMA.FTZ R21, R21, UR11, -R56 ;  /* 0x0000000b15157c23 */ /* 0x000fe20008010838 */
[C---:B------:R-:W-:Y:S01]  /*2380*/  FADD.FTZ R19, -R20.reuse, R19 ;  /* 0x0000001314137221 */ /* 0x040fe20000010100 */
[--C-:B------:R-:W-:Y:S01]  /*2390*/  FADD.FTZ R29, R61, -R20.reuse ;  /* 0x800000143d1d7221 */ /* 0x100fe20000010000 */
[--C-:B------:R-:W-:Y:S01]  /*23a0*/  FADD.FTZ R63, R69, -R20.reuse ;  /* 0x80000014453f7221 */ /* 0x100fe20000010000 */
[--C-:B------:R-:W-:Y:S01]  /*23b0*/  FADD.FTZ R61, R65, -R20.reuse ;  /* 0x80000014413d7221 */ /* 0x100fe20000010000 */
[----:B------:R-:W-:Y:S01]  /*23c0*/  FSETP.GTU.FTZ.AND P1, PT, R21, RZ, PT ;  /* 0x000000ff1500720b */ /* 0x000fe20003f3c000 */
[--C-:B------:R-:W-:Y:S01]  /*23d0*/  FADD.FTZ R69, R73, -R20.reuse ;  /* 0x8000001449457221 */ /* 0x100fe20000010000 */
[C---:B------:R-:W-:Y:S01]  /*23e0*/  FADD.FTZ R31, -R20.reuse, R31 ;  /* 0x0000001f141f7221 */ /* 0x040fe20000010100 */
[C---:B------:R-:W-:Y:S01]  /*23f0*/  FADD.FTZ R55, -R20.reuse, R55 ;  /* 0x0000003714377221 */ /* 0x040fe20000010100 */
[C---:B------:R-:W-:Y:S01]  /*2400*/  FADD.FTZ R59, -R20.reuse, R59 ;  /* 0x0000003b143b7221 */ /* 0x040fe20000010100 */
[C---:B------:R-:W-:Y:S01]  /*2410*/  FADD.FTZ R67, -R20.reuse, R67 ;  /* 0x0000004314437221 */ /* 0x040fe20000010100 */
[----:B------:R-:W-:Y:S01]  /*2420*/  FADD.FTZ R73, R75, -R20 ;  /* 0x800000144b497221 */ /* 0x000fe20000010000 */
[----:B------:R-:W-:-:S06]  /*2430*/  FADD.FTZ R71, -R20, R71 ;  /* 0x0000004714477221 */ /* 0x000fcc0000010100 */
[----:B------:R-:W0:Y:S02]  /*2440*/  @P1 LDC R16, c[0x0][0x238] ;  /* 0x00008e00ff101b82 */ /* 0x000e240000000800 */
[----:B0-----:R-:W-:Y:S01]  /*2450*/  @P1 FADD.FTZ R21, R21, R16 ;  /* 0x0000001015151221 */ /* 0x001fe20000010000 */
[----:B------:R-:W-:-:S06]  /*2460*/  MOV R16, 0x3f800000 ;  /* 0x3f80000000107802 */ /* 0x000fcc0000000f00 */
[----:B------:R0:W1:Y:S01]  /*2470*/  @P1 MUFU.RSQ R16, R21 ;  /* 0x0000001500101308 */ /* 0x0000620000001400 */
[----:B------:R-:W-:-:S04]  /*2480*/  ISETP.GE.U32.AND P1, PT, R9, UR14, PT ;  /* 0x0000000e09007c0c */ /* 0x000fc8000bf26070 */
[----:B------:R-:W-:Y:S02]  /*2490*/  ISETP.GE.AND.EX P1, PT, R33, UR15, PT, P1 ;  /* 0x0000000f21007c0c */ /* 0x000fe4000bf26310 */
[----:B0-----:R-:W-:Y:S01]  /*24a0*/  SHF.L.U32 R21, R27, 0x10, RZ ;  /* 0x000000101b157819 */ /* 0x001fe200000006ff */
[----:B------:R-:W-:Y:S01]  /*24b0*/  FADD.FTZ R27, -R20, R23 ;  /* 0x00000017141b7221 */ /* 0x000fe20000010100 */
[----:B------:R-:W-:-:S03]  /*24c0*/  ISETP.GT.U32.OR P1, PT, R0, 0x29f, P1 ;  /* 0x0000029f0000780c */ /* 0x000fc60000f24470 */
[----:B------:R-:W-:Y:S01]  /*24d0*/  FADD.FTZ R65, -R20, R21 ;  /* 0x0000001514417221 */ /* 0x000fe20000010100 */
        /* <DEDUP_REMOVED lines=14> */
[----:B--2---:R-:W-:-:S02]  /*25c0*/  SHF.L.U32 R22, R54, 0x10, RZ ;  /* 0x0000001036167819 */ /* 0x004fc400000006ff */
[----:B---3--:R-:W-:Y:S02]  /*25d0*/  SHF.L.U32 R20, R52, 0x10, RZ ;  /* 0x0000001034147819 */ /* 0x008fe400000006ff */
[----:B----4-:R-:W-:Y:S01]  /*25e0*/  SHF.L.U32 R23, R41, 0x10, RZ ;  /* 0x0000001029177819 */ /* 0x010fe200000006ff */
[-C--:B------:R-:W-:Y:S01]  /*25f0*/  FMUL.FTZ R41, R25, R16.reuse ;  /* 0x0000001019297220 */ /* 0x080fe20000410000 */
[----:B------:R-:W-:Y:S01]  /*2600*/  FMUL.FTZ R25, R59, R16 ;  /* 0x000000103b197220 */ /* 0x000fe20000410000 */
[----:B-----5:R-:W-:Y:S02]  /*2610*/  SHF.L.U32 R21, R53, 0x10, RZ ;  /* 0x0000001035157819 */ /* 0x020fe400000006ff */
[----:B------:R-:W-:-:S03]  /*2620*/  FFMA.FTZ R46, R22, R17, R23 ;  /* 0x00000011162e7223 */ /* 0x000fc60000010017 */
        /* <DEDUP_REMOVED lines=12> */
.L_x_3353:
        /* <DEDUP_REMOVED lines=14> */
.L_x_3355:
[----:B------:R-:W-:Y:S05]  /*27d0*/  BSYNC B0 ;  /* 0x0000000000007941 */ /* 0x000fea0003800000 */
.L_x_3354:
        /* <DEDUP_REMOVED lines=13> */
.L_x_3356:
        /* <DEDUP_REMOVED lines=14> */
.L_x_3358:
[----:B------:R-:W-:Y:S05]  /*2990*/  BSYNC B0 ;  /* 0x0000000000007941 */ /* 0x000fea0003800000 */
.L_x_3357:
        /* <DEDUP_REMOVED lines=13> */
.L_x_3359:
        /* <DEDUP_REMOVED lines=14> */
.L_x_3361:
[----:B------:R-:W-:Y:S05]  /*2b50*/  BSYNC B0 ;  /* 0x0000000000007941 */ /* 0x000fea0003800000 */
.L_x_3360:
        /* <DEDUP_REMOVED lines=11> */
[C-C-:B--2---:R-:W-:Y:S01]  /*2c10*/  FFMA.FTZ R29, R20.reuse, R25, R21.reuse ;  /* 0x00000019141d7223 */ /* 0x144fe20000010015 */
[----:B------:R-:W-:Y:S01]  /*2c20*/  ISETP.GE.AND.EX P1, PT, R45, UR15, PT, P1 ;  /* 0x0000000f2d007c0c */ /* 0x000fe2000bf26310 */
[C-C-:B------:R-:W-:Y:S01]  /*2c30*/  FFMA.FTZ R23, R20.reuse, R30, R21.reuse ;  /* 0x0000001e14177223 */ /* 0x140fe20000010015 */
[----:B------:R-:W-:Y:S01]  /*2c40*/  ISETP.GE.AND.EX P2, PT, R47, UR15, PT, P2 ;  /* 0x0000000f2f007c0c */ /* 0x000fe2000bf46320 */
[C-C-:B01----:R-:W-:Y:S01]  /*2c50*/  FFMA.FTZ R19, R20.reuse, R26, R21.reuse ;  /* 0x0000001a14137223 */ /* 0x143fe20000010015 */
[----:B------:R-:W-:Y:S01]  /*2c60*/  ISETP.GE.AND.EX P3, PT, R49, UR15, PT, P3 ;  /* 0x0000000f31007c0c */ /* 0x000fe2000bf66330 */
[C-C-:B------:R-:W-:Y:S01]  /*2c70*/  FFMA.FTZ R17, R20.reuse, R28, R21.reuse ;  /* 0x0000001c14117223 */ /* 0x140fe20000010015 */
        /* <DEDUP_REMOVED lines=18> */
.L_x_3362:
        /* <DEDUP_REMOVED lines=14> */
.L_x_3364:
[----:B------:R-:W-:Y:S05]  /*2e80*/  BSYNC B0 ;  /* 0x0000000000007941 */ /* 0x000fea0003800000 */
.L_x_3363:
        /* <DEDUP_REMOVED lines=11> */
.L_x_3365:
        /* <DEDUP_REMOVED lines=14> */
.L_x_3367:
[----:B------:R-:W-:Y:S05]  /*3020*/  BSYNC B0 ;  /* 0x0000000000007941 */ /* 0x000fea0003800000 */
.L_x_3366:
[----:B------:R-:W-:Y:S05]  /*3030*/  @!P6 BRA `(.L_x_3368) ;  /* 0x000000000028e947 */ /* 0x000fea0003800000 */
        /* <DEDUP_REMOVED lines=10> */
.L_x_3368:
        /* <DEDUP_REMOVED lines=14> */
.L_x_3370:
[----:B------:R-:W-:Y:S05]  /*31c0*/  BSYNC B0 ;  /* 0x0000000000007941 */ /* 0x000fea0003800000 */
.L_x_3369:
        /* <DEDUP_REMOVED lines=11> */
.L_x_3371:
        /* <DEDUP_REMOVED lines=14> */
.L_x_3373:
[----:B------:R-:W-:Y:S05]  /*3360*/  BSYNC B0 ;  /* 0x0000000000007941 */ /* 0x000fea0003800000 */
.L_x_3372:
        /* <DEDUP_REMOVED lines=11> */
.L_x_3374:
[----:B------:R-:W-:Y:S04]  /*3420*/  BSSY B0, `(.L_x_3375) ;  /* 0x000000d000007945 */ /* 0x000fe80003800000 */
[----:B------:R-:W-:Y:S05]  /*3430*/  @P4 BRA `(.L_x_3376) ;  /* 0x00000000002c4947 */ /* 0x000fea0003800000 */
[----:B------:R-:W-:Y:S01]  /*3440*/  ULDC.64 UR12, c[0x0][0x270] ;  /* 0x00009c00000c7ab9 */ /* 0x000fe20000000a00 */
[----:B------:R-:W-:Y:S01]  /*3450*/  MOV R35, R37 ;  /* 0x0000002500237202 */ /* 0x000fe20000000f00 */
[----:B------:R-:W-:Y:S01]  /*3460*/  IMAD R16, R51, UR12, RZ ;  /* 0x0000000c33107c24 */ /* 0x000fe2000f8e02ff */
[----:B------:R-:W-:Y:S01]  /*3470*/  F2FP.BF16.F32.PACK_AB R17, R17, R22 ;  /* 0x000000161111723e */ /* 0x000fe200000010ff */
[----:B------:R-:W-:-:S04]  /*3480*/  IMAD.WIDE.U32 R34, R15, UR12, R34 ;  /* 0x0000000c0f227c25 */ /* 0x000fc8000f8e0022 */
[----:B---3--:R-:W-:Y:S01]  /*3490*/  IMAD R19, R15, UR13, R16 ;  /* 0x0000000d0f137c24 */ /* 0x008fe2000f8e0210 */
[----:B------:R-:W-:Y:S02]  /*34a0*/  ULDC.64 UR12, c[0x0][0x210] ;  /* 0x00008400000c7ab9 */ /* 0x000fe40000000a00 */
[----:B------:R-:W-:Y:S02]  /*34b0*/  LEA R18, P1, R34, UR12, 0x1 ;  /* 0x0000000c22127c11 */ /* 0x000fe4000f8208ff */
[----:B------:R-:W-:-:S04]  /*34c0*/  IADD3 R19, R35, R19, RZ ;  /* 0x0000001323137210 */ /* 0x000fc80007ffe0ff */
[----:B------:R-:W-:-:S05]  /*34d0*/  LEA.HI.X R19, R34, UR13, R19, 0x1, P1 ;  /* 0x0000000d22137c11 */ /* 0x000fca00088f0c13 */
[----:B------:R4:W-:Y:S02]  /*34e0*/  STG.E desc[UR8][R18.64], R17 ;  /* 0x0000001112007986 */ /* 0x0009e4000c101908 */
.L_x_3376:
[----:B------:R-:W-:Y:S05]  /*34f0*/  BSYNC B0 ;  /* 0x0000000000007941 */ /* 0x000fea0003800000 */
.L_x_3375:
[----:B----4-:R-:W4:Y:S01]  /*3500*/  LDC R17, c[0x0][0x10] ;  /* 0x00000400ff117b82 */ /* 0x010f220000000800 */
[----:B------:R-:W-:Y:S02]  /*3510*/  IADD3 R6, R6, 0x1, RZ ;  /* 0x0000000106067810 */ /* 0x000fe40007ffe0ff */
[----:B----4-:R-:W-:-:S04]  /*3520*/  IADD3 R4, R17, R4, RZ ;  /* 0x0000000411047210 */ /* 0x010fc80007ffe0ff */
[----:B------:R-:W-:-:S13]  /*3530*/  ISETP.GE.AND P1, PT, R4, UR4, PT ;  /* 0x0000000404007c0c */ /* 0x000fda000bf26270 */
[----:B------:R-:W-:Y:S05]  /*3540*/  @!P1 BRA `(.L_x_3377) ;  /* 0xffffffcc004c9947 */ /* 0x000fea000383ffff */
[----:B------:R-:W-:Y:S05]  /*3550*/  EXIT ;  /* 0x000000000000794d */ /* 0x000fea0003800000 */
.L_x_3378:
        /* <DEDUP_REMOVED lines=10> */
.L_x_5155:


//--------------------- .text._Z35group_norm_nhwc_fwd_one_pass_kernelI11Bf16IOBf16WLi256ELi84ELi672EEv26Group_norm_nhwc_fwd_params --------------------------
	.section	.text._Z35group_norm_nhwc_fwd_one_pass_kernelI11Bf16IOBf16WLi256ELi84ELi672EEv26Group_norm_nhwc_fwd_params,"ax",@progbits
	.align	128
        .global         _Z35group_norm_nhwc_fwd_one_pass_kernelI11Bf16IOBf16WLi256ELi84ELi672EEv26Group_norm_nhwc_fwd_params
        .type           _Z35group_norm_nhwc_fwd_one_pass_kernelI11Bf16IOBf16WLi256ELi84ELi672EEv26Group_norm_nhwc_fwd_params,@function
        .size           _Z35group_norm_nhwc_fwd_one_pass_kernelI11Bf16IOBf16WLi256ELi84ELi672EEv26Group_norm_nhwc_fwd_params,(.L_x_5156 - _Z35group_norm_nhwc_fwd_one_pass_kernelI11Bf16IOBf16WLi256ELi84ELi672EEv26Group_norm_nhwc_fwd_params)
        .other          _Z35group_norm_nhwc_fwd_one_pass_kernelI11Bf16IOBf16WLi256ELi84ELi672EEv26Group_norm_nhwc_fwd_params,@"STO_CUDA_ENTRY STV_DEFAULT"
_Z35group_norm_nhwc_fwd_one_pass_kernelI11Bf16IOBf16WLi256ELi84ELi672EEv26Group_norm_nhwc_fwd_params:
.text._Z35group_norm_nhwc_fwd_one_pass_kernelI11Bf16IOBf16WLi256ELi84ELi672EEv26Group_norm_nhwc_fwd_params:
        /* <DEDUP_REMOVED lines=40> */
[C---:B------:R-:W-:Y:S02]  /*0280*/  IADD3 R12, R59.reuse, 0x90, RZ ;  /* 0x000000903b0c7810 */ /* 0x040fe40007ffe0ff */
        /* <DEDUP_REMOVED lines=8> */
.L_x_3436:
[----:B0-----:R-:W0:Y:S01]  /*0310*/  LDC R22, c[0x0][0x288] ;  /* 0x0000a200ff167b82 */ /* 0x001e220000000800 */
[----:B------:R-:W-:Y:S01]  /*0320*/  ULDC.64 UR16, c[0x0][0x278] ;  /* 0x00009e0000107ab9 */ /* 0x000fe20000000a00 */
[----:B-1----:R-:W-:Y:S01]  /*0330*/  SHF.R.S32.HI R33, RZ, 0x1f, R8 ;  /* 0x0000001fff217819 */ /* 0x002fe20000011408 */
[----:B------:R-:W-:Y:S01]  /*0340*/  ULDC.64 UR14, c[0x0][0x280] ;  /* 0x0000a000000e7ab9 */ /* 0x000fe20000000a00 */
[----:B------:R-:W-:Y:S01]  /*0350*/  ISETP.GE.U32.AND P5, PT, R8, UR16, PT ;  /* 0x0000001008007c0c */ /* 0x000fe2000bfa6070 */
[----:B------:R-:W-:Y:S01]  /*0360*/  HFMA2.MMA R44, -RZ, RZ, 0, 0 ;  /* 0x00000000ff2c7435 */ /* 0x000fe200000001ff */
[----:B------:R-:W-:Y:S02]  /*0370*/  SHF.R.S32.HI R31, RZ, 0x1f, R7 ;  /* 0x0000001fff1f7819 */ /* 0x000fe40000011407 */
[----:B------:R-:W-:Y:S01]  /*0380*/  ISETP.GE.AND.EX P5, PT, R33, UR17, PT, P5 ;  /* 0x0000001121007c0c */ /* 0x000fe2000bfa6350 */
[----:B--2---:R-:W1:Y:S01]  /*0390*/  @P0 LDC.64 R28, c[0x0][0x220] ;  /* 0x00008800ff1c0b82 */ /* 0x004e620000000a00 */
[----:B------:R-:W-:-:S02]  /*03a0*/  ISETP.GE.U32.AND P4, PT, R7, UR16, PT ;  /* 0x0000001007007c0c */ /* 0x000fc4000bf86070 */
[C---:B------:R-:W-:Y:S02]  /*03b0*/  ISETP.GT.U32.OR P5, PT, R0.reuse, 0x29f, P5 ;  /* 0x0000029f0000780c */ /* 0x040fe40002fa4470 */
[----:B------:R-:W-:Y:S02]  /*03c0*/  ISETP.GE.AND.EX P4, PT, R31, UR17, PT, P4 ;  /* 0x000000111f007c0c */ /* 0x000fe4000bf86340 */
[----:B------:R-:W-:Y:S02]  /*03d0*/  SHF.R.S32.HI R39, RZ, 0x1f, R9 ;  /* 0x0000001fff277819 */ /* 0x000fe40000011409 */
[----:B------:R-:W-:Y:S02]  /*03e0*/  ISETP.GT.U32.OR P4, PT, R0, 0x29f, P4 ;  /* 0x0000029f0000780c */ /* 0x000fe40002784470 */
[----:B------:R-:W-:Y:S02]  /*03f0*/  SHF.R.S32.HI R37, RZ, 0x1f, R10 ;  /* 0x0000001fff257819 */ /* 0x000fe4000001140a */
[----:B0-----:R-:W-:-:S03]  /*0400*/  IABS R19, R22 ;  /* 0x0000001600137213 */ /* 0x001fc60000000000 */
[----:B----4-:R-:W0:Y:S01]  /*0410*/  @!P5 LDC.64 R24, c[0x0][0x220] ;  /* 0x00008800ff18db82 */ /* 0x010e220000000a00 */
[----:B------:R-:W2:Y:S08]  /*0420*/  I2F.RP R18, R19 ;  /* 0x0000001300127306 */ /* 0x000eb00000209400 */
[----:B--2---:R-:W2:Y:S02]  /*0430*/  MUFU.RCP R18, R18 ;  /* 0x0000001200127308 */ /* 0x004ea40000001000 */
[----:B--23--:R-:W-:-:S06]  /*0440*/  IADD3 R16, R18, 0xffffffe, RZ ;  /* 0x0ffffffe12107810 */ /* 0x00cfcc0007ffe0ff */
[----:B------:R2:W3:Y:S02]  /*0450*/  F2I.FTZ.U32.TRUNC.NTZ R17, R16 ;  /* 0x0000001000117305 */ /* 0x0004e4000021f000 */
[----:B--2---:R-:W-:Y:S01]  /*0460*/  HFMA2.MMA R16, -RZ, RZ, 0, 0 ;  /* 0x00000000ff107435 */ /* 0x004fe200000001ff */
        /* <DEDUP_REMOVED lines=9> */
[----:B------:R-:W2:Y:S03]  /*0500*/  @P0 LDC.64 R20, c[0x0][0x270] ;  /* 0x00009c00ff140b82 */ /* 0x000ea60000000a00 */
[----:B------:R-:W-:-:S13]  /*0510*/  ISETP.GT.U32.AND P2, PT, R19, R18, PT ;  /* 0x000000121300720c */ /* 0x000fda0003f44070 */
[-C--:B------:R-:W-:Y:S02]  /*0520*/  @!P2 IADD3 R18, R18, -R19.reuse, RZ ;  /* 0x800000131212a210 */ /* 0x080fe40007ffe0ff */
[----:B------:R-:W-:Y:S02]  /*0530*/  @!P2 IADD3 R17, R17, 0x1, RZ ;  /* 0x000000011111a810 */ /* 0x000fe40007ffe0ff */
[----:B------:R-:W-:Y:S02]  /*0540*/  ISETP.GE.U32.AND P1, PT, R18, R19, PT ;  /* 0x000000131200720c */ /* 0x000fe40003f26070 */
[----:B------:R-:W-:Y:S02]  /*0550*/  ISETP.NE.AND P2, PT, R22, RZ, PT ;  /* 0x000000ff1600720c */ /* 0x000fe40003f45270 */
[----:B------:R-:W-:-:S09]  /*0560*/  SHF.R.S32.HI R18, RZ, 0x1f, R60 ;  /* 0x0000001fff127819 */ /* 0x000fd2000001143c */
[----:B------:R-:W-:Y:S02]  /*0570*/  @P1 IADD3 R17, R17, 0x1, RZ ;  /* 0x0000000111111810 */ /* 0x000fe40007ffe0ff */
[----:B------:R-:W-:Y:S02]  /*0580*/  ISETP.GE.U32.AND P1, PT, R9, UR16, PT ;  /* 0x0000001009007c0c */ /* 0x000fe4000bf26070 */
[----:B------:R-:W-:Y:S02]  /*0590*/  MOV R23, R17 ;  /* 0x0000001100177202 */ /* 0x000fe40000000f00 */
[----:B------:R-:W-:Y:S02]  /*05a0*/  ISETP.GE.AND.EX P1, PT, R39, UR17, PT, P1 ;  /* 0x0000001127007c0c */ /* 0x000fe4000bf26310 */
[----:B------:R-:W-:Y:S02]  /*05b0*/  @!P3 IADD3 R23, -R23, RZ, RZ ;  /* 0x000000ff1717b210 */ /* 0x000fe40007ffe1ff */
[----:B------:R-:W-:-:S02]  /*05c0*/  @!P2 LOP3.LUT R23, RZ, R22, RZ, 0x33, !PT ;  /* 0x00000016ff17a212 */ /* 0x000fc400078e33ff */
[----:B------:R-:W-:Y:S02]  /*05d0*/  ISETP.GT.U32.OR P1, PT, R0, 0x29f, P1 ;  /* 0x0000029f0000780c */ /* 0x000fe40000f24470 */
[----:B------:R-:W-:Y:S02]  /*05e0*/  IADD3 R43, -R23, RZ, RZ ;  /* 0x000000ff172b7210 */ /* 0x000fe40007ffe1ff */
[----:B------:R-:W-:Y:S02]  /*05f0*/  SHF.R.S32.HI R16, RZ, 0x1f, R23 ;  /* 0x0000001fff107819 */ /* 0x000fe40000011417 */
[----:B------:R-:W-:Y:S01]  /*0600*/  ISETP.GE.U32.AND P3, PT, R10, UR16, PT ;  /* 0x000000100a007c0c */ /* 0x000fe2000bf66070 */
[----:B------:R-:W-:Y:S02]  /*0610*/  IMAD R43, R22, R43, UR6 ;  /* 0x00000006162b7e24 */ /* 0x000fe4000f8e022b */
[----:B------:R-:W-:Y:S01]  /*0620*/  IMAD R22, R16, UR14, RZ ;  /* 0x0000000e10167c24 */ /* 0x000fe2000f8e02ff */
[----:B------:R-:W-:Y:S01]  /*0630*/  ISETP.GE.AND.EX P3, PT, R37, UR17, PT, P3 ;  /* 0x0000001125007c0c */ /* 0x000fe2000bf66330 */
[----:B------:R-:W-:Y:S01]  /*0640*/  IMAD R43, R43, 0x54, RZ ;  /* 0x000000542b2b7824 */ /* 0x000fe200078e02ff */
[----:B------:R-:W3:Y:S01]  /*0650*/  @!P4 LDC.64 R16, c[0x0][0x270] ;  /* 0x00009c00ff10cb82 */ /* 0x000ee20000000a00 */
[----:B------:R-:W-:Y:S01]  /*0660*/  IMAD R73, R23, UR15, R22 ;  /* 0x0000000f17497c24 */ /* 0x000fe2000f8e0216 */
[----:B------:R-:W-:Y:S01]  /*0670*/  ISETP.GT.U32.OR P3, PT, R0, 0x29f, P3 ;  /* 0x0000029f0000780c */ /* 0x000fe20001f64470 */
[----:B--2---:R-:W-:Y:S01]  /*0680*/  @P0 IMAD R22, R3, R20, RZ ;  /* 0x0000001403160224 */ /* 0x004fe200078e02ff */
[----:B------:R-:W-:-:S03]  /*0690*/  IADD3 R70, P2, R60, R43, RZ ;  /* 0x0000002b3c467210 */ /* 0x000fc60007f5e0ff */
[----:B------:R-:W-:Y:S01]  /*06a0*/  @P0 IMAD R35, R59, R21, R22 ;  /* 0x000000153b230224 */ /* 0x000fe200078e0216 */
[----:B------:R-:W-:Y:S02]  /*06b0*/  LEA.HI.X.SX32 R71, R43, R18, 0x1, P2 ;  /* 0x000000122b477211 */ /* 0x000fe400010f0eff */
[----:B------:R-:W2:Y:S01]  /*06c0*/  @!P5 LDC.64 R18, c[0x0][0x270] ;  /* 0x00009c00ff12db82 */ /* 0x000ea20000000a00 */
[----:B------:R-:W-:-:S04]  /*06d0*/  IMAD.WIDE.U32 R70, R23, UR14, R70 ;  /* 0x0000000e17467c25 */ /* 0x000fc8000f8e0046 */
[----:B------:R-:W-:Y:S01]  /*06e0*/  IMAD.IADD R73, R71, 0x1, R73 ;  /* 0x0000000147497824 */ /* 0x000fe200078e0249 */
[-C--:B------:R-:W-:Y:S02]  /*06f0*/  @P0 MOV R72, R70.reuse ;  /* 0x0000004600480202 */ /* 0x080fe40000000f00 */
[----:B------:R-:W4:Y:S01]  /*0700*/  @!P4 LDC.64 R22, c[0x0][0x220] ;  /* 0x00008800ff16cb82 */ /* 0x000f220000000a00 */
[----:B------:R-:W-:Y:S02]  /*0710*/  @!P5 MOV R32, R70 ;  /* 0x000000460020d202 */ /* 0x000fe40000000f00 */
[----:B------:R-:W-:-:S05]  /*0720*/  @P0 IMAD.WIDE.U32 R26, R59, R20, R72 ;  /* 0x000000143b1a0225 */ /* 0x000fca00078e0048 */
[----:B------:R-:W5:Y:S01]  /*0730*/  @!P1 LDC.64 R20, c[0x0][0x270] ;  /* 0x00009c00ff149b82 */ /* 0x000f620000000a00 */
[----:B------:R-:W-:Y:S01]  /*0740*/  @P0 IADD3 R27, R27, R35, RZ ;  /* 0x000000231b1b0210 */ /* 0x000fe20007ffe0ff */
[----:B---3--:R-:W-:Y:S01]  /*0750*/  @!P4 IMAD R30, R31, R16, RZ ;  /* 0x000000101f1ec224 */ /* 0x008fe200078e02ff */
[C---:B-1----:R-:W-:Y:S02]  /*0760*/  @P0 LEA R28, P2, R26.reuse, R28, 0x1 ;  /* 0x0000001c1a1c0211 */ /* 0x042fe400078408ff */
[----:B------:R-:W-:Y:S01]  /*0770*/  SHF.R.S32.HI R35, RZ, 0x1f, R11 ;  /* 0x0000001fff237819 */ /* 0x000fe2000001140b */
[----:B------:R-:W-:Y:S01]  /*0780*/  @!P4 IMAD R31, R7, R17, R30 ;  /* 0x00000011071fc224 */ /* 0x000fe200078e021e */
[----:B------:R-:W-:Y:S01]  /*0790*/  @P0 LEA.HI.X R29, R26, R29, R27, 0x1, P2 ;  /* 0x0000001d1a1d0211 */ /* 0x000fe200010f0c1b */
[----:B--2---:R-:W-:Y:S01]  /*07a0*/  @!P5 IMAD R33, R33, R18, RZ ;  /* 0x000000122121d224 */ /* 0x004fe200078e02ff */
[----:B------:R-:W-:Y:S02]  /*07b0*/  @!P4 MOV R26, R70 ;  /* 0x00000046001ac202 */ /* 0x000fe40000000f00 */
[----:B------:R-:W-:Y:S01]  /*07c0*/  @!P4 MOV R27, R73 ;  /* 0x00000049001bc202 */ /* 0x000fe20000000f00 */
[----:B------:R-:W-:Y:S01]  /*07d0*/  @!P5 IMAD R45, R8, R19, R33 ;  /* 0x00000013082dd224 */ /* 0x000fe200078e0221 */
[----:B------:R-:W-:-:S02]  /*07e0*/  @!P5 MOV R33, R73 ;  /* 0x000000490021d202 */ /* 0x000fc40000000f00 */
[----:B------:R-:W-:Y:S01]  /*07f0*/  ISETP.GE.U32.AND P2, PT, R11, UR16, PT ;  /* 0x000000100b007c0c */ /* 0x000fe2000bf46070 */
[----:B------:R-:W-:Y:S02]  /*0800*/  @!P4 IMAD.WIDE.U32 R26, R7, R16, R26 ;  /* 0x00000010071ac225 */ /* 0x000fe400078e001a */
[----:B------:R-:W1:Y:S01]  /*0810*/  @!P3 LDC.64 R16, c[0x0][0x270] ;  /* 0x00009c00ff10bb82 */ /* 0x000e620000000a00 */
[----:B------:R-:W-:Y:S01]  /*0820*/  ISETP.GE.AND.EX P2, PT, R35, UR17, PT, P2 ;  /* 0x0000001123007c0c */ /* 0x000fe2000bf46320 */
[----:B------:R-:W-:Y:S01]  /*0830*/  @!P5 IMAD.WIDE.U32 R32, R8, R18, R32 ;  /* 0x000000120820d225 */ /* 0x000fe200078e0020 */
[----:B------:R-:W-:Y:S02]  /*0840*/  @!P4 IADD3 R27, R27, R31, RZ ;  /* 0x0000001f1b1bc210 */ /* 0x000fe40007ffe0ff */
[----:B----4-:R-:W-:Y:S01]  /*0850*/  @!P4 LEA R30, P6, R26, R22, 0x1 ;  /* 0x000000161a1ec211 */ /* 0x010fe200078c08ff */
[----:B-----5:R-:W-:Y:S01]  /*0860*/  @!P1 IMAD R34, R39, R20, RZ ;  /* 0x0000001427229224 */ /* 0x020fe200078e02ff */
[----:B------:R-:W-:Y:S01]  /*0870*/  ISETP.GT.U32.OR P2, PT, R0, 0x29f, P2 ;  /* 0x0000029f0000780c */ /* 0x000fe20001744470 */
[----:B------:R-:W2:Y:S01]  /*0880*/  @!P1 LDC.64 R18, c[0x0][0x220] ;  /* 0x00008800ff129b82 */ /* 0x000ea20000000a00 */
[----:B------:R-:W-:-:S02]  /*0890*/  @!P4 LEA.HI.X R31, R26, R23, R27, 0x1, P6 ;  /* 0x000000171a1fc211 */ /* 0x000fc400030f0c1b */
[----:B------:R-:W-:Y:S02]  /*08a0*/  @!P5 IADD3 R27, R33, R45, RZ ;  /* 0x0000002d211bd210 */ /* 0x000fe40007ffe0ff */
[C---:B0-----:R-:W-:Y:S01]  /*08b0*/  @!P5 LEA R26, P6, R32.reuse, R24, 0x1 ;  /* 0x00000018201ad211 */ /* 0x041fe200078c08ff */
[----:B------:R0:W3:Y:S01]  /*08c0*/  @!P4 LDG.E R44, desc[UR10][R30.64] ;  /* 0x0000000a1e2cc981 */ /* 0x0000e2000c1e1900 */
[----:B------:R-:W-:Y:S01]  /*08d0*/  SHF.R.S32.HI R39, RZ, 0x1f, R12 ;  /* 0x0000001fff277819 */ /* 0x000fe2000001140c */
[----:B------:R-:W4:Y:S01]  /*08e0*/  @!P3 LDC.64 R22, c[0x0][0x220] ;  /* 0x00008800ff16bb82 */ /* 0x000f220000000a00 */
[----:B------:R-:W-:Y:S01]  /*08f0*/  @!P5 LEA.HI.X R27, R32, R25, R27, 0x1, P6 ;  /* 0x00000019201bd211 */ /* 0x000fe200030f0c1b */
[----:B------:R-:W-:Y:S01]  /*0900*/  @!P1 IMAD R25, R9, R21, R34 ;  /* 0x0000001509199224 */ /* 0x000fe200078e0222 */
[----:B------:R-:W-:Y:S02]  /*0910*/  ISETP.GE.U32.AND P6, PT, R12, UR16, PT ;  /* 0x000000100c007c0c */ /* 0x000fe4000bfc6070 */
[----:B------:R-:W-:-:S02]  /*0920*/  @!P1 MOV R32, R70 ;  /* 0x0000004600209202 */ /* 0x000fc40000000f00 */
[----:B------:R-:W-:Y:S02]  /*0930*/  @!P1 MOV R33, R73 ;  /* 0x0000004900219202 */ /* 0x000fe40000000f00 */
[----:B------:R-:W-:Y:S01]  /*0940*/  ISETP.GE.AND.EX P6, PT, R39, UR17, PT, P6 ;  /* 0x0000001127007c0c */ /* 0x000fe2000bfc6360 */
[----:B-1----:R-:W-:Y:S01]  /*0950*/  @!P3 IMAD R37, R37, R16, RZ ;  /* 0x000000102525b224 */ /* 0x002fe200078e02ff */
[----:B------:R-:W-:Y:S01]  /*0960*/  MOV R45, RZ ;  /* 0x000000ff002d7202 */ /* 0x000fe20000000f00 */
[----:B------:R-:W-:Y:S02]  /*0970*/  @!P1 IMAD.WIDE.U32 R32, R9, R20, R32 ;  /* 0x0000001409209225 */ /* 0x000fe400078e0020 */
[----:B------:R-:W1:Y:S01]  /*0980*/  @!P2 LDC.64 R20, c[0x0][0x270] ;  /* 0x00009c00ff14ab82 */ /* 0x000e620000000a00 */
[----:B------:R-:W-:Y:S01]  /*0990*/  ISETP.GT.U32.OR P6, PT, R0, 0x29f, P6 ;  /* 0x0000029f0000780c */ /* 0x000fe200037c4470 */
[----:B------:R-:W-:Y:S01]  /*09a0*/  @!P1 IMAD.IADD R25, R33, 0x1, R25 ;  /* 0x0000000121199824 */ /* 0x000fe200078e0219 */
[----:B--2---:R-:W-:-:S02]  /*09b0*/  @!P1 LEA R24, P4, R32, R18, 0x1 ;  /* 0x0000001220189211 */ /* 0x004fc400078808ff */
[----:B0-----:R-:W-:Y:S02]  /*09c0*/  @!P3 MOV R30, R70 ;  /* 0x00000046001eb202 */ /* 0x001fe40000000f00 */
[----:B------:R-:W-:Y:S01]  /*09d0*/  @!P3 MOV R31, R73 ;  /* 0x00000049001fb202 */ /* 0x000fe20000000f00 */
[----:B------:R-:W-:Y:S01]  /*09e0*/  @!P3 IMAD R17, R10, R17, R37 ;  /* 0x000000110a11b224 */ /* 0x000fe200078e0225 */
[----:B------:R-:W-:Y:S01]  /*09f0*/  @!P1 LEA.HI.X R25, R32, R19, R25, 0x1, P4 ;  /* 0x0000001320199211 */ /* 0x000fe200020f0c19 */
[----:B------:R0:W2:Y:S01]  /*0a00*/  @!P5 LDG.E R45, desc[UR10][R26.64] ;  /* 0x0000000a1a2dd981 */ /* 0x0000a2000c1e1900 */
[----:B------:R-:W-:Y:S01]  /*0a10*/  SHF.R.S32.HI R37, RZ, 0x1f, R13 ;  /* 0x0000001fff257819 */ /* 0x000fe2000001140d */
[----:B------:R-:W-:Y:S01]  /*0a20*/  @!P3 IMAD.WIDE.U32 R30, R10, R16, R30 ;  /* 0x000000100a1eb225 */ /* 0x000fe200078e001e */
[----:B------:R-:W-:Y:S01]  /*0a30*/  ISETP.GE.U32.AND P4, PT, R13, UR16, PT ;  /* 0x000000100d007c0c */ /* 0x000fe2000bf86070 */
[----:B------:R-:W5:Y:S01]  /*0a40*/  @!P2 LDC.64 R18, c[0x0][0x220] ;  /* 0x00008800ff12ab82 */ /* 0x000f620000000a00 */
[----:B------:R-:W-:-:S02]  /*0a50*/  CS2R R46, SRZ ;  /* 0x00000000002e7805 */ /* 0x000fc4000001ff00 */
[----:B------:R-:W-:Y:S02]  /*0a60*/  ISETP.GE.AND.EX P4, PT, R37, UR17, PT, P4 ;  /* 0x0000001125007c0c */ /* 0x000fe4000bf86340 */
[----:B----4-:R-:W-:Y:S02]  /*0a70*/  @!P3 LEA R22, P5, R30, R22, 0x1 ;  /* 0x000000161e16b211 */ /* 0x010fe400078a08ff */
[----:B0-----:R-:W-:Y:S01]  /*0a80*/  @!P3 IADD3 R26, R31, R17, RZ ;  /* 0x000000111f1ab210 */ /* 0x001fe20007ffe0ff */
[----:B------:R-:W4:Y:S01]  /*0a90*/  @!P1 LDG.E R46, desc[UR10][R24.64] ;  /* 0x0000000a182e9981 */ /* 0x000f22000c1e1900 */
[----:B------:R-:W0:Y:S01]  /*0aa0*/  @!P6 LDC.64 R16, c[0x0][0x270] ;  /* 0x00009c00ff10eb82 */ /* 0x000e220000000a00 */
[----:B------:R-:W-:Y:S02]  /*0ab0*/  ISETP.GT.U32.OR P4, PT, R0, 0x29f, P4 ;  /* 0x0000029f0000780c */ /* 0x000fe40002784470 */
[----:B------:R-:W-:Y:S01]  /*0ac0*/  @!P3 LEA.HI.X R23, R30, R23, R26, 0x1, P5 ;  /* 0x000000171e17b211 */ /* 0x000fe200028f0c1a */
[----:B-1----:R-:W-:Y:S01]  /*0ad0*/  @!P2 IMAD R26, R35, R20, RZ ;  /* 0x00000014231aa224 */ /* 0x002fe200078e02ff */
[----:B------:R-:W-:-:S03]  /*0ae0*/  SHF.R.S32.HI R49, RZ, 0x1f, R58 ;  /* 0x0000001fff317819 */ /* 0x000fc6000001143a */
[----:B------:R1:W4:Y:S01]  /*0af0*/  @!P3 LDG.E R47, desc[UR10][R22.64] ;  /* 0x0000000a162fb981 */ /* 0x000322000c1e1900 */
[----:B------:R-:W-:Y:S01]  /*0b00*/  ISETP.GE.U32.AND P3, PT, R58, UR16, PT ;  /* 0x000000103a007c0c */ /* 0x000fe2000bf66070 */
[----:B------:R-:W5:Y:S01]  /*0b10*/  @!P6 LDC.64 R34, c[0x0][0x220] ;  /* 0x00008800ff22eb82 */ /* 0x000f620000000a00 */
[----:B------:R-:W-:Y:S01]  /*0b20*/  SHF.R.S32.HI R31, RZ, 0x1f, R14 ;  /* 0x0000001fff1f7819 */ /* 0x000fe2000001140e */
[----:B------:R-:W-:Y:S01]  /*0b30*/  @!P2 IMAD R27, R11, R21, R26 ;  /* 0x000000150b1ba224 */ /* 0x000fe200078e021a */
[----:B------:R-:W-:Y:S02]  /*0b40*/  ISETP.GE.U32.AND P1, PT, R14, UR16, PT ;  /* 0x000000100e007c0c */ /* 0x000fe4000bf26070 */
[----:B-1----:R-:W-:-:S03]  /*0b50*/  @!P2 MOV R22, R70 ;  /* 0x000000460016a202 */ /* 0x002fc60000000f00 */
[----:B------:R-:W1:Y:S01]  /*0b60*/  @!P4 LDC.64 R32, c[0x0][0x270] ;  /* 0x00009c00ff20cb82 */ /* 0x000e620000000a00 */
[----:B------:R-:W-:Y:S02]  /*0b70*/  @!P2 MOV R23, R73 ;  /* 0x000000490017a202 */ /* 0x000fe40000000f00 */
[----:B------:R-:W-:Y:S01]  /*0b80*/  ISETP.GE.AND.EX P3, PT, R49, UR17, PT, P3 ;  /* 0x0000001131007c0c */ /* 0x000fe2000bf66330 */
[----:B------:R-:W-:Y:S01]  /*0b90*/  @!P2 IMAD.WIDE.U32 R20, R11, R20, R22 ;  /* 0x000000140b14a225 */ /* 0x000fe200078e0016 */
[----:B------:R-:W-:Y:S01]  /*0ba0*/  ISETP.GE.AND.EX P1, PT, R31, UR17, PT, P1 ;  /* 0x000000111f007c0c */ /* 0x000fe2000bf26310 */
[----:B------:R-:W-:Y:S01]  /*0bb0*/  HFMA2.MMA R48, -RZ, RZ, 0, 0 ;  /* 0x00000000ff307435 */ /* 0x000fe200000001ff */
[----:B------:R-:W-:Y:S01]  /*0bc0*/  ISETP.GT.U32.OR P3, PT, R0, 0x29f, P3 ;  /* 0x0000029f0000780c */ /* 0x000fe20001f64470 */
[----:B0-----:R-:W-:Y:S01]  /*0bd0*/  @!P6 IMAD R39, R39, R16, RZ ;  /* 0x000000102727e224 */ /* 0x001fe200078e02ff */
[----:B------:R-:W-:Y:S01]  /*0be0*/  @!P2 IADD3 R21, R21, R27, RZ ;  /* 0x0000001b1515a210 */ /* 0x000fe20007ffe0ff */
[----:B------:R-:W0:Y:S01]  /*0bf0*/  @!P4 LDC.64 R22, c[0x0][0x220] ;  /* 0x00008800ff16cb82 */ /* 0x000e220000000a00 */
[----:B-----5:R-:W-:-:S02]  /*0c00*/  @!P2 LEA R18, P5, R20, R18, 0x1 ;  /* 0x000000121412a211 */ /* 0x020fc400078a08ff */
[----:B------:R-:W-:Y:S02]  /*0c10*/  ISETP.GT.U32.OR P1, PT, R0, 0x29f, P1 ;  /* 0x0000029f0000780c */ /* 0x000fe40000f24470 */
[----:B------:R-:W-:Y:S02]  /*0c20*/  @!P2 LEA.HI.X R19, R20, R19, R21, 0x1, P5 ;  /* 0x000000131413a211 */ /* 0x000fe400028f0c15 */
[----:B------:R-:W-:Y:S02]  /*0c30*/  @!P6 MOV R20, R70 ;  /* 0x000000460014e202 */ /* 0x000fe40000000f00 */
[----:B------:R-:W-:Y:S02]  /*0c40*/  @!P6 MOV R21, R73 ;  /* 0x000000490015e202 */ /* 0x000fe40000000f00 */
[----:B------:R-:W-:Y:S01]  /*0c50*/  SHF.R.S32.HI R51, RZ, 0x1f, R5 ;  /* 0x0000001fff337819 */ /* 0x000fe20000011405 */
[C---:B------:R-:W-:Y:S01]  /*0c60*/  @!P6 IMAD R39, R12.reuse, R17, R39 ;  /* 0x000000110c27e224 */ /* 0x040fe200078e0227 */
[----:B------:R-:W-:Y:S01]  /*0c70*/  ISETP.GE.U32.AND P5, PT, R5, UR16, PT ;  /* 0x0000001005007c0c */ /* 0x000fe2000bfa6070 */
[----:B------:R-:W-:Y:S01]  /*0c80*/  @!P6 IMAD.WIDE.U32 R16, R12, R16, R20 ;  /* 0x000000100c10e225 */ /* 0x000fe200078e0014 */
[----:B------:R5:W4:Y:S01]  /*0c90*/  @!P2 LDG.E R48, desc[UR10][R18.64] ;  /* 0x0000000a1230a981 */ /* 0x000b22000c1e1900 */
[----:B------:R-:W0:Y:S01]  /*0ca0*/  @!P3 LDC.64 R20, c[0x0][0x270] ;  /* 0x00009c00ff14bb82 */ /* 0x000e220000000a00 */
[----:B------:R-:W-:-:S02]  /*0cb0*/  ISETP.GE.AND.EX P5, PT, R51, UR17, PT, P5 ;  /* 0x0000001133007c0c */ /* 0x000fc4000bfa6350 */
[----:B------:R-:W-:Y:S02]  /*0cc0*/  @!P6 IADD3 R17, R17, R39, RZ ;  /* 0x000000271111e210 */ /* 0x000fe40007ffe0ff */
[----:B------:R-:W-:Y:S02]  /*0cd0*/  ISETP.GT.U32.OR P2, PT, R0, 0x29f, P5 ;  /* 0x0000029f0000780c */ /* 0x000fe40002f44470 */
[C---:B------:R-:W-:Y:S01]  /*0ce0*/  @!P6 LEA R34, P5, R16.reuse, R34, 0x1 ;  /* 0x000000221022e211 */ /* 0x040fe200078a08ff */
[----:B------:R-:W0:Y:S01]  /*0cf0*/  @!P1 LDC.64 R26, c[0x0][0x270] ;  /* 0x00009c00ff1a9b82 */ /* 0x000e220000000a00 */
[----:B-1----:R-:W-:Y:S02]  /*0d00*/  @!P4 IMAD R24, R37, R32, RZ ;  /* 0x000000202518c224 */ /* 0x002fe400078e02ff */
[----:B------:R-:W-:Y:S02]  /*0d10*/  @!P6 LEA.HI.X R35, R16, R35, R17, 0x1, P5 ;  /* 0x000000231023e211 */ /* 0x000fe400028f0c11 */
[----:B------:R-:W-:-:S02]  /*0d20*/  @!P4 MOV R16, R70 ;  /* 0x000000460010c202 */ /* 0x000fc40000000f00 */
[----:B------:R-:W-:Y:S02]  /*0d30*/  @!P4 MOV R17, R73 ;  /* 0x000000490011c202 */ /* 0x000fe40000000f00 */
[----:B------:R-:W-:Y:S01]  /*0d40*/  SHF.R.S32.HI R53, RZ, 0x1f, R6 ;  /* 0x0000001fff357819 */ /* 0x000fe20000011406 */
[----:B------:R-:W-:Y:S01]  /*0d50*/  IMAD.MOV.U32 R50, RZ, RZ, RZ ;  /* 0x000000ffff327224 */ /* 0x000fe200078e00ff */
[----:B------:R-:W-:Y:S01]  /*0d60*/  ISETP.GE.U32.AND P5, PT, R6, UR16, PT ;  /* 0x0000001006007c0c */ /* 0x000fe2000bfa6070 */
[C---:B------:R-:W-:Y:S01]  /*0d70*/  @!P4 IMAD R37, R13.reuse, R33, R24 ;  /* 0x000000210d25c224 */ /* 0x040fe200078e0218 */
[----:B-----5:R-:W1:Y:S01]  /*0d80*/  @!P2 LDC.64 R18, c[0x0][0x270] ;  /* 0x00009c00ff12ab82 */ /* 0x020e620000000a00 */
[----:B------:R-:W-:Y:S01]  /*0d90*/  @!P4 IMAD.WIDE.U32 R32, R13, R32, R16 ;  /* 0x000000200d20c225 */ /* 0x000fe200078e0010 */
[----:B------:R-:W-:Y:S01]  /*0da0*/  ISETP.GE.AND.EX P5, PT, R53, UR17, PT, P5 ;  /* 0x0000001135007c0c */ /* 0x000fe2000bfa6350 */
[----:B------:R5:W4:Y:S05]  /*0db0*/  @!P6 LDG.E R50, desc[UR10][R34.64] ;  /* 0x0000000a2232e981 */ /* 0x000b2a000c1e1900 */
[----:B------:R-:W1:Y:S01]  /*0dc0*/  @!P1 LDC.64 R16, c[0x0][0x220] ;  /* 0x00008800ff109b82 */ /* 0x000e620000000a00 */
[----:B------:R-:W-:-:S07]  /*0dd0*/  ISETP.GT.U32.OR P5, PT, R0, 0x29f, P5 ;  /* 0x0000029f0000780c */ /* 0x000fce0002fa4470 */
[----:B------:R-:W1:Y:S01]  /*0de0*/  @!P3 LDC.64 R24, c[0x0][0x220] ;  /* 0x00008800ff18bb82 */ /* 0x000e620000000a00 */
[----:B------:R-:W-:Y:S02]  /*0df0*/  @!P4 IADD3 R33, R33, R37, RZ ;  /* 0x000000252121c210 */ /* 0x000fe40007ffe0ff */
[C---:B0-----:R-:W-:Y:S01]  /*0e00*/  @!P4 LEA R30, P6, R32.reuse, R22, 0x1 ;  /* 0x00000016201ec211 */ /* 0x041fe200078c08ff */
[----:B------:R-:W-:Y:S01]  /*0e10*/  @!P3 IMAD R22, R49, R20, RZ ;  /* 0x000000143116b224 */ /* 0x000fe200078e02ff */
[----:B-----5:R-:W-:Y:S02]  /*0e20*/  @!P3 MOV R34, R70 ;  /* 0x000000460022b202 */ /* 0x020fe40000000f00 */
        /* <DEDUP_REMOVED lines=8> */
[----:B------:R-:W0:Y:S03]  /*0eb0*/  @!P5 LDC.64 R22, c[0x0][0x270] ;  /* 0x00009c00ff16db82 */ /* 0x000e260000000a00 */
[----:B------:R-:W-:-:S04]  /*0ec0*/  @!P1 IMAD.WIDE.U32 R32, R14, R26, R32 ;  /* 0x0000001a0e209225 */ /* 0x000fc800078e0020 */
[----:B------:R-:W-:Y:S01]  /*0ed0*/  @!P1 IMAD R27, R14, R27, R36 ;  /* 0x0000001b0e1b9224 */ /* 0x000fe200078e0224 */
[----:B------:R-:W5:Y:S01]  /*0ee0*/  @!P2 LDC.64 R20, c[0x0][0x220] ;  /* 0x00008800ff14ab82 */ /* 0x000f620000000a00 */
[----:B------:R1:W4:Y:S02]  /*0ef0*/  @!P4 LDG.E R52, desc[UR10][R30.64] ;  /* 0x0000000a1e34c981 */ /* 0x000324000c1e1900 */
[----:B-1----:R-:W-:Y:S02]  /*0f00*/  @!P1 LEA R26, P6, R32, R16, 0x1 ;  /* 0x00000010201a9211 */ /* 0x002fe400078c08ff */
[----:B------:R-:W-:Y:S02]  /*0f10*/  @!P3 IADD3 R16, R35, R37, RZ ;  /* 0x000000252310b210 */ /* 0x000fe40007ffe0ff */
[----:B------:R-:W-:Y:S02]  /*0f20*/  @!P3 LEA R24, P4, R34, R24, 0x1 ;  /* 0x000000182218b211 */ /* 0x000fe400078808ff */
[----:B------:R-:W-:-:S02]  /*0f30*/  @!P1 IADD3 R27, R33, R27, RZ ;  /* 0x0000001b211b9210 */ /* 0x000fc40007ffe0ff */
[----:B------:R-:W-:Y:S02]  /*0f40*/  @!P3 LEA.HI.X R25, R34, R25, R16, 0x1, P4 ;  /* 0x000000192219b211 */ /* 0x000fe400020f0c10 */
[----:B------:R-:W-:Y:S02]  /*0f50*/  @!P2 MOV R30, R70 ;  /* 0x00000046001ea202 */ /* 0x000fe40000000f00 */
[----:B------:R-:W-:Y:S01]  /*0f60*/  @!P2 MOV R31, R73 ;  /* 0x00000049001fa202 */ /* 0x000fe20000000f00 */
[----:B------:R-:W-:Y:S01]  /*0f70*/  @!P2 IMAD R36, R51, R18, RZ ;  /* 0x000000123324a224 */ /* 0x000fe200078e02ff */
[----:B------:R-:W-:Y:S02]  /*0f80*/  @!P1 LEA.HI.X R27, R32, R17, R27, 0x1, P6 ;  /* 0x00000011201b9211 */ /* 0x000fe400030f0c1b */
[----:B------:R-:W-:Y:S01]  /*0f90*/  SHF.R.S32.HI R33, RZ, 0x1f, R15 ;  /* 0x0000001fff217819 */ /* 0x000fe2000001140f */
[----:B------:R-:W1:Y:S01]  /*0fa0*/  @!P5 LDC.64 R16, c[0x0][0x220] ;  /* 0x00008800ff10db82 */ /* 0x000e620000000a00 */
[----:B------:R-:W-:-:S02]  /*0fb0*/  ISETP.GE.U32.AND P4, PT, R15, UR16, PT ;  /* 0x000000100f007c0c */ /* 0x000fc4000bf86070 */
[----:B------:R-:W-:Y:S01]  /*0fc0*/  CS2R R54, SRZ ;  /* 0x0000000000367805 */ /* 0x000fe2000001ff00 */
[----:B------:R-:W-:Y:S01]  /*0fd0*/  @!P2 IMAD.WIDE.U32 R30, R5, R18, R30 ;  /* 0x00000012051ea225 */ /* 0x000fe200078e001e */
[----:B------:R-:W-:-:S03]  /*0fe0*/  ISETP.GE.AND.EX P4, PT, R33, UR17, PT, P4 ;  /* 0x0000001121007c0c */ /* 0x000fc6000bf86340 */
[----:B------:R-:W-:Y:S01]  /*0ff0*/  @!P2 IMAD R19, R5, R19, R36 ;  /* 0x000000130513a224 */ /* 0x000fe200078e0224 */
[----:B-----5:R-:W-:Y:S01]  /*1000*/  @!P2 LEA R18, P6, R30, R20, 0x1 ;  /* 0x000000141e12a211 */ /* 0x020fe200078c08ff */
[----:B------:R5:W4:Y:S01]  /*1010*/  @!P3 LDG.E R54, desc[UR10][R24.64] ;  /* 0x0000000a1836b981 */ /* 0x000b22000c1e1900 */
[----:B------:R-:W-:Y:S01]  /*1020*/  ISETP.GT.U32.OR P4, PT, R0, 0x29f, P4 ;  /* 0x0000029f0000780c */ /* 0x000fe20002784470 */
[----:B0-----:R-:W-:Y:S01]  /*1030*/  @!P5 IMAD R20, R53, R22, RZ ;  /* 0x000000163514d224 */ /* 0x001fe200078e02ff */
[----:B------:R-:W-:Y:S02]  /*1040*/  @!P2 IADD3 R19, R31, R19, RZ ;  /* 0x000000131f13a210 */ /* 0x000fe40007ffe0ff */
[----:B------:R-:W-:Y:S02]  /*1050*/  SHF.R.S32.HI R39, RZ, 0x1f, R40 ;  /* 0x0000001fff277819 */ /* 0x000fe40000011428 */
[----:B------:R-:W-:Y:S01]  /*1060*/  ISETP.GE.U32.AND P3, PT, R40, UR16, PT ;  /* 0x0000001028007c0c */ /* 0x000fe2000bf66070 */
[----:B------:R-:W-:Y:S01]  /*1070*/  @!P5 IMAD R31, R6, R23, R20 ;  /* 0x00000017061fd224 */ /* 0x000fe200078e0214 */
[----:B------:R-:W-:Y:S01]  /*1080*/  @!P2 LEA.HI.X R19, R30, R21, R19, 0x1, P6 ;  /* 0x000000151e13a211 */ /* 0x000fe200030f0c13 */
[----:B------:R-:W-:Y:S01]  /*1090*/  @!P5 IMAD.MOV.U32 R21, RZ, RZ, R73 ;  /* 0x000000ffff15d224 */ /* 0x000fe200078e0049 */
[----:B------:R-:W-:-:S02]  /*10a0*/  ISETP.GE.AND.EX P3, PT, R39, UR17, PT, P3 ;  /* 0x0000001127007c0c */ /* 0x000fc4000bf66330 */
[----:B------:R-:W-:Y:S02]  /*10b0*/  @!P5 MOV R20, R70 ;  /* 0x000000460014d202 */ /* 0x000fe40000000f00 */
[----:B------:R-:W-:Y:S02]  /*10c0*/  CS2R R56, SRZ ;  /* 0x0000000000387805 */ /* 0x000fe4000001ff00 */
[----:B------:R-:W-:Y:S01]  /*10d0*/  ISETP.GT.U32.OR P3, PT, R0, 0x29f, P3 ;  /* 0x0000029f0000780c */ /* 0x000fe20001f64470 */
[----:B------:R0:W4:Y:S01]  /*10e0*/  @!P2 LDG.E R55, desc[UR10][R18.64] ;  /* 0x0000000a1237a981 */ /* 0x000122000c1e1900 */
[----:B------:R-:W-:Y:S02]  /*10f0*/  @!P5 IMAD.WIDE.U32 R22, R6, R22, R20 ;  /* 0x000000160616d225 */ /* 0x000fe400078e0014 */
[----:B------:R-:W3:Y:S01]  /*1100*/  @!P4 LDC.64 R20, c[0x0][0x270] ;  /* 0x00009c00ff14cb82 */ /* 0x000ee20000000a00 */
[----:B------:R-:W-:Y:S01]  /*1110*/  SHF.R.S32.HI R35, RZ, 0x1f, R41 ;  /* 0x0000001fff237819 */ /* 0x000fe20000011429 */
[----:B------:R3:W4:Y:S01]  /*1120*/  @P0 LDG.E R56, desc[UR10][R28.64] ;  /* 0x0000000a1c380981 */ /* 0x000722000c1e1900 */
[----:B------:R-:W-:-:S02]  /*1130*/  @!P5 IADD3 R23, R23, R31, RZ ;  /* 0x0000001f1717d210 */ /* 0x000fc40007ffe0ff */
[----:B-1----:R-:W-:-:S04]  /*1140*/  @!P5 LEA R30, P6, R22, R16, 0x1 ;  /* 0x00000010161ed211 */ /* 0x002fc800078c08ff */
[----:B-----5:R-:W1:Y:S01]  /*1150*/  @!P3 LDC.64 R24, c[0x0][0x270] ;  /* 0x00009c00ff18bb82 */ /* 0x020e620000000a00 */
[----:B------:R-:W-:Y:S02]  /*1160*/  @!P5 LEA.HI.X R31, R22, R17, R23, 0x1, P6 ;  /* 0x00000011161fd211 */ /* 0x000fe400030f0c17 */
[----:B------:R-:W-:Y:S02]  /*1170*/  ISETP.GE.U32.AND P6, PT, R41, UR16, PT ;  /* 0x0000001029007c0c */ /* 0x000fe4000bfc6070 */
[----:B------:R-:W-:Y:S01]  /*1180*/  SHF.R.S32.HI R37, RZ, 0x1f, R42 ;  /* 0x0000001fff257819 */ /* 0x000fe2000001142a */
[----:B------:R5:W4:Y:S01]  /*1190*/  @!P5 LDG.E R57, desc[UR10][R30.64] ;  /* 0x0000000a1e39d981 */ /* 0x000b22000c1e1900 */
[----:B------:R-:W-:Y:S01]  /*11a0*/  ISETP.GE.AND.EX P6, PT, R35, UR17, PT, P6 ;  /* 0x0000001123007c0c */ /* 0x000fe2000bfc6360 */
[----:B------:R-:W2:Y:S01]  /*11b0*/  @!P4 LDC.64 R16, c[0x0][0x220] ;  /* 0x00008800ff10cb82 */ /* 0x000ea20000000a00 */
[----:B------:R-:W-:Y:S02]  /*11c0*/  ISETP.GE.U32.AND P2, PT, R42, UR16, PT ;  /* 0x000000102a007c0c */ /* 0x000fe4000bf46070 */
[----:B------:R-:W-:-:S02]  /*11d0*/  ISETP.GT.U32.OR P6, PT, R0, 0x29f, P6 ;  /* 0x0000029f0000780c */ /* 0x000fc400037c4470 */
[----:B------:R-:W-:-:S03]  /*11e0*/  ISETP.GE.AND.EX P2, PT, R37, UR17, PT, P2 ;  /* 0x0000001125007c0c */ /* 0x000fc6000bf46320 */
[----:B0-----:R-:W0:Y:S01]  /*11f0*/  @!P3 LDC.64 R18, c[0x0][0x220] ;  /* 0x00008800ff12bb82 */ /* 0x001e220000000a00 */
[----:B------:R-:W-:Y:S01]  /*1200*/  ISETP.GT.U32.OR P2, PT, R0, 0x29f, P2 ;  /* 0x0000029f0000780c */ /* 0x000fe20001744470 */
[----:B---3--:R-:W-:Y:S01]  /*1210*/  @!P4 IMAD R22, R33, R20, RZ ;  /* 0x000000142116c224 */ /* 0x008fe200078e02ff */
[----:B------:R-:W-:Y:S01]  /*1220*/  HFMA2.MMA R61, -RZ, RZ, 0, 0 ;  /* 0x00000000ff3d7435 */ /* 0x000fe200000001ff */
[-C--:B------:R-:W-:Y:S02]  /*1230*/  @!P4 MOV R32, R70.reuse ;  /* 0x000000460020c202 */ /* 0x080fe40000000f00 */
[----:B------:R-:W-:Y:S01]  /*1240*/  @!P4 IMAD R29, R15, R21, R22 ;  /* 0x000000150f1dc224 */ /* 0x000fe200078e0216 */
[-C--:B------:R-:W-:Y:S01]  /*1250*/  @!P4 MOV R33, R73.reuse ;  /* 0x000000490021c202 */ /* 0x080fe20000000f00 */
[----:B------:R-:W3:Y:S01]  /*1260*/  @!P6 LDC.64 R22, c[0x0][0x270] ;  /* 0x00009c00ff16eb82 */ /* 0x000ee20000000a00 */
[----:B-----5:R-:W-:Y:S01]  /*1270*/  @!P3 MOV R30, R70 ;  /* 0x00000046001eb202 */ /* 0x020fe20000000f00 */
[----:B-1----:R-:W-:Y:S01]  /*1280*/  @!P3 IMAD R39, R39, R24, RZ ;  /* 0x000000182727b224 */ /* 0x002fe200078e02ff */
[----:B------:R-:W-:Y:S01]  /*1290*/  @!P3 MOV R31, R73 ;  /* 0x00000049001fb202 */ /* 0x000fe20000000f00 */
[----:B------:R-:W-:Y:S01]  /*12a0*/  @!P4 IMAD.WIDE.U32 R32, R15, R20, R32 ;  /* 0x000000140f20c225 */ /* 0x000fe200078e0020 */
[----:B------:R3:W5:Y:S03]  /*12b0*/  @!P1 LDG.E R61, desc[UR10][R26.64] ;  /* 0x0000000a1a3d9981 */ /* 0x000766000c1e1900 */
[----:B------:R-:W1:Y:S01]  /*12c0*/  @!P2 LDC.64 R20, c[0x0][0x270] ;  /* 0x00009c00ff14ab82 */ /* 0x000e620000000a00 */
[C---:B------:R-:W-:Y:S01]  /*12d0*/  @!P3 IMAD R39, R40.reuse, R25, R39 ;  /* 0x000000192827b224 */ /* 0x040fe200078e0227 */
[----:B------:R-:W-:Y:S01]  /*12e0*/  @!P4 IADD3 R29, R33, R29, RZ ;  /* 0x0000001d211dc210 */ /* 0x000fe20007ffe0ff */
[----:B------:R-:W-:Y:S01]  /*12f0*/  @!P3 IMAD.WIDE.U32 R30, R40, R24, R30 ;  /* 0x00000018281eb225 */ /* 0x000fe200078e001e */
[----:B--2---:R-:W-:-:S04]  /*1300*/  @!P4 LEA R28, P1, R32, R16, 0x1 ;  /* 0x00000010201cc211 */ /* 0x004fc800078208ff */
[----:B------:R-:W2:Y:S01]  /*1310*/  @!P6 LDC.64 R24, c[0x0][0x220] ;  /* 0x00008800ff18eb82 */ /* 0x000ea20000000a00 */
[----:B------:R-:W-:Y:S02]  /*1320*/  @!P4 LEA.HI.X R29, R32, R17, R29, 0x1, P1 ;  /* 0x00000011201dc211 */ /* 0x000fe400008f0c1d */
[----:B------:R-:W-:Y:S02]  /*1330*/  @!P3 IADD3 R31, R31, R39, RZ ;  /* 0x000000271f1fb210 */ /* 0x000fe40007ffe0ff */
[C---:B0-----:R-:W-:Y:S02]  /*1340*/  @!P3 LEA R18, P1, R30.reuse, R18, 0x1 ;  /* 0x000000121e12b211 */ /* 0x041fe400078208ff */
[----:B------:R-:W-:Y:S01]  /*1350*/  CS2R R62, SRZ ;  /* 0x00000000003e7805 */ /* 0x000fe2000001ff00 */
[----:B------:R-:W0:Y:S01]  /*1360*/  @!P2 LDC.64 R16, c[0x0][0x220] ;  /* 0x00008800ff10ab82 */ /* 0x000e220000000a00 */
[----:B------:R-:W-:Y:S01]  /*1370*/  @!P3 LEA.HI.X R19, R30, R19, R31, 0x1, P1 ;  /* 0x000000131e13b211 */ /* 0x000fe200008f0c1f */
[----:B---3--:R-:W-:-:S03]  /*1380*/  @!P6 IMAD R26, R35, R22, RZ ;  /* 0x00000016231ae224 */ /* 0x008fc600078e02ff */
[----:B------:R-:W3:Y:S04]  /*1390*/  @!P4 LDG.E R62, desc[UR10][R28.64] ;  /* 0x0000000a1c3ec981 */ /* 0x000ee8000c1e1900 */
[----:B------:R1:W3:Y:S01]  /*13a0*/  @!P3 LDG.E R63, desc[UR10][R18.64] ;  /* 0x0000000a123fb981 */ /* 0x0002e2000c1e1900 */
[----:B------:R-:W-:Y:S02]  /*13b0*/  @!P6 IMAD R27, R41, R23, R26 ;  /* 0x00000017291be224 */ /* 0x000fe400078e021a */
[----:B-1----:R-:W-:Y:S01]  /*13c0*/  @!P2 IMAD R37, R37, R20, RZ ;  /* 0x000000142525a224 */ /* 0x002fe200078e02ff */
[----:B------:R-:W-:Y:S02]  /*13d0*/  @!P6 MOV R18, R70 ;  /* 0x000000460012e202 */ /* 0x000fe40000000f00 */
[----:B------:R-:W-:-:S03]  /*13e0*/  @!P6 MOV R19, R73 ;  /* 0x000000490013e202 */ /* 0x000fc60000000f00 */
[----:B------:R-:W-:Y:S01]  /*13f0*/  @!P6 IMAD.WIDE.U32 R22, R41, R22, R18 ;  /* 0x000000162916e225 */ /* 0x000fe200078e0012 */
[----:B------:R-:W-:Y:S02]  /*1400*/  @!P2 MOV R18, R70 ;  /* 0x000000460012a202 */ /* 0x000fe40000000f00 */
[----:B------:R-:W-:Y:S01]  /*1410*/  @!P2 MOV R19, R73 ;  /* 0x000000490013a202 */ /* 0x000fe20000000f00 */
[----:B------:R-:W-:Y:S01]  /*1420*/  @!P2 IMAD R37, R42, R21, R37 ;  /* 0x000000152a25a224 */ /* 0x000fe200078e0225 */
[----:B------:R-:W-:Y:S01]  /*1430*/  HFMA2.MMA R64, -RZ, RZ, 0, 0 ;  /* 0x00000000ff407435 */ /* 0x000fe200000001ff */
[----:B------:R-:W-:Y:S01]  /*1440*/  @!P6 IMAD.IADD R23, R23, 0x1, R27 ;  /* 0x000000011717e824 */ /* 0x000fe200078e021b */
[----:B--2---:R-:W-:Y:S01]  /*1450*/  @!P6 LEA R24, P1, R22, R24, 0x1 ;  /* 0x000000181618e211 */ /* 0x004fe200078208ff */
[----:B------:R-:W-:-:S03]  /*1460*/  @!P2 IMAD.WIDE.U32 R20, R42, R20, R18 ;  /* 0x000000142a14a225 */ /* 0x000fc600078e0012 */
[----:B------:R-:W-:Y:S02]  /*1470*/  @!P6 LEA.HI.X R25, R22, R25, R23, 0x1, P1 ;  /* 0x000000191619e211 */ /* 0x000fe400008f0c17 */
[----:B------:R-:W-:Y:S02]  /*1480*/  @!P2 IADD3 R21, R21, R37, RZ ;  /* 0x000000251515a210 */ /* 0x000fe40007ffe0ff */
[C---:B0-----:R-:W-:Y:S01]  /*1490*/  @!P2 LEA R16, P3, R20.reuse, R16, 0x1 ;  /* 0x000000101410a211 */ /* 0x041fe200078608ff */
[----:B------:R0:W2:Y:S01]  /*14a0*/  @!P6 LDG.E R64, desc[UR10][R24.64] ;  /* 0x0000000a1840e981 */ /* 0x0000a2000c1e1900 */
[----:B------:R-:W-:Y:S02]  /*14b0*/  MOV R67, RZ ;  /* 0x000000ff00437202 */ /* 0x000fe40000000f00 */
[----:B------:R-:W-:-:S05]  /*14c0*/  @!P2 LEA.HI.X R17, R20, R17, R21, 0x1, P3 ;  /* 0x000000111411a211 */ /* 0x000fca00018f0c15 */
[----:B------:R1:W2:Y:S01]  /*14d0*/  @!P2 LDG.E R67, desc[UR10][R16.64] ;  /* 0x0000000a1043a981 */ /* 0x0002a2000c1e1900 */
[----:B------:R-:W-:-:S04]  /*14e0*/  PRMT R18, R44, 0x7632, R18 ;  /* 0x000076322c127816 */ /* 0x000fc80000000012 */
[----:B------:R-:W-:Y:S02]  /*14f0*/  SHF.L.U32 R19, R18, 0x10, RZ ;  /* 0x0000001012137819 */ /* 0x000fe400000006ff */
[----:B------:R-:W-:-:S03]  /*1500*/  SHF.L.U32 R18, R44, 0x10, RZ ;  /* 0x000000102c127819 */ /* 0x000fc600000006ff */
[----:B------:R-:W-:Y:S02]  /*1510*/  FMUL.FTZ R21, R19, R19 ;  /* 0x0000001313157220 */ /* 0x000fe40000410000 */
[C---:B------:R-:W-:Y:S02]  /*1520*/  FADD.FTZ R26, R18.reuse, R19 ;  /* 0x00000013121a7221 */ /* 0x040fe40000010000 */
[----:B0-----:R-:W-:Y:S01]  /*1530*/  FFMA.FTZ R24, R18, R18, R21 ;  /* 0x0000001212187223 */ /* 0x001fe20000010015 */
[----:B------:R-:W-:-:S04]  /*1540*/  PRMT R20, R45, 0x7632, R20 ;  /* 0x000076322d147816 */ /* 0x000fc80000000014 */
[----:B------:R-:W-:Y:S02]  /*1550*/  SHF.L.U32 R23, R20, 0x10, RZ ;  /* 0x0000001014177819 */ /* 0x000fe400000006ff */
[----:B------:R-:W-:Y:S02]  /*1560*/  SHF.L.U32 R22, R45, 0x10, RZ ;  /* 0x000000102d167819 */ /* 0x000fe400000006ff */
[----:B----4-:R-:W-:Y:S01]  /*1570*/  PRMT R20, R46, 0x7632, R20 ;  /* 0x000076322e147816 */ /* 0x010fe20000000014 */
[----:B-1----:R-:W-:-:S03]  /*1580*/  FMUL.FTZ R17, R23, R23 ;  /* 0x0000001717117220 */ /* 0x002fc60000410000 */
[----:B------:R-:W-:Y:S01]  /*1590*/  SHF.L.U32 R21, R20, 0x10, RZ ;  /* 0x0000001014157819 */ /* 0x000fe200000006ff */
[----:B------:R-:W-:Y:S01]  /*15a0*/  FADD.FTZ R23, R22, R23 ;  /* 0x0000001716177221 */ /* 0x000fe20000010000 */
[----:B------:R-:W-:Y:S02]  /*15b0*/  SHF.L.U32 R20, R46, 0x10, RZ ;  /* 0x000000102e147819 */ /* 0x000fe400000006ff */
[----:B------:R-:W-:Y:S01]  /*15c0*/  PRMT R16, R47, 0x7632, R16 ;  /* 0x000076322f107816 */ /* 0x000fe20000000010 */
[----:B------:R-:W-:Y:S01]  /*15d0*/  FFMA.FTZ R22, R22, R22, R17 ;  /* 0x0000001616167223 */ /* 0x000fe20000010011 */
[----:B------:R-:W-:Y:S02]  /*15e0*/  FMUL.FTZ R17, R21, R21 ;  /* 0x0000001515117220 */ /* 0x000fe40000410000 */
[----:B------:R-:W-:Y:S01]  /*15f0*/  SHF.L.U32 R16, R16, 0x10, RZ ;  /* 0x0000001010107819 */ /* 0x000fe200000006ff */
[C---:B------:R-:W-:Y:S01]  /*1600*/  FADD.FTZ R21, R20.reuse, R21 ;  /* 0x0000001514157221 */ /* 0x040fe20000010000 */
[----:B------:R-:W-:Y:S01]  /*1610*/  SHF.L.U32 R19, R47, 0x10, RZ ;  /* 0x000000102f137819 */ /* 0x000fe200000006ff */
[----:B------:R-:W-:Y:S01]  /*1620*/  FFMA.FTZ R20, R20, R20, R17 ;  /* 0x0000001414147223 */ /* 0x000fe20000010011 */
[----:B------:R-:W-:-:S04]  /*1630*/  PRMT R18, R48, 0x7632, R18 ;  /* 0x0000763230127816 */ /* 0x000fc80000000012 */
[----:B------:R-:W-:Y:S01]  /*1640*/  SHF.L.U32 R28, R18, 0x10, RZ ;  /* 0x00000010121c7819 */ /* 0x000fe200000006ff */
[----:B------:R-:W-:Y:S01]  /*1650*/  FMUL.FTZ R18, R16, R16 ;  /* 0x0000001010127220 */ /* 0x000fe20000410000 */
[----:B------:R-:W-:Y:S02]  /*1660*/  IMAD.U32 R17, R48, 0x10000, RZ ;  /* 0x0001000030117824 */ /* 0x000fe400078e00ff */
[C---:B------:R-:W-:Y:S01]  /*1670*/  FADD.FTZ R16, R19.reuse, R16 ;  /* 0x0000001013107221 */ /* 0x040fe20000010000 */
[----:B------:R-:W-:Y:S01]  /*1680*/  FMUL.FTZ R30, R28, R28 ;  /* 0x0000001c1c1e7220 */ /* 0x000fe20000410000 */
[----:B------:R-:W-:Y:S01]  /*1690*/  FFMA.FTZ R19, R19, R19, R18 ;  /* 0x0000001313137223 */ /* 0x000fe20000010012 */
[C---:B------:R-:W-:Y:S02]  /*16a0*/  FADD.FTZ R18, R17.reuse, R28 ;  /* 0x0000001c11127221 */ /* 0x040fe40000010000 */
        /* <DEDUP_REMOVED lines=45> */
[----:B-----5:R-:W-:Y:S01]  /*1980*/  PRMT R29, R61, 0x7632, R29 ;  /* 0x000076323d1d7816 */ /* 0x020fe2000000001d */
[----:B------:R-:W-:Y:S01]  /*1990*/  FMUL.FTZ R24, R28, R28 ;  /* 0x0000001c1c187220 */ /* 0x000fe20000410000 */
[----:B------:R-:W-:Y:S01]  /*19a0*/  FADD.FTZ R31, R31, R22 ;  /* 0x000000161f1f7221 */ /* 0x000fe20000010000 */
[----:B------:R-:W-:Y:S02]  /*19b0*/  FADD.FTZ R22, R23, R28 ;  /* 0x0000001c17167221 */ /* 0x000fe40000010000 */
[----:B------:R-:W-:Y:S02]  /*19c0*/  IMAD.U32 R33, R29, 0x10000, RZ ;  /* 0x000100001d217824 */ /* 0x000fe400078e00ff */
[----:B------:R-:W-:Y:S01]  /*19d0*/  FFMA.FTZ R23, R23, R23, R24 ;  /* 0x0000001717177223 */ /* 0x000fe20000010018 */
[----:B------:R-:W-:Y:S01]  /*19e0*/  FADD.FTZ R29, R26, R21 ;  /* 0x000000151a1d7221 */ /* 0x000fe20000010000 */
[----:B------:R-:W-:Y:S01]  /*19f0*/  FADD.FTZ R24, R31, R20 ;  /* 0x000000141f187221 */ /* 0x000fe20000010000 */
[----:B---3--:R-:W-:-:S03]  /*1a00*/  PRMT R26, R62, 0x7632, R26 ;  /* 0x000076323e1a7816 */ /* 0x008fc6000000001a */
[----:B------:R-:W-:Y:S01]  /*1a10*/  FADD.FTZ R24, R24, R19 ;  /* 0x0000001318187221 */ /* 0x000fe20000010000 */
[----:B------:R-:W-:Y:S01]  /*1a20*/  FADD.FTZ R29, R29, R16 ;  /* 0x000000101d1d7221 */ /* 0x000fe20000010000 */
[----:B------:R-:W-:Y:S02]  /*1a30*/  SHF.L.U32 R19, R26, 0x10, RZ ;  /* 0x000000101a137819 */ /* 0x000fe400000006ff */
[----:B------:R-:W-:Y:S01]  /*1a40*/  PRMT R28, R63, 0x7632, R28 ;  /* 0x000076323f1c7816 */ /* 0x000fe2000000001c */
[----:B------:R-:W-:Y:S01]  /*1a50*/  FADD.FTZ R18, R29, R18 ;  /* 0x000000121d127221 */ /* 0x000fe20000010000 */
[----:B------:R-:W-:Y:S01]  /*1a60*/  SHF.L.U32 R16, R62, 0x10, RZ ;  /* 0x000000103e107819 */ /* 0x000fe200000006ff */
[----:B------:R-:W-:Y:S01]  /*1a70*/  FADD.FTZ R24, R24, R17 ;  /* 0x0000001118187221 */ /* 0x000fe20000010000 */
[----:B------:R-:W-:Y:S01]  /*1a80*/  SHF.L.U32 R29, R28, 0x10, RZ ;  /* 0x000000101c1d7819 */ /* 0x000fe200000006ff */
[----:B------:R-:W-:Y:S01]  /*1a90*/  FMUL.FTZ R17, R19, R19 ;  /* 0x0000001313117220 */ /* 0x000fe20000410000 */
[----:B------:R-:W-:Y:S01]  /*1aa0*/  FADD.FTZ R25, R18, R25 ;  /* 0x0000001912197221 */ /* 0x000fe20000010000 */
[C---:B------:R-:W-:Y:S01]  /*1ab0*/  FADD.FTZ R19, R16.reuse, R19 ;  /* 0x0000001310137221 */ /* 0x040fe20000010000 */
[----:B------:R-:W-:Y:S01]  /*1ac0*/  SHF.L.U32 R30, R61, 0x10, RZ ;  /* 0x000000103d1e7819 */ /* 0x000fe200000006ff */
[----:B------:R-:W-:Y:S01]  /*1ad0*/  FFMA.FTZ R16, R16, R16, R17 ;  /* 0x0000001010107223 */ /* 0x000fe20000010011 */
[----:B------:R-:W-:Y:S01]  /*1ae0*/  SHF.L.U32 R18, R63, 0x10, RZ ;  /* 0x000000103f127819 */ /* 0x000fe200000006ff */
        /* <DEDUP_REMOVED lines=11> */
[----:B--2---:R-:W-:-:S04]  /*1ba0*/  PRMT R18, R64, 0x7632, R18 ;  /* 0x0000763240127816 */ /* 0x004fc80000000012 */
[----:B------:R-:W-:Y:S02]  /*1bb0*/  SHF.L.U32 R23, R18, 0x10, RZ ;  /* 0x0000001012177819 */ /* 0x000fe400000006ff */
[----:B------:R-:W-:Y:S02]  /*1bc0*/  PRMT R25, R67, 0x7632, R25 ;  /* 0x0000763243197816 */ /* 0x000fe40000000019 */
[----:B------:R-:W-:Y:S02]  /*1bd0*/  SHF.L.U32 R18, R64, 0x10, RZ ;  /* 0x0000001040127819 */ /* 0x000fe400000006ff */
[----:B------:R-:W-:Y:S01]  /*1be0*/  SHF.L.U32 R24, R25, 0x10, RZ ;  /* 0x0000001019187819 */ /* 0x000fe200000006ff */
[----:B------:R-:W-:Y:S01]  /*1bf0*/  FMUL.FTZ R25, R23, R23 ;  /* 0x0000001717197220 */ /* 0x000fe20000410000 */
[----:B------:R-:W-:Y:S01]  /*1c00*/  FADD.FTZ R19, R20, R19 ;  /* 0x0000001314137221 */ /* 0x000fe20000010000 */
[----:B------:R-:W-:Y:S01]  /*1c10*/  FADD.FTZ R16, R21, R16 ;  /* 0x0000001015107221 */ /* 0x000fe20000010000 */
[----:B------:R-:W-:Y:S01]  /*1c20*/  SHF.L.U32 R21, R67, 0x10, RZ ;  /* 0x0000001043157819 */ /* 0x000fe200000006ff */
[C---:B------:R-:W-:Y:S01]  /*1c30*/  FADD.FTZ R20, R18.reuse, R23 ;  /* 0x0000001712147221 */ /* 0x040fe20000010000 */
[----:B------:R-:W-:Y:S01]  /*1c40*/  FFMA.FTZ R25, R18, R18, R25 ;  /* 0x0000001212197223 */ /* 0x000fe20000010019 */
[----:B------:R-:W-:Y:S01]  /*1c50*/  FMUL.FTZ R18, R24, R24 ;  /* 0x0000001818127220 */ /* 0x000fe20000410000 */
[----:B------:R-:W-:Y:S01]  /*1c60*/  FADD.FTZ R19, R19, R22 ;  /* 0x0000001613137221 */ /* 0x000fe20000010000 */
[----:B------:R-:W-:Y:S01]  /*1c70*/  FADD.FTZ R16, R16, R17 ;  /* 0x0000001110107221 */ /* 0x000fe20000010000 */
[C---:B------:R-:W-:Y:S01]  /*1c80*/  FADD.FTZ R24, R21.reuse, R24 ;  /* 0x0000001815187221 */ /* 0x040fe20000010000 */
[----:B------:R-:W-:Y:S01]  /*1c90*/  FFMA.FTZ R21, R21, R21, R18 ;  /* 0x0000001515157223 */ /* 0x000fe20000010012 */
[----:B------:R-:W-:Y:S01]  /*1ca0*/  FADD.FTZ R19, R19, R20 ;  /* 0x0000001413137221 */ /* 0x000fe20000010000 */
[----:B------:R-:W-:-:S03]  /*1cb0*/  FADD.FTZ R16, R16, R25 ;  /* 0x0000001910107221 */ /* 0x000fc60000010000 */
[----:B------:R-:W-:Y:S01]  /*1cc0*/  FADD.FTZ R19, R19, R24 ;  /* 0x0000001813137221 */ /* 0x000fe20000010000 */
[----:B------:R-:W-:-:S04]  /*1cd0*/  FADD.FTZ R16, R16, R21 ;  /* 0x0000001510107221 */ /* 0x000fc80000010000 */
        /* <DEDUP_REMOVED lines=90> */
.L_x_3380:
[----:B------:R-:W-:Y:S05]  /*2280*/  BSYNC B0 ;  /* 0x0000000000007941 */ /* 0x000fea0003800000 */
.L_x_3379:
        /* <DEDUP_REMOVED lines=25> */
[C---:B------:R-:W-:Y:S02]  /*2420*/  IMAD R20, R21.reuse, R68, RZ ;  /* 0x0000004415147224 */ /* 0x040fe400078e02ff */
[----:B0-----:R-:W-:-:S03]  /*2430*/  IMAD.IADD R21, R21, 0x1, R37 ;  /* 0x0000000115157824 */ /* 0x001fc600078e0225 */
        /* <DEDUP_REMOVED lines=14> */
.L_x_3383:
[----:B0-----:R-:W2:Y:S04]  /*2520*/  LDG.E.STRONG.GPU R18, desc[UR10][R16.64] ;  /* 0x0000000a10127981 */ /* 0x001ea8000c1ef900 */
[----:B--2---:R-:W-:Y:S01]  /*2530*/  CCTL.IVALL ;  /* 0x00000000ff00798f */ /* 0x004fe20002000000 */
[----:B------:R-:W-:Y:S05]  /*2540*/  YIELD ;  /* 0x0000000000007946 */ /* 0x000fea0003800000 */
[----:B------:R-:W-:-:S13]  /*2550*/  ISETP.NE.AND P1, PT, R18, R21, PT ;  /* 0x000000151200720c */ /* 0x000fda0003f25270 */
[----:B------:R-:W-:Y:S05]  /*2560*/  @P1 BRA `(.L_x_3383) ;  /* 0xfffffffc00ec1947 */ /* 0x000fea000383ffff */
.L_x_3382:
[----:B------:R-:W-:Y:S01]  /*2570*/  ISETP.NE.AND P1, PT, R68, RZ, PT ;  /* 0x000000ff4400720c */ /* 0x000fe20003f25270 */
[----:B------:R-:W-:Y:S05]  /*2580*/  WARPSYNC.ALL ;  /* 0x0000000000007948 */ /* 0x000fea0003800000 */
[----:B------:R-:W-:Y:S07]  /*2590*/  BAR.SYNC.DEFER_BLOCKING 0x0 ;  /* 0x0000000000007b1d */ /* 0x000fee0000010000 */
[----:B------:R-:W-:Y:S05]  /*25a0*/  @!P1 BRA `(.L_x_3381) ;  /* 0x0000000800009947 */ /* 0x000fea0003800000 */
[----:B0-----:R-:W-:Y:S01]  /*25b0*/  IADD3 R16, R68, -0x1, RZ ;  /* 0xffffffff44107810 */ /* 0x001fe20007ffe0ff */
[----:B------:R-:W-:-:S03]  /*25c0*/  HFMA2.MMA R37, -RZ, RZ, 0, 0 ;  /* 0x00000000ff257435 */ /* 0x000fc600000001ff */
[----:B------:R-:W-:-:S13]  /*25d0*/  ISETP.GE.U32.AND P1, PT, R16, 0x3, PT ;  /* 0x000000031000780c */ /* 0x000fda0003f26070 */
[----:B------:R-:W-:Y:S05]  /*25e0*/  @!P1 BRA `(.L_x_3384) ;  /* 0x0000000400189947 */ /* 0x000fea0003800000 */
[----:B------:R-:W-:Y:S02]  /*25f0*/  LOP3.LUT R69, R68, 0x3, RZ, 0xc0, !PT ;  /* 0x0000000344457812 */ /* 0x000fe400078ec0ff */
[----:B------:R-:W-:Y:S02]  /*2600*/  MOV R37, RZ ;  /* 0x000000ff00257202 */ /* 0x000fe40000000f00 */
[----:B------:R-:W-:-:S07]  /*2610*/  IADD3 R69, -R69, R68, RZ ;  /* 0x0000004445457210 */ /* 0x000fce0007ffe1ff */
.L_x_3385:
        /* <DEDUP_REMOVED lines=39> */
[----:B------:R-:W-:-:S04]  /*2890*/  @!P4 IMAD R77, R77, R68, RZ ;  /* 0x000000444d4dc224 */ /* 0x000fc800078e02ff */
[----:B------:R-:W-:-:S04]  /*28a0*/  @!P4 IMAD.SHL.U32 R77, R77, 0x2, RZ ;  /* 0x000000024d4dc824 */ /* 0x000fc800078e00ff */
        /* <DEDUP_REMOVED lines=26> */
.L_x_3384:
        /* <DEDUP_REMOVED lines=19> */
.L_x_3387:
[----:B------:R-:W-:Y:S05]  /*2b80*/  BSYNC B0 ;  /* 0x0000000000007941 */ /* 0x000fea0003800000 */
.L_x_3386:
        /* <DEDUP_REMOVED lines=34> */
.L_x_3381:
        /* <DEDUP_REMOVED lines=13> */
[----:B------:R-:W-:Y:S01]  /*2e80*/  ULDC UR8, c[0x0][0x2a4] ;  /* 0x0000a90000087ab9 */ /* 0x000fe20000000800 */
[----:B0-----:R-:W-:-:S05]  /*2e90*/  IMAD.WIDE R20, R43, 0x2, R20 ;  /* 0x000000022b147825 */ /* 0x001fca00078e0214 */
[----:B------:R-:W-:Y:S01]  /*2ea0*/  @!P3 STS.64 [UR7+0xc8], R38 ;  /* 0x0000c826ff00b988 */ /* 0x000fe20008000a07 */
[----:B--2---:R-:W-:-:S04]  /*2eb0*/  IMAD.WIDE R68, R43, 0x2, R18 ;  /* 0x000000022b447825 */ /* 0x004fc800078e0212 */
[----:B---3--:R-:W-:-:S04]  /*2ec0*/  @!P1 IMAD.WIDE R22, R23, 0x8, R16 ;  /* 0x0000000817169825 */ /* 0x008fc800078e0210 */
[----:B------:R-:W-:Y:S01]  /*2ed0*/  @!P1 FMUL.FTZ R17, R39, UR8 ;  /* 0x0000000827119c20 */ /* 0x000fe20008410000 */
[----:B------:R-:W-:-:S05]  /*2ee0*/  @!P1 FMUL.FTZ R16, R38, UR8 ;  /* 0x0000000826109c20 */ /* 0x000fca0008410000 */
[----:B------:R0:W-:Y:S01]  /*2ef0*/  @!P1 STG.E.64 desc[UR10][R22.64], R16 ;  /* 0x0000001016009986 */ /* 0x0001e2000c101b0a */
[----:B------:R-:W-:Y:S06]  /*2f00*/  BAR.SYNC.DEFER_BLOCKING 0x0 ;  /* 0x0000000000007b1d */ /* 0x000fec0000010000 */
[----:B------:R-:W2:Y:S04]  /*2f10*/  LDG.E.U16 R43, desc[UR10][R20.64] ;  /* 0x0000000a142b7981 */ /* 0x000ea8000c1e1500 */
[----:B------:R2:W3:Y:S04]  /*2f20*/  LDG.E.U16 R75, desc[UR10][R20.64+0x2] ;  /* 0x0000020a144b7981 */ /* 0x0004e8000c1e1500 */
[----:B------:R-:W4:Y:S04]  /*2f30*/  LDG.E.U16 R74, desc[UR10][R68.64] ;  /* 0x0000000a444a7981 */ /* 0x000f28000c1e1500 */
[----:B------:R-:W5:Y:S01]  /*2f40*/  LDG.E.U16 R37, desc[UR10][R68.64+0x2] ;  /* 0x0000020a44257981 */ /* 0x000f62000c1e1500 */
[----:B------:R-:W-:-:S02]  /*2f50*/  ISETP.NE.AND P5, PT, RZ, UR12, PT ;  /* 0x0000000cff007c0c */ /* 0x000fc4000bfa5270 */
[----:B0-----:R-:W-:Y:S01]  /*2f60*/  SHF.L.U32 R16, R56, 0x10, RZ ;  /* 0x0000001038107819 */ /* 0x001fe200000006ff */
[----:B------:R-:W0:Y:S01]  /*2f70*/  LDS.64 R18, [UR7+0xc8] ;  /* 0x0000c807ff127984 */ /* 0x000e220008000a00 */
[----:B------:R-:W-:Y:S02]  /*2f80*/  SHF.L.U32 R36, R36, 0x10, RZ ;  /* 0x0000001024247819 */ /* 0x000fe400000006ff */
[----:B------:R-:W-:Y:S02]  /*2f90*/  ISETP.GE.U32.AND P2, PT, R5, UR14, PT ;  /* 0x0000000e05007c0c */ /* 0x000fe4000bf46070 */
[----:B------:R-:W-:Y:S02]  /*2fa0*/  SHF.L.U32 R54, R54, 0x10, RZ ;  /* 0x0000001036367819 */ /* 0x000fe400000006ff */
[----:B------:R-:W-:Y:S02]  /*2fb0*/  SHF.L.U32 R17, R35, 0x10, RZ ;  /* 0x0000001023117819 */ /* 0x000fe400000006ff */
[----:B------:R-:W-:-:S02]  /*2fc0*/  ISETP.GE.AND.EX P2, PT, R51, UR15, PT, P2 ;  /* 0x0000000f33007c0c */ /* 0x000fc4000bf46320 */
[----:B------:R-:W-:Y:S02]  /*2fd0*/  SHF.L.U32 R55, R55, 0x10, RZ ;  /* 0x0000001037377819 */ /* 0x000fe400000006ff */
[----:B------:R-:W-:Y:S02]  /*2fe0*/  SHF.L.U32 R34, R34, 0x10, RZ ;  /* 0x0000001022227819 */ /* 0x000fe400000006ff */
[----:B------:R-:W-:Y:S01]  /*2ff0*/  ISETP.GT.U32.OR P2, PT, R0, 0x29f, P2 ;  /* 0x0000029f0000780c */ /* 0x000fe20001744470 */
[----:B0-----:R-:W-:-:S05]  /*3000*/  FMUL.FTZ R18, R18, UR8 ;  /* 0x0000000812127c20 */ /* 0x001fca0008410000 */
[----:B------:R-:W-:-:S13]  /*3010*/  R2UR UR7, R18 ;  /* 0x00000000120772ca */ /* 0x000fda00000e0000 */
[----:B------:R-:W-:Y:S02]  /*3020*/  IMAD.U32 R18, RZ, RZ, UR7 ;  /* 0x00000007ff127e24 */ /* 0x000fe4000f8e00ff */
[----:B------:R-:W-:Y:S01]  /*3030*/  FADD.FTZ R16, R16, -UR7 ;  /* 0x8000000710107e21 */ /* 0x000fe20008010000 */
[----:B------:R-:W-:Y:S01]  /*3040*/  FADD.FTZ R36, R36, -UR7 ;  /* 0x8000000724247e21 */ /* 0x000fe20008010000 */
[----:B------:R-:W-:Y:S01]  /*3050*/  FADD.FTZ R35, R54, -UR7 ;  /* 0x8000000736237e21 */ /* 0x000fe20008010000 */
[----:B------:R-:W-:-:S04]  /*3060*/  FMUL.FTZ R18, R18, UR7 ;  /* 0x0000000712127c20 */ /* 0x000fc80008410000 */
[----:B------:R-:W-:-:S05]  /*3070*/  FFMA.FTZ R18, R19, UR8, -R18 ;  /* 0x0000000813127c23 */ /* 0x000fca0008010812 */
[----:B------:R-:W-:-:S13]  /*3080*/  FSETP.GTU.FTZ.AND P1, PT, R18, RZ, PT ;  /* 0x000000ff1200720b */ /* 0x000fda0003f3c000 */
[----:B------:R-:W-:Y:S01]  /*3090*/  VOTEU.ANY UP0, P1 ;  /* 0x00000000003f7886 */ /* 0x000fe20000800100 */
[----:B------:R-:W-:-:S04]  /*30a0*/  PLOP3.LUT P1, PT, PT, PT, UP0, 0x80, 0x0 ;  /* 0x000000000000781c */ /* 0x000fc80003f2f008 */
[----:B------:R-:W-:-:S09]  /*30b0*/  @UP0 ULDC UR8, c[0x0][0x238] ;  /* 0x00008e0000080ab9 */ /* 0x000fd20000000800 */
[----:B------:R-:W-:Y:S01]  /*30c0*/  @P1 FADD.FTZ R18, R18, UR8 ;  /* 0x0000000812121e21 */ /* 0x000fe20008010000 */
[----:B------:R-:W-:-:S05]  /*30d0*/  UMOV UR8, 0x3f800000 ;  /* 0x3f80000000087882 */ /* 0x000fca0000000000 */
[----:B------:R-:W0:Y:S02]  /*30e0*/  @P1 MUFU.RSQ R18, R18 ;  /* 0x0000001200121308 */ /* 0x000e240000001400 */
[----:B0-----:R-:W-:Y:S02]  /*30f0*/  @P1 R2UR UR13, R18 ;  /* 0x00000000120d12ca */ /* 0x001fe400000e0000 */
[----:B------:R-:W-:-:S04]  /*3100*/  ISETP.GE.U32.AND P1, PT, R58, UR14, PT ;  /* 0x0000000e3a007c0c */ /* 0x000fc8000bf26070 */
[----:B------:R-:W-:-:S04]  /*3110*/  ISETP.GE.AND.EX P1, PT, R49, UR15, PT, P1 ;  /* 0x0000000f31007c0c */ /* 0x000fc8000bf26310 */
[----:B------:R-:W-:-:S03]  /*3120*/  ISETP.GT.U32.OR P1, PT, R0, 0x29f, P1 ;  /* 0x0000029f0000780c */ /* 0x000fc60000f24470 */
[----:B------:R-:W-:Y:S02]  /*3130*/  @UP0 UMOV UR8, UR13 ;  /* 0x0000000d00080c82 */ /* 0x000fe40008000000 */
[----:B------:R-:W-:Y:S01]  /*3140*/  FMUL.FTZ R16, R16, UR8 ;  /* 0x0000000810107c20 */ /* 0x000fe20008410000 */
[----:B------:R-:W-:Y:S01]  /*3150*/  FMUL.FTZ R38, R36, UR8 ;  /* 0x0000000824267c20 */ /* 0x000fe20008410000 */
[----:B------:R-:W-:Y:S01]  /*3160*/  FADD.FTZ R36, R17, -UR7 ;  /* 0x8000000711247e21 */ /* 0x000fe20008010000 */
[----:B--2---:R-:W-:Y:S02]  /*3170*/  SHF.L.U32 R20, R43, 0x10, RZ ;  /* 0x000000102b147819 */ /* 0x004fe400000006ff */
[----:B---3--:R-:W-:Y:S02]  /*3180*/  SHF.L.U32 R21, R75, 0x10, RZ ;  /* 0x000000104b157819 */ /* 0x008fe400000006ff */
[----:B----4-:R-:W-:Y:S02]  /*3190*/  SHF.L.U32 R23, R74, 0x10, RZ ;  /* 0x000000104a177819 */ /* 0x010fe400000006ff */
[----:B-----5:R-:W-:-:S03]  /*31a0*/  SHF.L.U32 R22, R37, 0x10, RZ ;  /* 0x0000001025167819 */ /* 0x020fc600000006ff */
[----:B------:R-:W-:Y:S02]  /*31b0*/  FFMA.FTZ R37, R20, R16, R23 ;  /* 0x0000001014257223 */ /* 0x000fe40000010017 */
        /* <DEDUP_REMOVED lines=12> */
.L_x_3388:
        /* <DEDUP_REMOVED lines=14> */
.L_x_3390:
[----:B------:R-:W-:Y:S05]  /*3360*/  BSYNC B0 ;  /* 0x0000000000007941 */ /* 0x000fea0003800000 */
.L_x_3389:
        /* <DEDUP_REMOVED lines=17> */
.L_x_3391:
        /* <DEDUP_REMOVED lines=10> */
[----:B0-----:R-:W-:-:S02]  /*3520*/  LEA R18, P1, R16, UR16, 0x1 ;  /* 0x0000001010127c11 */ /* 0x001fc4000f8208ff */
[----:B------:R-:W-:-:S04]  /*3530*/  IADD3 R49, R17, R49, RZ ;  /* 0x0000003111317210 */ /* 0x000fc80007ffe0ff */
[----:B------:R-:W-:-:S05]  /*3540*/  LEA.HI.X R19, R16, UR17, R49, 0x1, P1 ;  /* 0x0000001110137c11 */ /* 0x000fca00088f0c31 */
[----:B------:R1:W-:Y:S02]  /*3550*/  STG.E desc[UR10][R18.64], R35 ;  /* 0x0000002312007986 */ /* 0x0003e4000c10190a */
.L_x_3393:
[----:B------:R-:W-:Y:S05]  /*3560*/  BSYNC B0 ;  /* 0x0000000000007941 */ /* 0x000fea0003800000 */
.L_x_3392:
        /* <DEDUP_REMOVED lines=17> */
.L_x_3394:
[----:B------:R-:W-:Y:S04]  /*3680*/  BSSY B0, `(.L_x_3395) ;  /* 0x000000e000007945 */ /* 0x000fe80003800000 */
[----:B------:R-:W-:Y:S05]  /*3690*/  @P2 BRA `(.L_x_3396) ;  /* 0x0000000000302947 */ /* 0x000fea0003800000 */
[----:B------:R-:W-:Y:S01]  /*36a0*/  ULDC.64 UR16, c[0x0][0x270] ;  /* 0x00009c0000107ab9 */ /* 0x000fe20000000a00 */
[----:B------:R-:W-:Y:S01]  /*36b0*/  MOV R16, R70 ;  /* 0x0000004600107202 */ /* 0x000fe20000000f00 */
[----:B01----:R-:W-:Y:S01]  /*36c0*/  IMAD R18, R51, UR16, RZ ;  /* 0x0000001033127c24 */ /* 0x003fe2000f8e02ff */
        /* <DEDUP_REMOVED lines=9> */
.L_x_3396:
[----:B------:R-:W-:Y:S05]  /*3760*/  BSYNC B0 ;  /* 0x0000000000007941 */ /* 0x000fea0003800000 */
.L_x_3395:
[----:B------:R-:W-:Y:S01]  /*3770*/  PRMT R36, R44, 0x7632, R36 ;  /* 0x000076322c247816 */ /* 0x000fe20000000024 */
[----:B------:R-:W-:Y:S01]  /*3780*/  FADD.FTZ R57, R57, -UR7 ;  /* 0x8000000739397e21 */ /* 0x000fe20008010000 */
[----:B-1----:R-:W-:Y:S01]  /*3790*/  SHF.R.S32.HI R35, RZ, 0x1f, R7 ;  /* 0x0000001fff237819 */ /* 0x002fe20000011407 */
[----:B------:R-:W-:Y:S01]  /*37a0*/  FADD.FTZ R33, R33, -UR7 ;  /* 0x8000000721217e21 */ /* 0x000fe20008010000 */
[----:B------:R-:W-:Y:S01]  /*37b0*/  ISETP.GE.U32.AND P1, PT, R6, UR14, PT ;  /* 0x0000000e06007c0c */ /* 0x000fe2000bf26070 */
[----:B------:R-:W-:Y:S01]  /*37c0*/  FMUL.FTZ R57, R57, UR8 ;  /* 0x0000000839397c20 */ /* 0x000fe20008410000 */
[----:B------:R-:W-:Y:S01]  /*37d0*/  ISETP.GE.U32.AND P2, PT, R7, UR14, PT ;  /* 0x0000000e07007c0c */ /* 0x000fe2000bf46070 */
[----:B------:R-:W-:Y:S01]  /*37e0*/  FMUL.FTZ R16, R33, UR8 ;  /* 0x0000000821107c20 */ /* 0x000fe20008410000 */
[----:B------:R-:W-:Y:S01]  /*37f0*/  SHF.R.S32.HI R34, RZ, 0x1f, R8 ;  /* 0x0000001fff227819 */ /* 0x000fe20000011408 */
[----:B------:R-:W-:Y:S01]  /*3800*/  FFMA.FTZ R57, R20, R57, R23 ;  /* 0x0000003914397223 */ /* 0x000fe20000010017 */
[----:B------:R-:W-:Y:S01]  /*3810*/  ISETP.GE.U32.AND P3, PT, R8, UR14, PT ;  /* 0x0000000e08007c0c */ /* 0x000fe2000bf66070 */
[----:B------:R-:W-:Y:S01]  /*3820*/  FFMA.FTZ R38, R21, R16, R22 ;  /* 0x0000001015267223 */ /* 0x000fe20000010016 */
[----:B------:R-:W-:-:S02]  /*3830*/  SHF.L.U32 R44, R44, 0x10, RZ ;  /* 0x000000102c2c7819 */ /* 0x000fc400000006ff */
[----:B------:R-:W-:Y:S02]  /*3840*/  SHF.L.U32 R36, R36, 0x10, RZ ;  /* 0x0000001024247819 */ /* 0x000fe400000006ff */
[----:B------:R-:W-:Y:S01]  /*3850*/  ISETP.GE.AND.EX P1, PT, R53, UR15, PT, P1 ;  /* 0x0000000f35007c0c */ /* 0x000fe2000bf26310 */
[----:B------:R-:W-:Y:S01]  /*3860*/  FADD.FTZ R33, R44, -UR7 ;  /* 0x800000072c217e21 */ /* 0x000fe20008010000 */
[----:B------:R-:W-:Y:S01]  /*3870*/  ISETP.GE.AND.EX P2, PT, R35, UR15, PT, P2 ;  /* 0x0000000f23007c0c */ /* 0x000fe2000bf46320 */
[----:B------:R-:W-:Y:S01]  /*3880*/  FADD.FTZ R36, R36, -UR7 ;  /* 0x8000000724247e21 */ /* 0x000fe20008010000 */
[----:B------:R-:W-:Y:S02]  /*3890*/  ISETP.GE.AND.EX P3, PT, R34, UR15, PT, P3 ;  /* 0x0000000f22007c0c */ /* 0x000fe4000bf66330 */
[----:B------:R-:W-:Y:S02]  /*38a0*/  SHF.L.U32 R45, R45, 0x10, RZ ;  /* 0x000000102d2d7819 */ /* 0x000fe400000006ff */
[----:B------:R-:W-:-:S02]  /*38b0*/  ISETP.GT.U32.OR P1, PT, R0, 0x29f, P1 ;  /* 0x0000029f0000780c */ /* 0x000fc40000f24470 */
        /* <DEDUP_REMOVED lines=14> */
.L_x_3397:
        /* <DEDUP_REMOVED lines=11> */
[----:B0-2---:R-:W-:-:S04]  /*3a50*/  LEA R18, P1, R16, UR16, 0x1 ;  /* 0x0000001010127c11 */ /* 0x005fc8000f8208ff */
[----:B------:R-:W-:-:S05]  /*3a60*/  LEA.HI.X R19, R16, UR17, R53, 0x1, P1 ;  /* 0x0000001110137c11 */ /* 0x000fca00088f0c35 */
[----:B------:R1:W-:Y:S04]  /*3a70*/  STG.E desc[UR10][R18.64], R57 ;  /* 0x0000003912007986 */ /* 0x0003e8000c10190a */
.L_x_3399:
[----:B------:R-:W-:Y:S05]  /*3a80*/  BSYNC B0 ;  /* 0x0000000000007941 */ /* 0x000fea0003800000 */
.L_x_3398:
        /* <DEDUP_REMOVED lines=17> */
.L_x_3400:
[----:B------:R-:W-:Y:S04]  /*3ba0*/  BSSY B0, `(.L_x_3401) ;  /* 0x000000e000007945 */ /* 0x000fe80003800000 */
[----:B------:R-:W-:Y:S05]  /*3bb0*/  @P2 BRA `(.L_x_3402) ;  /* 0x0000000000302947 */ /* 0x000fea0003800000 */
[----:B------:R-:W-:Y:S01]  /*3bc0*/  ULDC.64 UR16, c[0x0][0x270] ;  /* 0x00009c0000107ab9 */ /* 0x000fe20000000a00 */
[----:B------:R-:W-:Y:S01]  /*3bd0*/  MOV R16, R70 ;  /* 0x0000004600107202 */ /* 0x000fe20000000f00 */
[----:B012---:R-:W-:Y:S01]  /*3be0*/  IMAD R18, R35, UR16, RZ ;  /* 0x0000001023127c24 */ /* 0x007fe2000f8e02ff */
        /* <DEDUP_REMOVED lines=9> */
.L_x_3402:
[----:B------:R-:W-:Y:S05]  /*3c80*/  BSYNC B0 ;  /* 0x0000000000007941 */ /* 0x000fea0003800000 */
.L_x_3401:
[----:B------:R-:W-:Y:S01]  /*3c90*/  FMUL.FTZ R45, R45, UR8 ;  /* 0x000000082d2d7c20 */ /* 0x000fe20008410000 */
[----:B------:R-:W-:Y:S01]  /*3ca0*/  FMUL.FTZ R66, R66, UR8 ;  /* 0x0000000842427c20 */ /* 0x000fe20008410000 */
[----:B------:R-:W-:Y:S02]  /*3cb0*/  SHF.L.U32 R46, R46, 0x10, RZ ;  /* 0x000000102e2e7819 */ /* 0x000fe400000006ff */
[----:B------:R-:W-:Y:S01]  /*3cc0*/  SHF.L.U32 R65, R65, 0x10, RZ ;  /* 0x0000001041417819 */ /* 0x000fe200000006ff */
[----:B------:R-:W-:Y:S01]  /*3cd0*/  FFMA.FTZ R45, R20, R45, R23 ;  /* 0x0000002d142d7223 */ /* 0x000fe20000010017 */
[----:B------:R-:W-:Y:S01]  /*3ce0*/  FFMA.FTZ R66, R21, R66, R22 ;  /* 0x0000004215427223 */ /* 0x000fe20000010016 */
[----:B------:R-:W-:Y:S06]  /*3cf0*/  @!P5 BRA `(.L_x_3403) ;  /* 0x000000000028d947 */ /* 0x000fec0003800000 */
[----:B0123--:R-:W-:Y:S01]  /*3d00*/  FMUL.FTZ R19, R66, -1.4426950216293334961 ;  /* 0xbfb8aa3b42137820 */ /* 0x00ffe20000410000 */
        /* <DEDUP_REMOVED lines=9> */
.L_x_3403:
[----:B------:R-:W-:Y:S04]  /*3da0*/  BSSY B0, `(.L_x_3404) ;  /* 0x000000e000007945 */ /* 0x000fe80003800000 */
[----:B------:R-:W-:Y:S05]  /*3db0*/  @P3 BRA `(.L_x_3405) ;  /* 0x0000000000303947 */ /* 0x000fea0003800000 */
[----:B------:R-:W-:Y:S01]  /*3dc0*/  ULDC.64 UR16, c[0x0][0x270] ;  /* 0x00009c0000107ab9 */ /* 0x000fe20000000a00 */
[----:B------:R-:W-:Y:S01]  /*3dd0*/  MOV R16, R70 ;  /* 0x0000004600107202 */ /* 0x000fe20000000f00 */
[----:B0123--:R-:W-:Y:S01]  /*3de0*/  IMAD R19, R34, UR16, RZ ;  /* 0x0000001022137c24 */ /* 0x00ffe2000f8e02ff */
        /* <DEDUP_REMOVED lines=9> */
.L_x_3405:
[----:B------:R-:W-:Y:S05]  /*3e80*/  BSYNC B0 ;  /* 0x0000000000007941 */ /* 0x000fea0003800000 */
.L_x_3404:
[----:B01234-:R-:W-:Y:S01]  /*3e90*/  SHF.L.U32 R19, R48, 0x10, RZ ;  /* 0x0000001030137819 */ /* 0x01ffe200000006ff */
[----:B------:R-:W-:Y:S01]  /*3ea0*/  IMAD.U32 R35, R61, 0x10000, RZ ;  /* 0x000100003d237824 */ /* 0x000fe200078e00ff */
        /* <DEDUP_REMOVED lines=14> */
[----:B------:R-:W-:Y:S01]  /*3f90*/  FADD.FTZ R43, R43, -UR7 ;  /* 0x800000072b2b7e21 */ /* 0x000fe20008010000 */
[----:B------:R-:W-:Y:S01]  /*3fa0*/  FADD.FTZ R47, R47, -UR7 ;  /* 0x800000072f2f7e21 */ /* 0x000fe20008010000 */
[----:B------:R-:W-:Y:S01]  /*3fb0*/  SHF.L.U32 R17, R24, 0x10, RZ ;  /* 0x0000001018117819 */ /* 0x000fe200000006ff */
[----:B------:R-:W-:Y:S01]  /*3fc0*/  FADD.FTZ R65, R65, -UR7 ;  /* 0x8000000741417e21 */ /* 0x000fe20008010000 */
[----:B------:R-:W-:Y:S01]  /*3fd0*/  SHF.R.S32.HI R16, RZ, 0x1f, R9 ;  /* 0x0000001fff107819 */ /* 0x000fe20000011409 */
[----:B------:R-:W-:Y:S01]  /*3fe0*/  FADD.FTZ R49, R49, -UR7 ;  /* 0x8000000731317e21 */ /* 0x000fe20008010000 */
        /* <DEDUP_REMOVED lines=18> */
[----:B------:R-:W-:Y:S01]  /*4110*/  ISETP.GE.AND.EX P6, PT, R16, UR15, PT, P6 ;  /* 0x0000000f10007c0c */ /* 0x000fe2000bfc6360 */
[----:B------:R-:W-:Y:S01]  /*4120*/  FMUL.FTZ R56, R49, UR8 ;  /* 0x0000000831387c20 */ /* 0x000fe20008410000 */
[----:B------:R-:W-:Y:S01]  /*4130*/  ISETP.GE.AND.EX P1, PT, R45, UR15, PT, P1 ;  /* 0x0000000f2d007c0c */ /* 0x000fe2000bf26310 */
[----:B------:R-:W-:Y:S01]  /*4140*/  FMUL.FTZ R65, R65, UR8 ;  /* 0x0000000841417c20 */ /* 0x000fe20008410000 */
[----:B------:R-:W-:Y:S01]  /*4150*/  ISETP.GE.AND.EX P2, PT, R44, UR15, PT, P2 ;  /* 0x0000000f2c007c0c */ /* 0x000fe2000bf46320 */
[C-C-:B------:R-:W-:Y:S01]  /*4160*/  FFMA.FTZ R43, R20.reuse, R24, R23.reuse ;  /* 0x00000018142b7223 */ /* 0x140fe20000010017 */
        /* <DEDUP_REMOVED lines=9> */
[C-C-:B------:R-:W-:Y:S01]  /*4200*/  FFMA.FTZ R35, R20.reuse, R54, R23.reuse ;  /* 0x0000003614237223 */ /* 0x140fe20000010017 */
[----:B------:R-:W-:Y:S01]  /*4210*/  SHF.L.U32 R48, R25, 0x10, RZ ;  /* 0x0000001019307819 */ /* 0x000fe200000006ff */
[----:B------:R-:W-:Y:S01]  /*4220*/  FFMA.FTZ R20, R20, R56, R23 ;  /* 0x0000003814147223 */ /* 0x000fe20000010017 */
[----:B------:R-:W-:Y:S01]  /*4230*/  SHF.L.U32 R49, R26, 0x10, RZ ;  /* 0x000000101a317819 */ /* 0x000fe200000006ff */
[----:B------:R-:W-:Y:S01]  /*4240*/  FADD.FTZ R25, R17, -UR7 ;  /* 0x8000000711197e21 */ /* 0x000fe20008010000 */
[C---:B------:R-:W-:Y:S01]  /*4250*/  ISETP.GT.U32.OR P6, PT, R0.reuse, 0x29f, P6 ;  /* 0x0000029f0000780c */ /* 0x040fe200037c4470 */
[----:B------:R-:W-:Y:S01]  /*4260*/  FFMA.FTZ R26, R21, R65, R22 ;  /* 0x00000041151a7223 */ /* 0x000fe20000010016 */
[----:B------:R-:W-:-:S02]  /*4270*/  ISETP.GT.U32.OR P1, PT, R0, 0x29f, P1 ;  /* 0x0000029f0000780c */ /* 0x000fc40000f24470 */
        /* <DEDUP_REMOVED lines=14> */
.L_x_3406:
        /* <DEDUP_REMOVED lines=14> */
.L_x_3408:
[----:B------:R-:W-:Y:S05]  /*4440*/  BSYNC B0 ;  /* 0x0000000000007941 */ /* 0x000fea0003800000 */
.L_x_3407:
[----:B------:R-:W-:Y:S01]  /*4450*/  FADD.FTZ R48, R48, -UR7 ;  /* 0x8000000730307e21 */ /* 0x000fe20008010000 */
[----:B------:R-:W-:Y:S01]  /*4460*/  FMUL.FTZ R25, R25, UR8 ;  /* 0x0000000819197c20 */ /* 0x000fe20008410000 */
[----:B------:R-:W-:Y:S01]  /*4470*/  SHF.L.U32 R27, R27, 0x10, RZ ;  /* 0x000000101b1b7819 */ /* 0x000fe200000006ff */
        /* <DEDUP_REMOVED lines=14> */
.L_x_3409:
        /* <DEDUP_REMOVED lines=14> */
.L_x_3411:
[----:B------:R-:W-:Y:S05]  /*4640*/  BSYNC B0 ;  /* 0x0000000000007941 */ /* 0x000fea0003800000 */
.L_x_3410:
[----:B------:R-:W-:Y:S01]  /*4650*/  FADD.FTZ R27, R27, -UR7 ;  /* 0x800000071b1b7e21 */ /* 0x000fe20008010000 */
[----:B------:R-:W-:Y:S01]  /*4660*/  FMUL.FTZ R49, R49, UR8 ;  /* 0x0000000831317c20 */ /* 0x000fe20008410000 */
        /* <DEDUP_REMOVED lines=12> */
.L_x_3412:
[----:B------:R-:W-:Y:S04]  /*4730*/  BSSY B0, `(.L_x_3413) ;  /* 0x000000e000007945 */ /* 0x000fe80003800000 */
[----:B------:R-:W-:Y:S05]  /*4740*/  @P2 BRA `(.L_x_3414) ;  /* 0x0000000000302947 */ /* 0x000fea0003800000 */
[----:B------:R-:W-:Y:S01]  /*4750*/  ULDC.64 UR16, c[0x0][0x270] ;  /* 0x00009c0000107ab9 */ /* 0x000fe20000000a00 */
[----:B------:R-:W-:Y:S01]  /*4760*/  MOV R17, R73 ;  /* 0x0000004900117202 */ /* 0x000fe20000000f00 */
[----:B------:R-:W-:Y:S01]  /*4770*/  IMAD R44, R44, UR16, RZ ;  /* 0x000000102c2c7c24 */ /* 0x000fe2000f8e02ff */
[----:B------:R-:W-:Y:S01]  /*4780*/  F2FP.BF16.F32.PACK_AB R43, R48, R43 ;  /* 0x0000002b302b723e */ /* 0x000fe200000010ff */
[----:B------:R-:W-:Y:S02]  /*4790*/  IMAD.MOV.U32 R16, RZ, RZ, R70 ;  /* 0x000000ffff107224 */ /* 0x000fe400078e0046 */
[C---:B01----:R-:W-:Y:S02]  /*47a0*/  IMAD R19, R11.reuse, UR17, R44 ;  /* 0x000000110b137c24 */ /* 0x043fe4000f8e022c */
[----:B------:R-:W-:Y:S01]  /*47b0*/  IMAD.WIDE.U32 R16, R11, UR16, R16 ;  /* 0x000000100b107c25 */ /* 0x000fe2000f8e0010 */
[----:B------:R-:W-:Y:S02]  /*47c0*/  ULDC.64 UR16, c[0x0][0x210] ;  /* 0x0000840000107ab9 */ /* 0x000fe40000000a00 */
[----:B------:R-:W-:-:S02]  /*47d0*/  LEA R18, P1, R16, UR16, 0x1 ;  /* 0x0000001010127c11 */ /* 0x000fc4000f8208ff */
[----:B------:R-:W-:-:S04]  /*47e0*/  IADD3 R19, R17, R19, RZ ;  /* 0x0000001311137210 */ /* 0x000fc80007ffe0ff */
[----:B------:R-:W-:-:S05]  /*47f0*/  LEA.HI.X R19, R16, UR17, R19, 0x1, P1 ;  /* 0x0000001110137c11 */ /* 0x000fca00088f0c13 */
[----:B------:R2:W-:Y:S02]  /*4800*/  STG.E desc[UR10][R18.64], R43 ;  /* 0x0000002b12007986 */ /* 0x0005e4000c10190a */
.L_x_3414:
[----:B------:R-:W-:Y:S05]  /*4810*/  BSYNC B0 ;  /* 0x0000000000007941 */ /* 0x000fea0003800000 */
.L_x_3413:
[----:B------:R-:W-:Y:S01]  /*4820*/  FMUL.FTZ R27, R27, UR8 ;  /* 0x000000081b1b7c20 */ /* 0x000fe20008410000 */
        /* <DEDUP_REMOVED lines=12> */
.L_x_3415:
        /* <DEDUP_REMOVED lines=14> */
.L_x_3417:
[----:B------:R-:W-:Y:S05]  /*49d0*/  BSYNC B0 ;  /* 0x0000000000007941 */ /* 0x000fea0003800000 */
.L_x_3416:
[----:B------:R-:W-:Y:S01]  /*49e0*/  FFMA.FTZ R27, R21, R27, R22 ;  /* 0x0000001b151b7223 */ /* 0x000fe20000010016 */
[----:B------:R-:W-:Y:S06]  /*49f0*/  @!P5 BRA `(.L_x_3418) ;  /* 0x000000000028d947 */ /* 0x000fec0003800000 */
        /* <DEDUP_REMOVED lines=10> */
.L_x_3418:
        /* <DEDUP_REMOVED lines=14> */
.L_x_3420:
[----:B------:R-:W-:Y:S05]  /*4b80*/  BSYNC B0 ;  /* 0x0000000000007941 */ /* 0x000fea0003800000 */
.L_x_3419:
        /* <DEDUP_REMOVED lines=8> */
[----:B------:R-:W-:Y:S01]  /*4c10*/  SHF.R.S32.HI R37, RZ, 0x1f, R14 ;  /* 0x0000001fff257819 */ /* 0x000fe2000001140e */
[----:B------:R-:W-:Y:S01]  /*4c20*/  FADD.FTZ R32, R32, -UR7 ;  /* 0x8000000720207e21 */ /* 0x000fe20008010000 */
[----:B------:R-:W-:Y:S01]  /*4c30*/  SHF.R.S32.HI R36, RZ, 0x1f, R15 ;  /* 0x0000001fff247819 */ /* 0x000fe2000001140f */
[----:B------:R-:W-:Y:S01]  /*4c40*/  FADD.FTZ R28, R28, -UR7 ;  /* 0x800000071c1c7e21 */ /* 0x000fe20008010000 */
[----:B----4-:R-:W-:Y:S01]  /*4c50*/  SHF.R.S32.HI R27, RZ, 0x1f, R40 ;  /* 0x0000001fff1b7819 */ /* 0x010fe20000011428 */
[----:B------:R-:W-:Y:S01]  /*4c60*/  FMUL.FTZ R29, R29, UR8 ;  /* 0x000000081d1d7c20 */ /* 0x000fe20008410000 */
[----:B------:R-:W-:Y:S01]  /*4c70*/  SHF.R.S32.HI R26, RZ, 0x1f, R41 ;  /* 0x0000001fff1a7819 */ /* 0x000fe20000011429 */
[----:B0123--:R-:W-:Y:S01]  /*4c80*/  FMUL.FTZ R19, R30, UR8 ;  /* 0x000000081e137c20 */ /* 0x00ffe20008410000 */
[----:B------:R-:W-:Y:S01]  /*4c90*/  SHF.R.S32.HI R23, RZ, 0x1f, R42 ;  /* 0x0000001fff177819 */ /* 0x000fe2000001142a */
[----:B------:R-:W-:Y:S01]  /*4ca0*/  FMUL.FTZ R31, R31, UR8 ;  /* 0x000000081f1f7c20 */ /* 0x000fe20008410000 */
[----:B------:R-:W-:Y:S01]  /*4cb0*/  ISETP.GE.U32.AND P6, PT, R14, UR14, PT ;  /* 0x0000000e0e007c0c */ /* 0x000fe2000bfc6070 */
        /* <DEDUP_REMOVED lines=9> */
[----:B------:R-:W-:Y:S01]  /*4d50*/  ISETP.GE.AND.EX P6, PT, R37, UR15, PT, P6 ;  /* 0x0000000f25007c0c */ /* 0x000fe2000bfc6360 */
[C-C-:B------:R-:W-:Y:S01]  /*4d60*/  FFMA.FTZ R25, R21.reuse, R25, R22.reuse ;  /* 0x0000001915197223 */ /* 0x140fe20000010016 */
[----:B------:R-:W-:Y:S01]  /*4d70*/  ISETP.GE.AND.EX P1, PT, R36, UR15, PT, P1 ;  /* 0x0000000f24007c0c */ /* 0x000fe2000bf26310 */
[----:B------:R-:W-:Y:S01]  /*4d80*/  FFMA.FTZ R21, R21, R17, R22 ;  /* 0x0000001115157223 */ /* 0x000fe20000010016 */
[----:B------:R-:W-:-:S02]  /*4d90*/  ISETP.GE.AND.EX P2, PT, R27, UR15, PT, P2 ;  /* 0x0000000f1b007c0c */ /* 0x000fc4000bf46320 */
[----:B------:R-:W-:Y:S02]  /*4da0*/  ISETP.GE.AND.EX P3, PT, R26, UR15, PT, P3 ;  /* 0x0000000f1a007c0c */ /* 0x000fe4000bf66330 */
[----:B------:R-:W-:Y:S02]  /*4db0*/  ISETP.GE.AND.EX P4, PT, R23, UR15, PT, P4 ;  /* 0x0000000f17007c0c */ /* 0x000fe4000bf86340 */
[C---:B------:R-:W-:Y:S02]  /*4dc0*/  ISETP.GT.U32.OR P6, PT, R0.reuse, 0x29f, P6 ;  /* 0x0000029f0000780c */ /* 0x040fe400037c4470 */
[C---:B------:R-:W-:Y:S02]  /*4dd0*/  ISETP.GT.U32.OR P1, PT, R0.reuse, 0x29f, P1 ;  /* 0x0000029f0000780c */ /* 0x040fe40000f24470 */
[C---:B------:R-:W-:Y:S02]  /*4de0*/  ISETP.GT.U32.OR P2, PT, R0.reuse, 0x29f, P2 ;  /* 0x0000029f0000780c */ /* 0x040fe40001744470 */
        /* <DEDUP_REMOVED lines=13> */
.L_x_3421:
        /* <DEDUP_REMOVED lines=14> */
.L_x_3423:
[----:B------:R-:W-:Y:S05]  /*4fa0*/  BSYNC B0 ;  /* 0x0000000000007941 */ /* 0x000fea0003800000 */
.L_x_3422:
        /* <DEDUP_REMOVED lines=11> */
.L_x_3424:
        /* <DEDUP_REMOVED lines=14> */
.L_x_3426:
[----:B------:R-:W-:Y:S05]  /*5140*/  BSYNC B0 ;  /* 0x0000000000007941 */ /* 0x000fea0003800000 */
.L_x_3425:
[----:B------:R-:W-:Y:S05]  /*5150*/  @!P5 BRA `(.L_x_3427) ;  /* 0x000000000028d947 */ /* 0x000fea0003800000 */
        /* <DEDUP_REMOVED lines=10> */
.L_x_3427:
[----:B------:R-:W-:Y:S04]  /*5200*/  BSSY B0, `(.L_x_3428) ;  /* 0x000000e000007945 */ /* 0x000fe80003800000 */
[----:B------:R-:W-:Y:S05]  /*5210*/  @P2 BRA `(.L_x_3429) ;  /* 0x0000000000302947 */ /* 0x000fea0003800000 */
[----:B------:R-:W-:Y:S01]  /*5220*/  ULDC.64 UR14, c[0x0][0x270] ;  /* 0x00009c00000e7ab9 */ /* 0x000fe20000000a00 */
[----:B-1----:R-:W-:Y:S01]  /*5230*/  MOV R16, R70 ;  /* 0x0000004600107202 */ /* 0x002fe20000000f00 */
        /* <DEDUP_REMOVED lines=10> */
.L_x_3429:
[----:B------:R-:W-:Y:S05]  /*52e0*/  BSYNC B0 ;  /* 0x0000000000007941 */ /* 0x000fea0003800000 */
.L_x_3428:
        /* <DEDUP_REMOVED lines=11> */
.L_x_3430:
[----:B------:R-:W-:Y:S04]  /*53a0*/  BSSY B0, `(.L_x_3431) ;  /* 0x000000e000007945 */ /* 0x000fe80003800000 */
[----:B------:R-:W-:Y:S05]  /*53b0*/  @P3 BRA `(.L_x_3432) ;  /* 0x0000000000303947 */ /* 0x000fea0003800000 */
[----:B------:R-:W-:Y:S01]  /*53c0*/  ULDC.64 UR14, c[0x0][0x270] ;  /* 0x00009c00000e7ab9 */ /* 0x000fe20000000a00 */
[----:B-12---:R-:W-:Y:S01]  /*53d0*/  MOV R16, R70 ;  /* 0x0000004600107202 */ /* 0x006fe20000000f00 */
[----:B------:R-:W-:Y:S01]  /*53e0*/  IMAD R26, R26, UR14, RZ ;  /* 0x0000000e1a1a7c24 */ /* 0x000fe2000f8e02ff */
[----:B------:R-:W-:Y:S02]  /*53f0*/  MOV R17, R73 ;  /* 0x0000004900117202 */ /* 0x000fe40000000f00 */
[----:B------:R-:W-:Y:S01]  /*5400*/  F2FP.BF16.F32.PACK_AB R35, R28, R35 ;  /* 0x000000231c23723e */ /* 0x000fe200000010ff */
[----:B0-----:R-:W-:-:S04]  /*5410*/  IMAD.WIDE.U32 R18, R41, UR14, R16 ;  /* 0x0000000e29127c25 */ /* 0x001fc8000f8e0010 */
[----:B------:R-:W-:Y:S01]  /*5420*/  IMAD R17, R41, UR15, R26 ;  /* 0x0000000f29117c24 */ /* 0x000fe2000f8e021a */
[----:B------:R-:W-:Y:S02]  /*5430*/  ULDC.64 UR14, c[0x0][0x210] ;  /* 0x00008400000e7ab9 */ /* 0x000fe40000000a00 */
[----:B------:R-:W-:Y:S02]  /*5440*/  LEA R16, P1, R18, UR14, 0x1 ;  /* 0x0000000e12107c11 */ /* 0x000fe4000f8208ff */
[----:B------:R-:W-:-:S04]  /*5450*/  IADD3 R17, R19, R17, RZ ;  /* 0x0000001113117210 */ /* 0x000fc80007ffe0ff */
[----:B------:R-:W-:-:S05]  /*5460*/  LEA.HI.X R17, R18, UR15, R17, 0x1, P1 ;  /* 0x0000000f12117c11 */ /* 0x000fca00088f0c11 */
[----:B------:R3:W-:Y:S02]  /*5470*/  STG.E desc[UR10][R16.64], R35 ;  /* 0x0000002310007986 */ /* 0x0007e4000c10190a */
.L_x_3432:
[----:B------:R-:W-:Y:S05]  /*5480*/  BSYNC B0 ;  /* 0x0000000000007941 */ /* 0x000fea0003800000 */
.L_x_3431:
[----:B------:R-:W-:Y:S05]  /*5490*/  @!P5 BRA `(.L_x_3433) ;  /* 0x000000000028d947 */ /* 0x000fea0003800000 */
[----:B-123--:R-:W-:Y:S01]  /*54a0*/  FMUL.FTZ R16, R20, -1.4426950216293334961 ;  /* 0xbfb8aa3b14107820 */ /* 0x00efe20000410000 */
        /* <DEDUP_REMOVED lines=9> */
.L_x_3433:
[----:B------:R-:W-:Y:S04]  /*5540*/  BSSY B0, `(.L_x_3434) ;  /* 0x000000d000007945 */ /* 0x000fe80003800000 */
[----:B------:R-:W-:Y:S05]  /*5550*/  @P4 BRA `(.L_x_3435) ;  /* 0x00000000002c4947 */ /* 0x000fea0003800000 */
[----:B------:R-:W-:Y:S01]  /*5560*/  ULDC.64 UR14, c[0x0][0x270] ;  /* 0x00009c00000e7ab9 */ /* 0x000fe20000000a00 */
[----:B------:R-:W-:Y:S01]  /*5570*/  MOV R71, R73 ;  /* 0x0000004900477202 */ /* 0x000fe20000000f00 */
[----:B------:R-:W-:Y:S01]  /*5580*/  IMAD R23, R23, UR14, RZ ;  /* 0x0000000e17177c24 */ /* 0x000fe2000f8e02ff */
[----:B------:R-:W-:Y:S01]  /*5590*/  F2FP.BF16.F32.PACK_AB R25, R25, R20 ;  /* 0x000000141919723e */ /* 0x000fe200000010ff */
[----:B------:R-:W-:-:S04]  /*55a0*/  IMAD.WIDE.U32 R70, R42, UR14, R70 ;  /* 0x0000000e2a467c25 */ /* 0x000fc8000f8e0046 */
[----:B------:R-:W-:Y:S01]  /*55b0*/  IMAD R23, R42, UR15, R23 ;  /* 0x0000000f2a177c24 */ /* 0x000fe2000f8e0217 */
[----:B------:R-:W-:Y:S02]  /*55c0*/  ULDC.64 UR14, c[0x0][0x210] ;  /* 0x00008400000e7ab9 */ /* 0x000fe40000000a00 */
[----:B-123--:R-:W-:Y:S02]  /*55d0*/  LEA R16, P1, R70, UR14, 0x1 ;  /* 0x0000000e46107c11 */ /* 0x00efe4000f8208ff */
[----:B------:R-:W-:-:S04]  /*55e0*/  IADD3 R23, R71, R23, RZ ;  /* 0x0000001747177210 */ /* 0x000fc80007ffe0ff */
[----:B------:R-:W-:-:S05]  /*55f0*/  LEA.HI.X R17, R70, UR15, R23, 0x1, P1 ;  /* 0x0000000f46117c11 */ /* 0x000fca00088f0c17 */
[----:B------:R4:W-:Y:S02]  /*5600*/  STG.E desc[UR10][R16.64], R25 ;  /* 0x0000001910007986 */ /* 0x0009e4000c10190a */
.L_x_3435:
[----:B------:R-:W-:Y:S05]  /*5610*/  BSYNC B0 ;  /* 0x0000000000007941 */ /* 0x000fea0003800000 */
.L_x_3434:
[----:B------:R-:W-:Y:S01]  /*5620*/  ULDC UR7, c[0x0][0x10] ;  /* 0x0000040000077ab9 */ /* 0x000fe20000000800 */
[----:B------:R-:W-:Y:S02]  /*5630*/  UIADD3 UR4, UR4, 0x1, URZ ;  /* 0x0000000104047890 */ /* 0x000fe4000fffe03f */
[----:B------:R-:W-:-:S04]  /*5640*/  UIADD3 UR6, UR7, UR6, URZ ;  /* 0x0000000607067290 */ /* 0x000fc8000fffe03f */
[----:B------:R-:W-:-:S06]  /*5650*/  UISETP.GE.AND UP0, UPT, UR6, UR5, UPT ;  /* 0x000000050600728c */ /* 0x000fcc000bf06270 */
[----:B------:R-:W-:-:S13]  /*5660*/  PLOP3.LUT P1, PT, PT, PT, UP0, 0x80, 0x0 ;  /* 0x000000000000781c */ /* 0x000fda0003f2f008 */
[----:B------:R-:W-:Y:S05]  /*5670*/  @!P1 BRA `(.L_x_3436) ;  /* 0xffffffac00249947 */ /* 0x000fea000383ffff */
[----:B------:R-:W-:Y:S05]  /*5680*/  EXIT ;  /* 0x000000000000794d */ /* 0x000fea0003800000 */
.L_x_3437:
        /* <DEDUP_REMOVED lines=15> */
.L_x_5156:


//--------------------- .text._Z35group_norm_nhwc_fwd_one_pass_kernelI11Bf16IOBf16WLi512ELi84ELi672EEv26Group_norm_nhwc_fwd_params --------------------------
	.section	.text._Z35group_norm_nhwc_fwd_one_pass_kernelI11Bf16IOBf16WLi512ELi84ELi672EEv26Group_norm_nhwc_fwd_params,"ax",@progbits
	.align	128
        .global         _Z35group_norm_nhwc_fwd_one_pass_kernelI11Bf16IOBf16WLi512ELi84ELi672EEv26Group_norm_nhwc_fwd_params
        .type           _Z35group_norm_nhwc_fwd_one_pass_kernelI11Bf16IOBf16WLi512ELi84ELi672EEv26Group_norm_nhwc_fwd_params,@function
        .size           _Z35group_norm_nhwc_fwd_one_pass_kernelI11Bf16IOBf16WLi512ELi84ELi672EEv26Group_norm_nhwc_fwd_params,(.L_x_5157 - _Z35group_norm_nhwc_fwd_one_pass_kernelI11Bf16IOBf16WLi512ELi84ELi672EEv26Group_norm_nhwc_fwd_params)
        .other          _Z35group_norm_nhwc_fwd_one_pass_kernelI11Bf16IOBf16WLi512ELi84ELi672EEv26Group_norm_nhwc_fwd_params,@"STO_CUDA_ENTRY STV_DEFAULT"
_Z35group_norm_nhwc_fwd_one_pass_kernelI11Bf16IOBf16WLi512ELi84ELi672EEv26Group_norm_nhwc_fwd_params:
.text._Z35group_norm_nhwc_fwd_one_pass_kernelI11Bf16IOBf16WLi512ELi84ELi672EEv26Group_norm_nhwc_fwd_params:
        /* <DEDUP_REMOVED lines=29> */
[C---:B------:R-:W-:Y:S01]  /*01d0*/  IADD3 R0, R4.reuse, 0x70, RZ ;  /* 0x0000007004007810 */ /* 0x040fe20007ffe0ff */
[C---:B------:R-:W-:Y:S01]  /*01e0*/  VIADD R0, R4.reuse, 0xa0 ;  /* 0x000000a004007836 */ /* 0x040fe20000000000 */
[C---:B------:R-:W-:Y:S02]  /*01f0*/  IADD3 R3, R4.reuse, 0x80, RZ ;  /* 0x0000008004037810 */ /* 0x040fe40007ffe0ff */
[----:B------:R-:W-:Y:S02]  /*0200*/  IADD3 R2, R4, 0x90, RZ ;  /* 0x0000009004027810 */ /* 0x000fe40007ffe0ff */
[----:B------:R-:W-:-:S02]  /*0210*/  SHF.L.U32 R55, R55, 0x1, RZ ;  /* 0x0000000137377819 */ /* 0x000fc400000006ff */
[----:B------:R-:W-:Y:S02]  /*0220*/  ISETP.LT.U32.AND P0, PT, R77, 0x2a0, !P0 ;  /* 0x000002a04d00780c */ /* 0x000fe40004701070 */
[C---:B------:R-:W-:Y:S02]  /*0230*/  IADD3 R3, R4.reuse, 0xb0, RZ ;  /* 0x000000b004037810 */ /* 0x040fe40007ffe0ff */
[C---:B------:R-:W-:Y:S02]  /*0240*/  IADD3 R2, R4.reuse, 0xc0, RZ ;  /* 0x000000c004027810 */ /* 0x040fe40007ffe0ff */
[----:B------:R-:W-:-:S07]  /*0250*/  IADD3 R0, R4, 0xd0, RZ ;  /* 0x000000d004007810 */ /* 0x000fce0007ffe0ff */
.L_x_3543:
[----:B------:R-:W-:Y:S01]  /*0260*/  ULDC UR11, c[0x0][0x288] ;  /* 0x0000a200000b7ab9 */ /* 0x000fe20000000800 */
[----:B--234-:R-:W-:Y:S01]  /*0270*/  IABS R3, UR9 ;  /* 0x0000000900037c13 */ /* 0x01cfe20008000000 */
[----:B------:R-:W-:Y:S01]  /*0280*/  UMOV UR6, URZ ;  /* 0x0000003f00067c82 */ /* 0x000fe20008000000 */
[----:B------:R-:W-:Y:S01]  /*0290*/  MOV R0, UR11 ;  /* 0x0000000b00007c02 */ /* 0x000fe20008000f00 */
[----:B------:R-:W-:Y:S01]  /*02a0*/  VIADD R26, R4, 0x10 ;  /* 0x00000010041a7836 */ /* 0x000fe20000000000 */
[----:B------:R-:W-:Y:S01]  /*02b0*/  R2UR UR10, R3 ;  /* 0x00000000030a72ca */ /* 0x000fe200000e0000 */
[----:B0-----:R-:W0:Y:S01]  /*02c0*/  @P0 LDC.64 R6, c[0x0][0x270] ;  /* 0x00009c00ff060b82 */ /* 0x001e220000000a00 */
[----:B------:R-:W-:Y:S02]  /*02d0*/  IABS R0, R0 ;  /* 0x0000000000007213 */ /* 0x000fe40000000000 */
[----:B------:R-:W-:Y:S02]  /*02e0*/  CS2R R52, SRZ ;  /* 0x0000000000347805 */ /* 0x000fe4000001ff00 */
[----:B------:R-:W-:-:S02]  /*02f0*/  SHF.R.S32.HI R8, RZ, 0x1f, R26 ;  /* 0x0000001fff087819 */ /* 0x000fc4000001141a */
[----:B------:R-:W-:Y:S02]  /*0300*/  R2UR UR12, R0 ;  /* 0x00000000000c72ca */ /* 0x000fe400000e0000 */
[C---:B------:R-:W-:Y:S01]  /*0310*/  IADD3 R31, R4.reuse, 0x20, RZ ;  /* 0x00000020041f7810 */ /* 0x040fe20007ffe0ff */
[----:B-1----:R-:W1:Y:S01]  /*0320*/  @P0 LDC.64 R16, c[0x0][0x220] ;  /* 0x00008800ff100b82 */ /* 0x002e620000000a00 */
[----:B------:R-:W-:Y:S02]  /*0330*/  IADD3 R22, R4, 0x30, RZ ;  /* 0x0000003004167810 */ /* 0x000fe40007ffe0ff */
[----:B------:R-:W-:Y:S02]  /*0340*/  SHF.R.S32.HI R20, RZ, 0x1f, R31 ;  /* 0x0000001fff147819 */ /* 0x000fe4000001141f */
        /* <DEDUP_REMOVED lines=57> */
[----:B------:R-:W-:Y:S01]  /*06e0*/  VIADD R19, R25, UR5 ;  /* 0x0000000519137c36 */ /* 0x000fe20008000000 */
[-C--:B------:R-:W-:Y:S01]  /*06f0*/  @!P2 MOV R10, R24.reuse ;  /* 0x00000018000aa202 */ /* 0x080fe20000000f00 */
[----:B------:R-:W-:Y:S01]  /*0700*/  @P0 IMAD R5, R4, R7, R0 ;  /* 0x0000000704050224 */ /* 0x000fe200078e0200 */
[----:B------:R-:W-:Y:S01]  /*0710*/  @P0 MOV R18, R24 ;  /* 0x0000001800120202 */ /* 0x000fe20000000f00 */
[-C--:B--2---:R-:W-:Y:S01]  /*0720*/  @!P2 IMAD R0, R8, R2.reuse, RZ ;  /* 0x000000020800a224 */ /* 0x084fe200078e02ff */
[----:B------:R-:W-:Y:S01]  /*0730*/  @!P2 MOV R11, R19 ;  /* 0x00000013000ba202 */ /* 0x000fe20000000f00 */
[----:B------:R-:W0:Y:S02]  /*0740*/  @!P4 LDC.64 R8, c[0x0][0x270] ;  /* 0x00009c00ff08cb82 */ /* 0x000e240000000a00 */
[C---:B------:R-:W-:Y:S02]  /*0750*/  @!P2 IMAD R21, R26.reuse, R3, R0 ;  /* 0x000000031a15a224 */ /* 0x040fe400078e0200 */
[----:B------:R-:W-:-:S04]  /*0760*/  @!P2 IMAD.WIDE.U32 R10, R26, R2, R10 ;  /* 0x000000021a0aa225 */ /* 0x000fc800078e000a */
[----:B------:R-:W-:Y:S01]  /*0770*/  @P0 IMAD.WIDE.U32 R6, R4, R6, R18 ;  /* 0x0000000604060225 */ /* 0x000fe200078e0012 */
[----:B------:R-:W2:Y:S01]  /*0780*/  @!P5 LDC.64 R2, c[0x0][0x220] ;  /* 0x00008800ff02db82 */ /* 0x000ea20000000a00 */
[----:B------:R-:W-:Y:S02]  /*0790*/  @!P2 IADD3 R0, R11, R21, RZ ;  /* 0x000000150b00a210 */ /* 0x000fe40007ffe0ff */
[----:B---3--:R-:W-:Y:S01]  /*07a0*/  @!P2 LEA R12, P6, R10, R12, 0x1 ;  /* 0x0000000c0a0ca211 */ /* 0x008fe200078c08ff */
[----:B------:R-:W-:Y:S01]  /*07b0*/  VIADD R26, R4, 0x50 ;  /* 0x00000050041a7836 */ /* 0x000fe20000000000 */
[----:B------:R-:W-:Y:S01]  /*07c0*/  @P0 IADD3 R5, R7, R5, RZ ;  /* 0x0000000507050210 */ /* 0x000fe20007ffe0ff */
[----:B----4-:R-:W-:Y:S01]  /*07d0*/  @!P5 IMAD R20, R20, R14, RZ ;  /* 0x0000000e1414d224 */ /* 0x010fe200078e02ff */
[----:B-1----:R-:W-:Y:S02]  /*07e0*/  @P0 LEA R16, P1, R6, R16, 0x1 ;  /* 0x0000001006100211 */ /* 0x002fe400078208ff */
[----:B------:R-:W-:Y:S01]  /*07f0*/  @!P2 LEA.HI.X R13, R10, R13, R0, 0x1, P6 ;  /* 0x0000000d0a0da211 */ /* 0x000fe200030f0c00 */
[----:B------:R-:W-:Y:S01]  /*0800*/  @!P5 IMAD R15, R31, R15, R20 ;  /* 0x0000000f1f0fd224 */ /* 0x000fe200078e0214 */
[----:B------:R-:W-:Y:S01]  /*0810*/  @P0 LEA.HI.X R17, R6, R17, R5, 0x1, P1 ;  /* 0x0000001106110211 */ /* 0x000fe200008f0c05 */
[----:B------:R-:W1:Y:S01]  /*0820*/  @!P4 LDC.64 R10, c[0x0][0x220] ;  /* 0x00008800ff0acb82 */ /* 0x000e620000000a00 */
[----:B------:R-:W-:Y:S01]  /*0830*/  SHF.R.S32.HI R29, RZ, 0x1f, R26 ;  /* 0x0000001fff1d7819 */ /* 0x000fe2000001141a */
[----:B------:R3:W4:Y:S01]  /*0840*/  @!P2 LDG.E R52, desc[UR14][R12.64] ;  /* 0x0000000e0c34a981 */ /* 0x000722000c1e1900 */
[----:B------:R-:W-:Y:S01]  /*0850*/  ISETP.GE.U32.AND P1, PT, R26, UR12, PT ;  /* 0x0000000c1a007c0c */ /* 0x000fe2000bf26070 */
[----:B0-----:R-:W-:Y:S01]  /*0860*/  @!P4 IMAD R0, R23, R8, RZ ;  /* 0x000000081700c224 */ /* 0x001fe200078e02ff */
[----:B------:R-:W-:-:S02]  /*0870*/  @!P5 MOV R20, R24 ;  /* 0x000000180014d202 */ /* 0x000fc40000000f00 */
[----:B------:R-:W-:Y:S01]  /*0880*/  @!P5 MOV R21, R19 ;  /* 0x000000130015d202 */ /* 0x000fe20000000f00 */
[----:B------:R-:W0:Y:S01]  /*0890*/  @!P3 LDC.64 R6, c[0x0][0x270] ;  /* 0x00009c00ff06bb82 */ /* 0x000e220000000a00 */
[----:B------:R-:W-:Y:S02]  /*08a0*/  ISETP.GE.AND.EX P1, PT, R29, UR13, PT, P1 ;  /* 0x0000000d1d007c0c */ /* 0x000fe4000bf26310 */
[----:B------:R-:W-:Y:S01]  /*08b0*/  ISETP.GE.U32.AND P6, PT, R28, UR12, PT ;  /* 0x0000000c1c007c0c */ /* 0x000fe2000bfc6070 */
[----:B------:R-:W-:Y:S01]  /*08c0*/  @!P5 IMAD.WIDE.U32 R20, R31, R14, R20 ;  /* 0x0000000e1f14d225 */ /* 0x000fe200078e0014 */
[----:B------:R-:W-:Y:S02]  /*08d0*/  ISETP.GT.U32.OR P1, PT, R77, 0x29f, P1 ;  /* 0x0000029f4d00780c */ /* 0x000fe40000f24470 */
[----:B------:R-:W-:Y:S01]  /*08e0*/  ISETP.GE.AND.EX P2, PT, R33, UR13, PT, P6 ;  /* 0x0000000d21007c0c */ /* 0x000fe2000bf46360 */
[----:B------:R-:W-:Y:S01]  /*08f0*/  @!P4 IMAD R5, R22, R9, R0 ;  /* 0x000000091605c224 */ /* 0x000fe200078e0200 */
[----:B------:R-:W-:-:S02]  /*0900*/  @!P5 IADD3 R0, R21, R15, RZ ;  /* 0x0000000f1500d210 */ /* 0x000fc40007ffe0ff */
[C---:B--2---:R-:W-:Y:S01]  /*0910*/  @!P5 LEA R14, P6, R20.reuse, R2, 0x1 ;  /* 0x00000002140ed211 */ /* 0x044fe200078c08ff */
[----:B---3--:R-:W-:Y:S01]  /*0920*/  @!P4 IMAD.MOV.U32 R13, RZ, RZ, R19 ;  /* 0x000000ffff0dc224 */ /* 0x008fe200078e0013 */
[----:B------:R-:W-:Y:S02]  /*0930*/  @!P4 MOV R12, R24 ;  /* 0x00000018000cc202 */ /* 0x000fe40000000f00 */
[----:B------:R-:W-:Y:S02]  /*0940*/  @!P5 LEA.HI.X R15, R20, R3, R0, 0x1, P6 ;  /* 0x00000003140fd211 */ /* 0x000fe400030f0c00 */
[----:B------:R-:W-:Y:S01]  /*0950*/  ISETP.GT.U32.OR P2, PT, R77, 0x29f, P2 ;  /* 0x0000029f4d00780c */ /* 0x000fe20001744470 */
[----:B------:R-:W2:Y:S01]  /*0960*/  @!P3 LDC.64 R2, c[0x0][0x220] ;  /* 0x00008800ff02bb82 */ /* 0x000ea20000000a00 */
[----:B------:R-:W-:Y:S01]  /*0970*/  @!P4 IMAD.WIDE.U32 R8, R22, R8, R12 ;  /* 0x000000081608c225 */ /* 0x000fe200078e000c */
[----:B------:R-:W-:Y:S01]  /*0980*/  IADD3 R32, R4, 0x70, RZ ;  /* 0x0000007004207810 */ /* 0x000fe20007ffe0ff */
[----:B------:R3:W5:Y:S02]  /*0990*/  @!P5 LDG.E R53, desc[UR14][R14.64] ;  /* 0x0000000e0e35d981 */ /* 0x000764000c1e1900 */
[----:B0-----:R-:W-:-:S03]  /*09a0*/  @!P3 IMAD R12, R27, R6, RZ ;  /* 0x000000061b0cb224 */ /* 0x001fc600078e02ff */
[----:B------:R-:W3:Y:S01]  /*09b0*/  @!P1 LDC.64 R22, c[0x0][0x270] ;  /* 0x00009c00ff169b82 */ /* 0x000ee20000000a00 */
[----:B------:R-:W-:Y:S01]  /*09c0*/  @!P4 IADD3 R0, R9, R5, RZ ;  /* 0x000000050900c210 */ /* 0x000fe20007ffe0ff */
[----:B------:R-:W-:Y:S01]  /*09d0*/  @!P3 IMAD R27, R30, R7, R12 ;  /* 0x000000071e1bb224 */ /* 0x000fe200078e020c */
[C---:B-1----:R-:W-:Y:S02]  /*09e0*/  @!P4 LEA R10, P6, R8.reuse, R10, 0x1 ;  /* 0x0000000a080ac211 */ /* 0x042fe400078c08ff */
[----:B------:R-:W-:Y:S02]  /*09f0*/  @!P3 MOV R12, R24 ;  /* 0x00000018000cb202 */ /* 0x000fe40000000f00 */
[----:B------:R-:W-:Y:S01]  /*0a00*/  @!P3 MOV R13, R19 ;  /* 0x00000013000db202 */ /* 0x000fe20000000f00 */
[----:B------:R-:W0:Y:S01]  /*0a10*/  @!P1 LDC.64 R20, c[0x0][0x220] ;  /* 0x00008800ff149b82 */ /* 0x000e220000000a00 */
[----:B------:R-:W-:Y:S02]  /*0a20*/  @!P4 LEA.HI.X R11, R8, R11, R0, 0x1, P6 ;  /* 0x0000000b080bc211 */ /* 0x000fe400030f0c00 */
[----:B------:R-:W-:Y:S01]  /*0a30*/  IADD3 R31, R4, 0x80, RZ ;  /* 0x00000080041f7810 */ /* 0x000fe20007ffe0ff */
[----:B------:R-:W-:Y:S01]  /*0a40*/  @!P3 IMAD.WIDE.U32 R6, R30, R6, R12 ;  /* 0x000000061e06b225 */ /* 0x000fe200078e000c */
[----:B------:R-:W-:-:S03]  /*0a50*/  SHF.R.S32.HI R34, RZ, 0x1f, R32 ;  /* 0x0000001fff227819 */ /* 0x000fc60000011420 */
[----:B------:R-:W1:Y:S01]  /*0a60*/  @!P2 LDC.64 R8, c[0x0][0x270] ;  /* 0x00009c00ff08ab82 */ /* 0x000e620000000a00 */
[----:B------:R-:W-:Y:S01]  /*0a70*/  ISETP.GE.U32.AND P6, PT, R32, UR12, PT ;  /* 0x0000000c20007c0c */ /* 0x000fe2000bfc6070 */
[----:B------:R-:W-:Y:S01]  /*0a80*/  IMAD.MOV.U32 R5, RZ, RZ, RZ ;  /* 0x000000ffff057224 */ /* 0x000fe200078e00ff */
[----:B------:R-:W-:Y:S02]  /*0a90*/  SHF.R.S32.HI R30, RZ, 0x1f, R31 ;  /* 0x0000001fff1e7819 */ /* 0x000fe4000001141f */
[----:B------:R-:W-:Y:S02]  /*0aa0*/  ISETP.GE.U32.AND P5, PT, R31, UR12, PT ;  /* 0x0000000c1f007c0c */ /* 0x000fe4000bfa6070 */
[----:B------:R-:W-:Y:S01]  /*0ab0*/  ISETP.GE.AND.EX P6, PT, R34, UR13, PT, P6 ;  /* 0x0000000d22007c0c */ /* 0x000fe2000bfc6360 */
[----:B------:R1:W5:Y:S01]  /*0ac0*/  @!P4 LDG.E R5, desc[UR14][R10.64] ;  /* 0x0000000e0a05c981 */ /* 0x000362000c1e1900 */
[----:B------:R-:W-:Y:S01]  /*0ad0*/  ISETP.GE.AND.EX P5, PT, R30, UR13, PT, P5 ;  /* 0x0000000d1e007c0c */ /* 0x000fe2000bfa6350 */
[----:B------:R-:W0:Y:S01]  /*0ae0*/  @!P2 LDC.64 R12, c[0x0][0x220] ;  /* 0x00008800ff0cab82 */ /* 0x000e220000000a00 */
[----:B------:R-:W-:-:S02]  /*0af0*/  ISETP.GT.U32.OR P4, PT, R77, 0x29f, P6 ;  /* 0x0000029f4d00780c */ /* 0x000fc40003784470 */
[----:B------:R-:W-:Y:S02]  /*0b00*/  ISETP.GT.U32.OR P5, PT, R77, 0x29f, P5 ;  /* 0x0000029f4d00780c */ /* 0x000fe40002fa4470 */
[----:B------:R-:W-:Y:S02]  /*0b10*/  @!P3 IADD3 R0, R7, R27, RZ ;  /* 0x0000001b0700b210 */ /* 0x000fe40007ffe0ff */
[C---:B--2---:R-:W-:Y:S01]  /*0b20*/  @!P3 LEA R2, P6, R6.reuse, R2, 0x1 ;  /* 0x000000020602b211 */ /* 0x044fe200078c08ff */
[----:B---3--:R-:W-:Y:S01]  /*0b30*/  @!P1 IMAD R14, R29, R22, RZ ;  /* 0x000000161d0e9224 */ /* 0x008fe200078e02ff */
[----:B------:R-:W-:Y:S02]  /*0b40*/  @!P1 MOV R7, R19 ;  /* 0x0000001300079202 */ /* 0x000fe40000000f00 */
[----:B------:R-:W-:Y:S02]  /*0b50*/  @!P3 LEA.HI.X R3, R6, R3, R0, 0x1, P6 ;  /* 0x000000030603b211 */ /* 0x000fe400030f0c00 */
[----:B------:R-:W-:Y:S01]  /*0b60*/  @!P1 MOV R6, R24 ;  /* 0x0000001800069202 */ /* 0x000fe20000000f00 */
[----:B------:R-:W-:-:S02]  /*0b70*/  @!P1 IMAD R29, R26, R23, R14 ;  /* 0x000000171a1d9224 */ /* 0x000fc400078e020e */
[----:B------:R-:W2:Y:S02]  /*0b80*/  @!P4 LDC.64 R14, c[0x0][0x270] ;  /* 0x00009c00ff0ecb82 */ /* 0x000ea40000000a00 */
[----:B------:R-:W-:Y:S01]  /*0b90*/  @!P1 IMAD.WIDE.U32 R22, R26, R22, R6 ;  /* 0x000000161a169225 */ /* 0x000fe200078e0006 */
[----:B------:R-:W-:Y:S01]  /*0ba0*/  HFMA2.MMA R6, -RZ, RZ, 0, 0 ;  /* 0x00000000ff067435 */ /* 0x000fe200000001ff */
[----:B------:R-:W-:Y:S02]  /*0bb0*/  @!P2 MOV R26, R24 ;  /* 0x00000018001aa202 */ /* 0x000fe40000000f00 */
[-C--:B-1----:R-:W-:Y:S02]  /*0bc0*/  @!P2 IMAD R0, R33, R8.reuse, RZ ;  /* 0x000000082100a224 */ /* 0x082fe400078e02ff */
[----:B------:R-:W1:Y:S01]  /*0bd0*/  @!P5 LDC.64 R10, c[0x0][0x270] ;  /* 0x00009c00ff0adb82 */ /* 0x000e620000000a00 */
[----:B------:R-:W-:Y:S01]  /*0be0*/  @!P2 IMAD.MOV.U32 R27, RZ, RZ, R19 ;  /* 0x000000ffff1ba224 */ /* 0x000fe200078e0013 */
[----:B------:R-:W-:Y:S01]  /*0bf0*/  IADD3 R33, R4, 0x90, RZ ;  /* 0x0000009004217810 */ /* 0x000fe20007ffe0ff */
[C---:B------:R-:W-:Y:S01]  /*0c00*/  @!P2 IMAD R7, R28.reuse, R9, R0 ;  /* 0x000000091c07a224 */ /* 0x040fe200078e0200 */
[----:B------:R-:W-:Y:S01]  /*0c10*/  @!P1 IADD3 R0, R23, R29, RZ ;  /* 0x0000001d17009210 */ /* 0x000fe20007ffe0ff */
[----:B------:R-:W-:Y:S01]  /*0c20*/  @!P2 IMAD.WIDE.U32 R8, R28, R8, R26 ;  /* 0x000000081c08a225 */ /* 0x000fe200078e001a */
[----:B0-----:R-:W-:Y:S01]  /*0c30*/  @!P1 LEA R20, P6, R22, R20, 0x1 ;  /* 0x0000001416149211 */ /* 0x001fe200078c08ff */
[----:B------:R0:W3:Y:S01]  /*0c40*/  @!P3 LDG.E R6, desc[UR14][R2.64] ;  /* 0x0000000e0206b981 */ /* 0x0000e2000c1e1900 */
[----:B------:R-:W-:-:S02]  /*0c50*/  SHF.R.S32.HI R28, RZ, 0x1f, R33 ;  /* 0x0000001fff1c7819 */ /* 0x000fc40000011421 */
[----:B------:R-:W-:Y:S02]  /*0c60*/  ISETP.GE.U32.AND P3, PT, R33, UR12, PT ;  /* 0x0000000c21007c0c */ /* 0x000fe4000bf66070 */
[----:B------:R-:W-:Y:S02]  /*0c70*/  @!P1 LEA.HI.X R21, R22, R21, R0, 0x1, P6 ;  /* 0x0000001516159211 */ /* 0x000fe400030f0c00 */
[----:B------:R-:W-:Y:S01]  /*0c80*/  @!P2 IADD3 R0, R9, R7, RZ ;  /* 0x000000070900a210 */ /* 0x000fe20007ffe0ff */
[----:B------:R-:W1:Y:S01]  /*0c90*/  @!P5 LDC.64 R22, c[0x0][0x220] ;  /* 0x00008800ff16db82 */ /* 0x000e620000000a00 */
[----:B------:R-:W-:Y:S02]  /*0ca0*/  @!P2 LEA R12, P6, R8, R12, 0x1 ;  /* 0x0000000c080ca211 */ /* 0x000fe400078c08ff */
[----:B------:R-:W-:Y:S02]  /*0cb0*/  ISETP.GE.AND.EX P3, PT, R28, UR13, PT, P3 ;  /* 0x0000000d1c007c0c */ /* 0x000fe4000bf66330 */
[----:B------:R-:W-:-:S02]  /*0cc0*/  @!P2 LEA.HI.X R13, R8, R13, R0, 0x1, P6 ;  /* 0x0000000d080da211 */ /* 0x000fc400030f0c00 */
[----:B------:R-:W-:Y:S01]  /*0cd0*/  MOV R8, RZ ;  /* 0x000000ff00087202 */ /* 0x000fe20000000f00 */
[----:B------:R-:W-:Y:S01]  /*0ce0*/  HFMA2.MMA R7, -RZ, RZ, 0, 0 ;  /* 0x00000000ff077435 */ /* 0x000fe200000001ff */
[----:B------:R-:W-:Y:S01]  /*0cf0*/  ISETP.GT.U32.OR P3, PT, R77, 0x29f, P3 ;  /* 0x0000029f4d00780c */ /* 0x000fe20001f64470 */
[----:B0-----:R-:W0:Y:S01]  /*0d00*/  @!P4 LDC.64 R2, c[0x0][0x220] ;  /* 0x00008800ff02cb82 */ /* 0x001e220000000a00 */
[----:B--2---:R-:W-:Y:S02]  /*0d10*/  @!P4 IMAD R0, R34, R14, RZ ;  /* 0x0000000e2200c224 */ /* 0x004fe400078e02ff */
[----:B------:R2:W3:Y:S01]  /*0d20*/  @!P2 LDG.E R8, desc[UR14][R12.64] ;  /* 0x0000000e0c08a981 */ /* 0x0004e2000c1e1900 */
[----:B-1----:R-:W-:Y:S01]  /*0d30*/  @!P5 IMAD R26, R30, R10, RZ ;  /* 0x0000000a1e1ad224 */ /* 0x002fe200078e02ff */
[----:B------:R-:W-:Y:S01]  /*0d40*/  IADD3 R30, R4, 0xa0, RZ ;  /* 0x000000a0041e7810 */ /* 0x000fe20007ffe0ff */
[----:B------:R-:W-:Y:S01]  /*0d50*/  @!P4 IMAD R9, R32, R15, R0 ;  /* 0x0000000f2009c224 */ /* 0x000fe200078e0200 */
[-C--:B------:R-:W-:Y:S01]  /*0d60*/  @!P5 MOV R15, R19.reuse ;  /* 0x00000013000fd202 */ /* 0x080fe20000000f00 */
[----:B------:R1:W3:Y:S01]  /*0d70*/  @!P1 LDG.E R7, desc[UR14][R20.64] ;  /* 0x0000000e14079981 */ /* 0x0002e2000c1e1900 */
[----:B--2---:R-:W-:Y:S01]  /*0d80*/  @!P4 MOV R13, R19 ;  /* 0x00000013000dc202 */ /* 0x004fe20000000f00 */
[----:B------:R-:W-:Y:S01]  /*0d90*/  @!P4 IMAD.MOV.U32 R12, RZ, RZ, R24 ;  /* 0x000000ffff0cc224 */ /* 0x000fe200078e0018 */
[----:B------:R-:W-:-:S03]  /*0da0*/  SHF.R.S32.HI R29, RZ, 0x1f, R30 ;  /* 0x0000001fff1d7819 */ /* 0x000fc6000001141e */
[----:B------:R-:W-:Y:S01]  /*0db0*/  @!P4 IMAD.WIDE.U32 R12, R32, R14, R12 ;  /* 0x0000000e200cc225 */ /* 0x000fe200078e000c */
[----:B------:R-:W-:Y:S01]  /*0dc0*/  @!P5 MOV R14, R24 ;  /* 0x00000018000ed202 */ /* 0x000fe20000000f00 */
[----:B-1----:R-:W1:Y:S01]  /*0dd0*/  @!P3 LDC.64 R20, c[0x0][0x270] ;  /* 0x00009c00ff14bb82 */ /* 0x002e620000000a00 */
        /* <DEDUP_REMOVED lines=9> */
[----:B------:R-:W-:Y:S01]  /*0e70*/  ISETP.GE.AND.EX P2, PT, R31, UR13, PT, P2 ;  /* 0x0000000d1f007c0c */ /* 0x000fe2000bf46320 */
[----:B------:R-:W-:Y:S01]  /*0e80*/  @!P4 IMAD.IADD R0, R13, 0x1, R9 ;  /* 0x000000010d00c824 */ /* 0x000fe200078e0209 */
[----:B------:R-:W-:Y:S02]  /*0e90*/  HFMA2.MMA R9, -RZ, RZ, 0, 0 ;  /* 0x00000000ff097435 */ /* 0x000fe400000001ff */
[----:B------:R-:W-:Y:S02]  /*0ea0*/  ISETP.GT.U32.OR P2, PT, R77, 0x29f, P2 ;  /* 0x0000029f4d00780c */ /* 0x000fe40001744470 */
[----:B0-----:R-:W-:-:S04]  /*0eb0*/  @!P4 LEA R2, P6, R12, R2, 0x1 ;  /* 0x000000020c02c211 */ /* 0x001fc800078c08ff */
[----:B------:R-:W-:Y:S02]  /*0ec0*/  @!P4 LEA.HI.X R3, R12, R3, R0, 0x1, P6 ;  /* 0x000000030c03c211 */ /* 0x000fe400030f0c00 */
[----:B------:R-:W-:Y:S01]  /*0ed0*/  @!P5 IADD3 R0, R11, R27, RZ ;  /* 0x0000001b0b00d210 */ /* 0x000fe20007ffe0ff */
[----:B------:R-:W0:Y:S01]  /*0ee0*/  @!P1 LDC.64 R12, c[0x0][0x270] ;  /* 0x00009c00ff0c9b82 */ /* 0x000e220000000a00 */
[----:B------:R-:W-:Y:S01]  /*0ef0*/  @!P5 LEA R22, P6, R10, R22, 0x1 ;  /* 0x000000160a16d211 */ /* 0x000fe200078c08ff */
[----:B------:R1:W3:Y:S01]  /*0f00*/  @!P4 LDG.E R9, desc[UR14][R2.64] ;  /* 0x0000000e0209c981 */ /* 0x0002e2000c1e1900 */
[----:B------:R-:W-:Y:S02]  /*0f10*/  IADD3 R37, R4, 0xc0, RZ ;  /* 0x000000c004257810 */ /* 0x000fe40007ffe0ff */
[----:B------:R-:W-:Y:S01]  /*0f20*/  @!P5 LEA.HI.X R23, R10, R23, R0, 0x1, P6 ;  /* 0x000000170a17d211 */ /* 0x000fe200030f0c00 */
[----:B-1----:R-:W-:Y:S02]  /*0f30*/  @!P3 IMAD R0, R28, R20, RZ ;  /* 0x000000141c00b224 */ /* 0x002fe400078e02ff */
[----:B------:R-:W1:Y:S01]  /*0f40*/  @!P2 LDC.64 R26, c[0x0][0x270] ;  /* 0x00009c00ff1aab82 */ /* 0x000e620000000a00 */
[----:B------:R-:W-:Y:S01]  /*0f50*/  @!P3 IMAD.MOV.U32 R2, RZ, RZ, R24 ;  /* 0x000000ffff02b224 */ /* 0x000fe200078e0018 */
[----:B------:R-:W-:Y:S01]  /*0f60*/  @!P3 MOV R3, R19 ;  /* 0x000000130003b202 */ /* 0x000fe20000000f00 */
[----:B------:R-:W-:Y:S01]  /*0f70*/  @!P3 IMAD R11, R33, R21, R0 ;  /* 0x00000015210bb224 */ /* 0x000fe200078e0200 */
[----:B------:R-:W-:-:S02]  /*0f80*/  MOV R10, RZ ;  /* 0x000000ff000a7202 */ /* 0x000fc40000000f00 */
[----:B------:R-:W-:Y:S01]  /*0f90*/  SHF.R.S32.HI R28, RZ, 0x1f, R37 ;  /* 0x0000001fff1c7819 */ /* 0x000fe20000011425 */
[----:B------:R-:W-:Y:S01]  /*0fa0*/  @!P3 IMAD.WIDE.U32 R20, R33, R20, R2 ;  /* 0x000000142114b225 */ /* 0x000fe200078e0002 */
[----:B------:R-:W-:Y:S01]  /*0fb0*/  ISETP.GE.U32.AND P4, PT, R37, UR12, PT ;  /* 0x0000000c25007c0c */ /* 0x000fe2000bf86070 */
[----:B------:R-:W4:Y:S01]  /*0fc0*/  @!P1 LDC.64 R2, c[0x0][0x220] ;  /* 0x00008800ff029b82 */ /* 0x000f220000000a00 */
[----:B------:R-:W-:Y:S01]  /*0fd0*/  IADD3 R36, R4, 0xd0, RZ ;  /* 0x000000d004247810 */ /* 0x000fe20007ffe0ff */
[----:B------:R2:W3:Y:S01]  /*0fe0*/  @!P5 LDG.E R10, desc[UR14][R22.64] ;  /* 0x0000000e160ad981 */ /* 0x0004e2000c1e1900 */
[----:B------:R-:W-:Y:S02]  /*0ff0*/  ISETP.GE.AND.EX P4, PT, R28, UR13, PT, P4 ;  /* 0x0000000d1c007c0c */ /* 0x000fe4000bf86340 */
[----:B------:R-:W-:Y:S02]  /*1000*/  SHF.R.S32.HI R38, RZ, 0x1f, R36 ;  /* 0x0000001fff267819 */ /* 0x000fe40000011424 */
[----:B------:R-:W-:-:S02]  /*1010*/  ISETP.GE.U32.AND P5, PT, R36, UR12, PT ;  /* 0x0000000c24007c0c */ /* 0x000fc4000bfa6070 */
[----:B------:R-:W-:Y:S02]  /*1020*/  ISETP.GT.U32.OR P4, PT, R77, 0x29f, P4 ;  /* 0x0000029f4d00780c */ /* 0x000fe40002784470 */
[----:B------:R-:W-:Y:S01]  /*1030*/  @!P3 IADD3 R0, R21, R11, RZ ;  /* 0x0000000b1500b210 */ /* 0x000fe20007ffe0ff */
[----:B--2---:R-:W2:Y:S01]  /*1040*/  @!P2 LDC.64 R22, c[0x0][0x220] ;  /* 0x00008800ff16ab82 */ /* 0x004ea20000000a00 */
[----:B------:R-:W-:Y:S01]  /*1050*/  @!P3 LEA R14, P6, R20, R14, 0x1 ;  /* 0x0000000e140eb211 */ /* 0x000fe200078c08ff */
[----:B------:R-:W-:Y:S01]  /*1060*/  HFMA2.MMA R11, -RZ, RZ, 0, 0 ;  /* 0x00000000ff0b7435 */ /* 0x000fe200000001ff */
[----:B------:R-:W-:Y:S02]  /*1070*/  ISETP.GE.AND.EX P5, PT, R38, UR13, PT, P5 ;  /* 0x0000000d26007c0c */ /* 0x000fe4000bfa6350 */
[----:B------:R-:W-:Y:S01]  /*1080*/  @!P3 LEA.HI.X R15, R20, R15, R0, 0x1, P6 ;  /* 0x0000000f140fb211 */ /* 0x000fe200030f0c00 */
[----:B0-----:R-:W-:Y:S01]  /*1090*/  @!P1 IMAD R0, R29, R12, RZ ;  /* 0x0000000c1d009224 */ /* 0x001fe200078e02ff */
[----:B------:R-:W-:Y:S01]  /*10a0*/  ISETP.GT.U32.OR P5, PT, R77, 0x29f, P5 ;  /* 0x0000029f4d00780c */ /* 0x000fe20002fa4470 */
[----:B------:R-:W-:Y:S01]  /*10b0*/  @!P1 IMAD.MOV.U32 R21, RZ, RZ, R19 ;  /* 0x000000ffff159224 */ /* 0x000fe200078e0013 */
[----:B------:R-:W-:Y:S01]  /*10c0*/  @!P1 MOV R20, R24 ;  /* 0x0000001800149202 */ /* 0x000fe20000000f00 */
[----:B------:R-:W-:-:S02]  /*10d0*/  @!P1 IMAD R29, R30, R13, R0 ;  /* 0x0000000d1e1d9224 */ /* 0x000fc400078e0200 */
[----:B------:R0:W3:Y:S01]  /*10e0*/  @!P3 LDG.E R11, desc[UR14][R14.64] ;  /* 0x0000000e0e0bb981 */ /* 0x0000e2000c1e1900 */
[----:B-1----:R-:W-:Y:S02]  /*10f0*/  @!P2 IMAD R0, R31, R26, RZ ;  /* 0x0000001a1f00a224 */ /* 0x002fe400078e02ff */
[----:B------:R-:W-:Y:S01]  /*1100*/  @!P1 IMAD.WIDE.U32 R12, R30, R12, R20 ;  /* 0x0000000c1e0c9225 */ /* 0x000fe200078e0014 */
[----:B------:R-:W-:Y:S02]  /*1110*/  @!P2 MOV R20, R24 ;  /* 0x000000180014a202 */ /* 0x000fe40000000f00 */
[----:B------:R-:W-:Y:S01]  /*1120*/  @!P2 MOV R21, R19 ;  /* 0x000000130015a202 */ /* 0x000fe20000000f00 */
[----:B------:R-:W-:Y:S01]  /*1130*/  @!P2 IMAD R33, R32, R27, R0 ;  /* 0x0000001b2021a224 */ /* 0x000fe200078e0200 */
[----:B0-----:R-:W0:Y:S01]  /*1140*/  @!P4 LDC.64 R14, c[0x0][0x270] ;  /* 0x00009c00ff0ecb82 */ /* 0x001e220000000a00 */
[----:B------:R-:W-:Y:S02]  /*1150*/  @!P1 IADD3 R0, R13, R29, RZ ;  /* 0x0000001d0d009210 */ /* 0x000fe40007ffe0ff */
[----:B----4-:R-:W-:Y:S01]  /*1160*/  @!P1 LEA R2, P6, R12, R2, 0x1 ;  /* 0x000000020c029211 */ /* 0x010fe200078c08ff */
[----:B------:R-:W-:Y:S01]  /*1170*/  @!P2 IMAD.WIDE.U32 R26, R32, R26, R20 ;  /* 0x0000001a201aa225 */ /* 0x000fe200078e0014 */
[----:B------:R-:W-:-:S03]  /*1180*/  IADD3 R34, R4, 0xe0, RZ ;  /* 0x000000e004227810 */ /* 0x000fc60007ffe0ff */
[----:B------:R-:W1:Y:S01]  /*1190*/  @!P5 LDC.64 R30, c[0x0][0x270] ;  /* 0x00009c00ff1edb82 */ /* 0x000e620000000a00 */
[----:B------:R-:W-:Y:S02]  /*11a0*/  @!P1 LEA.HI.X R3, R12, R3, R0, 0x1, P6 ;  /* 0x000000030c039211 */ /* 0x000fe400030f0c00 */
[----:B------:R-:W-:Y:S02]  /*11b0*/  CS2R R12, SRZ ;  /* 0x00000000000c7805 */ /* 0x000fe4000001ff00 */
[----:B------:R-:W-:Y:S02]  /*11c0*/  ISETP.GE.U32.AND P3, PT, R34, UR12, PT ;  /* 0x0000000c22007c0c */ /* 0x000fe4000bf66070 */
[----:B------:R-:W-:Y:S01]  /*11d0*/  SHF.R.S32.HI R35, RZ, 0x1f, R34 ;  /* 0x0000001fff237819 */ /* 0x000fe20000011422 */
[----:B------:R-:W4:Y:S01]  /*11e0*/  @!P4 LDC.64 R20, c[0x0][0x220] ;  /* 0x00008800ff14cb82 */ /* 0x000f220000000a00 */
[----:B------:R-:W-:Y:S01]  /*11f0*/  @!P2 IADD3 R0, R27, R33, RZ ;  /* 0x000000211b00a210 */ /* 0x000fe20007ffe0ff */
[----:B------:R2:W3:Y:S02]  /*1200*/  @!P1 LDG.E R12, desc[UR14][R2.64] ;  /* 0x0000000e020c9981 */ /* 0x0004e4000c1e1900 */
[----:B--2---:R-:W-:-:S02]  /*1210*/  @!P2 LEA R22, P6, R26, R22, 0x1 ;  /* 0x000000161a16a211 */ /* 0x004fc400078c08ff */
[----:B------:R-:W-:Y:S02]  /*1220*/  ISETP.GE.AND.EX P3, PT, R35, UR13, PT, P3 ;  /* 0x0000000d23007c0c */ /* 0x000fe4000bf66330 */
[----:B------:R-:W-:Y:S02]  /*1230*/  @!P2 LEA.HI.X R23, R26, R23, R0, 0x1, P6 ;  /* 0x000000171a17a211 */ /* 0x000fe400030f0c00 */
[----:B------:R-:W-:Y:S01]  /*1240*/  IADD3 R32, R4, 0xf0, RZ ;  /* 0x000000f004207810 */ /* 0x000fe20007ffe0ff */
[----:B------:R-:W2:Y:S01]  /*1250*/  @!P5 LDC.64 R2, c[0x0][0x220] ;  /* 0x00008800ff02db82 */ /* 0x000ea20000000a00 */
[----:B------:R-:W-:Y:S01]  /*1260*/  ISETP.GT.U32.OR P3, PT, R77, 0x29f, P3 ;  /* 0x0000029f4d00780c */ /* 0x000fe20001f64470 */
[----:B------:R0:W3:Y:S01]  /*1270*/  @!P2 LDG.E R13, desc[UR14][R22.64] ;  /* 0x0000000e160da981 */ /* 0x0000e2000c1e1900 */
[----:B------:R-:W-:Y:S02]  /*1280*/  ISETP.GE.U32.AND P2, PT, R32, UR12, PT ;  /* 0x0000000c20007c0c */ /* 0x000fe4000bf46070 */
[----:B------:R-:W-:Y:S01]  /*1290*/  SHF.R.S32.HI R33, RZ, 0x1f, R32 ;  /* 0x0000001fff217819 */ /* 0x000fe20000011420 */
[----:B0-----:R-:W-:-:S03]  /*12a0*/  @!P4 IMAD R0, R28, R14, RZ ;  /* 0x0000000e1c00c224 */ /* 0x001fc600078e02ff */
[----:B------:R-:W-:Y:S02]  /*12b0*/  ISETP.GE.AND.EX P2, PT, R33, UR13, PT, P2 ;  /* 0x0000000d21007c0c */ /* 0x000fe4000bf46320 */
[----:B------:R-:W-:Y:S02]  /*12c0*/  @!P4 MOV R22, R24 ;  /* 0x000000180016c202 */ /* 0x000fe40000000f00 */
[----:B------:R-:W-:Y:S01]  /*12d0*/  @!P4 MOV R23, R19 ;  /* 0x000000130017c202 */ /* 0x000fe20000000f00 */
[----:B------:R-:W-:Y:S01]  /*12e0*/  @!P4 IMAD R27, R37, R15, R0 ;  /* 0x0000000f251bc224 */ /* 0x000fe200078e0200 */
[----:B------:R-:W-:Y:S01]  /*12f0*/  ISETP.GT.U32.OR P2, PT, R77, 0x29f, P2 ;  /* 0x0000029f4d00780c */ /* 0x000fe20001744470 */
[----:B-1----:R-:W-:Y:S01]  /*1300*/  @!P5 IMAD R0, R38, R30, RZ ;  /* 0x0000001e2600d224 */ /* 0x002fe200078e02ff */
[----:B------:R-:W0:Y:S01]  /*1310*/  @!P3 LDC.64 R28, c[0x0][0x270] ;  /* 0x00009c00ff1cbb82 */ /* 0x000e220000000a00 */
[----:B------:R-:W-:Y:S01]  /*1320*/  @!P4 IMAD.WIDE.U32 R14, R37, R14, R22 ;  /* 0x0000000e250ec225 */ /* 0x000fe200078e0016 */
[----:B------:R-:W-:-:S02]  /*1330*/  @!P5 MOV R22, R24 ;  /* 0x000000180016d202 */ /* 0x000fc40000000f00 */
[----:B------:R-:W-:Y:S01]  /*1340*/  @!P5 MOV R23, R19 ;  /* 0x000000130017d202 */ /* 0x000fe20000000f00 */
[----:B------:R-:W-:Y:S01]  /*1350*/  VIADD R41, R4, 0x100 ;  /* 0x0000010004297836 */ /* 0x000fe20000000000 */
[----:B------:R-:W-:Y:S01]  /*1360*/  @!P4 IADD3 R15, R15, R27, RZ ;  /* 0x0000001b0f0fc210 */ /* 0x000fe20007ffe0ff */
[----:B------:R-:W-:Y:S01]  /*1370*/  @!P5 IMAD R37, R36, R31, R0 ;  /* 0x0000001f2425d224 */ /* 0x000fe200078e0200 */
[----:B----4-:R-:W-:Y:S01]  /*1380*/  @!P4 LEA R20, P6, R14, R20, 0x1 ;  /* 0x000000140e14c211 */ /* 0x010fe200078c08ff */
[----:B------:R-:W-:Y:S01]  /*1390*/  @!P5 IMAD.WIDE.U32 R30, R36, R30, R22 ;  /* 0x0000001e241ed225 */ /* 0x000fe200078e0016 */
[----:B------:R-:W-:Y:S01]  /*13a0*/  ISETP.GE.U32.AND P1, PT, R41, UR12, PT ;  /* 0x0000000c29007c0c */ /* 0x000fe2000bf26070 */
[----:B------:R-:W1:Y:S01]  /*13b0*/  @!P3 LDC.64 R26, c[0x0][0x220] ;  /* 0x00008800ff1abb82 */ /* 0x000e620000000a00 */
[----:B------:R-:W-:Y:S02]  /*13c0*/  SHF.R.S32.HI R0, RZ, 0x1f, R41 ;  /* 0x0000001fff007819 */ /* 0x000fe40000011429 */
[----:B------:R-:W-:Y:S01]  /*13d0*/  @!P4 LEA.HI.X R21, R14, R21, R15, 0x1, P6 ;  /* 0x000000150e15c211 */ /* 0x000fe200030f0c0f */
[----:B------:R-:W-:Y:S01]  /*13e0*/  @!P5 IMAD.IADD R15, R31, 0x1, R37 ;  /* 0x000000011f0fd824 */ /* 0x000fe200078e0225 */
[----:B--2---:R-:W-:-:S02]  /*13f0*/  @!P5 LEA R2, P6, R30, R2, 0x1 ;  /* 0x000000021e02d211 */ /* 0x004fc400078c08ff */
[----:B------:R-:W-:Y:S01]  /*1400*/  ISETP.GE.AND.EX P1, PT, R0, UR13, PT, P1 ;  /* 0x0000000d00007c0c */ /* 0x000fe2000bf26310 */
[----:B------:R-:W2:Y:S01]  /*1410*/  @!P2 LDC.64 R22, c[0x0][0x270] ;  /* 0x00009c00ff16ab82 */ /* 0x000ea20000000a00 */
[----:B------:R-:W-:Y:S02]  /*1420*/  @!P5 LEA.HI.X R3, R30, R3, R15, 0x1, P6 ;  /* 0x000000031e03d211 */ /* 0x000fe400030f0c0f */
[----:B------:R-:W-:Y:S02]  /*1430*/  CS2R R14, SRZ ;  /* 0x00000000000e7805 */ /* 0x000fe4000001ff00 */
[----:B------:R-:W-:Y:S02]  /*1440*/  ISETP.GT.U32.OR P1, PT, R77, 0x29f, P1 ;  /* 0x0000029f4d00780c */ /* 0x000fe40000f24470 */
[----:B------:R-:W-:Y:S02]  /*1450*/  IADD3 R39, R4, 0x110, RZ ;  /* 0x0000011004277810 */ /* 0x000fe40007ffe0ff */
[----:B------:R4:W3:Y:S02]  /*1460*/  @!P5 LDG.E R15, desc[UR14][R2.64] ;  /* 0x0000000e020fd981 */ /* 0x0008e4000c1e1900 */
[----:B------:R-:W-:-:S02]  /*1470*/  ISETP.GE.U32.AND P5, PT, R39, UR12, PT ;  /* 0x0000000c27007c0c */ /* 0x000fc4000bfa6070 */
[----:B------:R-:W-:Y:S01]  /*1480*/  SHF.R.S32.HI R40, RZ, 0x1f, R39 ;  /* 0x0000001fff287819 */ /* 0x000fe20000011427 */
[----:B------:R5:W3:Y:S01]  /*1490*/  @!P4 LDG.E R14, desc[UR14][R20.64] ;  /* 0x0000000e140ec981 */ /* 0x000ae2000c1e1900 */
[----:B0-----:R-:W-:Y:S01]  /*14a0*/  @!P3 IMAD R35, R35, R28, RZ ;  /* 0x0000001c2323b224 */ /* 0x001fe200078e02ff */
[----:B------:R-:W-:Y:S01]  /*14b0*/  @!P3 MOV R30, R24 ;  /* 0x00000018001eb202 */ /* 0x000fe20000000f00 */
[----:B------:R-:W-:Y:S01]  /*14c0*/  HFMA2.MMA R54, -RZ, RZ, 0, 0 ;  /* 0x00000000ff367435 */ /* 0x000fe200000001ff */
[----:B------:R-:W-:Y:S02]  /*14d0*/  @!P3 MOV R31, R19 ;  /* 0x00000013001fb202 */ /* 0x000fe40000000f00 */
[----:B------:R-:W-:Y:S01]  /*14e0*/  ISETP.GE.AND.EX P5, PT, R40, UR13, PT, P5 ;  /* 0x0000000d28007c0c */ /* 0x000fe2000bfa6350 */
[----:B----4-:R-:W0:Y:S01]  /*14f0*/  @!P1 LDC.64 R2, c[0x0][0x270] ;  /* 0x00009c00ff029b82 */ /* 0x010e220000000a00 */
[----:B------:R-:W-:-:S07]  /*1500*/  @!P3 IMAD R35, R34, R29, R35 ;  /* 0x0000001d2223b224 */ /* 0x000fce00078e0223 */
[----:B-----5:R-:W4:Y:S01]  /*1510*/  @!P2 LDC.64 R20, c[0x0][0x220] ;  /* 0x00008800ff14ab82 */ /* 0x020f220000000a00 */
[----:B------:R-:W-:Y:S01]  /*1520*/  ISETP.GT.U32.OR P5, PT, R77, 0x29f, P5 ;  /* 0x0000029f4d00780c */ /* 0x000fe20002fa4470 */
[----:B------:R-:W-:Y:S01]  /*1530*/  @!P3 IMAD.WIDE.U32 R28, R34, R28, R30 ;  /* 0x0000001c221cb225 */ /* 0x000fe200078e001e */
[----:B------:R-:W-:Y:S01]  /*1540*/  IADD3 R36, R4, 0x120, RZ ;  /* 0x0000012004247810 */ /* 0x000fe20007ffe0ff */
[----:B------:R5:W3:Y:S02]  /*1550*/  @P0 LDG.E R54, desc[UR14][R16.64] ;  /* 0x0000000e10360981 */ /* 0x000ae4000c1e1900 */
[----:B------:R-:W-:Y:S01]  /*1560*/  @!P3 IMAD.IADD R29, R29, 0x1, R35 ;  /* 0x000000011d1db824 */ /* 0x000fe200078e0223 */
[----:B-1----:R-:W-:Y:S01]  /*1570*/  @!P3 LEA R26, P6, R28, R26, 0x1 ;  /* 0x0000001a1c1ab211 */ /* 0x002fe200078c08ff */
[----:B--2---:R-:W-:Y:S01]  /*1580*/  @!P2 IMAD R33, R33, R22, RZ ;  /* 0x000000162121a224 */ /* 0x004fe200078e02ff */
[----:B------:R-:W-:Y:S01]  /*1590*/  ISETP.GE.U32.AND P4, PT, R36, UR12, PT ;  /* 0x0000000c24007c0c */ /* 0x000fe2000bf86070 */
[----:B------:R-:W1:Y:S01]  /*15a0*/  @!P1 LDC.64 R30, c[0x0][0x220] ;  /* 0x00008800ff1e9b82 */ /* 0x000e620000000a00 */
[----:B------:R-:W-:-:S02]  /*15b0*/  SHF.R.S32.HI R38, RZ, 0x1f, R36 ;  /* 0x0000001fff267819 */ /* 0x000fc40000011424 */
[----:B-----5:R-:W-:Y:S02]  /*15c0*/  @!P2 MOV R16, R24 ;  /* 0x000000180010a202 */ /* 0x020fe40000000f00 */
[----:B------:R-:W-:Y:S02]  /*15d0*/  @!P2 MOV R17, R19 ;  /* 0x000000130011a202 */ /* 0x000fe40000000f00 */
[----:B------:R-:W-:Y:S01]  /*15e0*/  @!P3 LEA.HI.X R27, R28, R27, R29, 0x1, P6 ;  /* 0x0000001b1c1bb211 */ /* 0x000fe200030f0c1d */
[----:B------:R-:W-:Y:S01]  /*15f0*/  @!P2 IMAD R29, R32, R23, R33 ;  /* 0x00000017201da224 */ /* 0x000fe200078e0221 */
[----:B------:R-:W-:Y:S01]  /*1600*/  ISETP.GE.AND.EX P4, PT, R38, UR13, PT, P4 ;  /* 0x0000000d26007c0c */ /* 0x000fe2000bf86340 */
[----:B------:R-:W-:Y:S02]  /*1610*/  @!P2 IMAD.WIDE.U32 R22, R32, R22, R16 ;  /* 0x000000162016a225 */ /* 0x000fe400078e0010 */
[----:B------:R-:W2:Y:S01]  /*1620*/  @!P5 LDC.64 R32, c[0x0][0x270] ;  /* 0x00009c00ff20db82 */ /* 0x000ea20000000a00 */
[----:B------:R-:W-:Y:S01]  /*1630*/  ISETP.GT.U32.OR P4, PT, R77, 0x29f, P4 ;  /* 0x0000029f4d00780c */ /* 0x000fe20002784470 */
[----:B------:R-:W-:Y:S01]  /*1640*/  HFMA2.MMA R16, -RZ, RZ, 0, 0 ;  /* 0x00000000ff107435 */ /* 0x000fe200000001ff */
[----:B------:R-:W-:-:S02]  /*1650*/  @!P2 IADD3 R17, R23, R29, RZ ;  /* 0x0000001d1711a210 */ /* 0x000fc40007ffe0ff */
[----:B----4-:R-:W-:Y:S01]  /*1660*/  @!P2 LEA R20, P6, R22, R20, 0x1 ;  /* 0x000000141614a211 */ /* 0x010fe200078c08ff */
[----:B0-----:R-:W-:-:S03]  /*1670*/  @!P1 IMAD R28, R0, R2, RZ ;  /* 0x00000002001c9224 */ /* 0x001fc600078e02ff */
[----:B------:R-:W-:Y:S02]  /*1680*/  @!P2 LEA.HI.X R21, R22, R21, R17, 0x1, P6 ;  /* 0x000000151615a211 */ /* 0x000fe400030f0c11 */
[----:B------:R-:W0:Y:S01]  /*1690*/  @!P5 LDC.64 R22, c[0x0][0x220] ;  /* 0x00008800ff16db82 */ /* 0x000e220000000a00 */
[C---:B------:R-:W-:Y:S01]  /*16a0*/  IADD3 R0, R4.reuse, 0x130, RZ ;  /* 0x0000013004007810 */ /* 0x040fe20007ffe0ff */
[----:B------:R-:W-:Y:S01]  /*16b0*/  @!P1 IMAD R43, R41, R3, R28 ;  /* 0x00000003292b9224 */ /* 0x000fe200078e021c */
[----:B------:R4:W5:Y:S01]  /*16c0*/  @!P3 LDG.E R16, desc[UR14][R26.64] ;  /* 0x0000000e1a10b981 */ /* 0x000962000c1e1900 */
[----:B------:R-:W-:Y:S01]  /*16d0*/  VIADD R37, R4, 0x140 ;  /* 0x0000014004257836 */ /* 0x000fe20000000000 */
[----:B------:R-:W-:Y:S02]  /*16e0*/  ISETP.GE.U32.AND P3, PT, R0, UR12, PT ;  /* 0x0000000c00007c0c */ /* 0x000fe4000bf66070 */
[----:B------:R-:W-:Y:S01]  /*16f0*/  SHF.R.S32.HI R35, RZ, 0x1f, R0 ;  /* 0x0000001fff237819 */ /* 0x000fe20000011400 */
[----:B------:R-:W0:Y:S01]  /*1700*/  @!P4 LDC.64 R28, c[0x0][0x270] ;  /* 0x00009c00ff1ccb82 */ /* 0x000e220000000a00 */
[----:B------:R-:W-:-:S02]  /*1710*/  MOV R17, RZ ;  /* 0x000000ff00117202 */ /* 0x000fc40000000f00 */
[----:B------:R-:W-:Y:S02]  /*1720*/  ISETP.GE.U32.AND P6, PT, R37, UR12, PT ;  /* 0x0000000c25007c0c */ /* 0x000fe4000bfc6070 */
[----:B----4-:R-:W-:Y:S02]  /*1730*/  @!P1 MOV R26, R24 ;  /* 0x00000018001a9202 */ /* 0x010fe40000000f00 */
[----:B------:R-:W-:Y:S01]  /*1740*/  @!P1 MOV R27, R19 ;  /* 0x00000013001b9202 */ /* 0x000fe20000000f00 */
[----:B------:R4:W5:Y:S01]  /*1750*/  @!P2 LDG.E R17, desc[UR14][R20.64] ;  /* 0x0000000e1411a981 */ /* 0x000962000c1e1900 */
[----:B------:R-:W-:Y:S02]  /*1760*/  SHF.R.S32.HI R34, RZ, 0x1f, R37 ;  /* 0x0000001fff227819 */ /* 0x000fe40000011425 */
[----:B------:R-:W-:Y:S01]  /*1770*/  ISETP.GE.AND.EX P3, PT, R35, UR13, PT, P3 ;  /* 0x0000000d23007c0c */ /* 0x000fe2000bf66330 */
[----:B------:R-:W-:Y:S01]  /*1780*/  @!P1 IMAD.WIDE.U32 R2, R41, R2, R26 ;  /* 0x0000000229029225 */ /* 0x000fe200078e001a */
[----:B------:R-:W-:-:S02]  /*1790*/  ISETP.GE.AND.EX P6, PT, R34, UR13, PT, P6 ;  /* 0x0000000d22007c0c */ /* 0x000fc4000bfc6360 */
[C---:B------:R-:W-:Y:S01]  /*17a0*/  ISETP.GT.U32.OR P3, PT, R77.reuse, 0x29f, P3 ;  /* 0x0000029f4d00780c */ /* 0x040fe20001f64470 */
[----:B--2---:R-:W-:Y:S01]  /*17b0*/  @!P5 IMAD R40, R40, R32, RZ ;  /* 0x000000202828d224 */ /* 0x004fe200078e02ff */
[----:B------:R-:W-:Y:S01]  /*17c0*/  @!P5 MOV R26, R24 ;  /* 0x00000018001ad202 */ /* 0x000fe20000000f00 */
[----:B----4-:R-:W2:Y:S01]  /*17d0*/  @!P4 LDC.64 R20, c[0x0][0x220] ;  /* 0x00008800ff14cb82 */ /* 0x010ea20000000a00 */
[----:B------:R-:W-:Y:S01]  /*17e0*/  @!P5 IMAD.MOV.U32 R27, RZ, RZ, R19 ;  /* 0x000000ffff1bd224 */ /* 0x000fe200078e0013 */
[----:B------:R-:W-:Y:S01]  /*17f0*/  ISETP.GT.U32.OR P2, PT, R77, 0x29f, P6 ;  /* 0x0000029f4d00780c */ /* 0x000fe20003744470 */
[----:B------:R-:W-:Y:S01]  /*1800*/  @!P5 IMAD R41, R39, R33, R40 ;  /* 0x000000212729d224 */ /* 0x000fe200078e0228 */
[----:B------:R-:W-:Y:S01]  /*1810*/  @!P1 IADD3 R43, R3, R43, RZ ;  /* 0x0000002b032b9210 */ /* 0x000fe20007ffe0ff */
[----:B------:R-:W-:Y:S01]  /*1820*/  @!P5 IMAD.WIDE.U32 R32, R39, R32, R26 ;  /* 0x000000202720d225 */ /* 0x000fe200078e001a */
[----:B-1----:R-:W-:Y:S02]  /*1830*/  @!P1 LEA R30, P6, R2, R30, 0x1 ;  /* 0x0000001e021e9211 */ /* 0x002fe400078c08ff */
[----:B------:R-:W-:-:S02]  /*1840*/  CS2R R26, SRZ ;  /* 0x00000000001a7805 */ /* 0x000fc4000001ff00 */
[----:B------:R-:W-:Y:S02]  /*1850*/  @!P1 LEA.HI.X R31, R2, R31, R43, 0x1, P6 ;  /* 0x0000001f021f9211 */ /* 0x000fe400030f0c2b */
[----:B------:R-:W-:Y:S01]  /*1860*/  @!P5 IADD3 R41, R33, R41, RZ ;  /* 0x000000292129d210 */ /* 0x000fe20007ffe0ff */
[----:B------:R-:W1:Y:S01]  /*1870*/  @!P3 LDC.64 R2, c[0x0][0x270] ;  /* 0x00009c00ff02bb82 */ /* 0x000e620000000a00 */
[----:B0-----:R-:W-:Y:S01]  /*1880*/  @!P5 LEA R22, P6, R32, R22, 0x1 ;  /* 0x000000162016d211 */ /* 0x001fe200078c08ff */
[----:B------:R-:W-:Y:S01]  /*1890*/  @!P4 IMAD R38, R38, R28, RZ ;  /* 0x0000001c2626c224 */ /* 0x000fe200078e02ff */
[----:B------:R-:W-:Y:S01]  /*18a0*/  @!P4 MOV R33, R19 ;  /* 0x000000130021c202 */ /* 0x000fe20000000f00 */
[----:B------:R0:W4:Y:S01]  /*18b0*/  @!P1 LDG.E R26, desc[UR14][R30.64] ;  /* 0x0000000e1e1a9981 */ /* 0x000122000c1e1900 */
[----:B------:R-:W-:Y:S02]  /*18c0*/  @!P5 LEA.HI.X R23, R32, R23, R41, 0x1, P6 ;  /* 0x000000172017d211 */ /* 0x000fe400030f0c29 */
[----:B------:R-:W-:Y:S01]  /*18d0*/  @!P4 MOV R32, R24 ;  /* 0x000000180020c202 */ /* 0x000fe20000000f00 */
[----:B------:R-:W-:Y:S01]  /*18e0*/  @!P4 IMAD R39, R36, R29, R38 ;  /* 0x0000001d2427c224 */ /* 0x000fe200078e0226 */
[----:B------:R-:W-:Y:S01]  /*18f0*/  IADD3 R40, R4, 0x150, RZ ;  /* 0x0000015004287810 */ /* 0x000fe20007ffe0ff */
[----:B------:R2:W4:Y:S01]  /*1900*/  @!P5 LDG.E R27, desc[UR14][R22.64] ;  /* 0x0000000e161bd981 */ /* 0x000522000c1e1900 */
[----:B0-----:R-:W0:Y:S01]  /*1910*/  @!P2 LDC.64 R30, c[0x0][0x270] ;  /* 0x00009c00ff1eab82 */ /* 0x001e220000000a00 */
[----:B------:R-:W-:Y:S01]  /*1920*/  @!P4 IMAD.WIDE.U32 R28, R36, R28, R32 ;  /* 0x0000001c241cc225 */ /* 0x000fe200078e0020 */
[----:B------:R-:W-:-:S02]  /*1930*/  ISETP.GE.U32.AND P1, PT, R40, UR12, PT ;  /* 0x0000000c28007c0c */ /* 0x000fc4000bf26070 */
[----:B------:R-:W-:Y:S02]  /*1940*/  SHF.R.S32.HI R36, RZ, 0x1f, R40 ;  /* 0x0000001fff247819 */ /* 0x000fe40000011428 */
[----:B------:R-:W-:Y:S02]  /*1950*/  @!P4 IADD3 R29, R29, R39, RZ ;  /* 0x000000271d1dc210 */ /* 0x000fe40007ffe0ff */
[----:B------:R-:W0:Y:S01]  /*1960*/  @!P3 LDC.64 R32, c[0x0][0x220] ;  /* 0x00008800ff20bb82 */ /* 0x000e220000000a00 */
[----:B--2---:R-:W-:Y:S02]  /*1970*/  @!P4 LEA R20, P6, R28, R20, 0x1 ;  /* 0x000000141c14c211 */ /* 0x004fe400078c08ff */
[----:B------:R-:W-:Y:S02]  /*1980*/  ISETP.GE.AND.EX P1, PT, R36, UR13, PT, P1 ;  /* 0x0000000d24007c0c */ /* 0x000fe4000bf26310 */
[----:B------:R-:W-:Y:S01]  /*1990*/  @!P4 LEA.HI.X R21, R28, R21, R29, 0x1, P6 ;  /* 0x000000151c15c211 */ /* 0x000fe200030f0c1d */
[----:B------:R-:W-:Y:S01]  /*19a0*/  IMAD.MOV.U32 R28, RZ, RZ, RZ ;  /* 0x000000ffff1c7224 */ /* 0x000fe200078e00ff */
[----:B------:R-:W-:Y:S01]  /*19b0*/  ISETP.GT.U32.OR P1, PT, R77, 0x29f, P1 ;  /* 0x0000029f4d00780c */ /* 0x000fe20000f24470 */
[----:B------:R-:W2:Y:S01]  /*19c0*/  @!P2 LDC.64 R22, c[0x0][0x220] ;  /* 0x00008800ff16ab82 */ /* 0x000ea20000000a00 */
[----:B-1----:R-:W-:-:S03]  /*19d0*/  @!P3 IMAD R29, R35, R2, RZ ;  /* 0x00000002231db224 */ /* 0x002fc600078e02ff */
[----:B------:R1:W4:Y:S01]  /*19e0*/  @!P4 LDG.E R28, desc[UR14][R20.64] ;  /* 0x0000000e141cc981 */ /* 0x000322000c1e1900 */
[----:B------:R-:W-:Y:S02]  /*19f0*/  @!P3 IMAD R29, R0, R3, R29 ;  /* 0x00000003001db224 */ /* 0x000fe400078e021d */
[----:B0-----:R-:W-:Y:S01]  /*1a00*/  @!P2 IMAD R34, R34, R30, RZ ;  /* 0x0000001e2222a224 */ /* 0x001fe200078e02ff */
[----:B-1----:R-:W-:Y:S02]  /*1a10*/  @!P3 MOV R20, R24 ;  /* 0x000000180014b202 */ /* 0x002fe40000000f00 */
[----:B------:R-:W-:Y:S01]  /*1a20*/  @!P3 MOV R21, R19 ;  /* 0x000000130015b202 */ /* 0x000fe20000000f00 */
[----:B------:R-:W-:Y:S01]  /*1a30*/  @!P2 IMAD R41, R37, R31, R34 ;  /* 0x0000001f2529a224 */ /* 0x000fe200078e0222 */
[----:B------:R-:W-:Y:S01]  /*1a40*/  IADD3 R38, R4, 0x160, RZ ;  /* 0x0000016004267810 */ /* 0x000fe20007ffe0ff */
[----:B------:R-:W-:-:S03]  /*1a50*/  @!P3 IMAD.WIDE.U32 R2, R0, R2, R20 ;  /* 0x000000020002b225 */ /* 0x000fc600078e0014 */
[----:B------:R-:W0:Y:S01]  /*1a60*/  @!P1 LDC.64 R20, c[0x0][0x270] ;  /* 0x00009c00ff149b82 */ /* 0x000e220000000a00 */
[----:B------:R-:W-:Y:S01]  /*1a70*/  @!P2 MOV R35, R19 ;  /* 0x000000130023a202 */ /* 0x000fe20000000f00 */
[----:B------:R-:W-:Y:S01]  /*1a80*/  @!P2 IMAD.MOV.U32 R34, RZ, RZ, R24 ;  /* 0x000000ffff22a224 */ /* 0x000fe200078e0018 */
[----:B------:R-:W-:Y:S02]  /*1a90*/  ISETP.GE.U32.AND P4, PT, R38, UR12, PT ;  /* 0x0000000c26007c0c */ /* 0x000fe4000bf86070 */
[----:B------:R-:W-:Y:S02]  /*1aa0*/  SHF.R.S32.HI R39, RZ, 0x1f, R38 ;  /* 0x0000001fff277819 */ /* 0x000fe40000011426 */
[----:B------:R-:W-:Y:S02]  /*1ab0*/  @!P3 IADD3 R29, R3, R29, RZ ;  /* 0x0000001d031db210 */ /* 0x000fe40007ffe0ff */
[----:B------:R-:W-:Y:S01]  /*1ac0*/  @!P3 LEA R32, P6, R2, R32, 0x1 ;  /* 0x000000200220b211 */ /* 0x000fe200078c08ff */
        /* <DEDUP_REMOVED lines=8> */
[----:B--2---:R-:W-:-:S02]  /*1b50*/  @!P2 LEA R22, P6, R30, R22, 0x1 ;  /* 0x000000161e16a211 */ /* 0x004fc400078c08ff */
        /* <DEDUP_REMOVED lines=13> */
[----:B-1----:R-:W-:-:S02]  /*1c30*/  @!P1 MOV R22, R24 ;  /* 0x0000001800169202 */ /* 0x002fc40000000f00 */
[----:B------:R-:W-:Y:S02]  /*1c40*/  @!P1 MOV R23, R19 ;  /* 0x0000001300179202 */ /* 0x000fe40000000f00 */
[----:B------:R-:W-:-:S03]  /*1c50*/  SHF.R.S32.HI R42, RZ, 0x1f, R43 ;  /* 0x0000001fff2a7819 */ /* 0x000fc6000001142b */
[----:B------:R-:W1:Y:S01]  /*1c60*/  @!P5 LDC.64 R36, c[0x0][0x270] ;  /* 0x00009c00ff24db82 */ /* 0x000e620000000a00 */
[----:B------:R-:W-:Y:S01]  /*1c70*/  @!P1 IMAD.WIDE.U32 R20, R40, R20, R22 ;  /* 0x0000001428149225 */ /* 0x000fe200078e0016 */
[----:B------:R-:W-:-:S03]  /*1c80*/  ISETP.GE.AND.EX P3, PT, R42, UR13, PT, P3 ;  /* 0x0000000d2a007c0c */ /* 0x000fc6000bf66330 */
[----:B------:R-:W-:Y:S01]  /*1c90*/  VIADD R45, R4, 0x190 ;  /* 0x00000190042d7836 */ /* 0x000fe20000000000 */
[----:B------:R-:W-:Y:S02]  /*1ca0*/  @!P1 IADD3 R31, R21, R31, RZ ;  /* 0x0000001f151f9210 */ /* 0x000fe40007ffe0ff */
[----:B------:R-:W3:Y:S01]  /*1cb0*/  @!P4 LDC.64 R22, c[0x0][0x220] ;  /* 0x00008800ff16cb82 */ /* 0x000ee20000000a00 */
[C---:B------:R-:W-:Y:S02]  /*1cc0*/  @!P1 LEA R2, P6, R20.reuse, R2, 0x1 ;  /* 0x0000000214029211 */ /* 0x040fe400078c08ff */
[----:B------:R-:W-:Y:S02]  /*1cd0*/  ISETP.GT.U32.OR P3, PT, R77, 0x29f, P3 ;  /* 0x0000029f4d00780c */ /* 0x000fe40001f64470 */
[----:B------:R-:W-:Y:S01]  /*1ce0*/  @!P1 LEA.HI.X R3, R20, R3, R31, 0x1, P6 ;  /* 0x0000000314039211 */ /* 0x000fe200030f0c1f */
[----:B------:R-:W-:Y:S01]  /*1cf0*/  HFMA2.MMA R31, -RZ, RZ, 0, 0 ;  /* 0x00000000ff1f7435 */ /* 0x000fe200000001ff */
[----:B------:R-:W-:Y:S01]  /*1d00*/  ISETP.GE.U32.AND P2, PT, R45, UR12, PT ;  /* 0x0000000c2d007c0c */ /* 0x000fe2000bf46070 */
[----:B------:R-:W3:Y:S01]  /*1d10*/  @!P5 LDC.64 R20, c[0x0][0x220] ;  /* 0x00008800ff14db82 */ /* 0x000ee20000000a00 */
[----:B------:R-:W-:-:S04]  /*1d20*/  SHF.R.S32.HI R46, RZ, 0x1f, R45 ;  /* 0x0000001fff2e7819 */ /* 0x000fc8000001142d */
[----:B------:R-:W-:Y:S01]  /*1d30*/  ISETP.GE.AND.EX P2, PT, R46, UR13, PT, P2 ;  /* 0x0000000d2e007c0c */ /* 0x000fe2000bf46320 */
[----:B0-----:R-:W-:Y:S02]  /*1d40*/  @!P4 IMAD R48, R39, R32, RZ ;  /* 0x000000202730c224 */ /* 0x001fe400078e02ff */
[----:B------:R0:W2:Y:S01]  /*1d50*/  @!P1 LDG.E R31, desc[UR14][R2.64] ;  /* 0x0000000e021f9981 */ /* 0x0000a2000c1e1900 */
[----:B------:R-:W-:Y:S01]  /*1d60*/  ISETP.GT.U32.OR P2, PT, R77, 0x29f, P2 ;  /* 0x0000029f4d00780c */ /* 0x000fe20001744470 */
[----:B------:R-:W3:Y:S01]  /*1d70*/  @!P3 LDC.64 R34, c[0x0][0x270] ;  /* 0x00009c00ff22bb82 */ /* 0x000ee20000000a00 */
[----:B------:R-:W-:Y:S01]  /*1d80*/  @!P4 IMAD R48, R38, R33, R48 ;  /* 0x000000212630c224 */ /* 0x000fe200078e0230 */
[-C--:B------:R-:W-:Y:S02]  /*1d90*/  @!P5 MOV R39, R19.reuse ;  /* 0x000000130027d202 */ /* 0x080fe40000000f00 */
        /* <DEDUP_REMOVED lines=10> */
[----:B---3--:R-:W-:Y:S02]  /*1e40*/  @!P4 LEA R22, P6, R32, R22, 0x1 ;  /* 0x000000162016c211 */ /* 0x008fe400078c08ff */
        /* <DEDUP_REMOVED lines=12> */
[----:B------:R-:W-:Y:S01]  /*1f10*/  @!P3 IMAD R38, R42, R34, RZ ;  /* 0x000000222a26b224 */ /* 0x000fe200078e02ff */
[----:B---3--:R-:W-:Y:S02]  /*1f20*/  @!P3 MOV R22, R24 ;  /* 0x000000180016b202 */ /* 0x008fe40000000f00 */
[----:B------:R-:W-:Y:S01]  /*1f30*/  @!P3 MOV R23, R19 ;  /* 0x000000130017b202 */ /* 0x000fe20000000f00 */
[C---:B------:R-:W-:Y:S01]  /*1f40*/  @!P3 IMAD R38, R43.reuse, R35, R38 ;  /* 0x000000232b26b224 */ /* 0x040fe200078e0226 */
[----:B------:R3:W2:Y:S01]  /*1f50*/  @!P5 LDG.E R33, desc[UR14][R20.64] ;  /* 0x0000000e1421d981 */ /* 0x0006a2000c1e1900 */
[----:B------:R-:W-:Y:S02]  /*1f60*/  VIADD R42, R4, 0x1b0 ;  /* 0x000001b0042a7836 */ /* 0x000fe40000000000 */
[----:B------:R-:W-:-:S03]  /*1f70*/  @!P3 IMAD.WIDE.U32 R34, R43, R34, R22 ;  /* 0x000000222b22b225 */ /* 0x000fc600078e0016 */
[----:B------:R-:W-:Y:S01]  /*1f80*/  ISETP.GE.U32.AND P4, PT, R42, UR12, PT ;  /* 0x0000000c2a007c0c */ /* 0x000fe2000bf86070 */
[----:B------:R-:W5:Y:S01]  /*1f90*/  @!P1 LDC.64 R22, c[0x0][0x270] ;  /* 0x00009c00ff169b82 */ /* 0x000f620000000a00 */
[----:B------:R-:W-:Y:S01]  /*1fa0*/  @!P3 IADD3 R38, R35, R38, RZ ;  /* 0x000000262326b210 */ /* 0x000fe20007ffe0ff */
[----:B-1----:R-:W-:Y:S01]  /*1fb0*/  @!P2 IMAD R35, R46, R2, RZ ;  /* 0x000000022e23a224 */ /* 0x002fe200078e02ff */
[----:B------:R-:W-:Y:S02]  /*1fc0*/  SHF.R.S32.HI R43, RZ, 0x1f, R42 ;  /* 0x0000001fff2b7819 */ /* 0x000fe4000001142a */
[----:B---3--:R-:W-:Y:S02]  /*1fd0*/  @!P2 MOV R20, R24 ;  /* 0x000000180014a202 */ /* 0x008fe40000000f00 */
[----:B------:R-:W-:Y:S01]  /*1fe0*/  @!P2 MOV R21, R19 ;  /* 0x000000130015a202 */ /* 0x000fe20000000f00 */
[----:B------:R-:W-:Y:S01]  /*1ff0*/  @!P2 IMAD R35, R45, R3, R35 ;  /* 0x000000032d23a224 */ /* 0x000fe200078e0223 */
[----:B------:R-:W-:Y:S01]  /*2000*/  ISETP.GE.AND.EX P4, PT, R43, UR13, PT, P4 ;  /* 0x0000000d2b007c0c */ /* 0x000fe2000bf86340 */
[----:B------:R-:W-:-:S03]  /*2010*/  @!P2 IMAD.WIDE.U32 R2, R45, R2, R20 ;  /* 0x000000022d02a225 */ /* 0x000fc600078e0014 */
[----:B------:R-:W-:Y:S01]  /*2020*/  ISETP.GT.U32.OR P4, PT, R77, 0x29f, P4 ;  /* 0x0000029f4d00780c */ /* 0x000fe20002784470 */
[----:B------:R-:W1:Y:S01]  /*2030*/  @!P1 LDC.64 R20, c[0x0][0x220] ;  /* 0x00008800ff149b82 */ /* 0x000e620000000a00 */
[----:B0-----:R-:W-:Y:S02]  /*2040*/  @!P3 LEA R40, P6, R34, R40, 0x1 ;  /* 0x000000282228b211 */ /* 0x001fe400078c08ff */
[----:B------:R-:W-:Y:S02]  /*2050*/  @!P2 IADD3 R35, R3, R35, RZ ;  /* 0x000000230323a210 */ /* 0x000fe40007ffe0ff */
[----:B-----5:R-:W-:Y:S02]  /*2060*/  @!P2 LEA R36, P5, R2, R36, 0x1 ;  /* 0x000000240224a211 */ /* 0x020fe400078a08ff */
[----:B------:R-:W-:Y:S02]  /*2070*/  IADD3 R39, R4, 0x1c0, RZ ;  /* 0x000001c004277810 */ /* 0x000fe40007ffe0ff */
[----:B------:R-:W-:Y:S01]  /*2080*/  @!P3 LEA.HI.X R41, R34, R41, R38, 0x1, P6 ;  /* 0x000000292229b211 */ /* 0x000fe200030f0c26 */
[----:B------:R-:W-:Y:S01]  /*2090*/  IMAD.MOV.U32 R34, RZ, RZ, RZ ;  /* 0x000000ffff227224 */ /* 0x000fe200078e00ff */
[----:B------:R-:W-:Y:S01]  /*20a0*/  @!P2 LEA.HI.X R37, R2, R37, R35, 0x1, P5 ;  /* 0x000000250225a211 */ /* 0x000fe200028f0c23 */
[----:B------:R-:W-:Y:S01]  /*20b0*/  @!P1 IMAD R44, R44, R22, RZ ;  /* 0x000000162c2c9224 */ /* 0x000fe200078e02ff */
[----:B------:R-:W-:Y:S01]  /*20c0*/  ISETP.GE.U32.AND P5, PT, R39, UR12, PT ;  /* 0x0000000c27007c0c */ /* 0x000fe2000bfa6070 */
[----:B------:R-:W0:Y:S01]  /*20d0*/  @!P4 LDC.64 R2, c[0x0][0x270] ;  /* 0x00009c00ff02cb82 */ /* 0x000e220000000a00 */
[----:B------:R-:W-:Y:S01]  /*20e0*/  SHF.R.S32.HI R59, RZ, 0x1f, R39 ;  /* 0x0000001fff3b7819 */ /* 0x000fe20000011427 */
[----:B------:R3:W5:Y:S01]  /*20f0*/  @!P3 LDG.E R34, desc[UR14][R40.64] ;  /* 0x0000000e2822b981 */ /* 0x000762000c1e1900 */
[----:B------:R-:W-:-:S02]  /*2100*/  IADD3 R38, R4, 0x1d0, RZ ;  /* 0x000001d004267810 */ /* 0x000fc40007ffe0ff */
[----:B------:R-:W-:Y:S02]  /*2110*/  ISETP.GE.AND.EX P5, PT, R59, UR13, PT, P5 ;  /* 0x0000000d3b007c0c */ /* 0x000fe4000bfa6350 */
[----:B------:R-:W-:Y:S01]  /*2120*/  ISETP.GE.U32.AND P3, PT, R38, UR12, PT ;  /* 0x0000000c26007c0c */ /* 0x000fe2000bf66070 */
[----:B------:R-:W4:Y:S01]  /*2130*/  @!P4 LDC.64 R48, c[0x0][0x220] ;  /* 0x00008800ff30cb82 */ /* 0x000f220000000a00 */
[----:B------:R-:W-:Y:S02]  /*2140*/  SHF.R.S32.HI R58, RZ, 0x1f, R38 ;  /* 0x0000001fff3a7819 */ /* 0x000fe40000011426 */
[C---:B------:R-:W-:Y:S02]  /*2150*/  ISETP.GT.U32.OR P5, PT, R77.reuse, 0x29f, P5 ;  /* 0x0000029f4d00780c */ /* 0x040fe40002fa4470 */
[----:B------:R-:W-:Y:S01]  /*2160*/  ISETP.GE.AND.EX P3, PT, R58, UR13, PT, P3 ;  /* 0x0000000d3a007c0c */ /* 0x000fe2000bf66330 */
[----:B---3--:R-:W-:Y:S01]  /*2170*/  @!P1 IMAD.MOV.U32 R41, RZ, RZ, R19 ;  /* 0x000000ffff299224 */ /* 0x008fe200078e0013 */
[----:B------:R-:W-:Y:S01]  /*2180*/  @!P1 MOV R40, R24 ;  /* 0x0000001800289202 */ /* 0x000fe20000000f00 */
[----:B------:R-:W-:Y:S01]  /*2190*/  HFMA2.MMA R35, -RZ, RZ, 0, 0 ;  /* 0x00000000ff237435 */ /* 0x000fe200000001ff */
[----:B------:R-:W-:Y:S01]  /*21a0*/  ISETP.GT.U32.OR P3, PT, R77, 0x29f, P3 ;  /* 0x0000029f4d00780c */ /* 0x000fe20001f64470 */
[----:B------:R-:W-:-:S02]  /*21b0*/  @!P1 IMAD R44, R0, R23, R44 ;  /* 0x00000017002c9224 */ /* 0x000fc400078e022c */
[----:B------:R-:W-:Y:S01]  /*21c0*/  @!P1 IMAD.WIDE.U32 R22, R0, R22, R40 ;  /* 0x0000001600169225 */ /* 0x000fe200078e0028 */
[----:B------:R-:W-:-:S03]  /*21d0*/  IADD3 R0, R4, 0x1e0, RZ ;  /* 0x000001e004007810 */ /* 0x000fc60007ffe0ff */
[----:B------:R-:W3:Y:S01]  /*21e0*/  @!P5 LDC.64 R50, c[0x0][0x270] ;  /* 0x00009c00ff32db82 */ /* 0x000ee20000000a00 */
[----:B------:R-:W-:Y:S01]  /*21f0*/  @!P1 IADD3 R44, R23, R44, RZ ;  /* 0x0000002c172c9210 */ /* 0x000fe20007ffe0ff */
[----:B------:R0:W5:Y:S01]  /*2200*/  @!P2 LDG.E R35, desc[UR14][R36.64] ;  /* 0x0000000e2423a981 */ /* 0x000162000c1e1900 */
[----:B-1----:R-:W-:Y:S02]  /*2210*/  @!P1 LEA R20, P6, R22, R20, 0x1 ;  /* 0x0000001416149211 */ /* 0x002fe400078c08ff */
[----:B------:R-:W-:Y:S02]  /*2220*/  ISETP.GE.U32.AND P2, PT, R0, UR12, PT ;  /* 0x0000000c00007c0c */ /* 0x000fe4000bf46070 */
[----:B------:R-:W-:Y:S01]  /*2230*/  SHF.R.S32.HI R56, RZ, 0x1f, R0 ;  /* 0x0000001fff387819 */ /* 0x000fe20000011400 */
[----:B0-----:R-:W-:Y:S01]  /*2240*/  @!P4 IMAD R60, R43, R2, RZ ;  /* 0x000000022b3cc224 */ /* 0x001fe200078e02ff */
[----:B------:R-:W-:Y:S01]  /*2250*/  @!P1 LEA.HI.X R21, R22, R21, R44, 0x1, P6 ;  /* 0x0000001516159211 */ /* 0x000fe200030f0c2c */
[----:B------:R-:W0:Y:S01]  /*2260*/  @!P5 LDC.64 R46, c[0x0][0x220] ;  /* 0x00008800ff2edb82 */ /* 0x000e220000000a00 */
[----:B------:R-:W-:Y:S01]  /*2270*/  IADD3 R37, R4, 0x1f0, RZ ;  /* 0x000001f004257810 */ /* 0x000fe20007ffe0ff */
[----:B------:R-:W-:Y:S01]  /*2280*/  HFMA2.MMA R36, -RZ, RZ, 0, 0 ;  /* 0x00000000ff247435 */ /* 0x000fe200000001ff */
[----:B------:R-:W-:-:S05]  /*2290*/  ISETP.GE.AND.EX P2, PT, R56, UR13, PT, P2 ;  /* 0x0000000d38007c0c */ /* 0x000fca000bf46320 */
[----:B------:R-:W1:Y:S01]  /*22a0*/  @!P3 LDC.64 R44, c[0x0][0x270] ;  /* 0x00009c00ff2cbb82 */ /* 0x000e620000000a00 */
[----:B------:R-:W-:Y:S01]  /*22b0*/  ISETP.GE.U32.AND P6, PT, R37, UR12, PT ;  /* 0x0000000c25007c0c */ /* 0x000fe2000bfc6070 */
[----:B------:R-:W-:Y:S01]  /*22c0*/  @!P4 IMAD.MOV.U32 R23, RZ, RZ, R19 ;  /* 0x000000ffff17c224 */ /* 0x000fe200078e0013 */
[----:B------:R-:W-:Y:S02]  /*22d0*/  SHF.R.S32.HI R57, RZ, 0x1f, R37 ;  /* 0x0000001fff397819 */ /* 0x000fe40000011425 */
[----:B------:R-:W-:Y:S01]  /*22e0*/  @!P4 MOV R22, R24 ;  /* 0x000000180016c202 */ /* 0x000fe20000000f00 */
[C---:B------:R-:W-:Y:S01]  /*22f0*/  @!P4 IMAD R60, R42.reuse, R3, R60 ;  /* 0x000000032a3cc224 */ /* 0x040fe200078e023c */
[----:B------:R-:W-:Y:S01]  /*2300*/  ISETP.GT.U32.OR P2, PT, R77, 0x29f, P2 ;  /* 0x0000029f4d00780c */ /* 0x000fe20001744470 */
[----:B------:R3:W5:Y:S01]  /*2310*/  @!P1 LDG.E R36, desc[UR14][R20.64] ;  /* 0x0000000e14249981 */ /* 0x000762000c1e1900 */
[----:B------:R-:W-:Y:S01]  /*2320*/  ISETP.GE.AND.EX P6, PT, R57, UR13, PT, P6 ;  /* 0x0000000d39007c0c */ /* 0x000fe2000bfc6360 */
[----:B------:R-:W-:Y:S01]  /*2330*/  @!P4 IMAD.WIDE.U32 R2, R42, R2, R22 ;  /* 0x000000022a02c225 */ /* 0x000fe200078e0016 */
[----:B------:R-:W0:Y:S02]  /*2340*/  @!P3 LDC.64 R40, c[0x0][0x220] ;  /* 0x00008800ff28bb82 */ /* 0x000e240000000a00 */
[----:B------:R-:W-:-:S02]  /*2350*/  ISETP.GT.U32.OR P6, PT, R77, 0x29f, P6 ;  /* 0x0000029f4d00780c */ /* 0x000fc400037c4470 */
[----:B------:R-:W-:Y:S02]  /*2360*/  @!P4 IADD3 R60, R3, R60, RZ ;  /* 0x0000003c033cc210 */ /* 0x000fe40007ffe0ff */
[C---:B----4-:R-:W-:Y:S01]  /*2370*/  @!P4 LEA R48, P1, R2.reuse, R48, 0x1 ;  /* 0x000000300230c211 */ /* 0x050fe200078208ff */
[----:B---3--:R-:W-:Y:S01]  /*2380*/  @!P5 IMAD R20, R59, R50, RZ ;  /* 0x000000323b14d224 */ /* 0x008fe200078e02ff */
[----:B------:R-:W-:Y:S01]  /*2390*/  @!P5 MOV R3, R19 ;  /* 0x000000130003d202 */ /* 0x000fe20000000f00 */
[----:B------:R-:W3:Y:S01]  /*23a0*/  @!P2 LDC.64 R42, c[0x0][0x270] ;  /* 0x00009c00ff2aab82 */ /* 0x000ee20000000a00 */
[----:B------:R-:W-:Y:S02]  /*23b0*/  @!P4 LEA.HI.X R49, R2, R49, R60, 0x1, P1 ;  /* 0x000000310231c211 */ /* 0x000fe400008f0c3c */
[----:B------:R-:W-:Y:S01]  /*23c0*/  @!P5 MOV R2, R24 ;  /* 0x000000180002d202 */ /* 0x000fe20000000f00 */
[----:B------:R-:W-:Y:S02]  /*23d0*/  @!P5 IMAD R20, R39, R51, R20 ;  /* 0x000000332714d224 */ /* 0x000fe400078e0214 */
[----:B-1----:R-:W-:-:S02]  /*23e0*/  @!P3 IMAD R58, R58, R44, RZ ;  /* 0x0000002c3a3ab224 */ /* 0x002fc400078e02ff */
[----:B------:R-:W-:Y:S01]  /*23f0*/  @!P5 IMAD.WIDE.U32 R50, R39, R50, R2 ;  /* 0x000000322732d225 */ /* 0x000fe200078e0002 */
[----:B------:R-:W1:Y:S01]  /*2400*/  @!P6 LDC.64 R22, c[0x0][0x270] ;  /* 0x00009c00ff16eb82 */ /* 0x000e620000000a00 */
[----:B------:R-:W-:Y:S02]  /*2410*/  @!P3 MOV R2, R24 ;  /* 0x000000180002b202 */ /* 0x000fe40000000f00 */
[----:B------:R-:W-:Y:S01]  /*2420*/  @!P3 MOV R3, R19 ;  /* 0x000000130003b202 */ /* 0x000fe20000000f00 */
[----:B------:R-:W-:Y:S01]  /*2430*/  @!P3 IMAD R58, R38, R45, R58 ;  /* 0x0000002d263ab224 */ /* 0x000fe200078e023a */
[----:B0-----:R-:W-:Y:S01]  /*2440*/  @!P5 LEA R46, P1, R50, R46, 0x1 ;  /* 0x0000002e322ed211 */ /* 0x001fe200078208ff */
[----:B------:R-:W-:Y:S01]  /*2450*/  @!P3 IMAD.WIDE.U32 R44, R38, R44, R2 ;  /* 0x0000002c262cb225 */ /* 0x000fe200078e0002 */
[----:B------:R-:W-:Y:S01]  /*2460*/  @!P5 IADD3 R2, R51, R20, RZ ;  /* 0x000000143302d210 */ /* 0x000fe20007ffe0ff */
[----:B------:R-:W0:Y:S02]  /*2470*/  @!P2 LDC.64 R38, c[0x0][0x220] ;  /* 0x00008800ff26ab82 */ /* 0x000e240000000a00 */
[----:B------:R-:W-:Y:S01]  /*2480*/  IMAD.MOV.U32 R3, RZ, RZ, RZ ;  /* 0x000000ffff037224 */ /* 0x000fe200078e00ff */
[----:B------:R-:W-:Y:S01]  /*2490*/  @!P5 LEA.HI.X R47, R50, R47, R2, 0x1, P1 ;  /* 0x0000002f322fd211 */ /* 0x000fe200008f0c02 */
[----:B------:R-:W-:Y:S01]  /*24a0*/  HFMA2.MMA R2, -RZ, RZ, 0, 0 ;  /* 0x00000000ff027435 */ /* 0x000fe200000001ff */
[----:B------:R-:W-:-:S02]  /*24b0*/  @!P3 IADD3 R58, R45, R58, RZ ;  /* 0x0000003a2d3ab210 */ /* 0x000fc40007ffe0ff */
[----:B------:R-:W-:Y:S01]  /*24c0*/  @!P3 LEA R40, P1, R44, R40, 0x1 ;  /* 0x000000282c28b211 */ /* 0x000fe200078208ff */
[----:B------:R-:W4:Y:S01]  /*24d0*/  @!P6 LDC.64 R20, c[0x0][0x220] ;  /* 0x00008800ff14eb82 */ /* 0x000f220000000a00 */
[----:B------:R-:W5:Y:S01]  /*24e0*/  @!P4 LDG.E R3, desc[UR14][R48.64] ;  /* 0x0000000e3003c981 */ /* 0x000f62000c1e1900 */
[----:B---3--:R-:W-:Y:S01]  /*24f0*/  @!P2 IMAD R56, R56, R42, RZ ;  /* 0x0000002a3838a224 */ /* 0x008fe200078e02ff */
[----:B------:R-:W-:Y:S02]  /*2500*/  @!P3 LEA.HI.X R41, R44, R41, R58, 0x1, P1 ;  /* 0x000000292c29b211 */ /* 0x000fe400008f0c3a */
[----:B------:R-:W-:Y:S01]  /*2510*/  @!P2 MOV R44, R24 ;  /* 0x00000018002ca202 */ /* 0x000fe20000000f00 */
[----:B------:R3:W5:Y:S01]  /*2520*/  @!P5 LDG.E R2, desc[UR14][R46.64] ;  /* 0x0000000e2e02d981 */ /* 0x000762000c1e1900 */
[----:B------:R-:W-:Y:S01]  /*2530*/  @!P2 MOV R45, R19 ;  /* 0x00000013002da202 */ /* 0x000fe20000000f00 */
[C---:B---3--:R-:W-:Y:S02]  /*2540*/  @!P2 IMAD R46, R0.reuse, R43, R56 ;  /* 0x0000002b002ea224 */ /* 0x048fe400078e0238 */
[----:B------:R-:W-:Y:S01]  /*2550*/  @!P2 IMAD.WIDE.U32 R42, R0, R42, R44 ;  /* 0x0000002a002aa225 */ /* 0x000fe200078e002c */
[----:B------:R-:W-:-:S02]  /*2560*/  @!P6 MOV R44, R24 ;  /* 0x00000018002ce202 */ /* 0x000fc40000000f00 */
[----:B------:R-:W-:Y:S01]  /*2570*/  @!P6 MOV R45, R19 ;  /* 0x00000013002de202 */ /* 0x000fe20000000f00 */
[-C--:B-1----:R-:W-:Y:S02]  /*2580*/  @!P6 IMAD R47, R57, R22.reuse, RZ ;  /* 0x00000016392fe224 */ /* 0x082fe400078e02ff */
[----:B------:R-:W-:Y:S02]  /*2590*/  IMAD.MOV.U32 R0, RZ, RZ, RZ ;  /* 0x000000ffff007224 */ /* 0x000fe400078e00ff */
[C---:B------:R-:W-:Y:S02]  /*25a0*/  @!P6 IMAD R47, R37.reuse, R23, R47 ;  /* 0x00000017252fe224 */ /* 0x040fe400078e022f */
[----:B------:R-:W-:Y:S01]  /*25b0*/  @!P6 IMAD.WIDE.U32 R22, R37, R22, R44 ;  /* 0x000000162516e225 */ /* 0x000fe200078e002c */
[----:B------:R-:W-:Y:S01]  /*25c0*/  HFMA2.MMA R37, -RZ, RZ, 0, 0 ;  /* 0x00000000ff257435 */ /* 0x000fe200000001ff */
[----:B------:R0:W3:Y:S01]  /*25d0*/  @!P3 LDG.E R0, desc[UR14][R40.64] ;  /* 0x0000000e2800b981 */ /* 0x0000e2000c1e1900 */
[----:B------:R-:W-:-:S02]  /*25e0*/  @!P2 IADD3 R46, R43, R46, RZ ;  /* 0x0000002e2b2ea210 */ /* 0x000fc40007ffe0ff */
[----:B------:R-:W-:Y:S02]  /*25f0*/  @!P6 IADD3 R47, R23, R47, RZ ;  /* 0x0000002f172fe210 */ /* 0x000fe40007ffe0ff */
[----:B----4-:R-:W-:Y:S02]  /*2600*/  @!P6 LEA R20, P3, R22, R20, 0x1 ;  /* 0x000000141614e211 */ /* 0x010fe400078608ff */
[----:B0-----:R-:W-:-:S04]  /*2610*/  @!P2 LEA R40, P1, R42, R38, 0x1 ;  /* 0x000000262a28a211 */ /* 0x001fc800078208ff */
[----:B------:R-:W-:Y:S01]  /*2620*/  @!P2 LEA.HI.X R41, R42, R39, R46, 0x1, P1 ;  /* 0x000000272a29a211 */ /* 0x000fe200008f0c2e */
[----:B------:R-:W-:Y:S01]  /*2630*/  IMAD.MOV.U32 R38, RZ, RZ, RZ ;  /* 0x000000ffff267224 */ /* 0x000fe200078e00ff */
[----:B------:R-:W-:-:S03]  /*2640*/  @!P6 LEA.HI.X R21, R22, R21, R47, 0x1, P3 ;  /* 0x000000151615e211 */ /* 0x000fc600018f0c2f */
[----:B------:R-:W4:Y:S04]  /*2650*/  @!P2 LDG.E R37, desc[UR14][R40.64] ;  /* 0x0000000e2825a981 */ /* 0x000f28000c1e1900 */
[----:B------:R0:W4:Y:S01]  /*2660*/  @!P6 LDG.E R38, desc[UR14][R20.64] ;  /* 0x0000000e1426e981 */ /* 0x000122000c1e1900 */
[----:B------:R-:W-:Y:S02]  /*2670*/  PRMT R22, R54, 0x7632, R22 ;  /* 0x0000763236167816 */ /* 0x000fe40000000016 */
[----:B------:R-:W-:Y:S02]  /*2680*/  PRMT R39, R52, 0x7632, R39 ;  /* 0x0000763234277816 */ /* 0x000fe40000000027 */
[----:B------:R-:W-:Y:S02]  /*2690*/  SHF.L.U32 R23, R22, 0x10, RZ ;  /* 0x0000001016177819 */ /* 0x000fe400000006ff */
[----:B------:R-:W-:-:S02]  /*26a0*/  SHF.L.U32 R22, R54, 0x10, RZ ;  /* 0x0000001036167819 */ /* 0x000fc400000006ff */
[----:B------:R-:W-:Y:S01]  /*26b0*/  SHF.L.U32 R45, R39, 0x10, RZ ;  /* 0x00000010272d7819 */ /* 0x000fe200000006ff */
[----:B------:R-:W-:Y:S01]  /*26c0*/  FMUL.FTZ R43, R23, R23 ;  /* 0x00000017172b7220 */ /* 0x000fe20000410000 */
[----:B------:R-:W-:Y:S01]  /*26d0*/  SHF.L.U32 R42, R52, 0x10, RZ ;  /* 0x00000010342a7819 */ /* 0x000fe200000006ff */
[C---:B------:R-:W-:Y:S01]  /*26e0*/  FADD.FTZ R39, R22.reuse, R23 ;  /* 0x0000001716277221 */ /* 0x040fe20000010000 */
[----:B------:R-:W-:Y:S01]  /*26f0*/  PRMT R44, R53, 0x7632, R44 ;  /* 0x00007632352c7816 */ /* 0x000fe2000000002c */
[----:B------:R-:W-:Y:S01]  /*2700*/  FMUL.FTZ R47, R45, R45 ;  /* 0x0000002d2d2f7220 */ /* 0x000fe20000410000 */
[----:B------:R-:W-:Y:S01]  /*2710*/  FFMA.FTZ R43, R22, R22, R43 ;  /* 0x00000016162b7223 */ /* 0x000fe2000001002b */
[----:B------:R-:W-:Y:S01]  /*2720*/  FADD.FTZ R23, R42, R45 ;  /* 0x0000002d2a177221 */ /* 0x000fe20000010000 */
[----:B0-----:R-:W-:Y:S01]  /*2730*/  SHF.L.U32 R20, R44, 0x10, RZ ;  /* 0x000000102c147819 */ /* 0x001fe200000006ff */
[----:B------:R-:W-:Y:S01]  /*2740*/  FADD.FTZ R40, RZ, R39 ;  /* 0x00000027ff287221 */ /* 0x000fe20000010000 */
[----:B------:R-:W-:Y:S01]  /*2750*/  FFMA.FTZ R22, R42, R42, R47 ;  /* 0x0000002a2a167223 */ /* 0x000fe2000001002f */
[----:B------:R-:W-:Y:S01]  /*2760*/  FADD.FTZ R39, RZ, R43 ;  /* 0x0000002bff277221 */ /* 0x000fe20000010000 */
[----:B------:R-:W-:-:S02]  /*2770*/  IMAD.U32 R21, R53, 0x10000, RZ ;  /* 0x0001000035157824 */ /* 0x000fc400078e00ff */
        /* <DEDUP_REMOVED lines=12> */
[----:B------:R-:W-:-:S02]  /*2840*/  SHF.L.U32 R20, R41, 0x10, RZ ;  /* 0x0000001029147819 */ /* 0x000fc400000006ff */
[----:B------:R-:W-:Y:S01]  /*2850*/  FFMA.FTZ R42, R21, R21, R42 ;  /* 0x00000015152a7223 */ /* 0x000fe2000001002a */
[----:B------:R-:W-:Y:S01]  /*2860*/  SHF.L.U32 R41, R6, 0x10, RZ ;  /* 0x0000001006297819 */ /* 0x000fe200000006ff */
[----:B------:R-:W-:Y:S01]  /*2870*/  FADD.FTZ R23, R23, R22 ;  /* 0x0000001617177221 */ /* 0x000fe20000010000 */
[----:B------:R-:W-:Y:S01]  /*2880*/  PRMT R21, R7, 0x7632, R21 ;  /* 0x0000763207157816 */ /* 0x000fe20000000015 */
[----:B------:R-:W-:Y:S01]  /*2890*/  FADD.FTZ R39, R39, R40 ;  /* 0x0000002827277221 */ /* 0x000fe20000010000 */
[----:B------:R-:W-:Y:S01]  /*28a0*/  FMUL.FTZ R22, R20, R20 ;  /* 0x0000001414167220 */ /* 0x000fe20000410000 */
[----:B------:R-:W-:Y:S01]  /*28b0*/  FADD.FTZ R20, R41, R20 ;  /* 0x0000001429147221 */ /* 0x000fe20000010000 */
[----:B------:R-:W-:Y:S01]  /*28c0*/  SHF.L.U32 R21, R21, 0x10, RZ ;  /* 0x0000001015157819 */ /* 0x000fe200000006ff */
[----:B------:R-:W-:Y:S01]  /*28d0*/  FADD.FTZ R39, R39, R42 ;  /* 0x0000002a27277221 */ /* 0x000fe20000010000 */
[----:B------:R-:W-:Y:S01]  /*28e0*/  FFMA.FTZ R40, R41, R41, R22 ;  /* 0x0000002929287223 */ /* 0x000fe20000010016 */
[----:B------:R-:W-:Y:S01]  /*28f0*/  IMAD.U32 R22, R7, 0x10000, RZ ;  /* 0x0001000007167824 */ /* 0x000fe200078e00ff */
        /* <DEDUP_REMOVED lines=18> */
[----:B------:R-:W-:Y:S01]  /*2a20*/  FADD.FTZ R39, R39, R40 ;  /* 0x0000002827277221 */ /* 0x000fe20000010000 */
[----:B------:R-:W-:Y:S01]  /*2a30*/  FMUL.FTZ R41, R21, R21 ;  /* 0x0000001515297220 */ /* 0x000fe20000410000 */
[----:B------:R-:W-:Y:S01]  /*2a40*/  SHF.L.U32 R20, R42, 0x10, RZ ;  /* 0x000000102a147819 */ /* 0x000fe200000006ff */
[C-C-:B------:R-:W-:Y:S01]  /*2a50*/  FADD.FTZ R40, R22.reuse, R21.reuse ;  /* 0x0000001516287221 */ /* 0x140fe20000010000 */
[----:B------:R-:W-:Y:S01]  /*2a60*/  PRMT R21, R11, 0x7632, R21 ;  /* 0x000076320b157816 */ /* 0x000fe20000000015 */
[----:B------:R-:W-:Y:S01]  /*2a70*/  FFMA.FTZ R22, R22, R22, R41 ;  /* 0x0000001616167223 */ /* 0x000fe20000010029 */
[----:B------:R-:W-:-:S02]  /*2a80*/  IMAD.U32 R41, R10, 0x10000, RZ ;  /* 0x000100000a297824 */ /* 0x000fc400078e00ff */
        /* <DEDUP_REMOVED lines=119> */
[----:B-----5:R-:W-:Y:S01]  /*3200*/  PRMT R42, R34, 0x7632, R42 ;  /* 0x00007632222a7816 */ /* 0x020fe2000000002a */
        /* <DEDUP_REMOVED lines=22> */
[----:B------:R-:W-:-:S02]  /*3370*/  IMAD.U32 R41, R36, 0x10000, RZ ;  /* 0x0001000024297824 */ /* 0x000fc400078e00ff */
        /* <DEDUP_REMOVED lines=8> */
[----:B------:R-:W-:Y:S02]  /*3400*/  SHF.L.U32 R21, R21, 0x10, RZ ;  /* 0x0000001015157819 */ /* 0x000fe400000006ff */
[----:B------:R-:W-:Y:S01]  /*3410*/  PRMT R42, R2, 0x7632, R42 ;  /* 0x00007632022a7816 */ /* 0x000fe2000000002a */
[----:B------:R-:W-:Y:S02]  /*3420*/  FADD.FTZ R39, R39, R40 ;  /* 0x0000002827277221 */ /* 0x000fe40000010000 */
[----:B------:R-:W-:Y:S01]  /*3430*/  FMUL.FTZ R41, R21, R21 ;  /* 0x0000001515297220 */ /* 0x000fe20000410000 */
[----:B------:R-:W-:Y:S01]  /*3440*/  SHF.L.U32 R22, R42, 0x10, RZ ;  /* 0x000000102a167819 */ /* 0x000fe200000006ff */
[----:B------:R-:W-:Y:S01]  /*3450*/  FADD.FTZ R40, R20, R21 ;  /* 0x0000001514287221 */ /* 0x000fe20000010000 */
[----:B------:R-:W-:Y:S01]  /*3460*/  SHF.L.U32 R21, R2, 0x10, RZ ;  /* 0x0000001002157819 */ /* 0x000fe200000006ff */
[----:B------:R-:W-:Y:S02]  /*3470*/  FFMA.FTZ R20, R20, R20, R41 ;  /* 0x0000001414147223 */ /* 0x000fe40000010029 */
[----:B------:R-:W-:Y:S01]  /*3480*/  FADD.FTZ R23, R23, R40 ;  /* 0x0000002817177221 */ /* 0x000fe20000010000 */
[----:B------:R-:W-:Y:S01]  /*3490*/  FMUL.FTZ R40, R22, R22 ;  /* 0x0000001616287220 */ /* 0x000fe20000410000 */
[----:B------:R-:W-:Y:S01]  /*34a0*/  FADD.FTZ R20, R39, R20 ;  /* 0x0000001427147221 */ /* 0x000fe20000010000 */
[----:B------:R-:W-:-:S02]  /*34b0*/  FADD.FTZ R22, R21, R22 ;  /* 0x0000001615167221 */ /* 0x000fc40000010000 */
[----:B------:R-:W-:Y:S02]  /*34c0*/  FFMA.FTZ R21, R21, R21, R40 ;  /* 0x0000001515157223 */ /* 0x000fe40000010028 */
[----:B------:R-:W-:Y:S02]  /*34d0*/  FADD.FTZ R22, R23, R22 ;  /* 0x0000001617167221 */ /* 0x000fe40000010000 */
[----:B------:R-:W-:Y:S01]  /*34e0*/  FADD.FTZ R21, R20, R21 ;  /* 0x0000001514157221 */ /* 0x000fe20000010000 */
[C---:B---3--:R-:W-:Y:S01]  /*34f0*/  PRMT R39, R0.reuse, 0x7632, R39 ;  /* 0x0000763200277816 */ /* 0x048fe20000000027 */
[----:B------:R-:W-:-:S03]  /*3500*/  IMAD.U32 R40, R0, 0x10000, RZ ;  /* 0x0001000000287824 */ /* 0x000fc600078e00ff */
[----:B------:R-:W-:Y:S01]  /*3510*/  SHF.L.U32 R23, R39, 0x10, RZ ;  /* 0x0000001027177819 */ /* 0x000fe200000006ff */
[----:B------:R-:W0:Y:S04]  /*3520*/  S2R R41, SR_LANEID ;  /* 0x0000000000297919 */ /* 0x000e280000000000 */
[----:B------:R-:W-:Y:S01]  /*3530*/  FMUL.FTZ R45, R23, R23 ;  /* 0x00000017172d7220 */ /* 0x000fe20000410000 */
[----:B------:R-:W-:Y:S01]  /*3540*/  FADD.FTZ R43, R40, R23 ;  /* 0x00000017282b7221 */ /* 0x000fe20000010000 */
[----:B----4-:R-:W-:-:S04]  /*3550*/  PRMT R20, R37, 0x7632, R20 ;  /* 0x0000763225147816 */ /* 0x010fc80000000014 */
[----:B------:R-:W-:Y:S02]  /*3560*/  SHF.L.U32 R23, R20, 0x10, RZ ;  /* 0x0000001014177819 */ /* 0x000fe400000006ff */
[----:B------:R-:W-:Y:S01]  /*3570*/  PRMT R39, R38, 0x7632, R39 ;  /* 0x0000763226277816 */ /* 0x000fe20000000027 */
[----:B------:R-:W-:Y:S01]  /*3580*/  FADD.FTZ R22, R22, R43 ;  /* 0x0000002b16167221 */ /* 0x000fe20000010000 */
[----:B------:R-:W-:Y:S01]  /*3590*/  SHF.L.U32 R20, R37, 0x10, RZ ;  /* 0x0000001025147819 */ /* 0x000fe200000006ff */
[----:B------:R-:W-:Y:S01]  /*35a0*/  FMUL.FTZ R43, R23, R23 ;  /* 0x00000017172b7220 */ /* 0x000fe20000410000 */
[----:B------:R-:W-:Y:S01]  /*35b0*/  SHF.L.U32 R39, R39, 0x10, RZ ;  /* 0x0000001027277819 */ /* 0x000fe200000006ff */
[----:B------:R-:W-:Y:S01]  /*35c0*/  FFMA.FTZ R40, R40, R40, R45 ;  /* 0x0000002828287223 */ /* 0x000fe2000001002d */
[----:B------:R-:W-:Y:S01]  /*35d0*/  SHF.L.U32 R42, R38, 0x10, RZ ;  /* 0x00000010262a7819 */ /* 0x000fe200000006ff */
[C---:B------:R-:W-:Y:S01]  /*35e0*/  FADD.FTZ R23, R20.reuse, R23 ;  /* 0x0000001714177221 */ /* 0x040fe20000010000 */
[----:B------:R-:W-:Y:S01]  /*35f0*/  FFMA.FTZ R20, R20, R20, R43 ;  /* 0x0000001414147223 */ /* 0x000fe2000001002b */
[----:B------:R-:W-:Y:S01]  /*3600*/  FADD.FTZ R21, R21, R40 ;  /* 0x0000002815157221 */ /* 0x000fe20000010000 */
        /* <DEDUP_REMOVED lines=114> */
.L_x_3439:
[----:B------:R-:W-:Y:S05]  /*3d30*/  BSYNC B0 ;  /* 0x0000000000007941 */ /* 0x000fea0003800000 */
.L_x_3438:
        /* <DEDUP_REMOVED lines=27> */
[--C-:B0-----:R-:W-:Y:S02]  /*3ef0*/  IMAD R23, R23, UR16, R22.reuse ;  /* 0x0000001017177c24 */ /* 0x101fe4000f8e0216 */
[C---:B------:R-:W-:Y:S02]  /*3f00*/  IMAD.IADD R22, R20.reuse, 0x1, R22 ;  /* 0x0000000114167824 */ /* 0x040fe400078e0216 */
[----:B------:R-:W-:-:S05]  /*3f10*/  IMAD R20, R20, UR13, RZ ;  /* 0x0000000d14147c24 */ /* 0x000fca000f8e02ff */
[----:B------:R-:W-:-:S05]  /*3f20*/  SHF.L.U32 R20, R20, 0x1, RZ ;  /* 0x0000000114147819 */ /* 0x000fca00000006ff */
        /* <DEDUP_REMOVED lines=14> */
.L_x_3442:
[----:B------:R-:W2:Y:S04]  /*4010*/  LDG.E.STRONG.GPU R23, desc[UR14][R20.64] ;  /* 0x0000000e14177981 */ /* 0x000ea8000c1ef900 */
[----:B--2---:R-:W-:Y:S01]  /*4020*/  CCTL.IVALL ;  /* 0x00000000ff00798f */ /* 0x004fe20002000000 */
[----:B------:R-:W-:Y:S05]  /*4030*/  YIELD ;  /* 0x0000000000007946 */ /* 0x000fea0003800000 */
[----:B------:R-:W-:-:S13]  /*4040*/  ISETP.NE.AND P1, PT, R23, R22, PT ;  /* 0x000000161700720c */ /* 0x000fda0003f25270 */
[----:B------:R-:W-:Y:S05]  /*4050*/  @P1 BRA `(.L_x_3442) ;  /* 0xfffffffc00ec1947 */ /* 0x000fea000383ffff */
.L_x_3441:
        /* <DEDUP_REMOVED lines=14> */
.L_x_3444:
        /* <DEDUP_REMOVED lines=21> */
[----:B------:R-:W-:-:S04]  /*4290*/  @!P5 IMAD R74, R74, UR13, RZ ;  /* 0x0000000d4a4adc24 */ /* 0x000fc8000f8e02ff */
[----:B------:R-:W-:Y:S02]  /*42a0*/  @!P5 IMAD.SHL.U32 R74, R74, 0x2, RZ ;  /* 0x000000024a4ad824 */ /* 0x000fe400078e00ff */
        /* <DEDUP_REMOVED lines=16> */
[----:B------:R-:W-:Y:S01]  /*43b0*/  MOV R23, UR4 ;  /* 0x0000000400177c02 */ /* 0x000fe20008000f00 */
[----:B------:R-:W-:Y:S01]  /*43c0*/  @!P5 FADD.FTZ R40, R40, R22 ;  /* 0x000000162828d221 */ /* 0x000fe20000010000 */
[----:B0-----:R-:W-:-:S02]  /*43d0*/  @!P6 IMAD R22, R75, UR10, R74 ;  /* 0x0000000a4b16ec24 */ /* 0x001fc4000f8e024a */
[----:B------:R-:W-:Y:S02]  /*43e0*/  @!P6 LOP3.LUT R23, R23, 0x1, RZ, 0xc0, !PT ;  /* 0x000000011717e812 */ /* 0x000fe400078ec0ff */
[----:B------:R-:W0:Y:S03]  /*43f0*/  @!P2 LDC R74, c[0x0][0x10] ;  /* 0x00000400ff4aab82 */ /* 0x000e260000000800 */
[----:B------:R-:W-:Y:S01]  /*4400*/  @!P6 IMAD R23, R23, R75, RZ ;  /* 0x0000004b1717e224 */ /* 0x000fe200078e02ff */
[----:B------:R-:W-:-:S03]  /*4410*/  MOV R75, UR4 ;  /* 0x00000004004b7c02 */ /* 0x000fc60008000f00 */
[----:B------:R-:W-:Y:S01]  /*4420*/  @!P6 IMAD R23, R23, UR13, RZ ;  /* 0x0000000d1717ec24 */ /* 0x000fe2000f8e02ff */
[----:B------:R-:W-:-:S04]  /*4430*/  @!P2 LOP3.LUT R75, R75, 0x1, RZ, 0xc0, !PT ;  /* 0x000000014b4ba812 */ /* 0x000fc800078ec0ff */
[----:B------:R-:W-:-:S05]  /*4440*/  @!P6 SHF.L.U32 R23, R23, 0x1, RZ ;  /* 0x000000011717e819 */ /* 0x000fca00000006ff */
[----:B---3--:R-:W-:-:S04]  /*4450*/  @!P6 IMAD.WIDE R20, R23, 0x4, R20 ;  /* 0x000000041714e825 */ /* 0x008fc800078e0214 */
[----:B------:R-:W-:Y:S02]  /*4460*/  @!P6 IMAD.WIDE.U32 R22, R22, 0x8, R20 ;  /* 0x000000081616e825 */ /* 0x000fe400078e0014 */
[----:B------:R-:W2:Y:S02]  /*4470*/  @!P2 LDC.64 R20, c[0x0][0x248] ;  /* 0x00009200ff14ab82 */ /* 0x000ea40000000a00 */
[----:B0-----:R-:W-:Y:S02]  /*4480*/  @!P2 IMAD R75, R75, R74, RZ ;  /* 0x0000004a4b4ba224 */ /* 0x001fe400078e02ff */
[----:B-1----:R-:W-:Y:S01]  /*4490*/  @!P2 IMAD R46, R74, UR11, R46 ;  /* 0x0000000b4a2eac24 */ /* 0x002fe2000f8e022e */
[----:B------:R-:W3:Y:S01]  /*44a0*/  @!P6 LDG.E.64 R22, desc[UR14][R22.64] ;  /* 0x0000000e1616e981 */ /* 0x000ee2000c1e1b00 */
[----:B------:R-:W-:-:S05]  /*44b0*/  @!P2 IMAD R75, R75, UR13, RZ ;  /* 0x0000000d4b4bac24 */ /* 0x000fca000f8e02ff */
[----:B------:R-:W-:-:S05]  /*44c0*/  @!P2 SHF.L.U32 R75, R75, 0x1, RZ ;  /* 0x000000014b4ba819 */ /* 0x000fca00000006ff */
[----:B--2---:R-:W-:-:S04]  /*44d0*/  @!P2 IMAD.WIDE R20, R75, 0x4, R20 ;  /* 0x000000044b14a825 */ /* 0x004fc800078e0214 */
[----:B------:R-:W-:-:S06]  /*44e0*/  @!P2 IMAD.WIDE.U32 R20, R46, 0x8, R20 ;  /* 0x000000082e14a825 */ /* 0x000fcc00078e0014 */
[----:B------:R-:W2:Y:S01]  /*44f0*/  @!P2 LDG.E.64 R20, desc[UR14][R20.64] ;  /* 0x0000000e1414a981 */ /* 0x000ea2000c1e1b00 */
[----:B------:R-:W-:-:S06]  /*4500*/  UIADD3 UR7, UR7, -0x4, URZ ;  /* 0xfffffffc07077890 */ /* 0x000fcc000fffe03f */
[----:B------:R-:W-:Y:S01]  /*4510*/  ISETP.NE.AND P4, PT, RZ, UR7, PT ;  /* 0x00000007ff007c0c */ /* 0x000fe2000bf85270 */
[----:B------:R-:W-:Y:S01]  /*4520*/  UIADD3 UR5, UR5, 0x4, URZ ;  /* 0x0000000405057890 */ /* 0x000fe2000fffe03f */
[----:B---3--:R-:W-:Y:S01]  /*4530*/  @!P6 FADD.FTZ R40, R40, R22 ;  /* 0x000000162828e221 */ /* 0x008fe20000010000 */
[----:B------:R-:W-:-:S03]  /*4540*/  @!P6 FADD.FTZ R41, R41, R23 ;  /* 0x000000172929e221 */ /* 0x000fc60000010000 */
[----:B--2---:R-:W-:Y:S01]  /*4550*/  @!P2 FADD.FTZ R40, R40, R20 ;  /* 0x000000142828a221 */ /* 0x004fe20000010000 */
[----:B------:R-:W-:-:S06]  /*4560*/  @!P2 FADD.FTZ R41, R41, R21 ;  /* 0x000000152929a221 */ /* 0x000fcc0000010000 */
[----:B------:R-:W-:Y:S05]  /*4570*/  @P4 BRA `(.L_x_3444) ;  /* 0xfffffff800f04947 */ /* 0x000fea000383ffff */
.L_x_3443:
        /* <DEDUP_REMOVED lines=15> */
[----:B------:R-:W-:Y:S01]  /*4670*/  MOV R20, UR10 ;  /* 0x0000000a00147c02 */ /* 0x000fe20008000f00 */
[----:B------:R-:W-:-:S06]  /*4680*/  IMAD.U32 R21, RZ, RZ, UR11 ;  /* 0x0000000bff157e24 */ /* 0x000fcc000f8e00ff */
[----:B------:R-:W2:Y:S02]  /*4690*/  LDG.E.64 R20, desc[UR14][R20.64] ;  /* 0x0000000e14147981 */ /* 0x000ea4000c1e1b00 */
[----:B--2---:R-:W-:Y:S01]  /*46a0*/  FADD.FTZ R40, R40, R20 ;  /* 0x0000001428287221 */ /* 0x004fe20000010000 */
[----:B------:R-:W-:-:S07]  /*46b0*/  FADD.FTZ R41, R41, R21 ;  /* 0x0000001529297221 */ /* 0x000fce0000010000 */
.L_x_3446:
[----:B------:R-:W-:Y:S05]  /*46c0*/  BSYNC B0 ;  /* 0x0000000000007941 */ /* 0x000fea0003800000 */
.L_x_3445:
[----:B------:R-:W-:-:S06]  /*46d0*/  UISETP.NE.AND UP0, UPT, UR19, 0x1, UPT ;  /* 0x000000011300788c */ /* 0x000fcc000bf05270 */
[----:B------:R-:W-:-:S13]  /*46e0*/  PLOP3.LUT P1, PT, PT, PT, UP0, 0x80, 0x0 ;  /* 0x000000000000781c */ /* 0x000fda0003f2f008 */
[----:B------:R-:W-:Y:S05]  /*46f0*/  @!P1 BRA `(.L_x_3440) ;  /* 0x0000000000909947 */ /* 0x000fea0003800000 */
[----:B------:R-:W-:Y:S01]  /*4700*/  UIADD3 UR7, UR5, 0x1, URZ ;  /* 0x0000000105077890 */ /* 0x000fe2000fffe03f */
[----:B------:R-:W-:Y:S01]  /*4710*/  MOV R21, UR4 ;  /* 0x0000000400157c02 */ /* 0x000fe20008000f00 */
        /* <DEDUP_REMOVED lines=34> */
.L_x_3440:
[----:B------:R-:W-:Y:S01]  /*4940*/  ULDC.64 UR10, c[0x0][0x218] ;  /* 0x00008600000a7ab9 */ /* 0x000fe20000000a00 */
[----:B------:R-:W-:Y:S01]  /*4950*/  LOP3.LUT P1, RZ, R77, UR16, RZ, 0xfc, !PT ;  /* 0x000000104dff7c12 */ /* 0x000fe2000f82fcff */
[----:B------:R-:W0:Y:S01]  /*4960*/  S2UR UR7, SR_CgaCtaId ;  /* 0x00000000000779c3 */ /* 0x000e220000008800 */
[----:B------:R-:W-:Y:S01]  /*4970*/  ISETP.EQ.U32.AND P2, PT, RZ, UR10, PT ;  /* 0x0000000aff007c0c */ /* 0x000fe2000bf42070 */
[----:B------:R-:W-:Y:S01]  /*4980*/  UMOV UR5, 0x400 ;  /* 0x0000040000057882 */ /* 0x000fe20000000000 */
[----:B------:R-:W-:Y:S02]  /*4990*/  IMAD.U32 R22, RZ, RZ, UR9 ;  /* 0x00000009ff167e24 */ /* 0x000fe4000f8e00ff */
[----:B------:R-:W-:-:S03]  /*49a0*/  ISETP.EQ.OR.EX P1, PT, RZ, UR11, P1, P2 ;  /* 0x0000000bff007c0c */ /* 0x000fc60008f22720 */
[----:B------:R-:W1:Y:S10]  /*49b0*/  LDC.64 R74, c[0x0][0x230] ;  /* 0x00008c00ff4a7b82 */ /* 0x000e740000000a00 */
[----:B------:R-:W2:Y:S01]  /*49c0*/  @!P1 LDC.64 R20, c[0x0][0x218] ;  /* 0x00008600ff149b82 */ /* 0x000ea20000000a00 */
[----:B0-----:R-:W-:-:S03]  /*49d0*/  ULEA UR5, UR7, UR5, 0x18 ;  /* 0x0000000507057291 */ /* 0x001fc6000f8ec03f */
[----:B------:R-:W-:-:S06]  /*49e0*/  ULDC UR7, c[0x0][0x2a4] ;  /* 0x0000a90000077ab9 */ /* 0x000fcc0000000800 */
[----:B------:R0:W-:Y:S01]  /*49f0*/  @!P3 STS.64 [UR5+0xc8], R40 ;  /* 0x0000c828ff00b988 */ /* 0x0001e20008000a05 */
[----:B--2---:R-:W-:-:S04]  /*4a00*/  @!P1 IMAD.WIDE R20, R22, 0x8, R20 ;  /* 0x0000000816149825 */ /* 0x004fc800078e0214 */
[----:B0-----:R-:W-:Y:S01]  /*4a10*/  @!P1 FMUL.FTZ R41, R41, UR7 ;  /* 0x0000000729299c20 */ /* 0x001fe20008410000 */
[----:B------:R-:W-:Y:S01]  /*4a20*/  @!P1 FMUL.FTZ R40, R40, UR7 ;  /* 0x0000000728289c20 */ /* 0x000fe20008410000 */
[----:B------:R-:W0:Y:S04]  /*4a30*/  LDC.64 R22, c[0x0][0x228] ;  /* 0x00008a00ff167b82 */ /* 0x000e280000000a00 */
[----:B------:R-:W-:Y:S04]  /*4a40*/  @!P1 STG.E.64 desc[UR14][R20.64], R40 ;  /* 0x0000002814009986 */ /* 0x000fe8000c101b0e */
[----:B------:R-:W-:Y:S06]  /*4a50*/  BAR.SYNC.DEFER_BLOCKING 0x0 ;  /* 0x0000000000007b1d */ /* 0x000fec0000010000 */
[----:B------:R-:W2:Y:S02]  /*4a60*/  LDS.64 R20, [UR5+0xc8] ;  /* 0x0000c805ff147984 */ /* 0x000ea40008000a00 */
[----:B--2---:R-:W-:-:S05]  /*4a70*/  FMUL.FTZ R20, R20, UR7 ;  /* 0x0000000714147c20 */ /* 0x004fca0008410000 */
[----:B------:R-:W-:Y:S02]  /*4a80*/  R2UR UR5, R20 ;  /* 0x00000000140572ca */ /* 0x000fe400000e0000 */
[----:B------:R-:W-:-:S05]  /*4a90*/  IADD3 R20, R55, UR6, RZ ;  /* 0x0000000637147c10 */ /* 0x000fca000fffe0ff */
[----:B0-----:R-:W-:-:S05]  /*4aa0*/  IMAD.WIDE R22, R20, 0x2, R22 ;  /* 0x0000000214167825 */ /* 0x001fca00078e0216 */
[----:B------:R-:W2:Y:S01]  /*4ab0*/  LDG.E.U16 R40, desc[UR14][R22.64] ;  /* 0x0000000e16287981 */ /* 0x000ea2000c1e1500 */
[----:B------:R-:W-:-:S03]  /*4ac0*/  MOV R46, UR5 ;  /* 0x00000005002e7c02 */ /* 0x000fc60008000f00 */
[----:B------:R0:W3:Y:S02]  /*4ad0*/  LDG.E.U16 R41, desc[UR14][R22.64+0x2] ;  /* 0x0000020e16297981 */ /* 0x0000e4000c1e1500 */
[----:B------:R-:W-:-:S04]  /*4ae0*/  FMUL.FTZ R46, R46, UR5 ;  /* 0x000000052e2e7c20 */ /* 0x000fc80008410000 */
[----:B0-----:R-:W-:Y:S01]  /*4af0*/  FFMA.FTZ R23, R21, UR7, -R46 ;  /* 0x0000000715177c23 */ /* 0x001fe2000801082e */
[----:B-1----:R-:W-:-:S05]  /*4b00*/  IMAD.WIDE R20, R20, 0x2, R74 ;  /* 0x0000000214147825 */ /* 0x002fca00078e024a */
[----:B------:R-:W4:Y:S04]  /*4b10*/  LDG.E.U16 R22, desc[UR14][R20.64] ;  /* 0x0000000e14167981 */ /* 0x000f28000c1e1500 */
[----:B------:R0:W5:Y:S01]  /*4b20*/  LDG.E.U16 R46, desc[UR14][R20.64+0x2] ;  /* 0x0000020e142e7981 */ /* 0x000162000c1e1500 */
[----:B------:R-:W-:-:S13]  /*4b30*/  FSETP.GTU.FTZ.AND P1, PT, R23, RZ, PT ;  /* 0x000000ff1700720b */ /* 0x000fda0003f3c000 */
[----:B------:R-:W-:Y:S01]  /*4b40*/  VOTEU.ANY UP0, P1 ;  /* 0x00000000003f7886 */ /* 0x000fe20000800100 */
[----:B------:R-:W-:-:S04]  /*4b50*/  PLOP3.LUT P1, PT, PT, PT, UP0, 0x80, 0x0 ;  /* 0x000000000000781c */ /* 0x000fc80003f2f008 */
[----:B------:R-:W-:-:S09]  /*4b60*/  @UP0 ULDC UR6, c[0x0][0x238] ;  /* 0x00008e0000060ab9 */ /* 0x000fd20000000800 */
[----:B------:R-:W-:-:S06]  /*4b70*/  @P1 FADD.FTZ R23, R23, UR6 ;  /* 0x0000000617171e21 */ /* 0x000fcc0008010000 */
[----:B------:R-:W1:Y:S01]  /*4b80*/  @P1 MUFU.RSQ R23, R23 ;  /* 0x0000001700171308 */ /* 0x000e620000001400 */
[----:B------:R-:W-:Y:S02]  /*4b90*/  ISETP.NE.AND P5, PT, RZ, UR17, PT ;  /* 0x00000011ff007c0c */ /* 0x000fe4000bfa5270 */
[----:B------:R-:W-:Y:S02]  /*4ba0*/  SHF.L.U32 R54, R54, 0x10, RZ ;  /* 0x0000001036367819 */ /* 0x000fe400000006ff */
[----:B0-----:R-:W-:Y:S02]  /*4bb0*/  SHF.L.U32 R20, R45, 0x10, RZ ;  /* 0x000000102d147819 */ /* 0x001fe400000006ff */
[----:B-1----:R-:W-:Y:S01]  /*4bc0*/  @P1 R2UR UR6, R23 ;  /* 0x00000000170612ca */ /* 0x002fe200000e0000 */
[----:B------:R-:W-:Y:S02]  /*4bd0*/  FADD.FTZ R54, R54, -UR5 ;  /* 0x8000000536367e21 */ /* 0x000fe40008010000 */
[----:B------:R-:W-:Y:S01]  /*4be0*/  FADD.FTZ R20, R20, -UR5 ;  /* 0x8000000514147e21 */ /* 0x000fe20008010000 */
[----:B------:R-:W-:-:S09]  /*4bf0*/  UMOV UR10, 0x3f800000 ;  /* 0x3f800000000a7882 */ /* 0x000fd20000000000 */
[----:B------:R-:W-:Y:S02]  /*4c00*/  @UP0 UMOV UR10, UR6 ;  /* 0x00000006000a0c82 */ /* 0x000fe40008000000 */
[----:B------:R-:W-:Y:S01]  /*4c10*/  FMUL.FTZ R54, R54, UR10 ;  /* 0x0000000a36367c20 */ /* 0x000fe20008410000 */
[----:B------:R-:W-:Y:S01]  /*4c20*/  FMUL.FTZ R20, R20, UR10 ;  /* 0x0000000a14147c20 */ /* 0x000fe20008410000 */
[----:B--2---:R-:W-:Y:S01]  /*4c30*/  SHF.L.U32 R40, R40, 0x10, RZ ;  /* 0x0000001028287819 */ /* 0x004fe200000006ff */
[----:B---3--:R-:W-:Y:S01]  /*4c40*/  IMAD.U32 R41, R41, 0x10000, RZ ;  /* 0x0001000029297824 */ /* 0x008fe200078e00ff */
[----:B----4-:R-:W-:Y:S02]  /*4c50*/  SHF.L.U32 R45, R22, 0x10, RZ ;  /* 0x00000010162d7819 */ /* 0x010fe400000006ff */
[----:B-----5:R-:W-:-:S03]  /*4c60*/  SHF.L.U32 R46, R46, 0x10, RZ ;  /* 0x000000102e2e7819 */ /* 0x020fc600000006ff */
[----:B------:R-:W-:Y:S02]  /*4c70*/  FFMA.FTZ R54, R40, R54, R45 ;  /* 0x0000003628367223 */ /* 0x000fe4000001002d */
        /* <DEDUP_REMOVED lines=12> */
.L_x_3447:
        /* <DEDUP_REMOVED lines=15> */
.L_x_3449:
[----:B------:R-:W-:Y:S05]  /*4e30*/  BSYNC B0 ;  /* 0x0000000000007941 */ /* 0x000fea0003800000 */
.L_x_3448:
[----:B0-----:R-:W-:Y:S01]  /*4e40*/  VIADD R23, R4, 0x10 ;  /* 0x0000001004177836 */ /* 0x001fe20000000000 */
[----:B------:R-:W-:Y:S01]  /*4e50*/  SHF.L.U32 R52, R52, 0x10, RZ ;  /* 0x0000001034347819 */ /* 0x000fe200000006ff */
[----:B------:R-:W-:Y:S01]  /*4e60*/  ULDC.64 UR6, c[0x0][0x278] ;  /* 0x00009e0000067ab9 */ /* 0x000fe20000000a00 */
[----:B------:R-:W-:Y:S02]  /*4e70*/  SHF.L.U32 R49, R49, 0x10, RZ ;  /* 0x0000001031317819 */ /* 0x000fe400000006ff */
[----:B------:R-:W-:Y:S01]  /*4e80*/  IADD3 R21, R4, 0x10, RZ ;  /* 0x0000001004157810 */ /* 0x000fe20007ffe0ff */
[----:B------:R-:W-:Y:S01]  /*4e90*/  FADD.FTZ R52, R52, -UR5 ;  /* 0x8000000534347e21 */ /* 0x000fe20008010000 */
[----:B------:R-:W-:Y:S01]  /*4ea0*/  ISETP.GE.U32.AND P1, PT, R23, UR6, PT ;  /* 0x0000000617007c0c */ /* 0x000fe2000bf26070 */
[----:B------:R-:W-:Y:S01]  /*4eb0*/  FADD.FTZ R49, R49, -UR5 ;  /* 0x8000000531317e21 */ /* 0x000fe20008010000 */
[----:B------:R-:W-:Y:S01]  /*4ec0*/  SHF.R.S32.HI R21, RZ, 0x1f, R21 ;  /* 0x0000001fff157819 */ /* 0x000fe20000011415 */
[----:B------:R-:W-:-:S02]  /*4ed0*/  FMUL.FTZ R52, R52, UR10 ;  /* 0x0000000a34347c20 */ /* 0x000fc40008410000 */
[----:B------:R-:W-:Y:S01]  /*4ee0*/  FMUL.FTZ R49, R49, UR10 ;  /* 0x0000000a31317c20 */ /* 0x000fe20008410000 */
[----:B------:R-:W-:Y:S01]  /*4ef0*/  ISETP.GE.AND.EX P1, PT, R21, UR7, PT, P1 ;  /* 0x0000000715007c0c */ /* 0x000fe2000bf26310 */
[----:B------:R-:W-:Y:S02]  /*4f00*/  FFMA.FTZ R52, R40, R52, R45 ;  /* 0x0000003428347223 */ /* 0x000fe4000001002d */
        /* <DEDUP_REMOVED lines=13> */
.L_x_3450:
        /* <DEDUP_REMOVED lines=14> */
.L_x_3452:
[----:B------:R-:W-:Y:S05]  /*50c0*/  BSYNC B0 ;  /* 0x0000000000007941 */ /* 0x000fea0003800000 */
.L_x_3451:
[----:B------:R-:W-:Y:S01]  /*50d0*/  SHF.L.U32 R53, R53, 0x10, RZ ;  /* 0x0000001035357819 */ /* 0x000fe200000006ff */
[----:B------:R-:W-:Y:S01]  /*50e0*/  VIADD R54, R4, 0x30 ;  /* 0x0000003004367836 */ /* 0x000fe20000000000 */
[----:B------:R-:W-:Y:S02]  /*50f0*/  SHF.L.U32 R56, R56, 0x10, RZ ;  /* 0x0000001038387819 */ /* 0x000fe400000006ff */
[C---:B0-----:R-:W-:Y:S01]  /*5100*/  IADD3 R23, R4.reuse, 0x20, RZ ;  /* 0x0000002004177810 */ /* 0x041fe20007ffe0ff */
[----:B------:R-:W-:Y:S01]  /*5110*/  FADD.FTZ R20, R53, -UR5 ;  /* 0x8000000535147e21 */ /* 0x000fe20008010000 */
[----:B------:R-:W-:Y:S01]  /*5120*/  IADD3 R52, R4, 0x30, RZ ;  /* 0x0000003004347810 */ /* 0x000fe20007ffe0ff */
[----:B------:R-:W-:Y:S01]  /*5130*/  FADD.FTZ R21, R56, -UR5 ;  /* 0x8000000538157e21 */ /* 0x000fe20008010000 */
[----:B------:R-:W-:Y:S01]  /*5140*/  IADD3 R22, R4, 0x20, RZ ;  /* 0x0000002004167810 */ /* 0x000fe20007ffe0ff */
[----:B------:R-:W-:Y:S01]  /*5150*/  FMUL.FTZ R20, R20, UR10 ;  /* 0x0000000a14147c20 */ /* 0x000fe20008410000 */
[----:B------:R-:W-:Y:S01]  /*5160*/  ISETP.GE.U32.AND P1, PT, R23, UR6, PT ;  /* 0x0000000617007c0c */ /* 0x000fe2000bf26070 */
[----:B------:R-:W-:Y:S01]  /*5170*/  FMUL.FTZ R21, R21, UR10 ;  /* 0x0000000a15157c20 */ /* 0x000fe20008410000 */
[----:B------:R-:W-:-:S02]  /*5180*/  SHF.R.S32.HI R22, RZ, 0x1f, R22 ;  /* 0x0000001fff167819 */ /* 0x000fc40000011416 */
[----:B------:R-:W-:Y:S01]  /*5190*/  ISETP.GE.U32.AND P2, PT, R52, UR6, PT ;  /* 0x0000000634007c0c */ /* 0x000fe2000bf46070 */
[----:B------:R-:W-:Y:S01]  /*51a0*/  FFMA.FTZ R21, R41, R21, R46 ;  /* 0x0000001529157223 */ /* 0x000fe2000001002e */
[----:B------:R-:W-:Y:S02]  /*51b0*/  SHF.R.S32.HI R54, RZ, 0x1f, R54 ;  /* 0x0000001fff367819 */ /* 0x000fe40000011436 */
[----:B------:R-:W-:Y:S02]  /*51c0*/  SHF.L.U32 R5, R5, 0x10, RZ ;  /* 0x0000001005057819 */ /* 0x000fe400000006ff */
[----:B------:R-:W-:Y:S01]  /*51d0*/  SHF.L.U32 R49, R51, 0x10, RZ ;  /* 0x0000001033317819 */ /* 0x000fe200000006ff */
[----:B------:R-:W-:Y:S01]  /*51e0*/  FFMA.FTZ R51, R40, R20, R45 ;  /* 0x0000001428337223 */ /* 0x000fe2000001002d */
[----:B------:R-:W-:Y:S01]  /*51f0*/  ISETP.GE.AND.EX P1, PT, R22, UR7, PT, P1 ;  /* 0x0000000716007c0c */ /* 0x000fe2000bf26310 */
[----:B------:R-:W-:Y:S01]  /*5200*/  FADD.FTZ R5, R5, -UR5 ;  /* 0x8000000505057e21 */ /* 0x000fe20008010000 */
[----:B------:R-:W-:Y:S01]  /*5210*/  ISETP.GE.AND.EX P2, PT, R54, UR7, PT, P2 ;  /* 0x0000000736007c0c */ /* 0x000fe2000bf46320 */
[----:B------:R-:W-:Y:S01]  /*5220*/  FADD.FTZ R49, R49, -UR5 ;  /* 0x8000000531317e21 */ /* 0x000fe20008010000 */
[----:B------:R-:W-:-:S02]  /*5230*/  ISETP.GT.U32.OR P1, PT, R77, 0x29f, P1 ;  /* 0x0000029f4d00780c */ /* 0x000fc40000f24470 */
        /* <DEDUP_REMOVED lines=12> */
.L_x_3453:
        /* <DEDUP_REMOVED lines=14> */
.L_x_3455:
[----:B------:R-:W-:Y:S05]  /*53e0*/  BSYNC B0 ;  /* 0x0000000000007941 */ /* 0x000fea0003800000 */
.L_x_3454:
[----:B------:R-:W-:Y:S01]  /*53f0*/  FMUL.FTZ R5, R5, UR10 ;  /* 0x0000000a05057c20 */ /* 0x000fe20008410000 */
[----:B------:R-:W-:Y:S01]  /*5400*/  FMUL.FTZ R49, R49, UR10 ;  /* 0x0000000a31317c20 */ /* 0x000fe20008410000 */
[----:B------:R-:W-:Y:S01]  /*5410*/  IMAD.U32 R6, R6, 0x10000, RZ ;  /* 0x0001000006067824 */ /* 0x000fe200078e00ff */
[----:B------:R-:W-:Y:S01]  /*5420*/  SHF.L.U32 R58, R58, 0x10, RZ ;  /* 0x000000103a3a7819 */ /* 0x000fe200000006ff */
        /* <DEDUP_REMOVED lines=13> */
.L_x_3456:
        /* <DEDUP_REMOVED lines=14> */
.L_x_3458:
[----:B------:R-:W-:Y:S05]  /*55e0*/  BSYNC B0 ;  /* 0x0000000000007941 */ /* 0x000fea0003800000 */
.L_x_3457:
[C---:B------:R-:W-:Y:S01]  /*55f0*/  VIADD R52, R4.reuse, 0x50 ;  /* 0x0000005004347836 */ /* 0x040fe20000000000 */
[C---:B------:R-:W-:Y:S01]  /*5600*/  IADD3 R21, R4.reuse, 0x40, RZ ;  /* 0x0000004004157810 */ /* 0x040fe20007ffe0ff */
[C---:B0-----:R-:W-:Y:S01]  /*5610*/  VIADD R51, R4.reuse, 0x60 ;  /* 0x0000006004337836 */ /* 0x041fe20000000000 */
[----:B------:R-:W-:Y:S01]  /*5620*/  IADD3 R49, R4, 0x60, RZ ;  /* 0x0000006004317810 */ /* 0x000fe20007ffe0ff */
[----:B------:R-:W-:Y:S01]  /*5630*/  FADD.FTZ R6, R6, -UR5 ;  /* 0x8000000506067e21 */ /* 0x000fe20008010000 */
[----:B------:R-:W-:Y:S01]  /*5640*/  IADD3 R53, R4, 0x50, RZ ;  /* 0x0000005004357810 */ /* 0x000fe20007ffe0ff */
[----:B------:R-:W-:Y:S01]  /*5650*/  FADD.FTZ R58, R58, -UR5 ;  /* 0x800000053a3a7e21 */ /* 0x000fe20008010000 */
[----:B------:R-:W-:Y:S01]  /*5660*/  IADD3 R20, R4, 0x40, RZ ;  /* 0x0000004004147810 */ /* 0x000fe20007ffe0ff */
[----:B------:R-:W-:Y:S01]  /*5670*/  FMUL.FTZ R6, R6, UR10 ;  /* 0x0000000a06067c20 */ /* 0x000fe20008410000 */
[----:B------:R-:W-:Y:S01]  /*5680*/  ISETP.GE.U32.AND P1, PT, R21, UR6, PT ;  /* 0x0000000615007c0c */ /* 0x000fe2000bf26070 */
[----:B------:R-:W-:Y:S01]  /*5690*/  FMUL.FTZ R58, R58, UR10 ;  /* 0x0000000a3a3a7c20 */ /* 0x000fe20008410000 */
[----:B------:R-:W-:Y:S01]  /*56a0*/  ISETP.GE.U32.AND P2, PT, R52, UR6, PT ;  /* 0x0000000634007c0c */ /* 0x000fe2000bf46070 */
[----:B-1----:R-:W-:Y:S01]  /*56b0*/  FFMA.FTZ R23, R40, R6, R45 ;  /* 0x0000000628177223 */ /* 0x002fe2000001002d */
        /* <DEDUP_REMOVED lines=28> */
.L_x_3459:
        /* <DEDUP_REMOVED lines=14> */
.L_x_3461:
[----:B------:R-:W-:Y:S05]  /*5960*/  BSYNC B0 ;  /* 0x0000000000007941 */ /* 0x000fea0003800000 */
.L_x_3460:
        /* <DEDUP_REMOVED lines=17> */
.L_x_3462:
        /* <DEDUP_REMOVED lines=14> */
.L_x_3464:
[----:B------:R-:W-:Y:S05]  /*5b60*/  BSYNC B0 ;  /* 0x0000000000007941 */ /* 0x000fea0003800000 */
.L_x_3463:
        /* <DEDUP_REMOVED lines=17> */
.L_x_3465:
        /* <DEDUP_REMOVED lines=14> */
.L_x_3467:
[----:B------:R-:W-:Y:S05]  /*5d60*/  BSYNC B0 ;  /* 0x0000000000007941 */ /* 0x000fea0003800000 */
.L_x_3466:
[C---:B0-----:R-:W-:Y:S01]  /*5d70*/  IADD3 R9, R4.reuse, 0x70, RZ ;  /* 0x0000007004097810 */ /* 0x041fe20007ffe0ff */
[----:B------:R-:W-:Y:S01]  /*5d80*/  FADD.FTZ R5, R5, -UR5 ;  /* 0x8000000505057e21 */ /* 0x000fe20008010000 */
[----:B------:R-:W-:Y:S01]  /*5d90*/  IADD3 R23, R4, 0x80, RZ ;  /* 0x0000008004177810 */ /* 0x000fe20007ffe0ff */
[----:B------:R-:W-:Y:S01]  /*5da0*/  FADD.FTZ R64, R64, -UR5 ;  /* 0x8000000540407e21 */ /* 0x000fe20008010000 */
[C---:B------:R-:W-:Y:S01]  /*5db0*/  IADD3 R21, R4.reuse, 0x90, RZ ;  /* 0x0000009004157810 */ /* 0x040fe20007ffe0ff */
[----:B------:R-:W-:Y:S01]  /*5dc0*/  IMAD.U32 R69, R69, 0x10000, RZ ;  /* 0x0001000045457824 */ /* 0x000fe200078e00ff */
[C---:B------:R-:W-:Y:S01]  /*5dd0*/  IADD3 R49, R4.reuse, 0x80, RZ ;  /* 0x0000008004317810 */ /* 0x040fe20007ffe0ff */
[----:B------:R-:W-:Y:S01]  /*5de0*/  FMUL.FTZ R6, R5, UR10 ;  /* 0x0000000a05067c20 */ /* 0x000fe20008410000 */
[----:B------:R-:W-:Y:S01]  /*5df0*/  IADD3 R7, R4, 0x70, RZ ;  /* 0x0000007004077810 */ /* 0x000fe20007ffe0ff */
[----:B------:R-:W-:Y:S01]  /*5e00*/  FMUL.FTZ R64, R64, UR10 ;  /* 0x0000000a40407c20 */ /* 0x000fe20008410000 */
[----:B------:R-:W-:Y:S01]  /*5e10*/  IADD3 R22, R4, 0x90, RZ ;  /* 0x0000009004167810 */ /* 0x000fe20007ffe0ff */
[----:B------:R-:W-:Y:S01]  /*5e20*/  FFMA.FTZ R20, R40, R6, R45 ;  /* 0x0000000628147223 */ /* 0x000fe2000001002d */
[----:B------:R-:W-:Y:S01]  /*5e30*/  ISETP.GE.U32.AND P1, PT, R9, UR6, PT ;  /* 0x0000000609007c0c */ /* 0x000fe2000bf26070 */
[----:B------:R-:W-:Y:S01]  /*5e40*/  FFMA.FTZ R64, R41, R64, R46 ;  /* 0x0000004029407223 */ /* 0x000fe2000001002e */
[----:B------:R-:W-:-:S02]  /*5e50*/  ISETP.GE.U32.AND P2, PT, R23, UR6, PT ;  /* 0x0000000617007c0c */ /* 0x000fc4000bf46070 */
[----:B------:R-:W-:Y:S02]  /*5e60*/  ISETP.GE.U32.AND P3, PT, R21, UR6, PT ;  /* 0x0000000615007c0c */ /* 0x000fe4000bf66070 */
[----:B------:R-:W-:Y:S02]  /*5e70*/  SHF.R.S32.HI R7, RZ, 0x1f, R7 ;  /* 0x0000001fff077819 */ /* 0x000fe40000011407 */
[----:B------:R-:W-:Y:S02]  /*5e80*/  SHF.R.S32.HI R49, RZ, 0x1f, R49 ;  /* 0x0000001fff317819 */ /* 0x000fe40000011431 */
[----:B------:R-:W-:Y:S02]  /*5e90*/  SHF.R.S32.HI R22, RZ, 0x1f, R22 ;  /* 0x0000001fff167819 */ /* 0x000fe40000011416 */
[----:B------:R-:W-:Y:S02]  /*5ea0*/  SHF.L.U32 R10, R10, 0x10, RZ ;  /* 0x000000100a0a7819 */ /* 0x000fe400000006ff */
[----:B------:R-:W-:-:S02]  /*5eb0*/  ISETP.GE.AND.EX P1, PT, R7, UR7, PT, P1 ;  /* 0x0000000707007c0c */ /* 0x000fc4000bf26310 */
[----:B------:R-:W-:Y:S01]  /*5ec0*/  ISETP.GE.AND.EX P2, PT, R49, UR7, PT, P2 ;  /* 0x0000000731007c0c */ /* 0x000fe2000bf46320 */
[----:B------:R-:W-:Y:S01]  /*5ed0*/  FADD.FTZ R5, R10, -UR5 ;  /* 0x800000050a057e21 */ /* 0x000fe20008010000 */
[----:B------:R-:W-:Y:S01]  /*5ee0*/  ISETP.GE.AND.EX P3, PT, R22, UR7, PT, P3 ;  /* 0x0000000716007c0c */ /* 0x000fe2000bf66330 */
[----:B------:R-:W-:Y:S01]  /*5ef0*/  FADD.FTZ R10, R69, -UR5 ;  /* 0x80000005450a7e21 */ /* 0x000fe20008010000 */
[----:B------:R-:W-:Y:S02]  /*5f00*/  SHF.L.U32 R11, R11, 0x10, RZ ;  /* 0x000000100b0b7819 */ /* 0x000fe400000006ff */
[C---:B------:R-:W-:Y:S02]  /*5f10*/  ISETP.GT.U32.OR P1, PT, R77.reuse, 0x29f, P1 ;  /* 0x0000029f4d00780c */ /* 0x040fe40000f24470 */
[C---:B------:R-:W-:Y:S02]  /*5f20*/  ISETP.GT.U32.OR P2, PT, R77.reuse, 0x29f, P2 ;  /* 0x0000029f4d00780c */ /* 0x040fe40001744470 */
[----:B------:R-:W-:-:S02]  /*5f30*/  ISETP.GT.U32.OR P3, PT, R77, 0x29f, P3 ;  /* 0x0000029f4d00780c */ /* 0x000fc40001f64470 */
        /* <DEDUP_REMOVED lines=12> */
.L_x_3468:
        /* <DEDUP_REMOVED lines=14> */
.L_x_3470:
[----:B------:R-:W-:Y:S05]  /*60e0*/  BSYNC B0 ;  /* 0x0000000000007941 */ /* 0x000fea0003800000 */
.L_x_3469:
        /* <DEDUP_REMOVED lines=17> */
.L_x_3471:
        /* <DEDUP_REMOVED lines=14> */
.L_x_3473:
[----:B------:R-:W-:Y:S05]  /*62e0*/  BSYNC B0 ;  /* 0x0000000000007941 */ /* 0x000fea0003800000 */
.L_x_3472:
[----:B------:R-:W-:Y:S01]  /*62f0*/  FMUL.FTZ R11, R11, UR10 ;  /* 0x0000000a0b0b7c20 */ /* 0x000fe20008410000 */
[----:B------:R-:W-:Y:S01]  /*6300*/  FMUL.FTZ R68, R68, UR10 ;  /* 0x0000000a44447c20 */ /* 0x000fe20008410000 */
[----:B------:R-:W-:Y:S01]  /*6310*/  IMAD.U32 R12, R12, 0x10000, RZ ;  /* 0x000100000c0c7824 */ /* 0x000fe200078e00ff */
        /* <DEDUP_REMOVED lines=14> */
.L_x_3474:
        /* <DEDUP_REMOVED lines=14> */
.L_x_3476:
[----:B------:R-:W-:Y:S05]  /*64e0*/  BSYNC B0 ;  /* 0x0000000000007941 */ /* 0x000fea0003800000 */
.L_x_3475:
        /* <DEDUP_REMOVED lines=41> */
.L_x_3477:
        /* <DEDUP_REMOVED lines=14> */
.L_x_3479:
[----:B------:R-:W-:Y:S05]  /*6860*/  BSYNC B0 ;  /* 0x0000000000007941 */ /* 0x000fea0003800000 */
.L_x_3478:
        /* <DEDUP_REMOVED lines=17> */
.L_x_3480:
        /* <DEDUP_REMOVED lines=14> */
.L_x_3482:
[----:B------:R-:W-:Y:S05]  /*6a60*/  BSYNC B0 ;  /* 0x0000000000007941 */ /* 0x000fea0003800000 */
.L_x_3481:
        /* <DEDUP_REMOVED lines=17> */
.L_x_3483:
        /* <DEDUP_REMOVED lines=14> */
.L_x_3485:
[----:B------:R-:W-:Y:S05]  /*6c60*/  BSYNC B0 ;  /* 0x0000000000007941 */ /* 0x000fea0003800000 */
.L_x_3484:
[C---:B-1----:R-:W-:Y:S01]  /*6c70*/  VIADD R5, R4.reuse, 0xf0 ;  /* 0x000000f004057836 */ /* 0x042fe20000000000 */
[C---:B------:R-:W-:Y:S01]  /*6c80*/  IADD3 R22, R4.reuse, 0xd0, RZ ;  /* 0x000000d004167810 */ /* 0x040fe20007ffe0ff */
[----:B------:R-:W-:Y:S01]  /*6c90*/  FADD.FTZ R15, R15, -UR5 ;  /* 0x800000050f0f7e21 */ /* 0x000fe20008010000 */
[----:B0-----:R-:W-:Y:S01]  /*6ca0*/  IADD3 R11, R4, 0xe0, RZ ;  /* 0x000000e0040b7810 */ /* 0x001fe20007ffe0ff */
[----:B------:R-:W-:Y:S01]  /*6cb0*/  FADD.FTZ R76, R76, -UR5 ;  /* 0x800000054c4c7e21 */ /* 0x000fe20008010000 */
[----:B------:R-:W-:Y:S01]  /*6cc0*/  IADD3 R23, R4, 0xd0, RZ ;  /* 0x000000d004177810 */ /* 0x000fe20007ffe0ff */
[----:B------:R-:W-:Y:S01]  /*6cd0*/  FMUL.FTZ R15, R15, UR10 ;  /* 0x0000000a0f0f7c20 */ /* 0x000fe20008410000 */
[----:B------:R-:W-:Y:S01]  /*6ce0*/  ISETP.GE.U32.AND P1, PT, R22, UR6, PT ;  /* 0x0000000616007c0c */ /* 0x000fe2000bf26070 */
[----:B------:R-:W-:Y:S01]  /*6cf0*/  FMUL.FTZ R76, R76, UR10 ;  /* 0x0000000a4c4c7c20 */ /* 0x000fe20008410000 */
[----:B------:R-:W-:Y:S01]  /*6d00*/  ISETP.GE.U32.AND P2, PT, R11, UR6, PT ;  /* 0x000000060b007c0c */ /* 0x000fe2000bf46070 */
[----:B------:R-:W-:Y:S01]  /*6d10*/  FFMA.FTZ R15, R40, R15, R45 ;  /* 0x0000000f280f7223 */ /* 0x000fe2000001002d */
[----:B------:R-:W-:-:S02]  /*6d20*/  SHF.R.S32.HI R23, RZ, 0x1f, R23 ;  /* 0x0000001fff177819 */ /* 0x000fc40000011417 */
[----:B------:R-:W-:Y:S02]  /*6d30*/  SHF.R.S32.HI R12, RZ, 0x1f, R11 ;  /* 0x0000001fff0c7819 */ /* 0x000fe4000001140b */
[----:B------:R-:W-:Y:S02]  /*6d40*/  ISETP.GE.U32.AND P3, PT, R5, UR6, PT ;  /* 0x0000000605007c0c */ /* 0x000fe4000bf66070 */
[----:B------:R-:W-:Y:S02]  /*6d50*/  SHF.R.S32.HI R10, RZ, 0x1f, R5 ;  /* 0x0000001fff0a7819 */ /* 0x000fe40000011405 */
[----:B------:R-:W-:Y:S01]  /*6d60*/  SHF.L.U32 R13, R16, 0x10, RZ ;  /* 0x00000010100d7819 */ /* 0x000fe200000006ff */
[----:B------:R-:W-:Y:S01]  /*6d70*/  FFMA.FTZ R16, R41, R76, R46 ;  /* 0x0000004c29107223 */ /* 0x000fe2000001002e */
        /* <DEDUP_REMOVED lines=22> */
.L_x_3486:
        /* <DEDUP_REMOVED lines=14> */
.L_x_3488:
[----:B------:R-:W-:Y:S05]  /*6fc0*/  BSYNC B0 ;  /* 0x0000000000007941 */ /* 0x000fea0003800000 */
.L_x_3487:
        /* <DEDUP_REMOVED lines=17> */
.L_x_3489:
        /* <DEDUP_REMOVED lines=14> */
.L_x_3491:
[----:B------:R-:W-:Y:S05]  /*71c0*/  BSYNC B0 ;  /* 0x0000000000007941 */ /* 0x000fea0003800000 */
.L_x_3490:
        /* <DEDUP_REMOVED lines=17> */
.L_x_3492:
        /* <DEDUP_REMOVED lines=10> */
[----:B01----:R-:W-:Y:S02]  /*7380*/  LEA R8, P1, R6, UR12, 0x1 ;  /* 0x0000000c06087c11 */ /* 0x003fe4000f8208ff */
[----:B------:R-:W-:-:S04]  /*7390*/  IADD3 R5, R7, R5, RZ ;  /* 0x0000000507057210 */ /* 0x000fc80007ffe0ff */
[----:B------:R-:W-:-:S05]  /*73a0*/  LEA.HI.X R9, R6, UR13, R5, 0x1, P1 ;  /* 0x0000000d06097c11 */ /* 0x000fca00088f0c05 */
[----:B------:R2:W-:Y:S02]  /*73b0*/  STG.E desc[UR14][R8.64], R17 ;  /* 0x0000001108007986 */ /* 0x0005e4000c10190e */
.L_x_3494:
[----:B------:R-:W-:Y:S05]  /*73c0*/  BSYNC B0 ;  /* 0x0000000000007941 */ /* 0x000fea0003800000 */
.L_x_3493:
[----:B012---:R-:W-:Y:S01]  /*73d0*/  IADD3 R9, R4, 0x100, RZ ;  /* 0x0000010004097810 */ /* 0x007fe20007ffe0ff */
[----:B------:R-:W-:Y:S01]  /*73e0*/  FADD.FTZ R26, R26, -UR5 ;  /* 0x800000051a1a7e21 */ /* 0x000fe20008010000 */
[----:B------:R-:W-:Y:S01]  /*73f0*/  IADD3 R11, R4, 0x110, RZ ;  /* 0x00000110040b7810 */ /* 0x000fe20007ffe0ff */
[----:B------:R-:W-:Y:S01]  /*7400*/  FADD.FTZ R70, R70, -UR5 ;  /* 0x8000000546467e21 */ /* 0x000fe20008010000 */
[----:B------:R-:W-:Y:S01]  /*7410*/  IADD3 R5, R4, 0x120, RZ ;  /* 0x0000012004057810 */ /* 0x000fe20007ffe0ff */
[----:B------:R-:W-:Y:S01]  /*7420*/  IMAD.U32 R14, R65, 0x10000, RZ ;  /* 0x00010000410e7824 */ /* 0x000fe200078e00ff */
[----:B------:R-:W-:Y:S01]  /*7430*/  ISETP.GE.U32.AND P1, PT, R9, UR6, PT ;  /* 0x0000000609007c0c */ /* 0x000fe2000bf26070 */
[----:B------:R-:W-:Y:S01]  /*7440*/  FMUL.FTZ R26, R26, UR10 ;  /* 0x0000000a1a1a7c20 */ /* 0x000fe20008410000 */
[----:B------:R-:W-:Y:S01]  /*7450*/  ISETP.GE.U32.AND P2, PT, R11, UR6, PT ;  /* 0x000000060b007c0c */ /* 0x000fe2000bf46070 */
[----:B------:R-:W-:Y:S01]  /*7460*/  FMUL.FTZ R70, R70, UR10 ;  /* 0x0000000a46467c20 */ /* 0x000fe20008410000 */
[----:B------:R-:W-:Y:S01]  /*7470*/  SHF.R.S32.HI R6, RZ, 0x1f, R9 ;  /* 0x0000001fff067819 */ /* 0x000fe20000011409 */
[----:B------:R-:W-:Y:S01]  /*7480*/  FADD.FTZ R14, R14, -UR5 ;  /* 0x800000050e0e7e21 */ /* 0x000fe20008010000 */
[----:B------:R-:W-:Y:S01]  /*7490*/  SHF.R.S32.HI R12, RZ, 0x1f, R11 ;  /* 0x0000001fff0c7819 */ /* 0x000fe2000001140b */
[----:B------:R-:W-:Y:S01]  /*74a0*/  FFMA.FTZ R15, R40, R26, R45 ;  /* 0x0000001a280f7223 */ /* 0x000fe2000001002d */
[----:B------:R-:W-:Y:S01]  /*74b0*/  ISETP.GE.U32.AND P3, PT, R5, UR6, PT ;  /* 0x0000000605007c0c */ /* 0x000fe2000bf66070 */
[----:B------:R-:W-:Y:S01]  /*74c0*/  FFMA.FTZ R70, R41, R70, R46 ;  /* 0x0000004629467223 */ /* 0x000fe2000001002e */
[----:B------:R-:W-:-:S02]  /*74d0*/  SHF.R.S32.HI R10, RZ, 0x1f, R5 ;  /* 0x0000001fff0a7819 */ /* 0x000fc40000011405 */
[----:B------:R-:W-:Y:S02]  /*74e0*/  SHF.L.U32 R13, R27, 0x10, RZ ;  /* 0x000000101b0d7819 */ /* 0x000fe400000006ff */
[----:B------:R-:W-:Y:S02]  /*74f0*/  ISETP.GE.AND.EX P1, PT, R6, UR7, PT, P1 ;  /* 0x0000000706007c0c */ /* 0x000fe4000bf26310 */
        /* <DEDUP_REMOVED lines=19> */
.L_x_3495:
        /* <DEDUP_REMOVED lines=10> */
[----:B------:R-:W-:Y:S01]  /*76d0*/  LEA R8, P1, R6, UR12, 0x1 ;  /* 0x0000000c06087c11 */ /* 0x000fe2000f8208ff */
[----:B------:R-:W-:-:S05]  /*76e0*/  IMAD.IADD R9, R7, 0x1, R9 ;  /* 0x0000000107097824 */ /* 0x000fca00078e0209 */
[----:B------:R-:W-:-:S05]  /*76f0*/  LEA.HI.X R9, R6, UR13, R9, 0x1, P1 ;  /* 0x0000000d06097c11 */ /* 0x000fca00088f0c09 */
[----:B------:R0:W-:Y:S02]  /*7700*/  STG.E desc[UR14][R8.64], R15 ;  /* 0x0000000f08007986 */ /* 0x0001e4000c10190e */
.L_x_3497:
[----:B------:R-:W-:Y:S05]  /*7710*/  BSYNC B0 ;  /* 0x0000000000007941 */ /* 0x000fea0003800000 */
.L_x_3496:
        /* <DEDUP_REMOVED lines=17> */
.L_x_3498:
        /* <DEDUP_REMOVED lines=14> */
.L_x_3500:
[----:B------:R-:W-:Y:S05]  /*7910*/  BSYNC B0 ;  /* 0x0000000000007941 */ /* 0x000fea0003800000 */
.L_x_3499:
[----:B------:R-:W-:Y:S01]  /*7920*/  FMUL.FTZ R28, R28, UR10 ;  /* 0x0000000a1c1c7c20 */ /* 0x000fe20008410000 */
[----:B------:R-:W-:Y:S01]  /*7930*/  FMUL.FTZ R63, R63, UR10 ;  /* 0x0000000a3f3f7c20 */ /* 0x000fe20008410000 */
[----:B------:R-:W-:Y:S02]  /*7940*/  SHF.L.U32 R29, R29, 0x10, RZ ;  /* 0x000000101d1d7819 */ /* 0x000fe400000006ff */
[----:B------:R-:W-:Y:S01]  /*7950*/  SHF.L.U32 R62, R62, 0x10, RZ ;  /* 0x000000103e3e7819 */ /* 0x000fe200000006ff */
[----:B------:R-:W-:Y:S01]  /*7960*/  FFMA.FTZ R28, R40, R28, R45 ;  /* 0x0000001c281c7223 */ /* 0x000fe2000001002d */
        /* <DEDUP_REMOVED lines=12> */
.L_x_3501:
        /* <DEDUP_REMOVED lines=14> */
.L_x_3503:
[----:B------:R-:W-:Y:S05]  /*7b10*/  BSYNC B0 ;  /* 0x0000000000007941 */ /* 0x000fea0003800000 */
.L_x_3502:
[C---:B012---:R-:W-:Y:S01]  /*7b20*/  IADD3 R9, R4.reuse, 0x130, RZ ;  /* 0x0000013004097810 */ /* 0x047fe20007ffe0ff */
        /* <DEDUP_REMOVED lines=37> */
.L_x_3504:
        /* <DEDUP_REMOVED lines=10> */
[----:B------:R-:W-:Y:S01]  /*7e20*/  LEA R8, P1, R6, UR12, 0x1 ;  /* 0x0000000c06087c11 */ /* 0x000fe2000f8208ff */
[----:B------:R-:W-:-:S05]  /*7e30*/  IMAD.IADD R9, R7, 0x1, R9 ;  /* 0x0000000107097824 */ /* 0x000fca00078e0209 */
[----:B------:R-:W-:-:S05]  /*7e40*/  LEA.HI.X R9, R6, UR13, R9, 0x1, P1 ;  /* 0x0000000d06097c11 */ /* 0x000fca00088f0c09 */
[----:B------:R0:W-:Y:S02]  /*7e50*/  STG.E desc[UR14][R8.64], R29 ;  /* 0x0000001d08007986 */ /* 0x0001e4000c10190e */
.L_x_3506:
[----:B------:R-:W-:Y:S05]  /*7e60*/  BSYNC B0 ;  /* 0x0000000000007941 */ /* 0x000fea0003800000 */
.L_x_3505:
        /* <DEDUP_REMOVED lines=17> */
.L_x_3507:
        /* <DEDUP_REMOVED lines=14> */
.L_x_3509:
[----:B------:R-:W-:Y:S05]  /*8060*/  BSYNC B0 ;  /* 0x0000000000007941 */ /* 0x000fea0003800000 */
.L_x_3508:
        /* <DEDUP_REMOVED lines=17> */
.L_x_3510:
        /* <DEDUP_REMOVED lines=14> */
.L_x_3512:
[----:B------:R-:W-:Y:S05]  /*8260*/  BSYNC B0 ;  /* 0x0000000000007941 */ /* 0x000fea0003800000 */
.L_x_3511:
[----:B012---:R-:W-:Y:S01]  /*8270*/  SHF.L.U32 R8, R36, 0x10, RZ ;  /* 0x0000001024087819 */ /* 0x007fe200000006ff */
[----:B------:R-:W-:Y:S01]  /*8280*/  IMAD.U32 R6, R35, 0x10000, RZ ;  /* 0x0001000023067824 */ /* 0x000fe200078e00ff */
[----:B------:R-:W-:Y:S01]  /*8290*/  SHF.L.U32 R9, R3, 0x10, RZ ;  /* 0x0000001003097819 */ /* 0x000fe200000006ff */
[----:B------:R-:W-:Y:S01]  /*82a0*/  VIADD R17, R4, 0x180 ;  /* 0x0000018004117836 */ /* 0x000fe20000000000 */
        /* <DEDUP_REMOVED lines=14> */
[----:B------:R-:W-:Y:S01]  /*8390*/  IADD3 R23, R4, 0x170, RZ ;  /* 0x0000017004177810 */ /* 0x000fe20007ffe0ff */
[----:B------:R-:W-:Y:S01]  /*83a0*/  FADD.FTZ R12, R12, -UR5 ;  /* 0x800000050c0c7e21 */ /* 0x000fe20008010000 */
[C---:B------:R-:W-:Y:S01]  /*83b0*/  IADD3 R15, R4.reuse, 0x190, RZ ;  /* 0x00000190040f7810 */ /* 0x040fe20007ffe0ff */
        /* <DEDUP_REMOVED lines=40> */
[C---:B------:R-:W-:Y:S01]  /*8640*/  ISETP.GT.U32.OR P6, PT, R77.reuse, 0x29f, P6 ;  /* 0x0000029f4d00780c */ /* 0x040fe200037c4470 */
        /* <DEDUP_REMOVED lines=20> */
.L_x_3513:
        /* <DEDUP_REMOVED lines=14> */
.L_x_3515:
[----:B------:R-:W-:Y:S05]  /*8870*/  BSYNC B0 ;  /* 0x0000000000007941 */ /* 0x000fea0003800000 */
.L_x_3514:
        /* <DEDUP_REMOVED lines=17> */
.L_x_3516:
        /* <DEDUP_REMOVED lines=14> */
.L_x_3518:
[----:B------:R-:W-:Y:S05]  /*8a70*/  BSYNC B0 ;  /* 0x0000000000007941 */ /* 0x000fea0003800000 */
.L_x_3517:
        /* <DEDUP_REMOVED lines=14> */
.L_x_3519:
        /* <DEDUP_REMOVED lines=14> */
.L_x_3521:
[----:B------:R-:W-:Y:S05]  /*8c40*/  BSYNC B0 ;  /* 0x0000000000007941 */ /* 0x000fea0003800000 */
.L_x_3520:
        /* <DEDUP_REMOVED lines=13> */
.L_x_3522:
        /* <DEDUP_REMOVED lines=14> */
.L_x_3524:
[----:B------:R-:W-:Y:S05]  /*8e00*/  BSYNC B0 ;  /* 0x0000000000007941 */ /* 0x000fea0003800000 */
.L_x_3523:
        /* <DEDUP_REMOVED lines=12> */
.L_x_3525:
        /* <DEDUP_REMOVED lines=14> */
.L_x_3527:
[----:B------:R-:W-:Y:S05]  /*8fb0*/  BSYNC B0 ;  /* 0x0000000000007941 */ /* 0x000fea0003800000 */
.L_x_3526:
[----:B------:R-:W-:Y:S01]  /*8fc0*/  PRMT R0, R0, 0x7632, R0 ;  /* 0x0000763200007816 */ /* 0x000fe20000000000 */
[----:B------:R-:W-:Y:S01]  /*8fd0*/  VIADD R13, R4, 0x1b0 ;  /* 0x000001b0040d7836 */ /* 0x000fe20000000000 */
[----:B------:R-:W-:Y:S01]  /*8fe0*/  PRMT R2, R37, 0x7632, R2 ;  /* 0x0000763225027816 */ /* 0x000fe20000000002 */
[----:B------:R-:W-:Y:S01]  /*8ff0*/  IMAD.U32 R39, R39, 0x10000, RZ ;  /* 0x0001000027277824 */ /* 0x000fe200078e00ff */
[----:B------:R-:W-:Y:S02]  /*9000*/  PRMT R3, R38, 0x7632, R3 ;  /* 0x0000763226037816 */ /* 0x000fe40000000003 */
[----:B------:R-:W-:Y:S01]  /*9010*/  SHF.L.U32 R0, R0, 0x10, RZ ;  /* 0x0000001000007819 */ /* 0x000fe200000006ff */
[----:B------:R-:W-:Y:S01]  /*9020*/  FADD.FTZ R39, R39, -UR5 ;  /* 0x8000000527277e21 */ /* 0x000fe20008010000 */
[----:B------:R-:W-:Y:S02]  /*9030*/  SHF.L.U32 R2, R2, 0x10, RZ ;  /* 0x0000001002027819 */ /* 0x000fe400000006ff */
        /* <DEDUP_REMOVED lines=8> */
[----:B------:R-:W-:Y:S01]  /*90c0*/  IADD3 R14, R4, 0x1e0, RZ ;  /* 0x000001e0040e7810 */ /* 0x000fe20007ffe0ff */
[----:B---3--:R-:W-:Y:S01]  /*90d0*/  FMUL.FTZ R11, R0, UR10 ;  /* 0x0000000a000b7c20 */ /* 0x008fe20008410000 */
        /* <DEDUP_REMOVED lines=11> */
[C-C-:B------:R-:W-:Y:S01]  /*9190*/  FFMA.FTZ R23, R41.reuse, R39, R46.reuse ;  /* 0x0000002729177223 */ /* 0x140fe2000001002e */
[----:B------:R-:W-:Y:S01]  /*91a0*/  SHF.R.S32.HI R28, RZ, 0x1f, R13 ;  /* 0x0000001fff1c7819 */ /* 0x000fe2000001140d */
[C-C-:B------:R-:W-:Y:S01]  /*91b0*/  FFMA.FTZ R17, R41.reuse, R17, R46.reuse ;  /* 0x0000001129117223 */ /* 0x140fe2000001002e */
[----:B------:R-:W-:Y:S01]  /*91c0*/  SHF.R.S32.HI R22, RZ, 0x1f, R21 ;  /* 0x0000001fff167819 */ /* 0x000fe20000011415 */
[C---:B------:R-:W-:Y:S01]  /*91d0*/  FFMA.FTZ R11, R41.reuse, R27, R46 ;  /* 0x0000001b290b7223 */ /* 0x040fe2000001002e */
        /* <DEDUP_REMOVED lines=25> */
.L_x_3528:
        /* <DEDUP_REMOVED lines=14> */
.L_x_3530:
[----:B------:R-:W-:Y:S05]  /*9450*/  BSYNC B0 ;  /* 0x0000000000007941 */ /* 0x000fea0003800000 */
.L_x_3529:
        /* <DEDUP_REMOVED lines=11> */
.L_x_3531:
        /* <DEDUP_REMOVED lines=14> */
.L_x_3533:
[----:B------:R-:W-:Y:S05]  /*95f0*/  BSYNC B0 ;  /* 0x0000000000007941 */ /* 0x000fea0003800000 */
.L_x_3532:
        /* <DEDUP_REMOVED lines=11> */
.L_x_3534:
        /* <DEDUP_REMOVED lines=8> */
[----:B-1----:R-:W-:Y:S01]  /*9730*/  IMAD.WIDE.U32 R12, R16, UR6, R2 ;  /* 0x00000006100c7c25 */ /* 0x002fe2000f8e0002 */
[----:B------:R-:W-:-:S03]  /*9740*/  ULDC.64 UR6, c[0x0][0x210] ;  /* 0x0000840000067ab9 */ /* 0x000fc60000000a00 */
[----:B------:R-:W-:Y:S01]  /*9750*/  IMAD.IADD R5, R13, 0x1, R5 ;  /* 0x000000010d057824 */ /* 0x000fe200078e0205 */
[----:B------:R-:W-:-:S04]  /*9760*/  LEA R2, P1, R12, UR6, 0x1 ;  /* 0x000000060c027c11 */ /* 0x000fc8000f8208ff */
[----:B------:R-:W-:-:S05]  /*9770*/  LEA.HI.X R3, R12, UR7, R5, 0x1, P1 ;  /* 0x000000070c037c11 */ /* 0x000fca00088f0c05 */
[----:B------:R2:W-:Y:S04]  /*9780*/  STG.E desc[UR14][R2.64], R9 ;  /* 0x0000000902007986 */ /* 0x0005e8000c10190e */
.L_x_3536:
[----:B------:R-:W-:Y:S05]  /*9790*/  BSYNC B0 ;  /* 0x0000000000007941 */ /* 0x000fea0003800000 */
.L_x_3535:
        /* <DEDUP_REMOVED lines=11> */
.L_x_3537:
        /* <DEDUP_REMOVED lines=14> */
.L_x_3539:
[----:B------:R-:W-:Y:S05]  /*9930*/  BSYNC B0 ;  /* 0x0000000000007941 */ /* 0x000fea0003800000 */
.L_x_3538:
        /* <DEDUP_REMOVED lines=11> */
.L_x_3540:
        /* <DEDUP_REMOVED lines=13> */
.L_x_3542:
[----:B------:R-:W-:Y:S05]  /*9ac0*/  BSYNC B0 ;  /* 0x0000000000007941 */ /* 0x000fea0003800000 */
.L_x_3541:
[----:B------:R-:W-:Y:S01]  /*9ad0*/  ULDC UR5, c[0x0][0x10] ;  /* 0x0000040000057ab9 */ /* 0x000fe20000000800 */
[----:B------:R-:W-:Y:S02]  /*9ae0*/  UIADD3 UR4, UR4, 0x1, URZ ;  /* 0x0000000104047890 */ /* 0x000fe4000fffe03f */
[----:B------:R-:W-:-:S04]  /*9af0*/  UIADD3 UR9, UR5, UR9, URZ ;  /* 0x0000000905097290 */ /* 0x000fc8000fffe03f */
[----:B------:R-:W-:-:S06]  /*9b00*/  UISETP.GE.AND UP0, UPT, UR9, UR8, UPT ;  /* 0x000000080900728c */ /* 0x000fcc000bf06270 */
[----:B------:R-:W-:-:S13]  /*9b10*/  PLOP3.LUT P1, PT, PT, PT, UP0, 0x80, 0x0 ;  /* 0x000000000000781c */ /* 0x000fda0003f2f008 */
[----:B------:R-:W-:Y:S05]  /*9b20*/  @!P1 BRA `(.L_x_3543) ;  /* 0xffffff6400cc9947 */ /* 0x000fea000383ffff */
[----:B------:R-:W-:Y:S05]  /*9b30*/  EXIT ;  /* 0x000000000000794d */ /* 0x000fea0003800000 */
.L_x_3544:
        /* <DEDUP_REMOVED lines=12> */
.L_x_5157:


//--------------------- .text._Z35group_norm_nhwc_fwd_one_pass_kernelI11Bf16IOFp16WLi64ELi84ELi672EEv26Group_norm_nhwc_fwd_params --------------------------
	.section	.text._Z35group_norm_nhwc_fwd_one_pass_kernelI11Bf16IOFp16WLi64ELi84ELi672EEv26Group_norm_nhwc_fwd_params,"ax",@progbits
	.align	128
        .global         _Z35group_norm_nhwc_fwd_one_pass_kernelI11Bf16IOFp16WLi64ELi84ELi672EEv26Group_norm_nhwc_fwd_params
        .type           _Z35group_norm_nhwc_fwd_one_pass_kernelI11Bf16IOFp16WLi64ELi84ELi672EEv26Group_norm_nhwc_fwd_params,@function
        .size           _Z35group_norm_nhwc_fwd_one_pass_kernelI11Bf16IOFp16WLi64ELi84ELi672EEv26Group_norm_nhwc_fwd_params,(.L_x_5158 - _Z35group_norm_nhwc_fwd_one_pass_kernelI11Bf16IOFp16WLi64ELi84ELi672EEv26Group_norm_nhwc_fwd_params)
        .other          _Z35group_norm_nhwc_fwd_one_pass_kernelI11Bf16IOFp16WLi64ELi84ELi672EEv26Group_norm_nhwc_fwd_params,@"STO_CUDA_ENTRY STV_DEFAULT"
_Z35group_norm_nhwc_fwd_one_pass_kernelI11Bf16IOFp16WLi64ELi84ELi672EEv26Group_norm_nhwc_fwd_params:
.text._Z35group_norm_nhwc_fwd_one_pass_kernelI11Bf16IOFp16WLi64ELi84ELi672EEv26Group_norm_nhwc_fwd_params:
        /* <DEDUP_REMOVED lines=30> */
.L_x_3566:
        /* <DEDUP_REMOVED lines=221> */
.L_x_3546:
[----:B------:R-:W-:Y:S05]  /*0fb0*/  BSYNC B0 ;  /* 0x0000000000007941 */ /* 0x000fea0003800000 */
.L_x_3545:
        /* <DEDUP_REMOVED lines=29> */
.L_x_3549:
[----:B--2---:R-:W2:Y:S04]  /*1190*/  LDG.E.STRONG.GPU R11, desc[UR8][R8.64] ;  /* 0x00000008080b7981 */ /* 0x004ea8000c1ef900 */
[----:B--2---:R-:W-:Y:S01]  /*11a0*/  CCTL.IVALL ;  /* 0x00000000ff00798f */ /* 0x004fe20002000000 */
[----:B------:R-:W-:Y:S05]  /*11b0*/  YIELD ;  /* 0x0000000000007946 */ /* 0x000fea0003800000 */
[----:B------:R-:W-:-:S13]  /*11c0*/  ISETP.NE.AND P1, PT, R11, R28, PT ;  /* 0x0000001c0b00720c */ /* 0x000fda0003f25270 */
[----:B------:R-:W-:Y:S05]  /*11d0*/  @P1 BRA `(.L_x_3549) ;  /* 0xfffffffc00ec1947 */ /* 0x000fea000383ffff */
.L_x_3548:
        /* <DEDUP_REMOVED lines=11> */
.L_x_3551:
        /* <DEDUP_REMOVED lines=63> */
.L_x_3550:
        /* <DEDUP_REMOVED lines=19> */
.L_x_3553:
[----:B------:R-:W-:Y:S05]  /*17b0*/  BSYNC B0 ;  /* 0x0000000000007941 */ /* 0x000fea0003800000 */
.L_x_3552:
        /* <DEDUP_REMOVED lines=32> */
.L_x_3547:
        /* <DEDUP_REMOVED lines=72> */
[----:B--2---:R-:W-:-:S02]  /*1e40*/  HADD2.F32 R10, -RZ, R2.H0_H0 ;  /* 0x20000002ff0a7230 */ /* 0x004fc40000004100 */
[----:B---3--:R-:W-:-:S05]  /*1e50*/  HADD2.F32 R13, -RZ, R13.H0_H0 ;  /* 0x2000000dff0d7230 */ /* 0x008fca0000004100 */
[C-C-:B------:R-:W-:Y:S01]  /*1e60*/  FFMA.FTZ R18, R10.reuse, R7, R13.reuse ;  /* 0x000000070a127223 */ /* 0x140fe2000001000d */
[C-C-:B------:R-:W-:Y:S01]  /*1e70*/  FFMA.FTZ R2, R10.reuse, R14, R13.reuse ;  /* 0x0000000e0a027223 */ /* 0x140fe2000001000d */
[C-C-:B------:R-:W-:Y:S01]  /*1e80*/  FFMA.FTZ R4, R10.reuse, R4, R13.reuse ;  /* 0x000000040a047223 */ /* 0x140fe2000001000d */
[----:B------:R-:W-:Y:S01]  /*1e90*/  FFMA.FTZ R10, R10, R12, R13 ;  /* 0x0000000c0a0a7223 */ /* 0x000fe2000001000d */
[----:B------:R-:W-:Y:S01]  /*1ea0*/  IADD3 R12, R22, 0x30, RZ ;  /* 0x00000030160c7810 */ /* 0x000fe20007ffe0ff */
[----:B-----5:R-:W-:Y:S01]  /*1eb0*/  HADD2.F32 R28, -RZ, R28.H0_H0 ;  /* 0x2000001cff1c7230 */ /* 0x020fe20000004100 */
[----:B------:R-:W-:Y:S01]  /*1ec0*/  SHF.R.S32.HI R13, RZ, 0x1f, R11 ;  /* 0x0000001fff0d7819 */ /* 0x000fe2000001140b */
[----:B------:R-:W-:Y:S01]  /*1ed0*/  HADD2.F32 R7, -RZ, R15.H0_H0 ;  /* 0x2000000fff077230 */ /* 0x000fe20000004100 */
[----:B------:R-:W-:Y:S02]  /*1ee0*/  ISETP.GE.U32.AND P1, PT, R12, UR12, PT ;  /* 0x0000000c0c007c0c */ /* 0x000fe4000bf26070 */
[----:B------:R-:W-:-:S02]  /*1ef0*/  SHF.R.S32.HI R14, RZ, 0x1f, R12 ;  /* 0x0000001fff0e7819 */ /* 0x000fc4000001140c */
[----:B------:R-:W-:Y:S01]  /*1f00*/  ISETP.GE.AND.EX P3, PT, R13, UR13, PT, P3 ;  /* 0x0000000d0d007c0c */ /* 0x000fe2000bf66330 */
[--C-:B------:R-:W-:Y:S01]  /*1f10*/  FFMA.FTZ R15, R28, R19, R7.reuse ;  /* 0x000000131c0f7223 */ /* 0x100fe20000010007 */
[----:B------:R-:W-:Y:S01]  /*1f20*/  ISETP.GE.AND.EX P1, PT, R14, UR13, PT, P1 ;  /* 0x0000000d0e007c0c */ /* 0x000fe2000bf26310 */
        /* <DEDUP_REMOVED lines=16> */
.L_x_3554:
        /* <DEDUP_REMOVED lines=14> */
.L_x_3556:
[----:B------:R-:W-:Y:S05]  /*2110*/  BSYNC B0 ;  /* 0x0000000000007941 */ /* 0x000fea0003800000 */
.L_x_3555:
        /* <DEDUP_REMOVED lines=11> */
.L_x_3557:
        /* <DEDUP_REMOVED lines=14> */
.L_x_3559:
[----:B------:R-:W-:Y:S05]  /*22b0*/  BSYNC B0 ;  /* 0x0000000000007941 */ /* 0x000fea0003800000 */
.L_x_3558:
        /* <DEDUP_REMOVED lines=11> */
.L_x_3560:
        /* <DEDUP_REMOVED lines=14> */
.L_x_3562:
[----:B------:R-:W-:Y:S05]  /*2450*/  BSYNC B0 ;  /* 0x0000000000007941 */ /* 0x000fea0003800000 */
.L_x_3561:
        /* <DEDUP_REMOVED lines=11> */
.L_x_3563:
        /* <DEDUP_REMOVED lines=14> */
.L_x_3565:
[----:B------:R-:W-:Y:S05]  /*25f0*/  BSYNC B0 ;  /* 0x0000000000007941 */ /* 0x000fea0003800000 */
.L_x_3564:
[----:B------:R-:W4:Y:S01]  /*2600*/  LDC R2, c[0x0][0x10] ;  /* 0x00000400ff027b82 */ /* 0x000f220000000800 */
[----:B------:R-:W-:Y:S02]  /*2610*/  IADD3 R17, R17, 0x1, RZ ;  /* 0x0000000111117810 */ /* 0x000fe40007ffe0ff */
[----:B----4-:R-:W-:-:S04]  /*2620*/  IADD3 R23, R2, R23, RZ ;  /* 0x0000001702177210 */ /* 0x010fc80007ffe0ff */
[----:B------:R-:W-:-:S13]  /*2630*/  ISETP.GE.AND P1, PT, R23, UR4, PT ;  /* 0x0000000417007c0c */ /* 0x000fda000bf26270 */
[----:B------:R-:W-:Y:S05]  /*2640*/  @!P1 BRA `(.L_x_3566) ;  /* 0xffffffd800e49947 */ /* 0x000fea000383ffff */
[----:B------:R-:W-:Y:S05]  /*2650*/  EXIT ;  /* 0x000000000000794d */ /* 0x000fea0003800000 */
.L_x_3567:
        /* <DEDUP_REMOVED lines=10> */
.L_x_5158:


//--------------------- .text._Z35group_norm_nhwc_fwd_one_pass_kernelI11Bf16IOFp16WLi128ELi84ELi672EEv26Group_norm_nhwc_fwd_params --------------------------
	.section	.text._Z35group_norm_nhwc_fwd_one_pass_kernelI11Bf16IOFp16WLi128ELi84ELi672EEv26Group_norm_nhwc_fwd_params,"ax",@progbits
	.align	128
        .global         _Z35group_norm_nhwc_fwd_one_pass_kernelI11Bf16IOFp16WLi128ELi84ELi672EEv26Group_norm_nhwc_fwd_params
        .type           _Z35group_norm_nhwc_fwd_one_pass_kernelI11Bf16IOFp16WLi128ELi84ELi672EEv26Group_norm_nhwc_fwd_params,@function
        .size           _Z35group_norm_nhwc_fwd_one_pass_kernelI11Bf16IOFp16WLi128ELi84ELi672EEv26Group_norm_nhwc_fwd_params,(.L_x_5159 - _Z35group_norm_nhwc_fwd_one_pass_kernelI11Bf16IOFp16WLi128ELi84ELi672EEv26Group_norm_nhwc_fwd_params)
        .other          _Z35group_norm_nhwc_fwd_one_pass_kernelI11Bf16IOFp16WLi128ELi84ELi672EEv26Group_norm_nhwc_fwd_params,@"STO_CUDA_ENTRY STV_DEFAULT"
_Z35group_norm_nhwc_fwd_one_pass_kernelI11Bf16IOFp16WLi128ELi84ELi672EEv26Group_norm_nhwc_fwd_params:
.text._Z35group_norm_nhwc_fwd_one_pass_kernelI11Bf16IOFp16WLi128ELi84ELi672EEv26Group_norm_nhwc_fwd_params:
        /* <DEDUP_REMOVED lines=40> */
.L_x_3601:
        /* <DEDUP_REMOVED lines=309> */
.L_x_3569:
[----:B------:R-:W-:Y:S05]  /*15d0*/  BSYNC B0 ;  /* 0x0000000000007941 */ /* 0x000fea0003800000 */
.L_x_3568:
        /* <DEDUP_REMOVED lines=36> */
.L_x_3572:
[----:B--2---:R-:W2:Y:S04]  /*1820*/  LDG.E.STRONG.GPU R22, desc[UR8][R20.64] ;  /* 0x0000000814167981 */ /* 0x004ea8000c1ef900 */
[----:B--2---:R-:W-:Y:S01]  /*1830*/  CCTL.IVALL ;  /* 0x00000000ff00798f */ /* 0x004fe20002000000 */
[----:B------:R-:W-:Y:S05]  /*1840*/  YIELD ;  /* 0x0000000000007946 */ /* 0x000fea0003800000 */
[----:B------:R-:W-:-:S13]  /*1850*/  ISETP.NE.AND P1, PT, R22, R55, PT ;  /* 0x000000371600720c */ /* 0x000fda0003f25270 */
[----:B------:R-:W-:Y:S05]  /*1860*/  @P1 BRA `(.L_x_3572) ;  /* 0xfffffffc00ec1947 */ /* 0x000fea000383ffff */
.L_x_3571:
        /* <DEDUP_REMOVED lines=11> */
.L_x_3574:
        /* <DEDUP_REMOVED lines=63> */
.L_x_3573:
        /* <DEDUP_REMOVED lines=19> */
.L_x_3576:
[----:B------:R-:W-:Y:S05]  /*1e40*/  BSYNC B0 ;  /* 0x0000000000007941 */ /* 0x000fea0003800000 */
.L_x_3575:
        /* <DEDUP_REMOVED lines=32> */
.L_x_3570:
        /* <DEDUP_REMOVED lines=87> */
[----:B--2---:R-:W-:-:S02]  /*25c0*/  HADD2.F32 R22, -RZ, R54.H0_H0 ;  /* 0x20000036ff167230 */ /* 0x004fc40000004100 */
[----:B---3--:R-:W-:Y:S02]  /*25d0*/  HADD2.F32 R20, -RZ, R52.H0_H0 ;  /* 0x20000034ff147230 */ /* 0x008fe40000004100 */
[----:B----4-:R-:W-:Y:S02]  /*25e0*/  HADD2.F32 R23, -RZ, R41.H0_H0 ;  /* 0x20000029ff177230 */ /* 0x010fe40000004100 */
[-C--:B------:R-:W-:Y:S01]  /*25f0*/  FMUL.FTZ R41, R25, R16.reuse ;  /* 0x0000001019297220 */ /* 0x080fe20000410000 */
[----:B------:R-:W-:Y:S01]  /*2600*/  FMUL.FTZ R25, R59, R16 ;  /* 0x000000103b197220 */ /* 0x000fe20000410000 */
[----:B-----5:R-:W-:Y:S02]  /*2610*/  HADD2.F32 R21, -RZ, R53.H0_H0 ;  /* 0x20000035ff157230 */ /* 0x020fe40000004100 */
        /* <DEDUP_REMOVED lines=13> */
.L_x_3577:
        /* <DEDUP_REMOVED lines=14> */
.L_x_3579:
[----:B------:R-:W-:Y:S05]  /*27d0*/  BSYNC B0 ;  /* 0x0000000000007941 */ /* 0x000fea0003800000 */
.L_x_3578:
        /* <DEDUP_REMOVED lines=13> */
.L_x_3580:
        /* <DEDUP_REMOVED lines=14> */
.L_x_3582:
[----:B------:R-:W-:Y:S05]  /*2990*/  BSYNC B0 ;  /* 0x0000000000007941 */ /* 0x000fea0003800000 */
.L_x_3581:
        /* <DEDUP_REMOVED lines=13> */
.L_x_3583:
        /* <DEDUP_REMOVED lines=14> */
.L_x_3585:
[----:B------:R-:W-:Y:S05]  /*2b50*/  BSYNC B0 ;  /* 0x0000000000007941 */ /* 0x000fea0003800000 */
.L_x_3584:
        /* <DEDUP_REMOVED lines=36> */
.L_x_3586:
        /* <DEDUP_REMOVED lines=14> */
.L_x_3588:
[----:B------:R-:W-:Y:S05]  /*2e80*/  BSYNC B0 ;  /* 0x0000000000007941 */ /* 0x000fea0003800000 */
.L_x_3587:
        /* <DEDUP_REMOVED lines=11> */
.L_x_3589:
        /* <DEDUP_REMOVED lines=14> */
.L_x_3591:
[----:B------:R-:W-:Y:S05]  /*3020*/  BSYNC B0 ;  /* 0x0000000000007941 */ /* 0x000fea0003800000 */
.L_x_3590:
        /* <DEDUP_REMOVED lines=11> */
.L_x_3592:
        /* <DEDUP_REMOVED lines=14> */
.L_x_3594:
[----:B------:R-:W-:Y:S05]  /*31c0*/  BSYNC B0 ;  /* 0x0000000000007941 */ /* 0x000fea0003800000 */
.L_x_3593:
        /* <DEDUP_REMOVED lines=11> */
.L_x_3595:
        /* <DEDUP_REMOVED lines=14> */
.L_x_3597:
[----:B------:R-:W-:Y:S05]  /*3360*/  BSYNC B0 ;  /* 0x0000000000007941 */ /* 0x000fea0003800000 */
.L_x_3596:
        /* <DEDUP_REMOVED lines=11> */
.L_x_3598:
        /* <DEDUP_REMOVED lines=13> */
.L_x_3600:
[----:B------:R-:W-:Y:S05]  /*34f0*/  BSYNC B0 ;  /* 0x0000000000007941 */ /* 0x000fea0003800000 */
.L_x_3599:
[----:B----4-:R-:W4:Y:S01]  /*3500*/  LDC R17, c[0x0][0x10] ;  /* 0x00000400ff117b82 */ /* 0x010f220000000800 */
[----:B------:R-:W-:Y:S02]  /*3510*/  IADD3 R6, R6, 0x1, RZ ;  /* 0x0000000106067810 */ /* 0x000fe40007ffe0ff */
[----:B----4-:R-:W-:-:S04]  /*3520*/  IADD3 R4, R17, R4, RZ ;  /* 0x0000000411047210 */ /* 0x010fc80007ffe0ff */
[----:B------:R-:W-:-:S13]  /*3530*/  ISETP.GE.AND P1, PT, R4, UR4, PT ;  /* 0x0000000404007c0c */ /* 0x000fda000bf26270 */
[----:B------:R-:W-:Y:S05]  /*3540*/  @!P1 BRA `(.L_x_3601) ;  /* 0xffffffcc004c9947 */ /* 0x000fea000383ffff */
[----:B------:R-:W-:Y:S05]  /*3550*/  EXIT ;  /* 0x000000000000794d */ /* 0x000fea0003800000 */
.L_x_3602:
        /* <DEDUP_REMOVED lines=10> */
.L_x_5159:


//--------------------- .text._Z35group_norm_nhwc_fwd_one_pass_kernelI11Bf16IOFp16WLi256ELi84ELi672EEv26Group_norm_nhwc_fwd_params --------------------------
	.section	.text._Z35group_norm_nhwc_fwd_one_pass_kernelI11Bf16IOFp16WLi256ELi84ELi672EEv26Group_norm_nhwc_fwd_params,"ax",@progbits
	.align	128
        .global         _Z35group_norm_nhwc_fwd_one_pass_kernelI11Bf16IOFp16WLi256ELi84ELi672EEv26Group_norm_nhwc_fwd_params
        .type           _Z35group_norm_nhwc_fwd_one_pass_kernelI11Bf16IOFp16WLi256ELi84ELi672EEv26Group_norm_nhwc_fwd_params,@function
        .size           _Z35group_norm_nhwc_fwd_one_pass_kernelI11Bf16IOFp16WLi256ELi84ELi672EEv26Group_norm_nhwc_fwd_params,(.L_x_5160 - _Z35group_norm_nhwc_fwd_one_pass_kernelI11Bf16IOFp16WLi256ELi84ELi672EEv26Group_norm_nhwc_fwd_params)
        .other          _Z35group_norm_nhwc_fwd_one_pass_kernelI11Bf16IOFp16WLi256ELi84ELi672EEv26Group_norm_nhwc_fwd_params,@"STO_CUDA_ENTRY STV_DEFAULT"
_Z35group_norm_nhwc_fwd_one_pass_kernelI11Bf16IOFp16WLi256ELi84ELi672EEv26Group_norm_nhwc_fwd_params:
.text._Z35group_norm_nhwc_fwd_one_pass_kernelI11Bf16IOFp16WLi256ELi84ELi672EEv26Group_norm_nhwc_fwd_params:
        /* <DEDUP_REMOVED lines=30> */
[----:B------:R-:W-:Y:S02]  /*01e0*/  SHF.L.U32 R60, R60, 0x1, RZ ;  /* 0x000000013c3c7819 */ /* 0x000fe400000006ff */
        /* <DEDUP_REMOVED lines=8> */
[C---:B------:R-:W-:Y:S02]  /*0270*/  IADD3 R12, R59.reuse, 0x90, RZ ;  /* 0x000000903b0c7810 */ /* 0x040fe40007ffe0ff */
[----:B------:R-:W-:Y:S02]  /*0280*/  ISETP.LT.U32.AND P0, PT, R0, 0x2a0, !P0 ;  /* 0x000002a00000780c */ /* 0x000fe40004701070 */
[C---:B------:R-:W-:Y:S02]  /*0290*/  IADD3 R13, R59.reuse, 0xa0, RZ ;  /* 0x000000a03b0d7810 */ /* 0x040fe40007ffe0ff */
[C---:B------:R-:W-:Y:S02]  /*02a0*/  IADD3 R14, R59.reuse, 0xb0, RZ ;  /* 0x000000b03b0e7810 */ /* 0x040fe40007ffe0ff */
[----:B------:R-:W-:-:S02]  /*02b0*/  IADD3 R15, R59, 0xc0, RZ ;  /* 0x000000c03b0f7810 */ /* 0x000fc40007ffe0ff */
[C---:B------:R-:W-:Y:S02]  /*02c0*/  IADD3 R40, R59.reuse, 0xd0, RZ ;  /* 0x000000d03b287810 */ /* 0x040fe40007ffe0ff */
[C---:B------:R-:W-:Y:S02]  /*02d0*/  IADD3 R41, R59.reuse, 0xe0, RZ ;  /* 0x000000e03b297810 */ /* 0x040fe40007ffe0ff */
[----:B------:R-:W-:Y:S02]  /*02e0*/  IADD3 R42, R59, 0xf0, RZ ;  /* 0x000000f03b2a7810 */ /* 0x000fe40007ffe0ff */
[----:B------:R-:W-:Y:S01]  /*02f0*/  LEA R4, R4, UR4, 0x3 ;  /* 0x0000000404047c11 */ /* 0x000fe2000f8e18ff */
[----:B0-----:R-:W-:-:S06]  /*0300*/  UMOV UR4, URZ ;  /* 0x0000003f00047c82 */ /* 0x001fcc0008000000 */
.L_x_3660:
[----:B0-----:R-:W0:Y:S01]  /*0310*/  LDC R22, c[0x0][0x288] ;  /* 0x0000a200ff167b82 */ /* 0x001e220000000800 */
[----:B------:R-:W-:Y:S01]  /*0320*/  ULDC.64 UR16, c[0x0][0x278] ;  /* 0x00009e0000107ab9 */ /* 0x000fe20000000a00 */
[----:B-1----:R-:W-:Y:S01]  /*0330*/  SHF.R.S32.HI R33, RZ, 0x1f, R8 ;  /* 0x0000001fff217819 */ /* 0x002fe20000011408 */
[----:B------:R-:W-:Y:S01]  /*0340*/  ULDC.64 UR14, c[0x0][0x280] ;  /* 0x0000a000000e7ab9 */ /* 0x000fe20000000a00 */
[----:B------:R-:W-:Y:S01]  /*0350*/  ISETP.GE.U32.AND P5, PT, R8, UR16, PT ;  /* 0x0000001008007c0c */ /* 0x000fe2000bfa6070 */
[----:B------:R-:W-:Y:S01]  /*0360*/  IMAD.MOV.U32 R44, RZ, RZ, RZ ;  /* 0x000000ffff2c7224 */ /* 0x000fe200078e00ff */
        /* <DEDUP_REMOVED lines=16> */
[----:B---3--:R-:W-:-:S04]  /*0470*/  IMAD.MOV R20, RZ, RZ, -R17 ;  /* 0x000000ffff147224 */ /* 0x008fc800078e0a11 */
[----:B------:R-:W-:Y:S01]  /*0480*/  IMAD R21, R20, R19, RZ ;  /* 0x0000001314157224 */ /* 0x000fe200078e02ff */
[----:B------:R-:W-:-:S04]  /*0490*/  IABS R20, UR6 ;  /* 0x0000000600147c13 */ /* 0x000fc80008000000 */
        /* <DEDUP_REMOVED lines=35> */
[----:B------:R-:W-:-:S05]  /*06d0*/  IMAD.WIDE.U32 R70, R23, UR14, R70 ;  /* 0x0000000e17467c25 */ /* 0x000fca000f8e0046 */
[----:B------:R-:W-:Y:S02]  /*06e0*/  IADD3 R73, R71, R73, RZ ;  /* 0x0000004947497210 */ /* 0x000fe40007ffe0ff */
[----:B------:R-:W4:Y:S01]  /*06f0*/  @!P4 LDC.64 R22, c[0x0][0x220] ;  /* 0x00008800ff16cb82 */ /* 0x000f220000000a00 */
[-C--:B------:R-:W-:Y:S02]  /*0700*/  @P0 MOV R72, R70.reuse ;  /* 0x0000004600480202 */ /* 0x080fe40000000f00 */
[----:B------:R-:W-:Y:S01]  /*0710*/  @!P5 MOV R32, R70 ;  /* 0x000000460020d202 */ /* 0x000fe20000000f00 */
[----:B---3--:R-:W-:Y:S02]  /*0720*/  @!P4 IMAD R30, R31, R16, RZ ;  /* 0x000000101f1ec224 */ /* 0x008fe400078e02ff */
[----:B------:R-:W-:Y:S02]  /*0730*/  @P0 IMAD.WIDE.U32 R26, R59, R20, R72 ;  /* 0x000000143b1a0225 */ /* 0x000fe400078e0048 */
[----:B------:R-:W3:Y:S02]  /*0740*/  @!P1 LDC.64 R20, c[0x0][0x270] ;  /* 0x00009c00ff149b82 */ /* 0x000ee40000000a00 */
[----:B------:R-:W-:Y:S01]  /*0750*/  @!P4 IMAD R31, R7, R17, R30 ;  /* 0x00000011071fc224 */ /* 0x000fe200078e021e */
[----:B------:R-:W-:-:S02]  /*0760*/  @P0 IADD3 R27, R27, R35, RZ ;  /* 0x000000231b1b0210 */ /* 0x000fc40007ffe0ff */
[C---:B-1----:R-:W-:Y:S01]  /*0770*/  @P0 LEA R28, P2, R26.reuse, R28, 0x1 ;  /* 0x0000001c1a1c0211 */ /* 0x042fe200078408ff */
[----:B--2---:R-:W-:Y:S01]  /*0780*/  @!P5 IMAD R33, R33, R18, RZ ;  /* 0x000000122121d224 */ /* 0x004fe200078e02ff */
[----:B------:R-:W-:Y:S02]  /*0790*/  SHF.R.S32.HI R35, RZ, 0x1f, R11 ;  /* 0x0000001fff237819 */ /* 0x000fe4000001140b */
[----:B------:R-:W-:Y:S01]  /*07a0*/  @P0 LEA.HI.X R29, R26, R29, R27, 0x1, P2 ;  /* 0x0000001d1a1d0211 */ /* 0x000fe200010f0c1b */
[----:B------:R-:W-:Y:S01]  /*07b0*/  @!P5 IMAD R45, R8, R19, R33 ;  /* 0x00000013082dd224 */ /* 0x000fe200078e0221 */
[----:B------:R-:W-:Y:S02]  /*07c0*/  @!P4 MOV R26, R70 ;  /* 0x00000046001ac202 */ /* 0x000fe40000000f00 */
[-C--:B------:R-:W-:Y:S02]  /*07d0*/  @!P4 MOV R27, R73.reuse ;  /* 0x00000049001bc202 */ /* 0x080fe40000000f00 */
        /* <DEDUP_REMOVED lines=8> */
[----:B---3--:R-:W-:Y:S01]  /*0860*/  @!P1 IMAD R34, R39, R20, RZ ;  /* 0x0000001427229224 */ /* 0x008fe200078e02ff */
        /* <DEDUP_REMOVED lines=10> */
[----:B------:R-:W-:Y:S01]  /*0910*/  ISETP.GE.U32.AND P6, PT, R12, UR16, PT ;  /* 0x000000100c007c0c */ /* 0x000fe2000bfc6070 */
[----:B------:R-:W-:Y:S01]  /*0920*/  HFMA2.MMA R45, -RZ, RZ, 0, 0 ;  /* 0x00000000ff2d7435 */ /* 0x000fe200000001ff */
[----:B------:R-:W-:-:S02]  /*0930*/  @!P1 MOV R32, R70 ;  /* 0x0000004600209202 */ /* 0x000fc40000000f00 */
[----:B------:R-:W-:Y:S02]  /*0940*/  @!P1 MOV R33, R73 ;  /* 0x0000004900219202 */ /* 0x000fe40000000f00 */
[----:B------:R-:W-:Y:S01]  /*0950*/  ISETP.GE.AND.EX P6, PT, R39, UR17, PT, P6 ;  /* 0x0000001127007c0c */ /* 0x000fe2000bfc6360 */
[----:B------:R-:W-:Y:S02]  /*0960*/  @!P1 IMAD.WIDE.U32 R32, R9, R20, R32 ;  /* 0x0000001409209225 */ /* 0x000fe400078e0020 */
[----:B------:R-:W5:Y:S01]  /*0970*/  @!P2 LDC.64 R20, c[0x0][0x270] ;  /* 0x00009c00ff14ab82 */ /* 0x000f620000000a00 */
[----:B------:R-:W-:Y:S01]  /*0980*/  ISETP.GT.U32.OR P6, PT, R0, 0x29f, P6 ;  /* 0x0000029f0000780c */ /* 0x000fe200037c4470 */
[----:B-1----:R-:W-:Y:S01]  /*0990*/  @!P3 IMAD R37, R37, R16, RZ ;  /* 0x000000102525b224 */ /* 0x002fe200078e02ff */
[----:B------:R-:W-:Y:S01]  /*09a0*/  @!P1 IADD3 R25, R33, R25, RZ ;  /* 0x0000001921199210 */ /* 0x000fe20007ffe0ff */
[----:B------:R1:W3:Y:S01]  /*09b0*/  @!P5 LDG.E R45, desc[UR10][R26.64] ;  /* 0x0000000a1a2dd981 */ /* 0x0002e2000c1e1900 */
[----:B--2---:R-:W-:Y:S01]  /*09c0*/  @!P1 LEA R24, P4, R32, R18, 0x1 ;  /* 0x0000001220189211 */ /* 0x004fe200078808ff */
[----:B------:R-:W-:Y:S01]  /*09d0*/  @!P3 IMAD R17, R10, R17, R37 ;  /* 0x000000110a11b224 */ /* 0x000fe200078e0225 */
[----:B0-----:R-:W-:-:S02]  /*09e0*/  @!P3 MOV R30, R70 ;  /* 0x00000046001eb202 */ /* 0x001fc40000000f00 */
[----:B------:R-:W-:Y:S02]  /*09f0*/  CS2R R46, SRZ ;  /* 0x00000000002e7805 */ /* 0x000fe4000001ff00 */
[----:B------:R-:W-:Y:S02]  /*0a00*/  @!P3 MOV R31, R73 ;  /* 0x00000049001fb202 */ /* 0x000fe40000000f00 */
[----:B------:R-:W-:Y:S02]  /*0a10*/  @!P1 LEA.HI.X R25, R32, R19, R25, 0x1, P4 ;  /* 0x0000001320199211 */ /* 0x000fe400020f0c19 */
[----:B------:R-:W-:Y:S01]  /*0a20*/  SHF.R.S32.HI R37, RZ, 0x1f, R13 ;  /* 0x0000001fff257819 */ /* 0x000fe2000001140d */
[----:B------:R-:W-:Y:S01]  /*0a30*/  @!P3 IMAD.WIDE.U32 R30, R10, R16, R30 ;  /* 0x000000100a1eb225 */ /* 0x000fe200078e001e */
[----:B------:R-:W-:Y:S01]  /*0a40*/  ISETP.GE.U32.AND P4, PT, R13, UR16, PT ;  /* 0x000000100d007c0c */ /* 0x000fe2000bf86070 */
[----:B------:R-:W0:Y:S01]  /*0a50*/  @!P2 LDC.64 R18, c[0x0][0x220] ;  /* 0x00008800ff12ab82 */ /* 0x000e220000000a00 */
[----:B------:R-:W-:Y:S01]  /*0a60*/  SHF.R.S32.HI R49, RZ, 0x1f, R58 ;  /* 0x0000001fff317819 */ /* 0x000fe2000001143a */
[----:B------:R-:W2:Y:S01]  /*0a70*/  @!P1 LDG.E R46, desc[UR10][R24.64] ;  /* 0x0000000a182e9981 */ /* 0x000ea2000c1e1900 */
[----:B------:R-:W-:-:S02]  /*0a80*/  ISETP.GE.AND.EX P4, PT, R37, UR17, PT, P4 ;  /* 0x0000001125007c0c */ /* 0x000fc4000bf86340 */
[----:B-1----:R-:W-:Y:S02]  /*0a90*/  @!P3 IADD3 R26, R31, R17, RZ ;  /* 0x000000111f1ab210 */ /* 0x002fe40007ffe0ff */
[----:B----4-:R-:W-:Y:S01]  /*0aa0*/  @!P3 LEA R22, P5, R30, R22, 0x1 ;  /* 0x000000161e16b211 */ /* 0x010fe200078a08ff */
[----:B------:R-:W1:Y:S01]  /*0ab0*/  @!P6 LDC.64 R16, c[0x0][0x270] ;  /* 0x00009c00ff10eb82 */ /* 0x000e620000000a00 */
[----:B------:R-:W-:Y:S02]  /*0ac0*/  ISETP.GT.U32.OR P4, PT, R0, 0x29f, P4 ;  /* 0x0000029f0000780c */ /* 0x000fe40002784470 */
[----:B------:R-:W-:Y:S01]  /*0ad0*/  @!P3 LEA.HI.X R23, R30, R23, R26, 0x1, P5 ;  /* 0x000000171e17b211 */ /* 0x000fe200028f0c1a */
[----:B-----5:R-:W-:-:S04]  /*0ae0*/  @!P2 IMAD R26, R35, R20, RZ ;  /* 0x00000014231aa224 */ /* 0x020fc800078e02ff */
[----:B------:R4:W5:Y:S01]  /*0af0*/  @!P3 LDG.E R47, desc[UR10][R22.64] ;  /* 0x0000000a162fb981 */ /* 0x000962000c1e1900 */
[----:B------:R-:W-:Y:S01]  /*0b00*/  ISETP.GE.U32.AND P3, PT, R58, UR16, PT ;  /* 0x000000103a007c0c */ /* 0x000fe2000bf66070 */
[----:B------:R-:W0:Y:S01]  /*0b10*/  @!P6 LDC.64 R34, c[0x0][0x220] ;  /* 0x00008800ff22eb82 */ /* 0x000e220000000a00 */
[----:B------:R-:W-:Y:S01]  /*0b20*/  SHF.R.S32.HI R31, RZ, 0x1f, R14 ;  /* 0x0000001fff1f7819 */ /* 0x000fe2000001140e */
[----:B------:R-:W-:Y:S01]  /*0b30*/  @!P2 IMAD R27, R11, R21, R26 ;  /* 0x000000150b1ba224 */ /* 0x000fe200078e021a */
[----:B------:R-:W-:Y:S02]  /*0b40*/  ISETP.GE.U32.AND P1, PT, R14, UR16, PT ;  /* 0x000000100e007c0c */ /* 0x000fe4000bf26070 */
[----:B----4-:R-:W-:-:S03]  /*0b50*/  @!P2 MOV R22, R70 ;  /* 0x000000460016a202 */ /* 0x010fc60000000f00 */
[----:B------:R-:W4:Y:S01]  /*0b60*/  @!P4 LDC.64 R32, c[0x0][0x270] ;  /* 0x00009c00ff20cb82 */ /* 0x000f220000000a00 */
[----:B------:R-:W-:Y:S02]  /*0b70*/  @!P2 MOV R23, R73 ;  /* 0x000000490017a202 */ /* 0x000fe40000000f00 */
[----:B------:R-:W-:Y:S01]  /*0b80*/  ISETP.GE.AND.EX P3, PT, R49, UR17, PT, P3 ;  /* 0x0000001131007c0c */ /* 0x000fe2000bf66330 */
[----:B------:R-:W-:Y:S01]  /*0b90*/  @!P2 IMAD.WIDE.U32 R20, R11, R20, R22 ;  /* 0x000000140b14a225 */ /* 0x000fe200078e0016 */
[----:B------:R-:W-:Y:S01]  /*0ba0*/  ISETP.GE.AND.EX P1, PT, R31, UR17, PT, P1 ;  /* 0x000000111f007c0c */ /* 0x000fe2000bf26310 */
[----:B------:R-:W-:Y:S01]  /*0bb0*/  HFMA2.MMA R48, -RZ, RZ, 0, 0 ;  /* 0x00000000ff307435 */ /* 0x000fe200000001ff */
[----:B------:R-:W-:Y:S01]  /*0bc0*/  ISETP.GT.U32.OR P3, PT, R0, 0x29f, P3 ;  /* 0x0000029f0000780c */ /* 0x000fe20001f64470 */
[----:B-1----:R-:W-:Y:S01]  /*0bd0*/  @!P6 IMAD R39, R39, R16, RZ ;  /* 0x000000102727e224 */ /* 0x002fe200078e02ff */
[----:B------:R-:W-:Y:S01]  /*0be0*/  @!P2 IADD3 R21, R21, R27, RZ ;  /* 0x0000001b1515a210 */ /* 0x000fe20007ffe0ff */
[----:B------:R-:W1:Y:S01]  /*0bf0*/  @!P4 LDC.64 R22, c[0x0][0x220] ;  /* 0x00008800ff16cb82 */ /* 0x000e620000000a00 */
[----:B0-----:R-:W-:-:S02]  /*0c00*/  @!P2 LEA R18, P5, R20, R18, 0x1 ;  /* 0x000000121412a211 */ /* 0x001fc400078a08ff */
        /* <DEDUP_REMOVED lines=8> */
[----:B------:R0:W5:Y:S01]  /*0c90*/  @!P2 LDG.E R48, desc[UR10][R18.64] ;  /* 0x0000000a1230a981 */ /* 0x000162000c1e1900 */
[----:B------:R-:W0:Y:S01]  /*0ca0*/  @!P3 LDC.64 R20, c[0x0][0x270] ;  /* 0x00009c00ff14bb82 */ /* 0x000e220000000a00 */
[----:B------:R-:W-:-:S02]  /*0cb0*/  ISETP.GE.AND.EX P5, PT, R51, UR17, PT, P5 ;  /* 0x0000001133007c0c */ /* 0x000fc4000bfa6350 */
[----:B------:R-:W-:Y:S02]  /*0cc0*/  @!P6 IADD3 R17, R17, R39, RZ ;  /* 0x000000271111e210 */ /* 0x000fe40007ffe0ff */
[----:B------:R-:W-:Y:S02]  /*0cd0*/  ISETP.GT.U32.OR P2, PT, R0, 0x29f, P5 ;  /* 0x0000029f0000780c */ /* 0x000fe40002f44470 */
[C---:B------:R-:W-:Y:S01]  /*0ce0*/  @!P6 LEA R34, P5, R16.reuse, R34, 0x1 ;  /* 0x000000221022e211 */ /* 0x040fe200078a08ff */
[----:B------:R-:W0:Y:S01]  /*0cf0*/  @!P1 LDC.64 R26, c[0x0][0x270] ;  /* 0x00009c00ff1a9b82 */ /* 0x000e220000000a00 */
[----:B----4-:R-:W-:Y:S02]  /*0d00*/  @!P4 IMAD R24, R37, R32, RZ ;  /* 0x000000202518c224 */ /* 0x010fe400078e02ff */
[----:B------:R-:W-:Y:S01]  /*0d10*/  @!P6 LEA.HI.X R35, R16, R35, R17, 0x1, P5 ;  /* 0x000000231023e211 */ /* 0x000fe200028f0c11 */
[----:B------:R-:W-:Y:S01]  /*0d20*/  @!P4 IMAD.MOV.U32 R17, RZ, RZ, R73 ;  /* 0x000000ffff11c224 */ /* 0x000fe200078e0049 */
[----:B------:R-:W-:-:S02]  /*0d30*/  @!P4 MOV R16, R70 ;  /* 0x000000460010c202 */ /* 0x000fc40000000f00 */
[----:B------:R-:W-:Y:S02]  /*0d40*/  SHF.R.S32.HI R53, RZ, 0x1f, R6 ;  /* 0x0000001fff357819 */ /* 0x000fe40000011406 */
[----:B------:R-:W-:Y:S01]  /*0d50*/  ISETP.GE.U32.AND P5, PT, R6, UR16, PT ;  /* 0x0000001006007c0c */ /* 0x000fe2000bfa6070 */
[C---:B------:R-:W-:Y:S01]  /*0d60*/  @!P4 IMAD R37, R13.reuse, R33, R24 ;  /* 0x000000210d25c224 */ /* 0x040fe200078e0218 */
[----:B------:R-:W-:Y:S01]  /*0d70*/  HFMA2.MMA R50, -RZ, RZ, 0, 0 ;  /* 0x00000000ff327435 */ /* 0x000fe200000001ff */
[----:B------:R-:W-:Y:S01]  /*0d80*/  @!P4 IMAD.WIDE.U32 R32, R13, R32, R16 ;  /* 0x000000200d20c225 */ /* 0x000fe200078e0010 */
[----:B------:R-:W-:Y:S01]  /*0d90*/  ISETP.GE.AND.EX P5, PT, R53, UR17, PT, P5 ;  /* 0x0000001135007c0c */ /* 0x000fe2000bfa6350 */
[----:B------:R-:W4:Y:S03]  /*0da0*/  @!P1 LDC.64 R16, c[0x0][0x220] ;  /* 0x00008800ff109b82 */ /* 0x000f260000000a00 */
[----:B------:R-:W-:-:S05]  /*0db0*/  ISETP.GT.U32.OR P5, PT, R0, 0x29f, P5 ;  /* 0x0000029f0000780c */ /* 0x000fca0002fa4470 */
[----:B------:R-:W4:Y:S01]  /*0dc0*/  @!P3 LDC.64 R24, c[0x0][0x220] ;  /* 0x00008800ff18bb82 */ /* 0x000f220000000a00 */
[----:B------:R0:W5:Y:S01]  /*0dd0*/  @!P6 LDG.E R50, desc[UR10][R34.64] ;  /* 0x0000000a2232e981 */ /* 0x000162000c1e1900 */
[----:B------:R-:W-:Y:S02]  /*0de0*/  @!P4 IADD3 R33, R33, R37, RZ ;  /* 0x000000252121c210 */ /* 0x000fe40007ffe0ff */
[----:B-1----:R-:W-:Y:S01]  /*0df0*/  @!P4 LEA R30, P6, R32, R22, 0x1 ;  /* 0x00000016201ec211 */ /* 0x002fe200078c08ff */
[----:B0-----:R-:W-:-:S03]  /*0e00*/  @!P3 IMAD R22, R49, R20, RZ ;  /* 0x000000143116b224 */ /* 0x001fc600078e02ff */
[----:B------:R-:W0:Y:S01]  /*0e10*/  @!P2 LDC.64 R18, c[0x0][0x270] ;  /* 0x00009c00ff12ab82 */ /* 0x000e220000000a00 */
        /* <DEDUP_REMOVED lines=13> */
[----:B------:R4:W5:Y:S02]  /*0ef0*/  @!P4 LDG.E R52, desc[UR10][R30.64] ;  /* 0x0000000a1e34c981 */ /* 0x000964000c1e1900 */
[----:B----4-:R-:W-:Y:S02]  /*0f00*/  @!P1 LEA R26, P6, R32, R16, 0x1 ;  /* 0x00000010201a9211 */ /* 0x010fe400078c08ff */
[----:B------:R-:W-:Y:S02]  /*0f10*/  @!P3 IADD3 R16, R35, R37, RZ ;  /* 0x000000252310b210 */ /* 0x000fe40007ffe0ff */
[----:B------:R-:W-:Y:S02]  /*0f20*/  @!P3 LEA R24, P4, R34, R24, 0x1 ;  /* 0x000000182218b211 */ /* 0x000fe400078808ff */
[----:B------:R-:W-:-:S02]  /*0f30*/  @!P1 IADD3 R27, R33, R27, RZ ;  /* 0x0000001b211b9210 */ /* 0x000fc40007ffe0ff */
[----:B------:R-:W-:Y:S02]  /*0f40*/  @!P3 LEA.HI.X R25, R34, R25, R16, 0x1, P4 ;  /* 0x000000192219b211 */ /* 0x000fe400020f0c10 */
[----:B------:R-:W-:Y:S02]  /*0f50*/  @!P2 MOV R30, R70 ;  /* 0x00000046001ea202 */ /* 0x000fe40000000f00 */
[----:B------:R-:W-:Y:S01]  /*0f60*/  @!P2 MOV R31, R73 ;  /* 0x00000049001fa202 */ /* 0x000fe20000000f00 */
[----:B0-----:R-:W-:Y:S01]  /*0f70*/  @!P2 IMAD R36, R51, R18, RZ ;  /* 0x000000123324a224 */ /* 0x001fe200078e02ff */
[----:B------:R-:W-:Y:S02]  /*0f80*/  @!P1 LEA.HI.X R27, R32, R17, R27, 0x1, P6 ;  /* 0x00000011201b9211 */ /* 0x000fe400030f0c1b */
[----:B------:R-:W-:Y:S01]  /*0f90*/  SHF.R.S32.HI R33, RZ, 0x1f, R15 ;  /* 0x0000001fff217819 */ /* 0x000fe2000001140f */
[----:B------:R-:W0:Y:S01]  /*0fa0*/  @!P5 LDC.64 R16, c[0x0][0x220] ;  /* 0x00008800ff10db82 */ /* 0x000e220000000a00 */
[----:B------:R-:W-:-:S02]  /*0fb0*/  ISETP.GE.U32.AND P4, PT, R15, UR16, PT ;  /* 0x000000100f007c0c */ /* 0x000fc4000bf86070 */
[----:B------:R-:W-:Y:S01]  /*0fc0*/  CS2R R54, SRZ ;  /* 0x0000000000367805 */ /* 0x000fe2000001ff00 */
[----:B------:R-:W-:Y:S01]  /*0fd0*/  @!P2 IMAD.WIDE.U32 R30, R5, R18, R30 ;  /* 0x00000012051ea225 */ /* 0x000fe200078e001e */
[----:B------:R-:W-:-:S03]  /*0fe0*/  ISETP.GE.AND.EX P4, PT, R33, UR17, PT, P4 ;  /* 0x0000001121007c0c */ /* 0x000fc6000bf86340 */
[----:B------:R-:W-:Y:S01]  /*0ff0*/  @!P2 IMAD R19, R5, R19, R36 ;  /* 0x000000130513a224 */ /* 0x000fe200078e0224 */
[----:B-1----:R-:W-:Y:S01]  /*1000*/  @!P2 LEA R18, P6, R30, R20, 0x1 ;  /* 0x000000141e12a211 */ /* 0x002fe200078c08ff */
[----:B------:R1:W4:Y:S01]  /*1010*/  @!P3 LDG.E R54, desc[UR10][R24.64] ;  /* 0x0000000a1836b981 */ /* 0x000322000c1e1900 */
[----:B------:R-:W-:Y:S01]  /*1020*/  ISETP.GT.U32.OR P4, PT, R0, 0x29f, P4 ;  /* 0x0000029f0000780c */ /* 0x000fe20002784470 */
[----:B------:R-:W-:Y:S01]  /*1030*/  @!P5 IMAD R20, R53, R22, RZ ;  /* 0x000000163514d224 */ /* 0x000fe200078e02ff */
[----:B------:R-:W-:Y:S02]  /*1040*/  @!P2 IADD3 R19, R31, R19, RZ ;  /* 0x000000131f13a210 */ /* 0x000fe40007ffe0ff */
[----:B------:R-:W-:Y:S02]  /*1050*/  SHF.R.S32.HI R39, RZ, 0x1f, R40 ;  /* 0x0000001fff277819 */ /* 0x000fe40000011428 */
[----:B------:R-:W-:Y:S01]  /*1060*/  ISETP.GE.U32.AND P3, PT, R40, UR16, PT ;  /* 0x0000001028007c0c */ /* 0x000fe2000bf66070 */
[----:B------:R-:W-:Y:S01]  /*1070*/  @!P5 IMAD R31, R6, R23, R20 ;  /* 0x00000017061fd224 */ /* 0x000fe200078e0214 */
[----:B------:R-:W-:-:S02]  /*1080*/  @!P2 LEA.HI.X R19, R30, R21, R19, 0x1, P6 ;  /* 0x000000151e13a211 */ /* 0x000fc400030f0c13 */
[----:B------:R-:W-:Y:S02]  /*1090*/  ISETP.GE.AND.EX P3, PT, R39, UR17, PT, P3 ;  /* 0x0000001127007c0c */ /* 0x000fe4000bf66330 */
[----:B------:R-:W-:Y:S02]  /*10a0*/  @!P5 MOV R20, R70 ;  /* 0x000000460014d202 */ /* 0x000fe40000000f00 */
[----:B------:R-:W-:Y:S02]  /*10b0*/  CS2R R56, SRZ ;  /* 0x0000000000387805 */ /* 0x000fe4000001ff00 */
[----:B------:R-:W-:Y:S01]  /*10c0*/  @!P5 MOV R21, R73 ;  /* 0x000000490015d202 */ /* 0x000fe20000000f00 */
[----:B------:R1:W4:Y:S01]  /*10d0*/  @!P2 LDG.E R55, desc[UR10][R18.64] ;  /* 0x0000000a1237a981 */ /* 0x000322000c1e1900 */
[----:B------:R-:W-:Y:S01]  /*10e0*/  ISETP.GT.U32.OR P3, PT, R0, 0x29f, P3 ;  /* 0x0000029f0000780c */ /* 0x000fe20001f64470 */
[----:B------:R-:W-:Y:S01]  /*10f0*/  @!P5 IMAD.WIDE.U32 R22, R6, R22, R20 ;  /* 0x000000160616d225 */ /* 0x000fe200078e0014 */
[----:B------:R-:W-:-:S02]  /*1100*/  SHF.R.S32.HI R35, RZ, 0x1f, R41 ;  /* 0x0000001fff237819 */ /* 0x000fc40000011429 */
[----:B------:R-:W3:Y:S01]  /*1110*/  @!P4 LDC.64 R20, c[0x0][0x270] ;  /* 0x00009c00ff14cb82 */ /* 0x000ee20000000a00 */
[----:B------:R3:W4:Y:S01]  /*1120*/  @P0 LDG.E R56, desc[UR10][R28.64] ;  /* 0x0000000a1c380981 */ /* 0x000722000c1e1900 */
[----:B------:R-:W-:Y:S02]  /*1130*/  @!P5 IADD3 R23, R23, R31, RZ ;  /* 0x0000001f1717d210 */ /* 0x000fe40007ffe0ff */
[----:B0-----:R-:W-:-:S05]  /*1140*/  @!P5 LEA R30, P6, R22, R16, 0x1 ;  /* 0x00000010161ed211 */ /* 0x001fca00078c08ff */
[----:B-1----:R-:W0:Y:S01]  /*1150*/  @!P3 LDC.64 R24, c[0x0][0x270] ;  /* 0x00009c00ff18bb82 */ /* 0x002e220000000a00 */
[----:B------:R-:W-:Y:S02]  /*1160*/  @!P5 LEA.HI.X R31, R22, R17, R23, 0x1, P6 ;  /* 0x00000011161fd211 */ /* 0x000fe400030f0c17 */
[----:B------:R-:W-:Y:S02]  /*1170*/  ISETP.GE.U32.AND P6, PT, R41, UR16, PT ;  /* 0x0000001029007c0c */ /* 0x000fe4000bfc6070 */
[----:B------:R-:W-:Y:S01]  /*1180*/  SHF.R.S32.HI R37, RZ, 0x1f, R42 ;  /* 0x0000001fff257819 */ /* 0x000fe2000001142a */
[----:B------:R1:W4:Y:S01]  /*1190*/  @!P5 LDG.E R57, desc[UR10][R30.64] ;  /* 0x0000000a1e39d981 */ /* 0x000322000c1e1900 */
[----:B------:R-:W-:Y:S01]  /*11a0*/  ISETP.GE.AND.EX P6, PT, R35, UR17, PT, P6 ;  /* 0x0000001123007c0c */ /* 0x000fe2000bfc6360 */
[----:B------:R-:W0:Y:S01]  /*11b0*/  @!P4 LDC.64 R16, c[0x0][0x220] ;  /* 0x00008800ff10cb82 */ /* 0x000e220000000a00 */
[----:B------:R-:W-:Y:S02]  /*11c0*/  ISETP.GE.U32.AND P2, PT, R42, UR16, PT ;  /* 0x000000102a007c0c */ /* 0x000fe4000bf46070 */
[----:B------:R-:W-:-:S02]  /*11d0*/  ISETP.GT.U32.OR P6, PT, R0, 0x29f, P6 ;  /* 0x0000029f0000780c */ /* 0x000fc400037c4470 */
[----:B------:R-:W-:-:S03]  /*11e0*/  ISETP.GE.AND.EX P2, PT, R37, UR17, PT, P2 ;  /* 0x0000001125007c0c */ /* 0x000fc6000bf46320 */
[----:B------:R-:W2:Y:S01]  /*11f0*/  @!P3 LDC.64 R18, c[0x0][0x220] ;  /* 0x00008800ff12bb82 */ /* 0x000ea20000000a00 */
[----:B------:R-:W-:Y:S01]  /*1200*/  ISETP.GT.U32.OR P2, PT, R0, 0x29f, P2 ;  /* 0x0000029f0000780c */ /* 0x000fe20001744470 */
[-C--:B---3--:R-:W-:Y:S01]  /*1210*/  @!P4 IMAD R22, R33, R20.reuse, RZ ;  /* 0x000000142116c224 */ /* 0x088fe200078e02ff */
[----:B------:R-:W-:Y:S01]  /*1220*/  HFMA2.MMA R61, -RZ, RZ, 0, 0 ;  /* 0x00000000ff3d7435 */ /* 0x000fe200000001ff */
[----:B------:R-:W-:Y:S01]  /*1230*/  @!P4 MOV R33, R73 ;  /* 0x000000490021c202 */ /* 0x000fe20000000f00 */
[----:B------:R-:W-:Y:S02]  /*1240*/  @!P4 IMAD.MOV.U32 R32, RZ, RZ, R70 ;  /* 0x000000ffff20c224 */ /* 0x000fe400078e0046 */
[C---:B------:R-:W-:Y:S02]  /*1250*/  @!P4 IMAD R29, R15.reuse, R21, R22 ;  /* 0x000000150f1dc224 */ /* 0x040fe400078e0216 */
[----:B------:R-:W3:Y:S01]  /*1260*/  @!P6 LDC.64 R22, c[0x0][0x270] ;  /* 0x00009c00ff16eb82 */ /* 0x000ee20000000a00 */
[----:B------:R-:W-:Y:S01]  /*1270*/  @!P4 IMAD.WIDE.U32 R32, R15, R20, R32 ;  /* 0x000000140f20c225 */ /* 0x000fe200078e0020 */
[----:B-1----:R-:W-:-:S02]  /*1280*/  @!P3 MOV R30, R70 ;  /* 0x00000046001eb202 */ /* 0x002fc40000000f00 */
[----:B------:R-:W-:Y:S01]  /*1290*/  @!P3 MOV R31, R73 ;  /* 0x00000049001fb202 */ /* 0x000fe20000000f00 */
[-C--:B0-----:R-:W-:Y:S01]  /*12a0*/  @!P3 IMAD R39, R39, R24.reuse, RZ ;  /* 0x000000182727b224 */ /* 0x081fe200078e02ff */
[----:B------:R3:W4:Y:S02]  /*12b0*/  @!P1 LDG.E R61, desc[UR10][R26.64] ;  /* 0x0000000a1a3d9981 */ /* 0x000724000c1e1900 */
[----:B------:R-:W0:Y:S01]  /*12c0*/  @!P2 LDC.64 R20, c[0x0][0x270] ;  /* 0x00009c00ff14ab82 */ /* 0x000e220000000a00 */
[C---:B------:R-:W-:Y:S01]  /*12d0*/  @!P3 IMAD R39, R40.reuse, R25, R39 ;  /* 0x000000192827b224 */ /* 0x040fe200078e0227 */
[----:B------:R-:W-:Y:S01]  /*12e0*/  @!P4 IADD3 R29, R33, R29, RZ ;  /* 0x0000001d211dc210 */ /* 0x000fe20007ffe0ff */
[----:B------:R-:W-:Y:S01]  /*12f0*/  @!P3 IMAD.WIDE.U32 R30, R40, R24, R30 ;  /* 0x00000018281eb225 */ /* 0x000fe200078e001e */
[----:B------:R-:W-:-:S04]  /*1300*/  @!P4 LEA R28, P1, R32, R16, 0x1 ;  /* 0x00000010201cc211 */ /* 0x000fc800078208ff */
[----:B------:R-:W1:Y:S01]  /*1310*/  @!P6 LDC.64 R24, c[0x0][0x220] ;  /* 0x00008800ff18eb82 */ /* 0x000e620000000a00 */
[----:B------:R-:W-:Y:S02]  /*1320*/  @!P4 LEA.HI.X R29, R32, R17, R29, 0x1, P1 ;  /* 0x00000011201dc211 */ /* 0x000fe400008f0c1d */
[----:B------:R-:W-:Y:S02]  /*1330*/  @!P3 IADD3 R31, R31, R39, RZ ;  /* 0x000000271f1fb210 */ /* 0x000fe40007ffe0ff */
[C---:B--2---:R-:W-:Y:S02]  /*1340*/  @!P3 LEA R18, P1, R30.reuse, R18, 0x1 ;  /* 0x000000121e12b211 */ /* 0x044fe400078208ff */
[----:B------:R-:W-:Y:S01]  /*1350*/  CS2R R62, SRZ ;  /* 0x00000000003e7805 */ /* 0x000fe2000001ff00 */
[----:B------:R-:W2:Y:S01]  /*1360*/  @!P2 LDC.64 R16, c[0x0][0x220] ;  /* 0x00008800ff10ab82 */ /* 0x000ea20000000a00 */
[----:B------:R-:W-:Y:S01]  /*1370*/  @!P3 LEA.HI.X R19, R30, R19, R31, 0x1, P1 ;  /* 0x000000131e13b211 */ /* 0x000fe200008f0c1f */
[----:B---3--:R-:W-:-:S03]  /*1380*/  @!P6 IMAD R26, R35, R22, RZ ;  /* 0x00000016231ae224 */ /* 0x008fc600078e02ff */
[----:B------:R-:W3:Y:S04]  /*1390*/  @!P4 LDG.E R62, desc[UR10][R28.64] ;  /* 0x0000000a1c3ec981 */ /* 0x000ee8000c1e1900 */
[----:B------:R1:W3:Y:S01]  /*13a0*/  @!P3 LDG.E R63, desc[UR10][R18.64] ;  /* 0x0000000a123fb981 */ /* 0x0002e2000c1e1900 */
[----:B------:R-:W-:Y:S02]  /*13b0*/  @!P6 IMAD R27, R41, R23, R26 ;  /* 0x00000017291be224 */ /* 0x000fe400078e021a */
[----:B0-----:R-:W-:Y:S01]  /*13c0*/  @!P2 IMAD R37, R37, R20, RZ ;  /* 0x000000142525a224 */ /* 0x001fe200078e02ff */
[----:B-1----:R-:W-:Y:S02]  /*13d0*/  @!P6 MOV R18, R70 ;  /* 0x000000460012e202 */ /* 0x002fe40000000f00 */
[----:B------:R-:W-:-:S03]  /*13e0*/  @!P6 MOV R19, R73 ;  /* 0x000000490013e202 */ /* 0x000fc60000000f00 */
[----:B------:R-:W-:Y:S01]  /*13f0*/  @!P6 IMAD.WIDE.U32 R22, R41, R22, R18 ;  /* 0x000000162916e225 */ /* 0x000fe200078e0012 */
[----:B------:R-:W-:Y:S02]  /*1400*/  @!P2 MOV R18, R70 ;  /* 0x000000460012a202 */ /* 0x000fe40000000f00 */
[----:B------:R-:W-:Y:S01]  /*1410*/  @!P2 MOV R19, R73 ;  /* 0x000000490013a202 */ /* 0x000fe20000000f00 */
[C---:B------:R-:W-:Y:S01]  /*1420*/  @!P2 IMAD R37, R42.reuse, R21, R37 ;  /* 0x000000152a25a224 */ /* 0x040fe200078e0225 */
[----:B------:R-:W-:Y:S01]  /*1430*/  HFMA2.MMA R64, -RZ, RZ, 0, 0 ;  /* 0x00000000ff407435 */ /* 0x000fe200000001ff */
[----:B------:R-:W-:Y:S01]  /*1440*/  @!P6 IADD3 R23, R23, R27, RZ ;  /* 0x0000001b1717e210 */ /* 0x000fe20007ffe0ff */
[----:B------:R-:W-:Y:S01]  /*1450*/  @!P2 IMAD.WIDE.U32 R20, R42, R20, R18 ;  /* 0x000000142a14a225 */ /* 0x000fe200078e0012 */
[----:B------:R-:W-:-:S04]  /*1460*/  @!P6 LEA R24, P1, R22, R24, 0x1 ;  /* 0x000000181618e211 */ /* 0x000fc800078208ff */
[----:B------:R-:W-:Y:S02]  /*1470*/  @!P2 IADD3 R21, R21, R37, RZ ;  /* 0x000000251515a210 */ /* 0x000fe40007ffe0ff */
[----:B--2---:R-:W-:Y:S02]  /*1480*/  @!P2 LEA R16, P3, R20, R16, 0x1 ;  /* 0x000000101410a211 */ /* 0x004fe400078608ff */
[----:B------:R-:W-:Y:S02]  /*1490*/  @!P6 LEA.HI.X R25, R22, R25, R23, 0x1, P1 ;  /* 0x000000191619e211 */ /* 0x000fe400008f0c17 */
[----:B------:R-:W-:Y:S02]  /*14a0*/  MOV R67, RZ ;  /* 0x000000ff00437202 */ /* 0x000fe40000000f00 */
[----:B------:R-:W-:Y:S01]  /*14b0*/  @!P2 LEA.HI.X R17, R20, R17, R21, 0x1, P3 ;  /* 0x000000111411a211 */ /* 0x000fe200018f0c15 */
[----:B------:R0:W2:Y:S04]  /*14c0*/  @!P6 LDG.E R64, desc[UR10][R24.64] ;  /* 0x0000000a1840e981 */ /* 0x0000a8000c1e1900 */
[----:B------:R1:W2:Y:S01]  /*14d0*/  @!P2 LDG.E R67, desc[UR10][R16.64] ;  /* 0x0000000a1043a981 */ /* 0x0002a2000c1e1900 */
[----:B------:R-:W-:-:S04]  /*14e0*/  PRMT R18, R44, 0x7632, R18 ;  /* 0x000076322c127816 */ /* 0x000fc80000000012 */
[----:B------:R-:W-:Y:S02]  /*14f0*/  SHF.L.U32 R19, R18, 0x10, RZ ;  /* 0x0000001012137819 */ /* 0x000fe400000006ff */
[----:B------:R-:W-:-:S03]  /*1500*/  SHF.L.U32 R18, R44, 0x10, RZ ;  /* 0x000000102c127819 */ /* 0x000fc600000006ff */
[----:B------:R-:W-:Y:S01]  /*1510*/  FMUL.FTZ R21, R19, R19 ;  /* 0x0000001313157220 */ /* 0x000fe20000410000 */
[----:B------:R-:W-:-:S04]  /*1520*/  PRMT R20, R45, 0x7632, R20 ;  /* 0x000076322d147816 */ /* 0x000fc80000000014 */
[----:B------:R-:W-:Y:S01]  /*1530*/  SHF.L.U32 R23, R20, 0x10, RZ ;  /* 0x0000001014177819 */ /* 0x000fe200000006ff */
[----:B------:R-:W-:Y:S02]  /*1540*/  IMAD.U32 R22, R45, 0x10000, RZ ;  /* 0x000100002d167824 */ /* 0x000fe400078e00ff */
[C---:B0-----:R-:W-:Y:S01]  /*1550*/  FFMA.FTZ R24, R18.reuse, R18, R21 ;  /* 0x0000001212187223 */ /* 0x041fe20000010015 */
[----:B------:R-:W-:Y:S01]  /*1560*/  FADD.FTZ R26, R18, R19 ;  /* 0x00000013121a7221 */ /* 0x000fe20000010000 */
[----:B-1----:R-:W-:Y:S01]  /*1570*/  FMUL.FTZ R17, R23, R23 ;  /* 0x0000001717117220 */ /* 0x002fe20000410000 */
[----:B------:R-:W-:Y:S01]  /*1580*/  PRMT R20, R46, 0x7632, R20 ;  /* 0x000076322e147816 */ /* 0x000fe20000000014 */
[----:B------:R-:W-:-:S03]  /*1590*/  FADD.FTZ R23, R22, R23 ;  /* 0x0000001716177221 */ /* 0x000fc60000010000 */
[----:B------:R-:W-:Y:S01]  /*15a0*/  SHF.L.U32 R21, R20, 0x10, RZ ;  /* 0x0000001014157819 */ /* 0x000fe200000006ff */
[----:B------:R-:W-:Y:S01]  /*15b0*/  FFMA.FTZ R22, R22, R22, R17 ;  /* 0x0000001616167223 */ /* 0x000fe20000010011 */
[----:B------:R-:W-:-:S03]  /*15c0*/  SHF.L.U32 R20, R46, 0x10, RZ ;  /* 0x000000102e147819 */ /* 0x000fc600000006ff */
[----:B------:R-:W-:Y:S01]  /*15d0*/  FMUL.FTZ R17, R21, R21 ;  /* 0x0000001515117220 */ /* 0x000fe20000410000 */
[----:B-----5:R-:W-:Y:S01]  /*15e0*/  PRMT R16, R47, 0x7632, R16 ;  /* 0x000076322f107816 */ /* 0x020fe20000000010 */
[----:B------:R-:W-:-:S03]  /*15f0*/  FADD.FTZ R21, R20, R21 ;  /* 0x0000001514157221 */ /* 0x000fc60000010000 */
[----:B------:R-:W-:Y:S01]  /*1600*/  SHF.L.U32 R16, R16, 0x10, RZ ;  /* 0x0000001010107819 */ /* 0x000fe200000006ff */
[----:B------:R-:W-:Y:S01]  /*1610*/  FFMA.FTZ R20, R20, R20, R17 ;  /* 0x0000001414147223 */ /* 0x000fe20000010011 */
[----:B------:R-:W-:Y:S02]  /*1620*/  SHF.L.U32 R19, R47, 0x10, RZ ;  /* 0x000000102f137819 */ /* 0x000fe400000006ff */
[----:B------:R-:W-:-:S04]  /*1630*/  PRMT R18, R48, 0x7632, R18 ;  /* 0x0000763230127816 */ /* 0x000fc80000000012 */
[----:B------:R-:W-:Y:S01]  /*1640*/  SHF.L.U32 R28, R18, 0x10, RZ ;  /* 0x00000010121c7819 */ /* 0x000fe200000006ff */
[----:B------:R-:W-:Y:S01]  /*1650*/  FMUL.FTZ R18, R16, R16 ;  /* 0x0000001010127220 */ /* 0x000fe20000410000 */
[----:B------:R-:W-:Y:S01]  /*1660*/  SHF.L.U32 R17, R48, 0x10, RZ ;  /* 0x0000001030117819 */ /* 0x000fe200000006ff */
[C---:B------:R-:W-:Y:S02]  /*1670*/  FADD.FTZ R16, R19.reuse, R16 ;  /* 0x0000001013107221 */ /* 0x040fe40000010000 */
[----:B------:R-:W-:Y:S01]  /*1680*/  FMUL.FTZ R30, R28, R28 ;  /* 0x0000001c1c1e7220 */ /* 0x000fe20000410000 */
[----:B------:R-:W-:Y:S01]  /*1690*/  FFMA.FTZ R19, R19, R19, R18 ;  /* 0x0000001313137223 */ /* 0x000fe20000010012 */
[C---:B------:R-:W-:Y:S02]  /*16a0*/  FADD.FTZ R18, R17.reuse, R28 ;  /* 0x0000001c11127221 */ /* 0x040fe40000010000 */
[----:B------:R-:W-:Y:S01]  /*16b0*/  FFMA.FTZ R17, R17, R17, R30 ;  /* 0x0000001111117223 */ /* 0x000fe2000001001e */
[----:B------:R-:W-:-:S04]  /*16c0*/  PRMT R33, R50, 0x7632, R33 ;  /* 0x0000763232217816 */ /* 0x000fc80000000021 */
[----:B------:R-:W-:-:S05]  /*16d0*/  SHF.L.U32 R33, R33, 0x10, RZ ;  /* 0x0000001021217819 */ /* 0x000fca00000006ff */
[----:B------:R-:W-:Y:S01]  /*16e0*/  FMUL.FTZ R35, R33, R33 ;  /* 0x0000002121237220 */ /* 0x000fe20000410000 */
[----:B----4-:R-:W-:-:S04]  /*16f0*/  PRMT R27, R54, 0x7632, R27 ;  /* 0x00007632361b7816 */ /* 0x010fc8000000001b */
        /* <DEDUP_REMOVED lines=35> */
[----:B------:R-:W-:-:S03]  /*1930*/  FADD.FTZ R26, R29, R26 ;  /* 0x0000001a1d1a7221 */ /* 0x000fc60000010000 */
[----:B------:R-:W-:Y:S02]  /*1940*/  IMAD.U32 R28, R28, 0x10000, RZ ;  /* 0x000100001c1c7824 */ /* 0x000fe400078e00ff */
[----:B------:R-:W-:Y:S01]  /*1950*/  FADD.FTZ R31, R31, R24 ;  /* 0x000000181f1f7221 */ /* 0x000fe20000010000 */
[----:B------:R-:W-:Y:S01]  /*1960*/  FADD.FTZ R26, R26, R23 ;  /* 0x000000171a1a7221 */ /* 0x000fe20000010000 */
[----:B------:R-:W-:Y:S01]  /*1970*/  SHF.L.U32 R23, R52, 0x10, RZ ;  /* 0x0000001034177819 */ /* 0x000fe200000006ff */
[----:B------:R-:W-:Y:S01]  /*1980*/  FMUL.FTZ R24, R28, R28 ;  /* 0x0000001c1c187220 */ /* 0x000fe20000410000 */
[----:B------:R-:W-:Y:S01]  /*1990*/  PRMT R29, R61, 0x7632, R29 ;  /* 0x000076323d1d7816 */ /* 0x000fe2000000001d */
[----:B------:R-:W-:Y:S02]  /*19a0*/  FADD.FTZ R31, R31, R22 ;  /* 0x000000161f1f7221 */ /* 0x000fe40000010000 */
[----:B------:R-:W-:Y:S01]  /*19b0*/  FADD.FTZ R22, R23, R28 ;  /* 0x0000001c17167221 */ /* 0x000fe20000010000 */
[----:B------:R-:W-:Y:S01]  /*19c0*/  SHF.L.U32 R33, R29, 0x10, RZ ;  /* 0x000000101d217819 */ /* 0x000fe200000006ff */
[----:B------:R-:W-:Y:S01]  /*19d0*/  FFMA.FTZ R23, R23, R23, R24 ;  /* 0x0000001717177223 */ /* 0x000fe20000010018 */
[----:B------:R-:W-:Y:S01]  /*19e0*/  FADD.FTZ R29, R26, R21 ;  /* 0x000000151a1d7221 */ /* 0x000fe20000010000 */
[----:B------:R-:W-:-:S03]  /*19f0*/  FADD.FTZ R24, R31, R20 ;  /* 0x000000141f187221 */ /* 0x000fc60000010000 */
[----:B------:R-:W-:Y:S01]  /*1a00*/  FADD.FTZ R29, R29, R16 ;  /* 0x000000101d1d7221 */ /* 0x000fe20000010000 */
[----:B------:R-:W-:Y:S01]  /*1a10*/  FADD.FTZ R24, R24, R19 ;  /* 0x0000001318187221 */ /* 0x000fe20000010000 */
[----:B---3--:R-:W-:-:S04]  /*1a20*/  PRMT R26, R62, 0x7632, R26 ;  /* 0x000076323e1a7816 */ /* 0x008fc8000000001a */
        /* <DEDUP_REMOVED lines=26> */
[----:B------:R-:W-:Y:S02]  /*1bd0*/  PRMT R25, R67, 0x7632, R25 ;  /* 0x0000763243197816 */ /* 0x000fe40000000019 */
        /* <DEDUP_REMOVED lines=106> */
.L_x_3604:
[----:B------:R-:W-:Y:S05]  /*2280*/  BSYNC B0 ;  /* 0x0000000000007941 */ /* 0x000fea0003800000 */
.L_x_3603:
        /* <DEDUP_REMOVED lines=41> */
.L_x_3607:
[----:B0-----:R-:W2:Y:S04]  /*2520*/  LDG.E.STRONG.GPU R18, desc[UR10][R16.64] ;  /* 0x0000000a10127981 */ /* 0x001ea8000c1ef900 */
[----:B--2---:R-:W-:Y:S01]  /*2530*/  CCTL.IVALL ;  /* 0x00000000ff00798f */ /* 0x004fe20002000000 */
[----:B------:R-:W-:Y:S05]  /*2540*/  YIELD ;  /* 0x0000000000007946 */ /* 0x000fea0003800000 */
[----:B------:R-:W-:-:S13]  /*2550*/  ISETP.NE.AND P1, PT, R18, R21, PT ;  /* 0x000000151200720c */ /* 0x000fda0003f25270 */
[----:B------:R-:W-:Y:S05]  /*2560*/  @P1 BRA `(.L_x_3607) ;  /* 0xfffffffc00ec1947 */ /* 0x000fea000383ffff */
.L_x_3606:
[----:B------:R-:W-:Y:S01]  /*2570*/  ISETP.NE.AND P1, PT, R68, RZ, PT ;  /* 0x000000ff4400720c */ /* 0x000fe20003f25270 */
[----:B------:R-:W-:Y:S05]  /*2580*/  WARPSYNC.ALL ;  /* 0x0000000000007948 */ /* 0x000fea0003800000 */
[----:B------:R-:W-:Y:S07]  /*2590*/  BAR.SYNC.DEFER_BLOCKING 0x0 ;  /* 0x0000000000007b1d */ /* 0x000fee0000010000 */
[----:B------:R-:W-:Y:S05]  /*25a0*/  @!P1 BRA `(.L_x_3605) ;  /* 0x0000000800009947 */ /* 0x000fea0003800000 */
[----:B0-----:R-:W-:Y:S01]  /*25b0*/  VIADD R16, R68, 0xffffffff ;  /* 0xffffffff44107836 */ /* 0x001fe20000000000 */
[----:B------:R-:W-:-:S04]  /*25c0*/  HFMA2.MMA R37, -RZ, RZ, 0, 0 ;  /* 0x00000000ff257435 */ /* 0x000fc800000001ff */
[----:B------:R-:W-:-:S13]  /*25d0*/  ISETP.GE.U32.AND P1, PT, R16, 0x3, PT ;  /* 0x000000031000780c */ /* 0x000fda0003f26070 */
[----:B------:R-:W-:Y:S05]  /*25e0*/  @!P1 BRA `(.L_x_3608) ;  /* 0x0000000400189947 */ /* 0x000fea0003800000 */
[----:B------:R-:W-:Y:S02]  /*25f0*/  LOP3.LUT R69, R68, 0x3, RZ, 0xc0, !PT ;  /* 0x0000000344457812 */ /* 0x000fe400078ec0ff */
[----:B------:R-:W-:Y:S02]  /*2600*/  MOV R37, RZ ;  /* 0x000000ff00257202 */ /* 0x000fe40000000f00 */
[----:B------:R-:W-:-:S07]  /*2610*/  IADD3 R69, -R69, R68, RZ ;  /* 0x0000004445457210 */ /* 0x000fce0007ffe1ff */
.L_x_3609:
        /* <DEDUP_REMOVED lines=67> */
.L_x_3608:
        /* <DEDUP_REMOVED lines=11> */
[----:B------:R-:W-:-:S04]  /*2b00*/  IMAD R18, R68, UR7, RZ ;  /* 0x0000000744127c24 */ /* 0x000fc8000f8e02ff */
[----:B------:R-:W-:-:S04]  /*2b10*/  IMAD.SHL.U32 R19, R18, 0x2, RZ ;  /* 0x0000000212137824 */ /* 0x000fc800078e00ff */
[----:B-1----:R-:W-:-:S04]  /*2b20*/  IMAD.WIDE R16, R19, 0x4, R16 ;  /* 0x0000000413107825 */ /* 0x002fc800078e0210 */
[----:B0-----:R-:W-:-:S04]  /*2b30*/  IMAD R19, R37, UR8, R22 ;  /* 0x0000000825137c24 */ /* 0x001fc8000f8e0216 */
[----:B------:R-:W-:-:S06]  /*2b40*/  IMAD.WIDE.U32 R16, R19, 0x8, R16 ;  /* 0x0000000813107825 */ /* 0x000fcc00078e0010 */
[----:B------:R-:W2:Y:S02]  /*2b50*/  LDG.E.64 R16, desc[UR10][R16.64] ;  /* 0x0000000a10107981 */ /* 0x000ea4000c1e1b00 */
[----:B--2---:R-:W-:Y:S01]  /*2b60*/  FADD.FTZ R38, R38, R16 ;  /* 0x0000001026267221 */ /* 0x004fe20000010000 */
[----:B------:R-:W-:-:S07]  /*2b70*/  FADD.FTZ R39, R39, R17 ;  /* 0x0000001127277221 */ /* 0x000fce0000010000 */
.L_x_3611:
[----:B------:R-:W-:Y:S05]  /*2b80*/  BSYNC B0 ;  /* 0x0000000000007941 */ /* 0x000fea0003800000 */
.L_x_3610:
        /* <DEDUP_REMOVED lines=34> */
.L_x_3605:
        /* <DEDUP_REMOVED lines=39> */
[----:B------:R-:W-:Y:S01]  /*3020*/  MOV R18, UR7 ;  /* 0x0000000700127c02 */ /* 0x000fe20008000f00 */
[----:B------:R-:W-:Y:S01]  /*3030*/  FADD.FTZ R16, R16, -UR7 ;  /* 0x8000000710107e21 */ /* 0x000fe20008010000 */
[----:B------:R-:W-:Y:S01]  /*3040*/  FADD.FTZ R36, R36, -UR7 ;  /* 0x8000000724247e21 */ /* 0x000fe20008010000 */
[----:B------:R-:W-:Y:S02]  /*3050*/  FADD.FTZ R35, R54, -UR7 ;  /* 0x8000000736237e21 */ /* 0x000fe40008010000 */
        /* <DEDUP_REMOVED lines=17> */
[----:B--2---:R-:W-:Y:S02]  /*3170*/  HADD2.F32 R20, -RZ, R43.H0_H0 ;  /* 0x2000002bff147230 */ /* 0x004fe40000004100 */
[----:B---3--:R-:W-:Y:S02]  /*3180*/  HADD2.F32 R21, -RZ, R75.H0_H0 ;  /* 0x2000004bff157230 */ /* 0x008fe40000004100 */
[----:B----4-:R-:W-:Y:S02]  /*3190*/  HADD2.F32 R23, -RZ, R74.H0_H0 ;  /* 0x2000004aff177230 */ /* 0x010fe40000004100 */
[----:B-----5:R-:W-:-:S03]  /*31a0*/  HADD2.F32 R22, -RZ, R37.H0_H0 ;  /* 0x20000025ff167230 */ /* 0x020fc60000004100 */
        /* <DEDUP_REMOVED lines=13> */
.L_x_3612:
[----:B------:R-:W-:Y:S04]  /*3280*/  BSSY B0, `(.L_x_3613) ;  /* 0x000000e000007945 */ /* 0x000fe80003800000 */
[----:B------:R-:W-:Y:S05]  /*3290*/  @!P0 BRA `(.L_x_3614) ;  /* 0x0000000000308947 */ /* 0x000fea0003800000 */
        /* <DEDUP_REMOVED lines=12> */
.L_x_3614:
[----:B------:R-:W-:Y:S05]  /*3360*/  BSYNC B0 ;  /* 0x0000000000007941 */ /* 0x000fea0003800000 */
.L_x_3613:
        /* <DEDUP_REMOVED lines=17> */
.L_x_3615:
        /* <DEDUP_REMOVED lines=14> */
.L_x_3617:
[----:B------:R-:W-:Y:S05]  /*3560*/  BSYNC B0 ;  /* 0x0000000000007941 */ /* 0x000fea0003800000 */
.L_x_3616:
        /* <DEDUP_REMOVED lines=17> */
.L_x_3618:
        /* <DEDUP_REMOVED lines=14> */
.L_x_3620:
[----:B------:R-:W-:Y:S05]  /*3760*/  BSYNC B0 ;  /* 0x0000000000007941 */ /* 0x000fea0003800000 */
.L_x_3619:
        /* <DEDUP_REMOVED lines=35> */
.L_x_3621:
        /* <DEDUP_REMOVED lines=10> */
[----:B0-2---:R-:W-:-:S02]  /*3a40*/  LEA R18, P1, R16, UR16, 0x1 ;  /* 0x0000001010127c11 */ /* 0x005fc4000f8208ff */
[----:B------:R-:W-:-:S04]  /*3a50*/  IADD3 R53, R17, R53, RZ ;  /* 0x0000003511357210 */ /* 0x000fc80007ffe0ff */
[----:B------:R-:W-:-:S05]  /*3a60*/  LEA.HI.X R19, R16, UR17, R53, 0x1, P1 ;  /* 0x0000001110137c11 */ /* 0x000fca00088f0c35 */
[----:B------:R1:W-:Y:S02]  /*3a70*/  STG.E desc[UR10][R18.64], R57 ;  /* 0x0000003912007986 */ /* 0x0003e4000c10190a */
.L_x_3623:
[----:B------:R-:W-:Y:S05]  /*3a80*/  BSYNC B0 ;  /* 0x0000000000007941 */ /* 0x000fea0003800000 */
.L_x_3622:
        /* <DEDUP_REMOVED lines=17> */
.L_x_3624:
[----:B------:R-:W-:Y:S04]  /*3ba0*/  BSSY B0, `(.L_x_3625) ;  /* 0x000000e000007945 */ /* 0x000fe80003800000 */
[----:B------:R-:W-:Y:S05]  /*3bb0*/  @P2 BRA `(.L_x_3626) ;  /* 0x0000000000302947 */ /* 0x000fea0003800000 */
[----:B------:R-:W-:Y:S01]  /*3bc0*/  ULDC.64 UR16, c[0x0][0x270] ;  /* 0x00009c0000107ab9 */ /* 0x000fe20000000a00 */
[----:B------:R-:W-:Y:S01]  /*3bd0*/  MOV R16, R70 ;  /* 0x0000004600107202 */ /* 0x000fe20000000f00 */
[----:B012---:R-:W-:Y:S01]  /*3be0*/  IMAD R18, R35, UR16, RZ ;  /* 0x0000001023127c24 */ /* 0x007fe2000f8e02ff */
        /* <DEDUP_REMOVED lines=9> */
.L_x_3626:
[----:B------:R-:W-:Y:S05]  /*3c80*/  BSYNC B0 ;  /* 0x0000000000007941 */ /* 0x000fea0003800000 */
.L_x_3625:
        /* <DEDUP_REMOVED lines=17> */
.L_x_3627:
        /* <DEDUP_REMOVED lines=14> */
.L_x_3629:
[----:B------:R-:W-:Y:S05]  /*3e80*/  BSYNC B0 ;  /* 0x0000000000007941 */ /* 0x000fea0003800000 */
.L_x_3628:
[----:B01234-:R-:W-:Y:S01]  /*3e90*/  SHF.L.U32 R19, R48, 0x10, RZ ;  /* 0x0000001030137819 */ /* 0x01ffe200000006ff */
        /* <DEDUP_REMOVED lines=54> */
[--C-:B------:R-:W-:Y:S01]  /*4200*/  FFMA.FTZ R35, R20, R54, R23.reuse ;  /* 0x0000003614237223 */ /* 0x100fe20000010017 */
[----:B------:R-:W-:Y:S01]  /*4210*/  SHF.L.U32 R48, R25, 0x10, RZ ;  /* 0x0000001019307819 */ /* 0x000fe200000006ff */
[----:B------:R-:W-:Y:S01]  /*4220*/  IMAD.U32 R49, R26, 0x10000, RZ ;  /* 0x000100001a317824 */ /* 0x000fe200078e00ff */
[----:B------:R-:W-:Y:S01]  /*4230*/  ISETP.GT.U32.OR P6, PT, R0, 0x29f, P6 ;  /* 0x0000029f0000780c */ /* 0x000fe200037c4470 */
[----:B------:R-:W-:Y:S01]  /*4240*/  FFMA.FTZ R20, R20, R56, R23 ;  /* 0x0000003814147223 */ /* 0x000fe20000010017 */
[C---:B------:R-:W-:Y:S01]  /*4250*/  ISETP.GT.U32.OR P1, PT, R0.reuse, 0x29f, P1 ;  /* 0x0000029f0000780c */ /* 0x040fe20000f24470 */
[----:B------:R-:W-:Y:S01]  /*4260*/  FADD.FTZ R25, R17, -UR7 ;  /* 0x8000000711197e21 */ /* 0x000fe20008010000 */
[C---:B------:R-:W-:Y:S01]  /*4270*/  ISETP.GT.U32.OR P2, PT, R0.reuse, 0x29f, P2 ;  /* 0x0000029f0000780c */ /* 0x040fe20001744470 */
        /* <DEDUP_REMOVED lines=14> */
.L_x_3630:
        /* <DEDUP_REMOVED lines=14> */
.L_x_3632:
[----:B------:R-:W-:Y:S05]  /*4440*/  BSYNC B0 ;  /* 0x0000000000007941 */ /* 0x000fea0003800000 */
.L_x_3631:
        /* <DEDUP_REMOVED lines=17> */
.L_x_3633:
        /* <DEDUP_REMOVED lines=14> */
.L_x_3635:
[----:B------:R-:W-:Y:S05]  /*4640*/  BSYNC B0 ;  /* 0x0000000000007941 */ /* 0x000fea0003800000 */
.L_x_3634:
        /* <DEDUP_REMOVED lines=14> */
.L_x_3636:
[----:B------:R-:W-:Y:S04]  /*4730*/  BSSY B0, `(.L_x_3637) ;  /* 0x000000e000007945 */ /* 0x000fe80003800000 */
[----:B------:R-:W-:Y:S05]  /*4740*/  @P2 BRA `(.L_x_3638) ;  /* 0x0000000000302947 */ /* 0x000fea0003800000 */
[----:B------:R-:W-:Y:S01]  /*4750*/  ULDC.64 UR16, c[0x0][0x270] ;  /* 0x00009c0000107ab9 */ /* 0x000fe20000000a00 */
[----:B------:R-:W-:Y:S01]  /*4760*/  MOV R16, R70 ;  /* 0x0000004600107202 */ /* 0x000fe20000000f00 */
[----:B------:R-:W-:Y:S01]  /*4770*/  IMAD R44, R44, UR16, RZ ;  /* 0x000000102c2c7c24 */ /* 0x000fe2000f8e02ff */
[----:B------:R-:W-:Y:S02]  /*4780*/  MOV R17, R73 ;  /* 0x0000004900117202 */ /* 0x000fe40000000f00 */
[----:B------:R-:W-:Y:S01]  /*4790*/  F2FP.BF16.F32.PACK_AB R43, R48, R43 ;  /* 0x0000002b302b723e */ /* 0x000fe200000010ff */
[C---:B01----:R-:W-:Y:S02]  /*47a0*/  IMAD R19, R11.reuse, UR17, R44 ;  /* 0x000000110b137c24 */ /* 0x043fe4000f8e022c */
[----:B------:R-:W-:Y:S01]  /*47b0*/  IMAD.WIDE.U32 R16, R11, UR16, R16 ;  /* 0x000000100b107c25 */ /* 0x000fe2000f8e0010 */
[----:B------:R-:W-:Y:S02]  /*47c0*/  ULDC.64 UR16, c[0x0][0x210] ;  /* 0x0000840000107ab9 */ /* 0x000fe40000000a00 */
[----:B------:R-:W-:-:S02]  /*47d0*/  LEA R18, P1, R16, UR16, 0x1 ;  /* 0x0000001010127c11 */ /* 0x000fc4000f8208ff */
[----:B------:R-:W-:-:S04]  /*47e0*/  IADD3 R19, R17, R19, RZ ;  /* 0x0000001311137210 */ /* 0x000fc80007ffe0ff */
[----:B------:R-:W-:-:S05]  /*47f0*/  LEA.HI.X R19, R16, UR17, R19, 0x1, P1 ;  /* 0x0000001110137c11 */ /* 0x000fca00088f0c13 */
[----:B------:R2:W-:Y:S02]  /*4800*/  STG.E desc[UR10][R18.64], R43 ;  /* 0x0000002b12007986 */ /* 0x0005e4000c10190a */
.L_x_3638:
[----:B------:R-:W-:Y:S05]  /*4810*/  BSYNC B0 ;  /* 0x0000000000007941 */ /* 0x000fea0003800000 */
.L_x_3637:
        /* <DEDUP_REMOVED lines=13> */
.L_x_3639:
        /* <DEDUP_REMOVED lines=14> */
.L_x_3641:
[----:B------:R-:W-:Y:S05]  /*49d0*/  BSYNC B0 ;  /* 0x0000000000007941 */ /* 0x000fea0003800000 */
.L_x_3640:
        /* <DEDUP_REMOVED lines=12> */
.L_x_3642:
        /* <DEDUP_REMOVED lines=14> */
.L_x_3644:
[----:B------:R-:W-:Y:S05]  /*4b80*/  BSYNC B0 ;  /* 0x0000000000007941 */ /* 0x000fea0003800000 */
.L_x_3643:
[----:B------:R-:W-:Y:S01]  /*4b90*/  IMAD.U32 R29, R29, 0x10000, RZ ;  /* 0x000100001d1d7824 */ /* 0x000fe200078e00ff */
        /* <DEDUP_REMOVED lines=50> */
.L_x_3645:
        /* <DEDUP_REMOVED lines=14> */
.L_x_3647:
[----:B------:R-:W-:Y:S05]  /*4fa0*/  BSYNC B0 ;  /* 0x0000000000007941 */ /* 0x000fea0003800000 */
.L_x_3646:
        /* <DEDUP_REMOVED lines=11> */
.L_x_3648:
        /* <DEDUP_REMOVED lines=14> */
.L_x_3650:
[----:B------:R-:W-:Y:S05]  /*5140*/  BSYNC B0 ;  /* 0x0000000000007941 */ /* 0x000fea0003800000 */
.L_x_3649:
        /* <DEDUP_REMOVED lines=11> */
.L_x_3651:
        /* <DEDUP_REMOVED lines=14> */
.L_x_3653:
[----:B------:R-:W-:Y:S05]  /*52e0*/  BSYNC B0 ;  /* 0x0000000000007941 */ /* 0x000fea0003800000 */
.L_x_3652:
        /* <DEDUP_REMOVED lines=11> */
.L_x_3654:
        /* <DEDUP_REMOVED lines=14> */
.L_x_3656:
[----:B------:R-:W-:Y:S05]  /*5480*/  BSYNC B0 ;  /* 0x0000000000007941 */ /* 0x000fea0003800000 */
.L_x_3655:
        /* <DEDUP_REMOVED lines=11> */
.L_x_3657:
        /* <DEDUP_REMOVED lines=13> */
.L_x_3659:
[----:B------:R-:W-:Y:S05]  /*5610*/  BSYNC B0 ;  /* 0x0000000000007941 */ /* 0x000fea0003800000 */
.L_x_3658:
[----:B------:R-:W-:Y:S01]  /*5620*/  ULDC UR7, c[0x0][0x10] ;  /* 0x0000040000077ab9 */ /* 0x000fe20000000800 */
[----:B------:R-:W-:Y:S02]  /*5630*/  UIADD3 UR4, UR4, 0x1, URZ ;  /* 0x0000000104047890 */ /* 0x000fe4000fffe03f */
[----:B------:R-:W-:-:S04]  /*5640*/  UIADD3 UR6, UR7, UR6, URZ ;  /* 0x0000000607067290 */ /* 0x000fc8000fffe03f */
[----:B------:R-:W-:-:S06]  /*5650*/  UISETP.GE.AND UP0, UPT, UR6, UR5, UPT ;  /* 0x000000050600728c */ /* 0x000fcc000bf06270 */
[----:B------:R-:W-:-:S13]  /*5660*/  PLOP3.LUT P1, PT, PT, PT, UP0, 0x80, 0x0 ;  /* 0x000000000000781c */ /* 0x000fda0003f2f008 */
[----:B------:R-:W-:Y:S05]  /*5670*/  @!P1 BRA `(.L_x_3660) ;  /* 0xffffffac00249947 */ /* 0x000fea000383ffff */
[----:B------:R-:W-:Y:S05]  /*5680*/  EXIT ;  /* 0x000000000000794d */ /* 0x000fea0003800000 */
.L_x_3661:
        /* <DEDUP_REMOVED lines=15> */
.L_x_5160:


//--------------------- .text._Z35group_norm_nhwc_fwd_one_pass_kernelI11Bf16IOFp16WLi512ELi84ELi672EEv26Group_norm_nhwc_fwd_params --------------------------
	.section	.text._Z35group_norm_nhwc_fwd_one_pass_kernelI11Bf16IOFp16WLi512ELi84ELi672EEv26Group_norm_nhwc_fwd_params,"ax",@progbits
	.align	128
        .global         _Z35group_norm_nhwc_fwd_one_pass_kernelI11Bf16IOFp16WLi512ELi84ELi672EEv26Group_norm_nhwc_fwd_params
        .type           _Z35group_norm_nhwc_fwd_one_pass_kernelI11Bf16IOFp16WLi512ELi84ELi672EEv26Group_norm_nhwc_fwd_params,@function
        .size           _Z35group_norm_nhwc_fwd_one_pass_kernelI11Bf16IOFp16WLi512ELi84ELi672EEv26Group_norm_nhwc_fwd_params,(.L_x_5161 - _Z35group_norm_nhwc_fwd_one_pass_kernelI11Bf16IOFp16WLi512ELi84ELi672EEv26Group_norm_nhwc_fwd_params)
        .other          _Z35group_norm_nhwc_fwd_one_pass_kernelI11Bf16IOFp16WLi512ELi84ELi672EEv26Group_norm_nhwc_fwd_params,@"STO_CUDA_ENTRY STV_DEFAULT"
_Z35group_norm_nhwc_fwd_one_pass_kernelI11Bf16IOFp16WLi512ELi84ELi672EEv26Group_norm_nhwc_fwd_params:
.text._Z35group_norm_nhwc_fwd_one_pass_kernelI11Bf16IOFp16WLi512ELi84ELi672EEv26Group_norm_nhwc_fwd_params:
        /* <DEDUP_REMOVED lines=38> */
.L_x_3767:
        /* <DEDUP_REMOVED lines=941> */
.L_x_3663:
[----:B------:R-:W-:Y:S05]  /*3d30*/  BSYNC B0 ;  /* 0x0000000000007941 */ /* 0x000fea0003800000 */
.L_x_3662:
        /* <DEDUP_REMOVED lines=45> */
.L_x_3666:
[----:B------:R-:W2:Y:S04]  /*4010*/  LDG.E.STRONG.GPU R23, desc[UR14][R20.64] ;  /* 0x0000000e14177981 */ /* 0x000ea8000c1ef900 */
[----:B--2---:R-:W-:Y:S01]  /*4020*/  CCTL.IVALL ;  /* 0x00000000ff00798f */ /* 0x004fe20002000000 */
[----:B------:R-:W-:Y:S05]  /*4030*/  YIELD ;  /* 0x0000000000007946 */ /* 0x000fea0003800000 */
[----:B------:R-:W-:-:S13]  /*4040*/  ISETP.NE.AND P1, PT, R23, R22, PT ;  /* 0x000000161700720c */ /* 0x000fda0003f25270 */
[----:B------:R-:W-:Y:S05]  /*4050*/  @P1 BRA `(.L_x_3666) ;  /* 0xfffffffc00ec1947 */ /* 0x000fea000383ffff */
.L_x_3665:
        /* <DEDUP_REMOVED lines=14> */
.L_x_3668:
        /* <DEDUP_REMOVED lines=68> */
.L_x_3667:
        /* <DEDUP_REMOVED lines=20> */
.L_x_3670:
[----:B------:R-:W-:Y:S05]  /*46c0*/  BSYNC B0 ;  /* 0x0000000000007941 */ /* 0x000fea0003800000 */
.L_x_3669:
        /* <DEDUP_REMOVED lines=39> */
.L_x_3664:
[----:B------:R-:W-:Y:S01]  /*4940*/  ULDC.64 UR10, c[0x0][0x218] ;  /* 0x00008600000a7ab9 */ /* 0x000fe20000000a00 */
[----:B------:R-:W-:Y:S01]  /*4950*/  LOP3.LUT P1, RZ, R77, UR16, RZ, 0xfc, !PT ;  /* 0x000000104dff7c12 */ /* 0x000fe2000f82fcff */
[----:B------:R-:W0:Y:S01]  /*4960*/  S2UR UR7, SR_CgaCtaId ;  /* 0x00000000000779c3 */ /* 0x000e220000008800 */
[----:B------:R-:W-:Y:S01]  /*4970*/  ISETP.EQ.U32.AND P2, PT, RZ, UR10, PT ;  /* 0x0000000aff007c0c */ /* 0x000fe2000bf42070 */
[----:B------:R-:W-:Y:S01]  /*4980*/  UMOV UR5, 0x400 ;  /* 0x0000040000057882 */ /* 0x000fe20000000000 */
[----:B------:R-:W-:Y:S02]  /*4990*/  MOV R22, UR9 ;  /* 0x0000000900167c02 */ /* 0x000fe40008000f00 */
        /* <DEDUP_REMOVED lines=14> */
[----:B------:R-:W-:Y:S01]  /*4a80*/  R2UR UR5, R20 ;  /* 0x00000000140572ca */ /* 0x000fe200000e0000 */
[----:B------:R-:W-:-:S04]  /*4a90*/  VIADD R20, R55, UR6 ;  /* 0x0000000637147c36 */ /* 0x000fc80008000000 */
[----:B0-----:R-:W-:-:S05]  /*4aa0*/  IMAD.WIDE R22, R20, 0x2, R22 ;  /* 0x0000000214167825 */ /* 0x001fca00078e0216 */
[----:B------:R-:W2:Y:S03]  /*4ab0*/  LDG.E.U16 R40, desc[UR14][R22.64] ;  /* 0x0000000e16287981 */ /* 0x000ea6000c1e1500 */
[----:B------:R-:W-:Y:S01]  /*4ac0*/  MOV R46, UR5 ;  /* 0x00000005002e7c02 */ /* 0x000fe20008000f00 */
[----:B------:R0:W3:Y:S04]  /*4ad0*/  LDG.E.U16 R41, desc[UR14][R22.64+0x2] ;  /* 0x0000020e16297981 */ /* 0x0000e8000c1e1500 */
        /* <DEDUP_REMOVED lines=21> */
[----:B--2---:R-:W-:Y:S02]  /*4c30*/  HADD2.F32 R40, -RZ, R40.H0_H0 ;  /* 0x20000028ff287230 */ /* 0x004fe40000004100 */
[----:B---3--:R-:W-:Y:S02]  /*4c40*/  HADD2.F32 R41, -RZ, R41.H0_H0 ;  /* 0x20000029ff297230 */ /* 0x008fe40000004100 */
[----:B----4-:R-:W-:Y:S02]  /*4c50*/  HADD2.F32 R45, -RZ, R22.H0_H0 ;  /* 0x20000016ff2d7230 */ /* 0x010fe40000004100 */
[----:B-----5:R-:W-:-:S03]  /*4c60*/  HADD2.F32 R46, -RZ, R46.H0_H0 ;  /* 0x2000002eff2e7230 */ /* 0x020fc60000004100 */
        /* <DEDUP_REMOVED lines=13> */
.L_x_3671:
        /* <DEDUP_REMOVED lines=15> */
.L_x_3673:
[----:B------:R-:W-:Y:S05]  /*4e30*/  BSYNC B0 ;  /* 0x0000000000007941 */ /* 0x000fea0003800000 */
.L_x_3672:
        /* <DEDUP_REMOVED lines=26> */
.L_x_3674:
        /* <DEDUP_REMOVED lines=14> */
.L_x_3676:
[----:B------:R-:W-:Y:S05]  /*50c0*/  BSYNC B0 ;  /* 0x0000000000007941 */ /* 0x000fea0003800000 */
.L_x_3675:
[----:B------:R-:W-:Y:S01]  /*50d0*/  SHF.L.U32 R53, R53, 0x10, RZ ;  /* 0x0000001035357819 */ /* 0x000fe200000006ff */
[----:B0-----:R-:W-:Y:S01]  /*50e0*/  VIADD R22, R4, 0x20 ;  /* 0x0000002004167836 */ /* 0x001fe20000000000 */
[----:B------:R-:W-:Y:S02]  /*50f0*/  SHF.L.U32 R56, R56, 0x10, RZ ;  /* 0x0000001038387819 */ /* 0x000fe400000006ff */
[C---:B------:R-:W-:Y:S01]  /*5100*/  IADD3 R23, R4.reuse, 0x20, RZ ;  /* 0x0000002004177810 */ /* 0x040fe20007ffe0ff */
        /* <DEDUP_REMOVED lines=31> */
.L_x_3677:
        /* <DEDUP_REMOVED lines=14> */
.L_x_3679:
[----:B------:R-:W-:Y:S05]  /*53e0*/  BSYNC B0 ;  /* 0x0000000000007941 */ /* 0x000fea0003800000 */
.L_x_3678:
[----:B------:R-:W-:Y:S01]  /*53f0*/  FMUL.FTZ R5, R5, UR10 ;  /* 0x0000000a05057c20 */ /* 0x000fe20008410000 */
[----:B------:R-:W-:Y:S01]  /*5400*/  FMUL.FTZ R49, R49, UR10 ;  /* 0x0000000a31317c20 */ /* 0x000fe20008410000 */
[----:B------:R-:W-:Y:S02]  /*5410*/  SHF.L.U32 R6, R6, 0x10, RZ ;  /* 0x0000001006067819 */ /* 0x000fe400000006ff */
        /* <DEDUP_REMOVED lines=14> */
.L_x_3680:
        /* <DEDUP_REMOVED lines=14> */
.L_x_3682:
[----:B------:R-:W-:Y:S05]  /*55e0*/  BSYNC B0 ;  /* 0x0000000000007941 */ /* 0x000fea0003800000 */
.L_x_3681:
[C---:B------:R-:W-:Y:S01]  /*55f0*/  VIADD R21, R4.reuse, 0x40 ;  /* 0x0000004004157836 */ /* 0x040fe20000000000 */
[C---:B------:R-:W-:Y:S01]  /*5600*/  IADD3 R52, R4.reuse, 0x50, RZ ;  /* 0x0000005004347810 */ /* 0x040fe20007ffe0ff */
[C---:B------:R-:W-:Y:S01]  /*5610*/  VIADD R20, R4.reuse, 0x40 ;  /* 0x0000004004147836 */ /* 0x040fe20000000000 */
[----:B------:R-:W-:Y:S01]  /*5620*/  IADD3 R49, R4, 0x60, RZ ;  /* 0x0000006004317810 */ /* 0x000fe20007ffe0ff */
[----:B------:R-:W-:Y:S01]  /*5630*/  FADD.FTZ R6, R6, -UR5 ;  /* 0x8000000506067e21 */ /* 0x000fe20008010000 */
[----:B------:R-:W-:Y:S01]  /*5640*/  IADD3 R53, R4, 0x50, RZ ;  /* 0x0000005004357810 */ /* 0x000fe20007ffe0ff */
[----:B------:R-:W-:Y:S01]  /*5650*/  FADD.FTZ R58, R58, -UR5 ;  /* 0x800000053a3a7e21 */ /* 0x000fe20008010000 */
[----:B0-----:R-:W-:Y:S01]  /*5660*/  IADD3 R51, R4, 0x60, RZ ;  /* 0x0000006004337810 */ /* 0x001fe20007ffe0ff */
        /* <DEDUP_REMOVED lines=33> */
.L_x_3683:
        /* <DEDUP_REMOVED lines=14> */
.L_x_3685:
[----:B------:R-:W-:Y:S05]  /*5960*/  BSYNC B0 ;  /* 0x0000000000007941 */ /* 0x000fea0003800000 */
.L_x_3684:
        /* <DEDUP_REMOVED lines=17> */
.L_x_3686:
        /* <DEDUP_REMOVED lines=14> */
.L_x_3688:
[----:B------:R-:W-:Y:S05]  /*5b60*/  BSYNC B0 ;  /* 0x0000000000007941 */ /* 0x000fea0003800000 */
.L_x_3687:
        /* <DEDUP_REMOVED lines=17> */
.L_x_3689:
        /* <DEDUP_REMOVED lines=14> */
.L_x_3691:
[----:B------:R-:W-:Y:S05]  /*5d60*/  BSYNC B0 ;  /* 0x0000000000007941 */ /* 0x000fea0003800000 */
.L_x_3690:
        /* <DEDUP_REMOVED lines=41> */
.L_x_3692:
        /* <DEDUP_REMOVED lines=14> */
.L_x_3694:
[----:B------:R-:W-:Y:S05]  /*60e0*/  BSYNC B0 ;  /* 0x0000000000007941 */ /* 0x000fea0003800000 */
.L_x_3693:
        /* <DEDUP_REMOVED lines=17> */
.L_x_3695:
        /* <DEDUP_REMOVED lines=14> */
.L_x_3697:
[----:B------:R-:W-:Y:S05]  /*62e0*/  BSYNC B0 ;  /* 0x0000000000007941 */ /* 0x000fea0003800000 */
.L_x_3696:
        /* <DEDUP_REMOVED lines=17> */
.L_x_3698:
        /* <DEDUP_REMOVED lines=14> */
.L_x_3700:
[----:B------:R-:W-:Y:S05]  /*64e0*/  BSYNC B0 ;  /* 0x0000000000007941 */ /* 0x000fea0003800000 */
.L_x_3699:
        /* <DEDUP_REMOVED lines=41> */
.L_x_3701:
        /* <DEDUP_REMOVED lines=14> */
.L_x_3703:
[----:B------:R-:W-:Y:S05]  /*6860*/  BSYNC B0 ;  /* 0x0000000000007941 */ /* 0x000fea0003800000 */
.L_x_3702:
        /* <DEDUP_REMOVED lines=17> */
.L_x_3704:
        /* <DEDUP_REMOVED lines=14> */
.L_x_3706:
[----:B------:R-:W-:Y:S05]  /*6a60*/  BSYNC B0 ;  /* 0x0000000000007941 */ /* 0x000fea0003800000 */
.L_x_3705:
        /* <DEDUP_REMOVED lines=17> */
.L_x_3707:
        /* <DEDUP_REMOVED lines=14> */
.L_x_3709:
[----:B------:R-:W-:Y:S05]  /*6c60*/  BSYNC B0 ;  /* 0x0000000000007941 */ /* 0x000fea0003800000 */
.L_x_3708:
        /* <DEDUP_REMOVED lines=11> */
[----:B------:R-:W-:Y:S01]  /*6d20*/  IMAD.U32 R66, R66, 0x10000, RZ ;  /* 0x0001000042427824 */ /* 0x000fe200078e00ff */
        /* <DEDUP_REMOVED lines=27> */
.L_x_3710:
        /* <DEDUP_REMOVED lines=14> */
.L_x_3712:
[----:B------:R-:W-:Y:S05]  /*6fc0*/  BSYNC B0 ;  /* 0x0000000000007941 */ /* 0x000fea0003800000 */
.L_x_3711:
        /* <DEDUP_REMOVED lines=17> */
.L_x_3713:
        /* <DEDUP_REMOVED lines=14> */
.L_x_3715:
[----:B------:R-:W-:Y:S05]  /*71c0*/  BSYNC B0 ;  /* 0x0000000000007941 */ /* 0x000fea0003800000 */
.L_x_3714:
[----:B------:R-:W-:Y:S01]  /*71d0*/  FMUL.FTZ R17, R17, UR10 ;  /* 0x0000000a11117c20 */ /* 0x000fe20008410000 */
[----:B------:R-:W-:Y:S01]  /*71e0*/  FMUL.FTZ R66, R66, UR10 ;  /* 0x0000000a42427c20 */ /* 0x000fe20008410000 */
[----:B------:R-:W-:Y:S01]  /*71f0*/  IMAD.U32 R26, R26, 0x10000, RZ ;  /* 0x000100001a1a7824 */ /* 0x000fe200078e00ff */
        /* <DEDUP_REMOVED lines=14> */
.L_x_3716:
        /* <DEDUP_REMOVED lines=14> */
.L_x_3718:
[----:B------:R-:W-:Y:S05]  /*73c0*/  BSYNC B0 ;  /* 0x0000000000007941 */ /* 0x000fea0003800000 */
.L_x_3717:
        /* <DEDUP_REMOVED lines=38> */
.L_x_3719:
        /* <DEDUP_REMOVED lines=14> */
.L_x_3721:
[----:B------:R-:W-:Y:S05]  /*7710*/  BSYNC B0 ;  /* 0x0000000000007941 */ /* 0x000fea0003800000 */
.L_x_3720:
        /* <DEDUP_REMOVED lines=17> */
.L_x_3722:
        /* <DEDUP_REMOVED lines=14> */
.L_x_3724:
[----:B------:R-:W-:Y:S05]  /*7910*/  BSYNC B0 ;  /* 0x0000000000007941 */ /* 0x000fea0003800000 */
.L_x_3723:
        /* <DEDUP_REMOVED lines=17> */
.L_x_3725:
        /* <DEDUP_REMOVED lines=14> */
.L_x_3727:
[----:B------:R-:W-:Y:S05]  /*7b10*/  BSYNC B0 ;  /* 0x0000000000007941 */ /* 0x000fea0003800000 */
.L_x_3726:
[C---:B012---:R-:W-:Y:S01]  /*7b20*/  IADD3 R9, R4.reuse, 0x130, RZ ;  /* 0x0000013004097810 */ /* 0x047fe20007ffe0ff */
        /* <DEDUP_REMOVED lines=8> */
[----:B------:R-:W-:Y:S01]  /*7bb0*/  IMAD.U32 R31, R31, 0x10000, RZ ;  /* 0x000100001f1f7824 */ /* 0x000fe200078e00ff */
        /* <DEDUP_REMOVED lines=28> */
.L_x_3728:
        /* <DEDUP_REMOVED lines=14> */
.L_x_3730:
[----:B------:R-:W-:Y:S05]  /*7e60*/  BSYNC B0 ;  /* 0x0000000000007941 */ /* 0x000fea0003800000 */
.L_x_3729:
        /* <DEDUP_REMOVED lines=17> */
.L_x_3731:
        /* <DEDUP_REMOVED lines=10> */
[----:B0-----:R-:W-:Y:S01]  /*8020*/  LEA R8, P1, R6, UR12, 0x1 ;  /* 0x0000000c06087c11 */ /* 0x001fe2000f8208ff */
[----:B------:R-:W-:-:S05]  /*8030*/  IMAD.IADD R11, R7, 0x1, R11 ;  /* 0x00000001070b7824 */ /* 0x000fca00078e020b */
[----:B------:R-:W-:-:S05]  /*8040*/  LEA.HI.X R9, R6, UR13, R11, 0x1, P1 ;  /* 0x0000000d06097c11 */ /* 0x000fca00088f0c0b */
[----:B------:R1:W-:Y:S02]  /*8050*/  STG.E desc[UR14][R8.64], R59 ;  /* 0x0000003b08007986 */ /* 0x0003e4000c10190e */
.L_x_3733:
[----:B------:R-:W-:Y:S05]  /*8060*/  BSYNC B0 ;  /* 0x0000000000007941 */ /* 0x000fea0003800000 */
.L_x_3732:
        /* <DEDUP_REMOVED lines=17> */
.L_x_3734:
        /* <DEDUP_REMOVED lines=14> */
.L_x_3736:
[----:B------:R-:W-:Y:S05]  /*8260*/  BSYNC B0 ;  /* 0x0000000000007941 */ /* 0x000fea0003800000 */
.L_x_3735:
[----:B012---:R-:W-:Y:S01]  /*8270*/  SHF.L.U32 R8, R36, 0x10, RZ ;  /* 0x0000001024087819 */ /* 0x007fe200000006ff */
        /* <DEDUP_REMOVED lines=42> */
[----:B------:R-:W-:Y:S01]  /*8520*/  IMAD.U32 R48, R48, 0x10000, RZ ;  /* 0x0001000030307824 */ /* 0x000fe200078e00ff */
[----:B------:R-:W-:Y:S01]  /*8530*/  SHF.R.S32.HI R13, RZ, 0x1f, R14 ;  /* 0x0000001fff0d7819 */ /* 0x000fe2000001140e */
        /* <DEDUP_REMOVED lines=37> */
.L_x_3737:
        /* <DEDUP_REMOVED lines=14> */
.L_x_3739:
[----:B------:R-:W-:Y:S05]  /*8870*/  BSYNC B0 ;  /* 0x0000000000007941 */ /* 0x000fea0003800000 */
.L_x_3738:
        /* <DEDUP_REMOVED lines=17> */
.L_x_3740:
        /* <DEDUP_REMOVED lines=14> */
.L_x_3742:
[----:B------:R-:W-:Y:S05]  /*8a70*/  BSYNC B0 ;  /* 0x0000000000007941 */ /* 0x000fea0003800000 */
.L_x_3741:
        /* <DEDUP_REMOVED lines=14> */
.L_x_3743:
        /* <DEDUP_REMOVED lines=14> */
.L_x_3745:
[----:B------:R-:W-:Y:S05]  /*8c40*/  BSYNC B0 ;  /* 0x0000000000007941 */ /* 0x000fea0003800000 */
.L_x_3744:
        /* <DEDUP_REMOVED lines=13> */
.L_x_3746:
        /* <DEDUP_REMOVED lines=14> */
.L_x_3748:
[----:B------:R-:W-:Y:S05]  /*8e00*/  BSYNC B0 ;  /* 0x0000000000007941 */ /* 0x000fea0003800000 */
.L_x_3747:
        /* <DEDUP_REMOVED lines=12> */
.L_x_3749:
        /* <DEDUP_REMOVED lines=14> */
.L_x_3751:
[----:B------:R-:W-:Y:S05]  /*8fb0*/  BSYNC B0 ;  /* 0x0000000000007941 */ /* 0x000fea0003800000 */
.L_x_3750:
[----:B------:R-:W-:Y:S01]  /*8fc0*/  PRMT R0, R0, 0x7632, R0 ;  /* 0x0000763200007816 */ /* 0x000fe20000000000 */
[----:B------:R-:W-:Y:S01]  /*8fd0*/  VIADD R14, R4, 0x1e0 ;  /* 0x000001e0040e7836 */ /* 0x000fe20000000000 */
[----:B------:R-:W-:Y:S02]  /*8fe0*/  PRMT R2, R37, 0x7632, R2 ;  /* 0x0000763225027816 */ /* 0x000fe40000000002 */
[----:B------:R-:W-:Y:S02]  /*8ff0*/  PRMT R3, R38, 0x7632, R3 ;  /* 0x0000763226037816 */ /* 0x000fe40000000003 */
        /* <DEDUP_REMOVED lines=55> */
.L_x_3752:
        /* <DEDUP_REMOVED lines=14> */
.L_x_3754:
[----:B------:R-:W-:Y:S05]  /*9450*/  BSYNC B0 ;  /* 0x0000000000007941 */ /* 0x000fea0003800000 */
.L_x_3753:
        /* <DEDUP_REMOVED lines=11> */
.L_x_3755:
        /* <DEDUP_REMOVED lines=14> */
.L_x_3757:
[----:B------:R-:W-:Y:S05]  /*95f0*/  BSYNC B0 ;  /* 0x0000000000007941 */ /* 0x000fea0003800000 */
.L_x_3756:
        /* <DEDUP_REMOVED lines=11> */
.L_x_3758:
        /* <DEDUP_REMOVED lines=14> */
.L_x_3760:
[----:B------:R-:W-:Y:S05]  /*9790*/  BSYNC B0 ;  /* 0x0000000000007941 */ /* 0x000fea0003800000 */
.L_x_3759:
        /* <DEDUP_REMOVED lines=11> */
.L_x_3761:
        /* <DEDUP_REMOVED lines=14> */
.L_x_3763:
[----:B------:R-:W-:Y:S05]  /*9930*/  BSYNC B0 ;  /* 0x0000000000007941 */ /* 0x000fea0003800000 */
.L_x_3762:
        /* <DEDUP_REMOVED lines=11> */
.L_x_3764:
        /* <DEDUP_REMOVED lines=13> */
.L_x_3766:
[----:B------:R-:W-:Y:S05]  /*9ac0*/  BSYNC B0 ;  /* 0x0000000000007941 */ /* 0x000fea0003800000 */
.L_x_3765:
[----:B------:R-:W-:Y:S01]  /*9ad0*/  ULDC UR5, c[0x0][0x10] ;  /* 0x0000040000057ab9 */ /* 0x000fe20000000800 */
[----:B------:R-:W-:Y:S02]  /*9ae0*/  UIADD3 UR4, UR4, 0x1, URZ ;  /* 0x0000000104047890 */ /* 0x000fe4000fffe03f */
[----:B------:R-:W-:-:S04]  /*9af0*/  UIADD3 UR9, UR5, UR9, URZ ;  /* 0x0000000905097290 */ /* 0x000fc8000fffe03f */
[----:B------:R-:W-:-:S06]  /*9b00*/  UISETP.GE.AND UP0, UPT, UR9, UR8, UPT ;  /* 0x000000080900728c */ /* 0x000fcc000bf06270 */
[----:B------:R-:W-:-:S13]  /*9b10*/  PLOP3.LUT P1, PT, PT, PT, UP0, 0x80, 0x0 ;  /* 0x000000000000781c */ /* 0x000fda0003f2f008 */
[----:B------:R-:W-:Y:S05]  /*9b20*/  @!P1 BRA `(.L_x_3767) ;  /* 0xffffff6400cc9947 */ /* 0x000fea000383ffff */
[----:B------:R-:W-:Y:S05]  /*9b30*/  EXIT ;  /* 0x000000000000794d */ /* 0x000fea0003800000 */
.L_x_3768:
        /* <DEDUP_REMOVED lines=12> */
.L_x_5161:


//--------------------- .text._Z35group_norm_nhwc_fwd_one_pass_kernelI11Fp16IOFp32WLi64ELi84ELi672EEv26Group_norm_nhwc_fwd_params --------------------------
	.section	.text._Z35group_norm_nhwc_fwd_one_pass_kernelI11Fp16IOFp32WLi64ELi84ELi672EEv26Group_norm_nhwc_fwd_params,"ax",@progbits
	.align	128
        .global         _Z35group_norm_nhwc_fwd_one_pass_kernelI11Fp16IOFp32WLi64ELi84ELi672EEv26Group_norm_nhwc_fwd_params
        .type           _Z35group_norm_nhwc_fwd_one_pass_kernelI11Fp16IOFp32WLi64ELi84ELi672EEv26Group_norm_nhwc_fwd_params,@function
        .size           _Z35group_norm_nhwc_fwd_one_pass_kernelI11Fp16IOFp32WLi64ELi84ELi672EEv26Group_norm_nhwc_fwd_params,(.L_x_5162 - _Z35group_norm_nhwc_fwd_one_pass_kernelI11Fp16IOFp32WLi64ELi84ELi672EEv26Group_norm_nhwc_fwd_params)
        .other          _Z35group_norm_nhwc_fwd_one_pass_kernelI11Fp16IOFp32WLi64ELi84ELi672EEv26Group_norm_nhwc_fwd_params,@"STO_CUDA_ENTRY STV_DEFAULT"
_Z35group_norm_nhwc_fwd_one_pass_kernelI11Fp16IOFp32WLi64ELi84ELi672EEv26Group_norm_nhwc_fwd_params:
.text._Z35group_norm_nhwc_fwd_one_pass_kernelI11Fp16IOFp32WLi64ELi84ELi672EEv26Group_norm_nhwc_fwd_params:
        /* <DEDUP_REMOVED lines=8> */
[----:B------:R-:W1:Y:S01]  /*0080*/  S2UR UR7, SR_CTAID.X ;  /* 0x00000000000779c3 */ /* 0x000e620000002500 */
[----:B------:R-:W-:-:S07]  /*0090*/  ULDC.64 UR8, c[0x0][0x278] ;  /* 0x00009e0000087ab9 */ /* 0x000fce0000000a00 */
[----:B------:R-:W1:Y:S01]  /*00a0*/  LDC R17, c[0x0][0x294] ;  /* 0x0000a500ff117b82 */ /* 0x000e620000000800 */
[----:B0-----:R-:W-:-:S05]  /*00b0*/  SHF.R.U32.HI R4, RZ, 0x1, R2 ;  /* 0x00000001ff047819 */ /* 0x001fca0000011602 */
[----:B------:R-:W-:-:S05]  /*00c0*/  IMAD.WIDE.U32 R4, R4, 0x30c30c31, RZ ;  /* 0x30c30c3104047825 */ /* 0x000fca00078e00ff */
[----:B------:R-:W-:-:S05]  /*00d0*/  SHF.R.U32.HI R4, RZ, 0x2, R5 ;  /* 0x00000002ff047819 */ /* 0x000fca0000011605 */
[----:B-1----:R-:W-:Y:S01]  /*00e0*/  IMAD R17, R17, UR7, R4 ;  /* 0x0000000711117c24 */ /* 0x002fe2000f8e0204 */
[----:B------:R-:W-:-:S04]  /*00f0*/  HFMA2.MMA R4, -RZ, RZ, 0, 0 ;  /* 0x00000000ff047435 */ /* 0x000fc800000001ff */
[C---:B------:R-:W-:Y:S02]  /*0100*/  ISETP.GE.U32.AND P0, PT, R17.reuse, UR8, PT ;  /* 0x0000000811007c0c */ /* 0x040fe4000bf06070 */
[----:B------:R-:W-:Y:S02]  /*0110*/  SHF.R.S32.HI R3, RZ, 0x1f, R17 ;  /* 0x0000001fff037819 */ /* 0x000fe40000011411 */
[----:B------:R-:W-:Y:S02]  /*0120*/  IADD3 R16, R17, 0x10, RZ ;  /* 0x0000001011107810 */ /* 0x000fe40007ffe0ff */
[----:B------:R-:W-:Y:S01]  /*0130*/  ISETP.GE.AND.EX P0, PT, R3, UR9, PT, P0 ;  /* 0x0000000903007c0c */ /* 0x000fe2000bf06300 */
[----:B------:R-:W-:Y:S01]  /*0140*/  ULDC.64 UR8, c[0x0][0x208] ;  /* 0x0000820000087ab9 */ /* 0x000fe20000000a00 */
[----:B------:R-:W-:Y:S02]  /*0150*/  IADD3 R6, R17, 0x20, RZ ;  /* 0x0000002011067810 */ /* 0x000fe40007ffe0ff */
[----:B------:R-:W-:-:S13]  /*0160*/  ISETP.LT.U32.AND P0, PT, R2, 0x2a0, !P0 ;  /* 0x000002a00200780c */ /* 0x000fda0004701070 */
.L_x_3790:
[----:B0-----:R-:W0:Y:S01]  /*0170*/  LDC R7, c[0x0][0x288] ;  /* 0x0000a200ff077b82 */ /* 0x001e220000000800 */
[----:B------:R-:W-:Y:S01]  /*0180*/  ULDC.64 UR12, c[0x0][0x278] ;  /* 0x00009e00000c7ab9 */ /* 0x000fe20000000a00 */
[----:B------:R-:W-:Y:S01]  /*0190*/  ULDC.64 UR10, c[0x0][0x280] ;  /* 0x0000a000000a7ab9 */ /* 0x000fe20000000a00 */
[----:B0-----:R-:W-:-:S04]  /*01a0*/  IABS R5, R7 ;  /* 0x0000000700057213 */ /* 0x001fc80000000000 */
[----:B------:R-:W0:Y:S08]  /*01b0*/  I2F.RP R0, R5 ;  /* 0x0000000500007306 */ /* 0x000e300000209400 */
[----:B0-----:R-:W0:Y:S02]  /*01c0*/  MUFU.RCP R0, R0 ;  /* 0x0000000000007308 */ /* 0x001e240000001000 */
[----:B0-----:R-:W-:-:S06]  /*01d0*/  IADD3 R8, R0, 0xffffffe, RZ ;  /* 0x0ffffffe00087810 */ /* 0x001fcc0007ffe0ff */
[----:B-1----:R0:W1:Y:S02]  /*01e0*/  F2I.FTZ.U32.TRUNC.NTZ R9, R8 ;  /* 0x0000000800097305 */ /* 0x002064000021f000 */
[----:B0-----:R-:W-:Y:S02]  /*01f0*/  MOV R8, RZ ;  /* 0x000000ff00087202 */ /* 0x001fe40000000f00 */
[----:B-123--:R-:W-:-:S05]  /*0200*/  IADD3 R10, RZ, -R9, RZ ;  /* 0x80000009ff0a7210 */ /* 0x00efca0007ffe0ff */
[----:B------:R-:W-:Y:S01]  /*0210*/  IMAD R11, R10, R5, RZ ;  /* 0x000000050a0b7224 */ /* 0x000fe200078e02ff */
[----:B------:R-:W-:-:S03]  /*0220*/  IABS R10, R20 ;  /* 0x00000014000a7213 */ /* 0x000fc60000000000 */
[----:B------:R-:W-:Y:S01]  /*0230*/  IMAD.HI.U32 R9, R9, R11, R8 ;  /* 0x0000000b09097227 */ /* 0x000fe200078e0008 */
[----:B------:R-:W-:-:S05]  /*0240*/  SHF.R.U32.HI R8, RZ, 0x1, R2 ;  /* 0x00000001ff087819 */ /* 0x000fca0000011602 */
[----:B------:R-:W-:-:S04]  /*0250*/  IMAD.HI.U32 R15, R9, R10, RZ ;  /* 0x0000000a090f7227 */ /* 0x000fc800078e00ff */
[----:B------:R-:W-:Y:S01]  /*0260*/  IMAD.WIDE.U32 R8, R8, 0x30c30c31, RZ ;  /* 0x30c30c3108087825 */ /* 0x000fe200078e00ff */
[----:B------:R-:W-:-:S04]  /*0270*/  IADD3 R0, -R15, RZ, RZ ;  /* 0x000000ff0f007210 */ /* 0x000fc80007ffe1ff */
[----:B------:R-:W-:Y:S01]  /*0280*/  SHF.R.U32.HI R11, RZ, 0x2, R9 ;  /* 0x00000002ff0b7819 */ /* 0x000fe20000011609 */
[----:B------:R-:W-:Y:S01]  /*0290*/  IMAD R0, R5, R0, R10 ;  /* 0x0000000005007224 */ /* 0x000fe200078e020a */
[----:B------:R-:W0:Y:S03]  /*02a0*/  @P0 LDC.64 R8, c[0x0][0x270] ;  /* 0x00009c00ff080b82 */ /* 0x000e260000000a00 */
[----:B------:R-:W-:Y:S01]  /*02b0*/  IMAD R11, R11, -0x2a, R2 ;  /* 0xffffffd60b0b7824 */ /* 0x000fe200078e0202 */
[----:B------:R-:W-:-:S04]  /*02c0*/  ISETP.GT.U32.AND P2, PT, R5, R0, PT ;  /* 0x000000000500720c */ /* 0x000fc80003f44070 */
[----:B------:R-:W-:Y:S02]  /*02d0*/  SHF.L.U32 R27, R11, 0x1, RZ ;  /* 0x000000010b1b7819 */ /* 0x000fe400000006ff */
[----:B------:R-:W1:Y:S02]  /*02e0*/  @P0 LDC.64 R10, c[0x0][0x220] ;  /* 0x00008800ff0a0b82 */ /* 0x000e640000000a00 */
        /* <DEDUP_REMOVED lines=15> */
[----:B------:R-:W-:Y:S01]  /*03e0*/  ISETP.GE.U32.AND P2, PT, R6, UR12, PT ;  /* 0x0000000c06007c0c */ /* 0x000fe2000bf46070 */
[----:B------:R-:W-:Y:S01]  /*03f0*/  IMAD R0, R7, R0, R20 ;  /* 0x0000000007007224 */ /* 0x000fe200078e0214 */
[----:B------:R-:W-:-:S02]  /*0400*/  SHF.R.S32.HI R7, RZ, 0x1f, R6 ;  /* 0x0000001fff077819 */ /* 0x000fc40000011406 */
[----:B------:R-:W-:Y:S01]  /*0410*/  SHF.R.S32.HI R14, RZ, 0x1f, R15 ;  /* 0x0000001fff0e7819 */ /* 0x000fe2000001140f */
[----:B------:R-:W-:Y:S01]  /*0420*/  IMAD R0, R0, 0x54, RZ ;  /* 0x0000005400007824 */ /* 0x000fe200078e02ff */
[----:B------:R-:W-:-:S03]  /*0430*/  ISETP.GE.AND.EX P2, PT, R7, UR13, PT, P2 ;  /* 0x0000000d07007c0c */ /* 0x000fc6000bf46320 */
[----:B------:R-:W-:Y:S01]  /*0440*/  IMAD R14, R14, UR10, RZ ;  /* 0x0000000a0e0e7c24 */ /* 0x000fe2000f8e02ff */
[----:B------:R-:W-:Y:S01]  /*0450*/  IADD3 R26, P3, R27, R0, RZ ;  /* 0x000000001b1a7210 */ /* 0x000fe20007f7e0ff */
[----:B------:R-:W2:Y:S01]  /*0460*/  @!P1 LDC.64 R12, c[0x0][0x270] ;  /* 0x00009c00ff0c9b82 */ /* 0x000ea20000000a00 */
[----:B------:R-:W-:Y:S01]  /*0470*/  ISETP.GT.U32.OR P2, PT, R2, 0x29f, P2 ;  /* 0x0000029f0200780c */ /* 0x000fe20001744470 */
[----:B------:R-:W-:Y:S01]  /*0480*/  IMAD R29, R15, UR11, R14 ;  /* 0x0000000b0f1d7c24 */ /* 0x000fe2000f8e020e */
[----:B------:R-:W-:Y:S01]  /*0490*/  LEA.HI.X.SX32 R27, R0, R19, 0x1, P3 ;  /* 0x00000013001b7211 */ /* 0x000fe200018f0eff */
[----:B0-----:R-:W-:Y:S02]  /*04a0*/  @P0 IMAD R14, R3, R8, RZ ;  /* 0x00000008030e0224 */ /* 0x001fe400078e02ff */
[----:B------:R-:W-:-:S04]  /*04b0*/  IMAD.WIDE.U32 R26, R15, UR10, R26 ;  /* 0x0000000a0f1a7c25 */ /* 0x000fc8000f8e001a */
[----:B------:R-:W-:Y:S01]  /*04c0*/  @P0 IMAD R21, R17, R9, R14 ;  /* 0x0000000911150224 */ /* 0x000fe200078e020e */
[----:B------:R-:W-:Y:S01]  /*04d0*/  IADD3 R29, R27, R29, RZ ;  /* 0x0000001d1b1d7210 */ /* 0x000fe20007ffe0ff */
[----:B------:R-:W0:Y:S01]  /*04e0*/  @!P1 LDC.64 R14, c[0x0][0x220] ;  /* 0x00008800ff0e9b82 */ /* 0x000e220000000a00 */
[-C--:B------:R-:W-:Y:S02]  /*04f0*/  @P0 MOV R28, R26.reuse ;  /* 0x0000001a001c0202 */ /* 0x080fe40000000f00 */
[----:B------:R-:W-:Y:S02]  /*0500*/  @!P1 MOV R22, R26 ;  /* 0x0000001a00169202 */ /* 0x000fe40000000f00 */
[----:B------:R-:W-:Y:S01]  /*0510*/  @!P1 MOV R23, R29 ;  /* 0x0000001d00179202 */ /* 0x000fe20000000f00 */
[----:B------:R-:W-:Y:S02]  /*0520*/  @P0 IMAD.WIDE.U32 R8, R17, R8, R28 ;  /* 0x0000000811080225 */ /* 0x000fe400078e001c */
[----:B------:R-:W3:Y:S03]  /*0530*/  @!P2 LDC.64 R18, c[0x0][0x270] ;  /* 0x00009c00ff12ab82 */ /* 0x000ee60000000a00 */
[----:B------:R-:W-:Y:S01]  /*0540*/  @P0 IADD3 R9, R9, R21, RZ ;  /* 0x0000001509090210 */ /* 0x000fe20007ffe0ff */
[----:B--2---:R-:W-:Y:S01]  /*0550*/  @!P1 IMAD R21, R5, R12, RZ ;  /* 0x0000000c05159224 */ /* 0x004fe200078e02ff */
[----:B-1----:R-:W-:-:S03]  /*0560*/  @P0 LEA R10, P3, R8, R10, 0x1 ;  /* 0x0000000a080a0211 */ /* 0x002fc600078608ff */
[----:B------:R-:W-:Y:S01]  /*0570*/  @!P1 IMAD R25, R16, R13, R21 ;  /* 0x0000000d10199224 */ /* 0x000fe200078e0215 */
[----:B------:R-:W-:Y:S01]  /*0580*/  @P0 LEA.HI.X R11, R8, R11, R9, 0x1, P3 ;  /* 0x0000000b080b0211 */ /* 0x000fe200018f0c09 */
[----:B------:R-:W-:Y:S01]  /*0590*/  @!P1 IMAD.WIDE.U32 R12, R16, R12, R22 ;  /* 0x0000000c100c9225 */ /* 0x000fe200078e0016 */
[----:B------:R-:W1:Y:S01]  /*05a0*/  @!P2 LDC.64 R8, c[0x0][0x220] ;  /* 0x00008800ff08ab82 */ /* 0x000e620000000a00 */
[----:B------:R-:W-:-:S03]  /*05b0*/  MOV R21, RZ ;  /* 0x000000ff00157202 */ /* 0x000fc60000000f00 */
[----:B------:R-:W-:Y:S02]  /*05c0*/  @!P1 IADD3 R13, R13, R25, RZ ;  /* 0x000000190d0d9210 */ /* 0x000fe40007ffe0ff */
[C---:B0-----:R-:W-:Y:S01]  /*05d0*/  @!P1 LEA R14, P3, R12.reuse, R14, 0x1 ;  /* 0x0000000e0c0e9211 */ /* 0x041fe200078608ff */
[----:B------:R0:W2:Y:S03]  /*05e0*/  @P0 LDG.E R21, desc[UR8][R10.64] ;  /* 0x000000080a150981 */ /* 0x0000a6000c1e1900 */
[----:B------:R-:W-:Y:S01]  /*05f0*/  @!P1 LEA.HI.X R15, R12, R15, R13, 0x1, P3 ;  /* 0x0000000f0c0f9211 */ /* 0x000fe200018f0c0d */
[----:B---3--:R-:W-:Y:S01]  /*0600*/  @!P2 IMAD R22, R7, R18, RZ ;  /* 0x000000120716a224 */ /* 0x008fe200078e02ff */
[----:B0-----:R-:W-:-:S03]  /*0610*/  @!P2 MOV R10, R26 ;  /* 0x0000001a000aa202 */ /* 0x001fc60000000f00 */
[C---:B------:R-:W-:Y:S01]  /*0620*/  @!P2 IMAD R13, R6.reuse, R19, R22 ;  /* 0x00000013060da224 */ /* 0x040fe200078e0216 */
[----:B------:R-:W-:Y:S02]  /*0630*/  @!P2 MOV R11, R29 ;  /* 0x0000001d000ba202 */ /* 0x000fe40000000f00 */
[----:B------:R-:W-:Y:S01]  /*0640*/  MOV R22, RZ ;  /* 0x000000ff00167202 */ /* 0x000fe20000000f00 */
[----:B------:R-:W-:-:S05]  /*0650*/  @!P2 IMAD.WIDE.U32 R18, R6, R18, R10 ;  /* 0x000000120612a225 */ /* 0x000fca00078e000a */
[----:B------:R0:W3:Y:S01]  /*0660*/  @!P1 LDG.E R22, desc[UR8][R14.64] ;  /* 0x000000080e169981 */ /* 0x0000e2000c1e1900 */
[----:B------:R-:W-:Y:S02]  /*0670*/  MOV R24, RZ ;  /* 0x000000ff00187202 */ /* 0x000fe40000000f00 */
[----:B------:R-:W-:Y:S02]  /*0680*/  @!P2 IADD3 R12, R19, R13, RZ ;  /* 0x0000000d130ca210 */ /* 0x000fe40007ffe0ff */
[----:B-1----:R-:W-:-:S04]  /*0690*/  @!P2 LEA R10, P1, R18, R8, 0x1 ;  /* 0x00000008120aa211 */ /* 0x002fc800078208ff */
[----:B------:R-:W-:-:S05]  /*06a0*/  @!P2 LEA.HI.X R11, R18, R9, R12, 0x1, P1 ;  /* 0x00000009120ba211 */ /* 0x000fca00008f0c0c */
[----:B------:R1:W4:Y:S01]  /*06b0*/  @!P2 LDG.E R24, desc[UR8][R10.64] ;  /* 0x000000080a18a981 */ /* 0x000322000c1e1900 */
[----:B------:R-:W-:-:S04]  /*06c0*/  IADD3 R23, R17, 0x30, RZ ;  /* 0x0000003011177810 */ /* 0x000fc80007ffe0ff */
[----:B------:R-:W-:Y:S02]  /*06d0*/  ISETP.GE.U32.AND P1, PT, R23, UR12, PT ;  /* 0x0000000c17007c0c */ /* 0x000fe4000bf26070 */
[----:B------:R-:W-:-:S04]  /*06e0*/  SHF.R.S32.HI R19, RZ, 0x1f, R23 ;  /* 0x0000001fff137819 */ /* 0x000fc80000011417 */
[----:B------:R-:W-:-:S04]  /*06f0*/  ISETP.GE.AND.EX P1, PT, R19, UR13, PT, P1 ;  /* 0x0000000d13007c0c */ /* 0x000fc8000bf26310 */
[----:B------:R-:W-:-:S13]  /*0700*/  ISETP.GT.U32.OR P1, PT, R2, 0x29f, P1 ;  /* 0x0000029f0200780c */ /* 0x000fda0000f24470 */
[----:B------:R-:W5:Y:S02]  /*0710*/  @!P1 LDC.64 R8, c[0x0][0x270] ;  /* 0x00009c00ff089b82 */ /* 0x000f640000000a00 */
[----:B-----5:R-:W-:-:S04]  /*0720*/  @!P1 IMAD R18, R19, R8, RZ ;  /* 0x0000000813129224 */ /* 0x020fc800078e02ff */
[----:B------:R-:W-:Y:S02]  /*0730*/  @!P1 IMAD R19, R23, R9, R18 ;  /* 0x0000000917139224 */ /* 0x000fe400078e0212 */
[--C-:B--2---:R-:W-:Y:S02]  /*0740*/  HADD2.F32 R13, -RZ, R21.reuse.H1_H1 ;  /* 0x30000015ff0d7230 */ /* 0x104fe40000004100 */
[----:B------:R-:W-:-:S03]  /*0750*/  HADD2.F32 R12, -RZ, R21.H0_H0 ;  /* 0x20000015ff0c7230 */ /* 0x000fc60000004100 */
[----:B0-----:R-:W-:Y:S02]  /*0760*/  FMUL.FTZ R15, R13, R13 ;  /* 0x0000000d0d0f7220 */ /* 0x001fe40000410000 */
[C---:B------:R-:W-:Y:S02]  /*0770*/  FADD.FTZ R13, R12.reuse, R13 ;  /* 0x0000000d0c0d7221 */ /* 0x040fe40000010000 */
[----:B------:R-:W-:Y:S02]  /*0780*/  FFMA.FTZ R15, R12, R12, R15 ;  /* 0x0000000c0c0f7223 */ /* 0x000fe4000001000f */
[----:B------:R-:W-:Y:S02]  /*0790*/  FADD.FTZ R13, RZ, R13 ;  /* 0x0000000dff0d7221 */ /* 0x000fe40000010000 */
[----:B------:R-:W-:Y:S01]  /*07a0*/  FADD.FTZ R12, RZ, R15 ;  /* 0x0000000fff0c7221 */ /* 0x000fe20000010000 */
[----:B------:R-:W-:Y:S01]  /*07b0*/  @!P1 MOV R15, R29 ;  /* 0x0000001d000f9202 */ /* 0x000fe20000000f00 */
[----:B---3--:R-:W-:-:S02]  /*07c0*/  HADD2.F32 R25, -RZ, R22.H1_H1 ;  /* 0x30000016ff197230 */ /* 0x008fc40000004100 */
[----:B-1----:R-:W-:-:S03]  /*07d0*/  HADD2.F32 R10, -RZ, R22.H0_H0 ;  /* 0x20000016ff0a7230 */ /* 0x002fc60000004100 */
[----:B------:R-:W-:Y:S02]  /*07e0*/  FMUL.FTZ R11, R25, R25 ;  /* 0x00000019190b7220 */ /* 0x000fe40000410000 */
[C---:B------:R-:W-:Y:S02]  /*07f0*/  FADD.FTZ R14, R10.reuse, R25 ;  /* 0x000000190a0e7221 */ /* 0x040fe40000010000 */
[----:B------:R-:W-:Y:S02]  /*0800*/  FFMA.FTZ R11, R10, R10, R11 ;  /* 0x0000000a0a0b7223 */ /* 0x000fe4000001000b */
[----:B------:R-:W-:Y:S02]  /*0810*/  FADD.FTZ R13, R13, R14 ;  /* 0x0000000e0d0d7221 */ /* 0x000fe40000010000 */
[----:B------:R-:W-:Y:S01]  /*0820*/  FADD.FTZ R12, R12, R11 ;  /* 0x0000000b0c0c7221 */ /* 0x000fe20000010000 */
[--C-:B----4-:R-:W-:Y:S02]  /*0830*/  HADD2.F32 R10, -RZ, R24.reuse.H1_H1 ;  /* 0x30000018ff0a7230 */ /* 0x110fe40000004100 */
[----:B------:R-:W-:-:S03]  /*0840*/  HADD2.F32 R11, -RZ, R24.H0_H0 ;  /* 0x20000018ff0b7230 */ /* 0x000fc60000004100 */
[----:B------:R-:W-:Y:S02]  /*0850*/  FMUL.FTZ R14, R10, R10 ;  /* 0x0000000a0a0e7220 */ /* 0x000fe40000410000 */
[C---:B------:R-:W-:Y:S02]  /*0860*/  FADD.FTZ R10, R11.reuse, R10 ;  /* 0x0000000a0b0a7221 */ /* 0x040fe40000010000 */
[----:B------:R-:W-:Y:S01]  /*0870*/  FFMA.FTZ R11, R11, R11, R14 ;  /* 0x0000000b0b0b7223 */ /* 0x000fe2000001000e */
[----:B------:R-:W-:-:S05]  /*0880*/  @!P1 MOV R14, R26 ;  /* 0x0000001a000e9202 */ /* 0x000fca0000000f00 */
[----:B------:R-:W-:Y:S01]  /*0890*/  @!P1 IMAD.WIDE.U32 R14, R23, R8, R14 ;  /* 0x00000008170e9225 */ /* 0x000fe200078e000e */
[----:B------:R-:W-:Y:S01]  /*08a0*/  MOV R23, RZ ;  /* 0x000000ff00177202 */ /* 0x000fe20000000f00 */
[----:B------:R-:W0:Y:S03]  /*08b0*/  @!P1 LDC.64 R8, c[0x0][0x220] ;  /* 0x00008800ff089b82 */ /* 0x000e260000000a00 */
[----:B------:R-:W-:Y:S02]  /*08c0*/  @!P1 IADD3 R19, R15, R19, RZ ;  /* 0x000000130f139210 */ /* 0x000fe40007ffe0ff */
[----:B0-----:R-:W-:-:S04]  /*08d0*/  @!P1 LEA R8, P2, R14, R8, 0x1 ;  /* 0x000000080e089211 */ /* 0x001fc800078408ff */
[----:B------:R-:W-:-:S05]  /*08e0*/  @!P1 LEA.HI.X R9, R14, R9, R19, 0x1, P2 ;  /* 0x000000090e099211 */ /* 0x000fca00010f0c13 */
[----:B------:R-:W2:Y:S01]  /*08f0*/  @!P1 LDG.E R23, desc[UR8][R8.64] ;  /* 0x0000000808179981 */ /* 0x000ea2000c1e1900 */
[----:B------:R-:W-:Y:S01]  /*0900*/  FADD.FTZ R10, R13, R10 ;  /* 0x0000000a0d0a7221 */ /* 0x000fe20000010000 */
[----:B------:R-:W-:Y:S01]  /*0910*/  FADD.FTZ R11, R12, R11 ;  /* 0x0000000b0c0b7221 */ /* 0x000fe20000010000 */
[----:B------:R-:W0:Y:S01]  /*0920*/  S2UR UR6, SR_CgaCtaId ;  /* 0x00000000000679c3 */ /* 0x000e220000008800 */
[----:B------:R-:W1:Y:S01]  /*0930*/  S2R R14, SR_LANEID ;  /* 0x00000000000e7919 */ /* 0x000e620000000000 */
[----:B------:R-:W-:Y:S01]  /*0940*/  UMOV UR5, 0x400 ;  /* 0x0000040000057882 */ /* 0x000fe20000000000 */
[----:B------:R-:W-:Y:S01]  /*0950*/  ISETP.NE.AND P2, PT, R2, RZ, PT ;  /* 0x000000ff0200720c */ /* 0x000fe20003f45270 */
[----:B------:R-:W-:Y:S01]  /*0960*/  BSSY B0, `(.L_x_3769) ;  /* 0x000005f000007945 */ /* 0x000fe20003800000 */
[----:B0-----:R-:W-:Y:S01]  /*0970*/  ULEA UR5, UR6, UR5, 0x18 ;  /* 0x0000000506057291 */ /* 0x001fe2000f8ec03f */
[C---:B-1----:R-:W-:Y:S02]  /*0980*/  ISETP.GT.AND P1, PT, R14.reuse, 0x1e, PT ;  /* 0x0000001e0e00780c */ /* 0x042fe40003f24270 */
[----:B------:R-:W-:Y:S01]  /*0990*/  ISETP.NE.AND P3, PT, R14, RZ, PT ;  /* 0x000000ff0e00720c */ /* 0x000fe20003f65270 */
[----:B--2---:R-:W-:-:S02]  /*09a0*/  HADD2.F32 R18, -RZ, R23.H1_H1 ;  /* 0x30000017ff127230 */ /* 0x004fc40000004100 */
[----:B------:R-:W-:-:S03]  /*09b0*/  HADD2.F32 R15, -RZ, R23.H0_H0 ;  /* 0x20000017ff0f7230 */ /* 0x000fc60000004100 */
[----:B------:R-:W-:Y:S02]  /*09c0*/  FMUL.FTZ R19, R18, R18 ;  /* 0x0000001212137220 */ /* 0x000fe40000410000 */
[C---:B------:R-:W-:Y:S02]  /*09d0*/  FADD.FTZ R13, R15.reuse, R18 ;  /* 0x000000120f0d7221 */ /* 0x040fe40000010000 */
[----:B------:R-:W-:Y:S02]  /*09e0*/  FFMA.FTZ R12, R15, R15, R19 ;  /* 0x0000000f0f0c7223 */ /* 0x000fe40000010013 */
[----:B------:R-:W-:Y:S02]  /*09f0*/  FADD.FTZ R18, R10, R13 ;  /* 0x0000000d0a127221 */ /* 0x000fe40000010000 */
[----:B------:R-:W-:Y:S01]  /*0a00*/  FADD.FTZ R19, R11, R12 ;  /* 0x0000000c0b137221 */ /* 0x000fe20000010000 */
[----:B------:R-:W-:Y:S02]  /*0a10*/  SHF.R.S32.HI R11, RZ, 0x1f, R2 ;  /* 0x0000001fff0b7819 */ /* 0x000fe40000011402 */
[----:B------:R-:W0:Y:S02]  /*0a20*/  SHFL.DOWN PT, R9, R18, 0x1, 0x1f ;  /* 0x08201f0012097f89 */ /* 0x000e2400000e0000 */
[----:B------:R-:W-:-:S02]  /*0a30*/  LEA.HI R11, R11, R2, RZ, 0x5 ;  /* 0x000000020b0b7211 */ /* 0x000fc400078f28ff */
[----:B------:R-:W1:Y:S02]  /*0a40*/  SHFL.DOWN PT, R8, R19, 0x1, 0x1f ;  /* 0x08201f0013087f89 */ /* 0x000e6400000e0000 */
[----:B------:R-:W-:-:S04]  /*0a50*/  SHF.R.S32.HI R11, RZ, 0x5, R11 ;  /* 0x00000005ff0b7819 */ /* 0x000fc8000001140b */
[----:B------:R-:W-:Y:S01]  /*0a60*/  LEA R11, R11, UR5, 0x3 ;  /* 0x000000050b0b7c11 */ /* 0x000fe2000f8e18ff */
        /* <DEDUP_REMOVED lines=28> */
[----:B0-----:R-:W0:Y:S04]  /*0c30*/  LDS.128 R8, [UR5+0x20] ;  /* 0x00002005ff087984 */ /* 0x001e280008000c00 */
        /* <DEDUP_REMOVED lines=49> */
.L_x_3770:
[----:B------:R-:W-:Y:S05]  /*0f50*/  BSYNC B0 ;  /* 0x0000000000007941 */ /* 0x000fea0003800000 */
.L_x_3769:
[----:B------:R-:W1:Y:S02]  /*0f60*/  LDC R10, c[0x0][0xc] ;  /* 0x00000300ff0a7b82 */ /* 0x000e640000000800 */
[----:B-1----:R-:W-:-:S13]  /*0f70*/  ISETP.GE.U32.AND P1, PT, R10, 0x2, PT ;  /* 0x000000020a00780c */ /* 0x002fda0003f26070 */
[----:B------:R-:W-:Y:S05]  /*0f80*/  @!P1 BRA `(.L_x_3771) ;  /* 0x0000000800709947 */ /* 0x000fea0003800000 */
[----:B------:R-:W-:Y:S05]  /*0f90*/  @P2 BRA `(.L_x_3772) ;  /* 0x0000000000742947 */ /* 0x000fea0003800000 */
[----:B------:R-:W1:Y:S01]  /*0fa0*/  LDC R15, c[0x0][0x10] ;  /* 0x00000400ff0f7b82 */ /* 0x000e620000000800 */
[----:B0-----:R-:W0:Y:S01]  /*0fb0*/  S2R R11, SR_CTAID.Y ;  /* 0x00000000000b7919 */ /* 0x001e220000002600 */
[C---:B------:R-:W-:Y:S02]  /*0fc0*/  LOP3.LUT R8, R4.reuse, 0x1, RZ, 0xc0, !PT ;  /* 0x0000000104087812 */ /* 0x040fe400078ec0ff */
[----:B------:R-:W-:Y:S02]  /*0fd0*/  LOP3.LUT P1, RZ, R4, 0x2, RZ, 0xc0, !PT ;  /* 0x0000000204ff7812 */ /* 0x000fe4000782c0ff */
[----:B------:R-:W-:Y:S02]  /*0fe0*/  MOV R14, 0xffffffff ;  /* 0xffffffff000e7802 */ /* 0x000fe40000000f00 */
[----:B------:R-:W2:Y:S01]  /*0ff0*/  LDC.64 R12, c[0x0][0x248] ;  /* 0x00009200ff0c7b82 */ /* 0x000ea20000000a00 */
[----:B-1----:R-:W-:-:S04]  /*1000*/  IMAD R8, R8, R15, RZ ;  /* 0x0000000f08087224 */ /* 0x002fc800078e02ff */
[----:B------:R-:W-:-:S05]  /*1010*/  IMAD R9, R8, R10, RZ ;  /* 0x0000000a08097224 */ /* 0x000fca00078e02ff */
[----:B------:R-:W-:Y:S01]  /*1020*/  SHF.L.U32 R9, R9, 0x1, RZ ;  /* 0x0000000109097819 */ /* 0x000fe200000006ff */
[----:B0-----:R-:W-:Y:S01]  /*1030*/  IMAD R15, R15, UR7, R11 ;  /* 0x000000070f0f7c24 */ /* 0x001fe2000f8e020b */
[----:B------:R-:W-:-:S03]  /*1040*/  IADD3 R11, R8, R11, RZ ;  /* 0x0000000b080b7210 */ /* 0x000fc60007ffe0ff */
[----:B--2---:R-:W-:Y:S02]  /*1050*/  IMAD.WIDE R12, R9, 0x4, R12 ;  /* 0x00000004090c7825 */ /* 0x004fe400078e020c */
[----:B------:R-:W0:Y:S02]  /*1060*/  LDC.64 R8, c[0x0][0x240] ;  /* 0x00009000ff087b82 */ /* 0x000e240000000a00 */
[----:B------:R-:W-:-:S05]  /*1070*/  IMAD.WIDE.U32 R12, R15, 0x8, R12 ;  /* 0x000000080f0c7825 */ /* 0x000fca00078e000c */
[----:B------:R1:W-:Y:S01]  /*1080*/  STG.E.64 desc[UR8][R12.64], R18 ;  /* 0x000000120c007986 */ /* 0x0003e2000c101b08 */
[----:B0-----:R-:W-:Y:S01]  /*1090*/  IMAD.WIDE.U32 R8, R11, 0x4, R8 ;  /* 0x000000040b087825 */ /* 0x001fe200078e0008 */
[----:B------:R-:W-:Y:S02]  /*10a0*/  SEL R11, R14, 0x1, P1 ;  /* 0x000000010e0b7807 */ /* 0x000fe40000800000 */
[----:B------:R-:W-:Y:S01]  /*10b0*/  SEL R14, R10, RZ, !P1 ;  /* 0x000000ff0a0e7207 */ /* 0x000fe20004800000 */
[----:B------:R-:W-:Y:S06]  /*10c0*/  MEMBAR.ALL.GPU ;  /* 0x0000000000007992 */ /* 0x000fec000000a000 */
[----:B------:R-:W-:-:S00]  /*10d0*/  ERRBAR ;  /* 0x00000000000079ab */ /* 0x000fc00000000000 */
[----:B------:R-:W-:Y:S06]  /*10e0*/  CGAERRBAR ;  /* 0x00000000000075ab */ /* 0x000fec0000000000 */
[----:B------:R1:W-:Y:S01]  /*10f0*/  REDG.E.ADD.S32.STRONG.GPU desc[UR8][R8.64], R11 ;  /* 0x0000000b0800798e */ /* 0x0003e2000c10e388 */
[----:B------:R-:W-:-:S13]  /*1100*/  ISETP.NE.AND P1, PT, R14, -0x1, PT ;  /* 0xffffffff0e00780c */ /* 0x000fda0003f25270 */
[----:B-1----:R-:W-:Y:S05]  /*1110*/  @!P1 BRA `(.L_x_3772) ;  /* 0x0000000000149947 */ /* 0x002fea0003800000 */
.L_x_3773:
[----:B------:R-:W2:Y:S04]  /*1120*/  LDG.E.STRONG.GPU R11, desc[UR8][R8.64] ;  /* 0x00000008080b7981 */ /* 0x000ea8000c1ef900 */
[----:B--2---:R-:W-:Y:S01]  /*1130*/  CCTL.IVALL ;  /* 0x00000000ff00798f */ /* 0x004fe20002000000 */
[----:B------:R-:W-:Y:S05]  /*1140*/  YIELD ;  /* 0x0000000000007946 */ /* 0x000fea0003800000 */
[----:B------:R-:W-:-:S13]  /*1150*/  ISETP.NE.AND P1, PT, R11, R14, PT ;  /* 0x0000000e0b00720c */ /* 0x000fda0003f25270 */
[----:B------:R-:W-:Y:S05]  /*1160*/  @P1 BRA `(.L_x_3773) ;  /* 0xfffffffc00ec1947 */ /* 0x000fea000383ffff */
.L_x_3772:
[----:B------:R-:W-:Y:S01]  /*1170*/  ISETP.NE.AND P1, PT, R10, RZ, PT ;  /* 0x000000ff0a00720c */ /* 0x000fe20003f25270 */
[----:B------:R-:W-:Y:S05]  /*1180*/  WARPSYNC.ALL ;  /* 0x0000000000007948 */ /* 0x000fea0003800000 */
[----:B------:R-:W-:Y:S07]  /*1190*/  BAR.SYNC.DEFER_BLOCKING 0x0 ;  /* 0x0000000000007b1d */ /* 0x000fee0000010000 */
[----:B------:R-:W-:Y:S05]  /*11a0*/  @!P1 BRA `(.L_x_3771) ;  /* 0x0000000400e89947 */ /* 0x000fea0003800000 */
[----:B------:R-:W-:Y:S01]  /*11b0*/  IADD3 R8, R10, -0x1, RZ ;  /* 0xffffffff0a087810 */ /* 0x000fe20007ffe0ff */
[----:B0-----:R-:W-:-:S03]  /*11c0*/  HFMA2.MMA R11, -RZ, RZ, 0, 0 ;  /* 0x00000000ff0b7435 */ /* 0x001fc600000001ff */
[----:B------:R-:W-:-:S13]  /*11d0*/  ISETP.GE.U32.AND P1, PT, R8, 0x3, PT ;  /* 0x000000030800780c */ /* 0x000fda0003f26070 */
[----:B------:R-:W-:Y:S05]  /*11e0*/  @!P1 BRA `(.L_x_3774) ;  /* 0x0000000400089947 */ /* 0x000fea0003800000 */
[----:B------:R-:W-:Y:S02]  /*11f0*/  LOP3.LUT R9, R10, 0x3, RZ, 0xc0, !PT ;  /* 0x000000030a097812 */ /* 0x000fe400078ec0ff */
[----:B------:R-:W-:Y:S02]  /*1200*/  MOV R11, RZ ;  /* 0x000000ff000b7202 */ /* 0x000fe40000000f00 */
[----:B------:R-:W-:-:S07]  /*1210*/  IADD3 R12, -R9, R10, RZ ;  /* 0x0000000a090c7210 */ /* 0x000fce0007ffe1ff */
.L_x_3775:
        /* <DEDUP_REMOVED lines=63> */
.L_x_3774:
        /* <DEDUP_REMOVED lines=8> */
[----:B------:R-:W-:Y:S01]  /*1690*/  LOP3.LUT R13, R4, 0x1, RZ, 0xc0, !PT ;  /* 0x00000001040d7812 */ /* 0x000fe200078ec0ff */
[----:B------:R-:W-:-:S04]  /*16a0*/  ULDC UR5, c[0x0][0x10] ;  /* 0x0000040000057ab9 */ /* 0x000fc80000000800 */
[----:B------:R-:W-:-:S04]  /*16b0*/  IMAD R13, R13, UR5, RZ ;  /* 0x000000050d0d7c24 */ /* 0x000fc8000f8e02ff */
[----:B------:R-:W-:-:S05]  /*16c0*/  IMAD R13, R13, R10, RZ ;  /* 0x0000000a0d0d7224 */ /* 0x000fca00078e02ff */
[----:B------:R-:W-:-:S05]  /*16d0*/  SHF.L.U32 R13, R13, 0x1, RZ ;  /* 0x000000010d0d7819 */ /* 0x000fca00000006ff */
[----:B-1----:R-:W-:-:S04]  /*16e0*/  IMAD.WIDE R8, R13, 0x4, R8 ;  /* 0x000000040d087825 */ /* 0x002fc800078e0208 */
[----:B0-----:R-:W-:-:S04]  /*16f0*/  IMAD R13, R11, UR5, R14 ;  /* 0x000000050b0d7c24 */ /* 0x001fc8000f8e020e */
[----:B------:R-:W-:-:S06]  /*1700*/  IMAD.WIDE.U32 R8, R13, 0x8, R8 ;  /* 0x000000080d087825 */ /* 0x000fcc00078e0008 */
[----:B------:R-:W2:Y:S02]  /*1710*/  LDG.E.64 R8, desc[UR8][R8.64] ;  /* 0x0000000808087981 */ /* 0x000ea4000c1e1b00 */
[----:B--2---:R-:W-:Y:S01]  /*1720*/  FADD.FTZ R18, R18, R8 ;  /* 0x0000000812127221 */ /* 0x004fe20000010000 */
[----:B------:R-:W-:-:S07]  /*1730*/  FADD.FTZ R19, R19, R9 ;  /* 0x0000000913137221 */ /* 0x000fce0000010000 */
.L_x_3777:
[----:B------:R-:W-:Y:S05]  /*1740*/  BSYNC B0 ;  /* 0x0000000000007941 */ /* 0x000fea0003800000 */
.L_x_3776:
[----:B------:R-:W-:Y:S05]  /*1750*/  @!P3 BRA `(.L_x_3771) ;  /* 0x00000000007cb947 */ /* 0x000fea0003800000 */
[C---:B------:R-:W-:Y:S02]  /*1760*/  IADD3 R14, R11.reuse, 0x1, RZ ;  /* 0x000000010b0e7810 */ /* 0x040fe40007ffe0ff */
[----:B------:R-:W-:Y:S02]  /*1770*/  IADD3 R8, R11, 0x2, RZ ;  /* 0x000000020b087810 */ /* 0x000fe40007ffe0ff */
[----:B------:R-:W-:Y:S02]  /*1780*/  ISETP.EQ.OR P3, PT, R14, UR7, P2 ;  /* 0x000000070e007c0c */ /* 0x000fe40009762670 */
[----:B------:R-:W-:-:S04]  /*1790*/  ISETP.EQ.OR P1, PT, R8, UR7, P2 ;  /* 0x0000000708007c0c */ /* 0x000fc80009722670 */
[----:B------:R-:W-:-:S07]  /*17a0*/  ISETP.EQ.OR P1, PT, R12, 0x2, P1 ;  /* 0x000000020c00780c */ /* 0x000fce0000f22670 */
[----:B------:R-:W0:Y:S01]  /*17b0*/  @!P3 S2R R13, SR_CTAID.Y ;  /* 0x00000000000db919 */ /* 0x000e220000002600 */
[----:B------:R-:W0:Y:S05]  /*17c0*/  @!P3 LDC R11, c[0x0][0x10] ;  /* 0x00000400ff0bbb82 */ /* 0x000e2a0000000800 */
[----:B------:R-:W1:Y:S03]  /*17d0*/  @!P1 S2R R12, SR_CTAID.Y ;  /* 0x00000000000c9919 */ /* 0x000e660000002600 */
[----:B------:R-:W1:Y:S01]  /*17e0*/  @!P1 LDC R9, c[0x0][0x10] ;  /* 0x00000400ff099b82 */ /* 0x000e620000000800 */
[----:B0-----:R-:W-:Y:S01]  /*17f0*/  @!P3 IMAD R13, R14, R11, R13 ;  /* 0x0000000b0e0db224 */ /* 0x001fe200078e020d */
[----:B------:R-:W-:-:S05]  /*1800*/  @!P3 LOP3.LUT R14, R4, 0x1, RZ, 0xc0, !PT ;  /* 0x00000001040eb812 */ /* 0x000fca00078ec0ff */
[----:B------:R-:W-:Y:S01]  /*1810*/  @!P3 IMAD R11, R14, R11, RZ ;  /* 0x0000000b0e0bb224 */ /* 0x000fe200078e02ff */
[----:B------:R-:W-:Y:S01]  /*1820*/  @!P1 LOP3.LUT R14, R4, 0x1, RZ, 0xc0, !PT ;  /* 0x00000001040e9812 */ /* 0x000fe200078ec0ff */
[-C--:B-1----:R-:W-:Y:S02]  /*1830*/  @!P1 IMAD R12, R8, R9.reuse, R12 ;  /* 0x00000009080c9224 */ /* 0x082fe400078e020c */
[-C--:B------:R-:W-:Y:S02]  /*1840*/  @!P3 IMAD R11, R11, R10.reuse, RZ ;  /* 0x0000000a0b0bb224 */ /* 0x080fe400078e02ff */
[----:B------:R-:W-:Y:S02]  /*1850*/  @!P1 IMAD R15, R14, R9, RZ ;  /* 0x000000090e0f9224 */ /* 0x000fe400078e02ff */
[----:B------:R-:W0:Y:S01]  /*1860*/  @!P3 LDC.64 R8, c[0x0][0x248] ;  /* 0x00009200ff08bb82 */ /* 0x000e220000000a00 */
[----:B------:R-:W-:Y:S01]  /*1870*/  @!P3 SHF.L.U32 R11, R11, 0x1, RZ ;  /* 0x000000010b0bb819 */ /* 0x000fe200000006ff */
[----:B------:R-:W-:-:S05]  /*1880*/  @!P1 IMAD R14, R15, R10, RZ ;  /* 0x0000000a0f0e9224 */ /* 0x000fca00078e02ff */
[----:B------:R-:W-:Y:S01]  /*1890*/  @!P1 SHF.L.U32 R15, R14, 0x1, RZ ;  /* 0x000000010e0f9819 */ /* 0x000fe200000006ff */
[----:B0-----:R-:W-:Y:S02]  /*18a0*/  @!P3 IMAD.WIDE R10, R11, 0x4, R8 ;  /* 0x000000040b0ab825 */ /* 0x001fe400078e0208 */
[----:B------:R-:W0:Y:S02]  /*18b0*/  @!P1 LDC.64 R8, c[0x0][0x248] ;  /* 0x00009200ff089b82 */ /* 0x000e240000000a00 */
        /* <DEDUP_REMOVED lines=9> */
.L_x_3771:
[----:B------:R-:W-:Y:S01]  /*1950*/  ULDC.64 UR10, c[0x0][0x218] ;  /* 0x00008600000a7ab9 */ /* 0x000fe20000000a00 */
[----:B------:R-:W-:Y:S01]  /*1960*/  LOP3.LUT P1, RZ, R2, UR7, RZ, 0xfc, !PT ;  /* 0x0000000702ff7c12 */ /* 0x000fe2000f82fcff */
[----:B------:R-:W1:Y:S01]  /*1970*/  S2UR UR6, SR_CgaCtaId ;  /* 0x00000000000679c3 */ /* 0x000e620000008800 */
[----:B------:R-:W-:Y:S01]  /*1980*/  ISETP.EQ.U32.AND P3, PT, RZ, UR10, PT ;  /* 0x0000000aff007c0c */ /* 0x000fe2000bf62070 */
[----:B------:R-:W-:Y:S01]  /*1990*/  UMOV UR5, 0x400 ;  /* 0x0000040000057882 */ /* 0x000fe20000000000 */
[----:B------:R-:W-:Y:S02]  /*19a0*/  SHF.R.U32.HI R8, RZ, 0x1, R2 ;  /* 0x00000001ff087819 */ /* 0x000fe40000011602 */
[----:B------:R-:W-:Y:S01]  /*19b0*/  ISETP.EQ.OR.EX P1, PT, RZ, UR11, P1, P3 ;  /* 0x0000000bff007c0c */ /* 0x000fe20008f22730 */
[----:B------:R-:W-:Y:S02]  /*19c0*/  ULDC.64 UR10, c[0x0][0x278] ;  /* 0x00009e00000a7ab9 */ /* 0x000fe40000000a00 */
[----:B------:R-:W-:Y:S01]  /*19d0*/  IMAD.WIDE.U32 R8, R8, 0x30c30c31, RZ ;  /* 0x30c30c3108087825 */ /* 0x000fe200078e00ff */
[----:B0-----:R-:W0:Y:S04]  /*19e0*/  LDC.64 R10, c[0x0][0x228] ;  /* 0x00008a00ff0a7b82 */ /* 0x001e280000000a00 */
[----:B------:R-:W-:-:S04]  /*19f0*/  SHF.R.U32.HI R15, RZ, 0x2, R9 ;  /* 0x00000002ff0f7819 */ /* 0x000fc80000011609 */
[----:B------:R-:W2:Y:S01]  /*1a00*/  LDC.64 R8, c[0x0][0x230] ;  /* 0x00008c00ff087b82 */ /* 0x000ea20000000a00 */
[----:B------:R-:W-:-:S05]  /*1a10*/  IMAD R15, R15, -0x2a, R2 ;  /* 0xffffffd60f0f7824 */ /* 0x000fca00078e0202 */
[----:B------:R-:W-:Y:S01]  /*1a20*/  SHF.L.U32 R15, R15, 0x1, RZ ;  /* 0x000000010f0f7819 */ /* 0x000fe200000006ff */
[----:B-1----:R-:W-:Y:S01]  /*1a30*/  ULEA UR5, UR6, UR5, 0x18 ;  /* 0x0000000506057291 */ /* 0x002fe2000f8ec03f */
[----:B------:R-:W1:Y:S02]  /*1a40*/  @!P1 LDC.64 R12, c[0x0][0x218] ;  /* 0x00008600ff0c9b82 */ /* 0x000e640000000a00 */
[----:B------:R-:W-:Y:S01]  /*1a50*/  ULDC UR6, c[0x0][0x2a4] ;  /* 0x0000a90000067ab9 */ /* 0x000fe20000000800 */
[----:B------:R-:W-:Y:S01]  /*1a60*/  IADD3 R25, R15, R0, RZ ;  /* 0x000000000f197210 */ /* 0x000fe20007ffe0ff */
[----:B------:R-:W-:Y:S01]  /*1a70*/  @!P1 FMUL.FTZ R15, R19, UR6 ;  /* 0x00000006130f9c20 */ /* 0x000fe20008410000 */
[----:B------:R-:W-:-:S03]  /*1a80*/  @!P1 FMUL.FTZ R14, R18, UR6 ;  /* 0x00000006120e9c20 */ /* 0x000fc60008410000 */
[----:B------:R2:W-:Y:S01]  /*1a90*/  @!P2 STS.64 [UR5+0xc8], R18 ;  /* 0x0000c812ff00a988 */ /* 0x0005e20008000a05 */
[----:B0-----:R-:W-:-:S04]  /*1aa0*/  IMAD.WIDE R10, R25, 0x4, R10 ;  /* 0x00000004190a7825 */ /* 0x001fc800078e020a */
[----:B--2---:R-:W-:-:S04]  /*1ab0*/  IMAD.WIDE R18, R25, 0x4, R8 ;  /* 0x0000000419127825 */ /* 0x004fc800078e0208 */
[----:B-1----:R-:W-:-:S05]  /*1ac0*/  @!P1 IMAD.WIDE R12, R20, 0x8, R12 ;  /* 0x00000008140c9825 */ /* 0x002fca00078e020c */
[----:B------:R0:W-:Y:S01]  /*1ad0*/  @!P1 STG.E.64 desc[UR8][R12.64], R14 ;  /* 0x0000000e0c009986 */ /* 0x0001e2000c101b08 */
[----:B------:R-:W-:Y:S06]  /*1ae0*/  BAR.SYNC.DEFER_BLOCKING 0x0 ;  /* 0x0000000000007b1d */ /* 0x000fec0000010000 */
[----:B------:R-:W2:Y:S04]  /*1af0*/  LDG.E.64 R8, desc[UR8][R10.64] ;  /* 0x000000080a087981 */ /* 0x000ea8000c1e1b00 */
[----:B------:R-:W1:Y:S01]  /*1b00*/  LDS.64 R12, [UR5+0xc8] ;  /* 0x0000c805ff0c7984 */ /* 0x000e620008000a00 */
[----:B0-----:R-:W-:Y:S01]  /*1b10*/  HADD2.F32 R15, -RZ, R21.H0_H0 ;  /* 0x20000015ff0f7230 */ /* 0x001fe20000004100 */
[----:B------:R-:W-:-:S02]  /*1b20*/  ULDC.U8 UR5, c[0x0][0x28c] ;  /* 0x0000a30000057ab9 */ /* 0x000fc40000000000 */
[----:B------:R0:W2:Y:S01]  /*1b30*/  LDG.E.64 R10, desc[UR8][R18.64] ;  /* 0x00000008120a7981 */ /* 0x0000a2000c1e1b00 */
[----:B------:R-:W-:Y:S01]  /*1b40*/  HADD2.F32 R14, -RZ, R24.H0_H0 ;  /* 0x20000018ff0e7230 */ /* 0x000fe20000004100 */
[----:B------:R-:W-:Y:S01]  /*1b50*/  ISETP.NE.AND P4, PT, RZ, UR5, PT ;  /* 0x00000005ff007c0c */ /* 0x000fe2000bf85270 */
[----:B------:R-:W-:Y:S01]  /*1b60*/  HADD2.F32 R21, -RZ, R21.H1_H1 ;  /* 0x30000015ff157230 */ /* 0x000fe20000004100 */
[----:B------:R-:W-:Y:S02]  /*1b70*/  ISETP.GE.U32.AND P2, PT, R16, UR10, PT ;  /* 0x0000000a10007c0c */ /* 0x000fe4000bf46070 */
[----:B------:R-:W-:Y:S02]  /*1b80*/  ISETP.GE.U32.AND P3, PT, R6, UR10, PT ;  /* 0x0000000a06007c0c */ /* 0x000fe4000bf66070 */
[----:B------:R-:W-:Y:S01]  /*1b90*/  ISETP.GE.AND.EX P2, PT, R5, UR11, PT, P2 ;  /* 0x0000000b05007c0c */ /* 0x000fe2000bf46320 */
[----:B0-----:R-:W-:Y:S01]  /*1ba0*/  HADD2.F32 R19, -RZ, R22.H0_H0 ;  /* 0x20000016ff137230 */ /* 0x001fe20000004100 */
[----:B------:R-:W-:-:S02]  /*1bb0*/  ISETP.GE.AND.EX P3, PT, R7, UR11, PT, P3 ;  /* 0x0000000b07007c0c */ /* 0x000fc4000bf66330 */
[C---:B------:R-:W-:Y:S02]  /*1bc0*/  ISETP.GT.U32.OR P2, PT, R2.reuse, 0x29f, P2 ;  /* 0x0000029f0200780c */ /* 0x040fe40001744470 */
[----:B------:R-:W-:Y:S01]  /*1bd0*/  ISETP.GT.U32.OR P3, PT, R2, 0x29f, P3 ;  /* 0x0000029f0200780c */ /* 0x000fe20001f64470 */
[----:B-1----:R-:W-:-:S04]  /*1be0*/  FMUL.FTZ R18, R12, UR6 ;  /* 0x000000060c127c20 */ /* 0x002fc80008410000 */
[----:B------:R-:W-:Y:S01]  /*1bf0*/  FMUL.FTZ R0, R18, R18 ;  /* 0x0000001212007220 */ /* 0x000fe20000410000 */
[--C-:B------:R-:W-:Y:S01]  /*1c00*/  FADD.FTZ R12, R15, -R18.reuse ;  /* 0x800000120f0c7221 */ /* 0x100fe20000010000 */
[----:B------:R-:W-:Y:S02]  /*1c10*/  FADD.FTZ R15, R19, -R18 ;  /* 0x80000012130f7221 */ /* 0x000fe40000010000 */
[----:B------:R-:W-:Y:S01]  /*1c20*/  FFMA.FTZ R0, R13, UR6, -R0 ;  /* 0x000000060d007c23 */ /* 0x000fe20008010800 */
[--C-:B------:R-:W-:Y:S02]  /*1c30*/  HADD2.F32 R13, -RZ, R23.reuse.H0_H0 ;  /* 0x20000017ff0d7230 */ /* 0x100fe40000004100 */
[----:B------:R-:W-:Y:S02]  /*1c40*/  HADD2.F32 R23, -RZ, R23.H1_H1 ;  /* 0x30000017ff177230 */ /* 0x000fe40000004100 */
[----:B------:R-:W-:-:S13]  /*1c50*/  FSETP.GTU.FTZ.AND P1, PT, R0, RZ, PT ;  /* 0x000000ff0000720b */ /* 0x000fda0003f3c000 */
[----:B------:R-:W0:Y:S02]  /*1c60*/  @P1 LDC R25, c[0x0][0x238] ;  /* 0x00008e00ff191b82 */ /* 0x000e240000000800 */
[----:B0-----:R-:W-:Y:S01]  /*1c70*/  @P1 FADD.FTZ R0, R0, R25 ;  /* 0x0000001900001221 */ /* 0x001fe20000010000 */
[----:B------:R-:W-:-:S06]  /*1c80*/  MOV R25, 0x3f800000 ;  /* 0x3f80000000197802 */ /* 0x000fcc0000000f00 */
[----:B------:R0:W1:Y:S02]  /*1c90*/  @P1 MUFU.RSQ R25, R0 ;  /* 0x0000000000191308 */ /* 0x0000640000001400 */
[--C-:B0-----:R-:W-:Y:S01]  /*1ca0*/  FADD.FTZ R0, R14, -R18.reuse ;  /* 0x800000120e007221 */ /* 0x101fe20000010000 */
[----:B------:R-:W-:Y:S01]  /*1cb0*/  FADD.FTZ R14, R13, -R18 ;  /* 0x800000120d0e7221 */ /* 0x000fe20000010000 */
[-C--:B-1----:R-:W-:Y:S01]  /*1cc0*/  FMUL.FTZ R15, R15, R25.reuse ;  /* 0x000000190f0f7220 */ /* 0x082fe20000410000 */
[-C--:B------:R-:W-:Y:S01]  /*1cd0*/  FMUL.FTZ R13, R12, R25.reuse ;  /* 0x000000190c0d7220 */ /* 0x080fe20000410000 */
[-C--:B------:R-:W-:Y:S01]  /*1ce0*/  FMUL.FTZ R19, R0, R25.reuse ;  /* 0x0000001900137220 */ /* 0x080fe20000410000 */
[----:B------:R-:W-:Y:S01]  /*1cf0*/  FMUL.FTZ R14, R14, R25 ;  /* 0x000000190e0e7220 */ /* 0x000fe20000410000 */
[C-C-:B--2---:R-:W-:Y:S01]  /*1d00*/  FFMA.FTZ R12, R8.reuse, R15, R10.reuse ;  /* 0x0000000f080c7223 */ /* 0x144fe2000001000a */
[----:B------:R-:W-:Y:S02]  /*1d10*/  HADD2.F32 R15, -RZ, R22.H1_H1 ;  /* 0x30000016ff0f7230 */ /* 0x000fe40000004100 */
[C-C-:B------:R-:W-:Y:S01]  /*1d20*/  FFMA.FTZ R0, R8.reuse, R19, R10.reuse ;  /* 0x0000001308007223 */ /* 0x140fe2000001000a */
[C-C-:B------:R-:W-:Y:S01]  /*1d30*/  FFMA.FTZ R13, R8.reuse, R13, R10.reuse ;  /* 0x0000000d080d7223 */ /* 0x140fe2000001000a */
[----:B------:R-:W-:Y:S01]  /*1d40*/  FFMA.FTZ R14, R8, R14, R10 ;  /* 0x0000000e080e7223 */ /* 0x000fe2000001000a */
[----:B------:R-:W-:-:S02]  /*1d50*/  HADD2.F32 R19, -RZ, R24.H1_H1 ;  /* 0x30000018ff137230 */ /* 0x000fc40000004100 */
[--C-:B------:R-:W-:Y:S01]  /*1d60*/  FADD.FTZ R10, R15, -R18.reuse ;  /* 0x800000120f0a7221 */ /* 0x100fe20000010000 */
[----:B------:R-:W-:Y:S01]  /*1d70*/  IADD3 R15, R17, 0x30, RZ ;  /* 0x00000030110f7810 */ /* 0x000fe20007ffe0ff */
[--C-:B------:R-:W-:Y:S01]  /*1d80*/  FADD.FTZ R8, R21, -R18.reuse ;  /* 0x8000001215087221 */ /* 0x100fe20000010000 */
[--C-:B------:R-:W-:Y:S01]  /*1d90*/  FADD.FTZ R24, R23, -R18.reuse ;  /* 0x8000001217187221 */ /* 0x100fe20000010000 */
[----:B------:R-:W-:Y:S01]  /*1da0*/  FADD.FTZ R22, R19, -R18 ;  /* 0x8000001213167221 */ /* 0x000fe20000010000 */
[----:B------:R-:W-:Y:S01]  /*1db0*/  ISETP.GE.U32.AND P1, PT, R15, UR10, PT ;  /* 0x0000000a0f007c0c */ /* 0x000fe2000bf26070 */
[-C--:B------:R-:W-:Y:S01]  /*1dc0*/  FMUL.FTZ R10, R10, R25.reuse ;  /* 0x000000190a0a7220 */ /* 0x080fe20000410000 */
[----:B------:R-:W-:Y:S01]  /*1dd0*/  SHF.R.S32.HI R18, RZ, 0x1f, R15 ;  /* 0x0000001fff127819 */ /* 0x000fe2000001140f */
[-C--:B------:R-:W-:Y:S01]  /*1de0*/  FMUL.FTZ R22, R22, R25.reuse ;  /* 0x0000001916167220 */ /* 0x080fe20000410000 */
[-C--:B------:R-:W-:Y:S01]  /*1df0*/  FMUL.FTZ R24, R24, R25.reuse ;  /* 0x0000001918187220 */ /* 0x080fe20000410000 */
[----:B------:R-:W-:Y:S01]  /*1e00*/  FMUL.FTZ R8, R8, R25 ;  /* 0x0000001908087220 */ /* 0x000fe20000410000 */
[----:B------:R-:W-:Y:S01]  /*1e10*/  ISETP.GE.AND.EX P1, PT, R18, UR11, PT, P1 ;  /* 0x0000000b12007c0c */ /* 0x000fe2000bf26310 */
[C-C-:B------:R-:W-:Y:S01]  /*1e20*/  FFMA.FTZ R21, R9.reuse, R22, R11.reuse ;  /* 0x0000001609157223 */ /* 0x140fe2000001000b */
[C-C-:B------:R-:W-:Y:S01]  /*1e30*/  FFMA.FTZ R19, R9.reuse, R10, R11.reuse ;  /* 0x0000000a09137223 */ /* 0x140fe2000001000b */
[C-C-:B------:R-:W-:Y:S01]  /*1e40*/  FFMA.FTZ R23, R9.reuse, R24, R11.reuse ;  /* 0x0000001809177223 */ /* 0x140fe2000001000b */
        /* <DEDUP_REMOVED lines=13> */
.L_x_3778:
[----:B------:R-:W-:Y:S04]  /*1f20*/  BSSY B0, `(.L_x_3779) ;  /* 0x000000e000007945 */ /* 0x000fe80003800000 */
[----:B------:R-:W-:Y:S05]  /*1f30*/  @!P0 BRA `(.L_x_3780) ;  /* 0x0000000000308947 */ /* 0x000fea0003800000 */
[----:B------:R-:W-:Y:S01]  /*1f40*/  ULDC.64 UR10, c[0x0][0x270] ;  /* 0x00009c00000a7ab9 */ /* 0x000fe20000000a00 */
[----:B------:R-:W-:Y:S01]  /*1f50*/  MOV R8, R26 ;  /* 0x0000001a00087202 */ /* 0x000fe20000000f00 */
[----:B------:R-:W-:Y:S01]  /*1f60*/  IMAD R10, R3, UR10, RZ ;  /* 0x0000000a030a7c24 */ /* 0x000fe2000f8e02ff */
[----:B------:R-:W-:Y:S02]  /*1f70*/  MOV R9, R29 ;  /* 0x0000001d00097202 */ /* 0x000fe40000000f00 */
[----:B------:R-:W-:Y:S01]  /*1f80*/  F2FP.F16.F32.PACK_AB R13, R22, R13 ;  /* 0x0000000d160d723e */ /* 0x000fe200000000ff */
[C---:B------:R-:W-:Y:S02]  /*1f90*/  IMAD R11, R17.reuse, UR11, R10 ;  /* 0x0000000b110b7c24 */ /* 0x040fe4000f8e020a */
[----:B------:R-:W-:Y:S01]  /*1fa0*/  IMAD.WIDE.U32 R8, R17, UR10, R8 ;  /* 0x0000000a11087c25 */ /* 0x000fe2000f8e0008 */
[----:B------:R-:W-:-:S04]  /*1fb0*/  ULDC.64 UR10, c[0x0][0x210] ;  /* 0x00008400000a7ab9 */ /* 0x000fc80000000a00 */
[----:B------:R-:W-:Y:S02]  /*1fc0*/  IADD3 R11, R9, R11, RZ ;  /* 0x0000000b090b7210 */ /* 0x000fe40007ffe0ff */
[----:B------:R-:W-:-:S04]  /*1fd0*/  LEA R10, P5, R8, UR10, 0x1 ;  /* 0x0000000a080a7c11 */ /* 0x000fc8000f8a08ff */
[----:B------:R-:W-:-:S05]  /*1fe0*/  LEA.HI.X R11, R8, UR11, R11, 0x1, P5 ;  /* 0x0000000b080b7c11 */ /* 0x000fca000a8f0c0b */
[----:B------:R0:W-:Y:S04]  /*1ff0*/  STG.E desc[UR8][R10.64], R13 ;  /* 0x0000000d0a007986 */ /* 0x0001e8000c101908 */
.L_x_3780:
[----:B------:R-:W-:Y:S05]  /*2000*/  BSYNC B0 ;  /* 0x0000000000007941 */ /* 0x000fea0003800000 */
.L_x_3779:
        /* <DEDUP_REMOVED lines=11> */
.L_x_3781:
[----:B------:R-:W-:Y:S04]  /*20c0*/  BSSY B0, `(.L_x_3782) ;  /* 0x000000e000007945 */ /* 0x000fe80003800000 */
[----:B------:R-:W-:Y:S05]  /*20d0*/  @P2 BRA `(.L_x_3783) ;  /* 0x0000000000302947 */ /* 0x000fea0003800000 */
[----:B------:R-:W-:Y:S01]  /*20e0*/  ULDC.64 UR10, c[0x0][0x270] ;  /* 0x00009c00000a7ab9 */ /* 0x000fe20000000a00 */
[----:B------:R-:W-:Y:S01]  /*20f0*/  MOV R8, R26 ;  /* 0x0000001a00087202 */ /* 0x000fe20000000f00 */
[----:B------:R-:W-:Y:S01]  /*2100*/  IMAD R5, R5, UR10, RZ ;  /* 0x0000000a05057c24 */ /* 0x000fe2000f8e02ff */
[----:B------:R-:W-:Y:S02]  /*2110*/  MOV R9, R29 ;  /* 0x0000001d00097202 */ /* 0x000fe40000000f00 */
[----:B------:R-:W-:Y:S01]  /*2120*/  F2FP.F16.F32.PACK_AB R19, R19, R12 ;  /* 0x0000000c1313723e */ /* 0x000fe200000000ff */
[C---:B------:R-:W-:Y:S02]  /*2130*/  IMAD R5, R16.reuse, UR11, R5 ;  /* 0x0000000b10057c24 */ /* 0x040fe4000f8e0205 */
[----:B------:R-:W-:Y:S01]  /*2140*/  IMAD.WIDE.U32 R8, R16, UR10, R8 ;  /* 0x0000000a10087c25 */ /* 0x000fe2000f8e0008 */
[----:B------:R-:W-:Y:S02]  /*2150*/  ULDC.64 UR10, c[0x0][0x210] ;  /* 0x00008400000a7ab9 */ /* 0x000fe40000000a00 */
[----:B0-----:R-:W-:-:S02]  /*2160*/  LEA R10, P2, R8, UR10, 0x1 ;  /* 0x0000000a080a7c11 */ /* 0x001fc4000f8408ff */
[----:B------:R-:W-:-:S04]  /*2170*/  IADD3 R5, R9, R5, RZ ;  /* 0x0000000509057210 */ /* 0x000fc80007ffe0ff */
[----:B------:R-:W-:-:S05]  /*2180*/  LEA.HI.X R11, R8, UR11, R5, 0x1, P2 ;  /* 0x0000000b080b7c11 */ /* 0x000fca00090f0c05 */
[----:B------:R1:W-:Y:S02]  /*2190*/  STG.E desc[UR8][R10.64], R19 ;  /* 0x000000130a007986 */ /* 0x0003e4000c101908 */
.L_x_3783:
[----:B------:R-:W-:Y:S05]  /*21a0*/  BSYNC B0 ;  /* 0x0000000000007941 */ /* 0x000fea0003800000 */
.L_x_3782:
[----:B------:R-:W-:Y:S05]  /*21b0*/  @!P4 BRA `(.L_x_3784) ;  /* 0x000000000028c947 */ /* 0x000fea0003800000 */
        /* <DEDUP_REMOVED lines=10> */
.L_x_3784:
        /* <DEDUP_REMOVED lines=10> */
[----:B01----:R-:W-:-:S02]  /*2300*/  LEA R10, P2, R8, UR10, 0x1 ;  /* 0x0000000a080a7c11 */ /* 0x003fc4000f8408ff */
[----:B------:R-:W-:-:S04]  /*2310*/  IADD3 R7, R9, R7, RZ ;  /* 0x0000000709077210 */ /* 0x000fc80007ffe0ff */
[----:B------:R-:W-:-:S05]  /*2320*/  LEA.HI.X R11, R8, UR11, R7, 0x1, P2 ;  /* 0x0000000b080b7c11 */ /* 0x000fca00090f0c07 */
[----:B------:R2:W-:Y:S02]  /*2330*/  STG.E desc[UR8][R10.64], R21 ;  /* 0x000000150a007986 */ /* 0x0005e4000c101908 */
.L_x_3786:
[----:B------:R-:W-:Y:S05]  /*2340*/  BSYNC B0 ;  /* 0x0000000000007941 */ /* 0x000fea0003800000 */
.L_x_3785:
        /* <DEDUP_REMOVED lines=8> */
[----:B------:R-:W4:Y:S01]  /*23d0*/  MUFU.RCP R8, R8 ;  /* 0x0000000800087308 */ /* 0x000f220000001000 */
[----:B---3--:R-:W-:Y:S01]  /*23e0*/  FMUL.FTZ R14, R14, R5 ;  /* 0x000000050e0e7220 */ /* 0x008fe20000410000 */
[----:B----4-:R-:W-:-:S07]  /*23f0*/  FMUL.FTZ R23, R23, R8 ;  /* 0x0000000817177220 */ /* 0x010fce0000410000 */
.L_x_3787:
[----:B------:R-:W-:Y:S04]  /*2400*/  BSSY B0, `(.L_x_3788) ;  /* 0x000000e000007945 */ /* 0x000fe80003800000 */
[----:B------:R-:W-:Y:S05]  /*2410*/  @P1 BRA `(.L_x_3789) ;  /* 0x0000000000301947 */ /* 0x000fea0003800000 */
[----:B------:R-:W-:Y:S01]  /*2420*/  ULDC.64 UR10, c[0x0][0x270] ;  /* 0x00009c00000a7ab9 */ /* 0x000fe20000000a00 */
[----:B------:R-:W-:Y:S01]  /*2430*/  MOV R8, R26 ;  /* 0x0000001a00087202 */ /* 0x000fe20000000f00 */
[----:B------:R-:W-:Y:S01]  /*2440*/  IMAD R18, R18, UR10, RZ ;  /* 0x0000000a12127c24 */ /* 0x000fe2000f8e02ff */
[----:B------:R-:W-:Y:S02]  /*2450*/  MOV R9, R29 ;  /* 0x0000001d00097202 */ /* 0x000fe40000000f00 */
[----:B------:R-:W-:Y:S01]  /*2460*/  F2FP.F16.F32.PACK_AB R23, R23, R14 ;  /* 0x0000000e1717723e */ /* 0x000fe200000000ff */
[----:B------:R-:W-:-:S04]  /*2470*/  IMAD.WIDE.U32 R8, R15, UR10, R8 ;  /* 0x0000000a0f087c25 */ /* 0x000fc8000f8e0008 */
[----:B------:R-:W-:Y:S01]  /*2480*/  IMAD R15, R15, UR11, R18 ;  /* 0x0000000b0f0f7c24 */ /* 0x000fe2000f8e0212 */
[----:B------:R-:W-:Y:S02]  /*2490*/  ULDC.64 UR10, c[0x0][0x210] ;  /* 0x00008400000a7ab9 */ /* 0x000fe40000000a00 */
[----:B012---:R-:W-:Y:S02]  /*24a0*/  LEA R10, P1, R8, UR10, 0x1 ;  /* 0x0000000a080a7c11 */ /* 0x007fe4000f8208ff */
[----:B------:R-:W-:-:S04]  /*24b0*/  IADD3 R15, R9, R15, RZ ;  /* 0x0000000f090f7210 */ /* 0x000fc80007ffe0ff */
[----:B------:R-:W-:-:S05]  /*24c0*/  LEA.HI.X R11, R8, UR11, R15, 0x1, P1 ;  /* 0x0000000b080b7c11 */ /* 0x000fca00088f0c0f */
[----:B------:R3:W-:Y:S02]  /*24d0*/  STG.E desc[UR8][R10.64], R23 ;  /* 0x000000170a007986 */ /* 0x0007e4000c101908 */
.L_x_3789:
[----:B------:R-:W-:Y:S05]  /*24e0*/  BSYNC B0 ;  /* 0x0000000000007941 */ /* 0x000fea0003800000 */
.L_x_3788:
[----:B------:R-:W4:Y:S01]  /*24f0*/  LDC R5, c[0x0][0x10] ;  /* 0x00000400ff057b82 */ /* 0x000f220000000800 */
[----:B------:R-:W-:Y:S02]  /*2500*/  IADD3 R4, R4, 0x1, RZ ;  /* 0x0000000104047810 */ /* 0x000fe40007ffe0ff */
[----:B----4-:R-:W-:-:S04]  /*2510*/  IADD3 R20, R5, R20, RZ ;  /* 0x0000001405147210 */ /* 0x010fc80007ffe0ff */
[----:B------:R-:W-:-:S13]  /*2520*/  ISETP.GE.AND P1, PT, R20, UR4, PT ;  /* 0x0000000414007c0c */ /* 0x000fda000bf26270 */
[----:B------:R-:W-:Y:S05]  /*2530*/  @!P1 BRA `(.L_x_3790) ;  /* 0xffffffdc000c9947 */ /* 0x000fea000383ffff */
[----:B------:R-:W-:Y:S05]  /*2540*/  EXIT ;  /* 0x000000000000794d */ /* 0x000fea0003800000 */
.L_x_3791:
        /* <DEDUP_REMOVED lines=11> */
.L_x_5162:


//--------------------- .text._Z35group_norm_nhwc_fwd_one_pass_kernelI11Fp16IOFp32WLi128ELi84ELi672EEv26Group_norm_nhwc_fwd_params --------------------------
	.section	.text._Z35group_norm_nhwc_fwd_one_pass_kernelI11Fp16IOFp32WLi128ELi84ELi672EEv26Group_norm_nhwc_fwd_params,"ax",@progbits
	.align	128
        .global         _Z35group_norm_nhwc_fwd_one_pass_kernelI11Fp16IOFp32WLi128ELi84ELi672EEv26Group_norm_nhwc_fwd_params
        .type           _Z35group_norm_nhwc_fwd_one_pass_kernelI11Fp16IOFp32WLi128ELi84ELi672EEv26Group_norm_nhwc_fwd_params,@function
        .size           _Z35group_norm_nhwc_fwd_one_pass_kernelI11Fp16IOFp32WLi128ELi84ELi672EEv26Group_norm_nhwc_fwd_params,(.L_x_5163 - _Z35group_norm_nhwc_fwd_one_pass_kernelI11Fp16IOFp32WLi128ELi84ELi672EEv26Group_norm_nhwc_fwd_params)
        .other          _Z35group_norm_nhwc_fwd_one_pass_kernelI11Fp16IOFp32WLi128ELi84ELi672EEv26Group_norm_nhwc_fwd_params,@"STO_CUDA_ENTRY STV_DEFAULT"
_Z35group_norm_nhwc_fwd_one_pass_kernelI11Fp16IOFp32WLi128ELi84ELi672EEv26Group_norm_nhwc_fwd_params:
.text._Z35group_norm_nhwc_fwd_one_pass_kernelI11Fp16IOFp32WLi128ELi84ELi672EEv26Group_norm_nhwc_fwd_params:
        /* <DEDUP_REMOVED lines=12> */
[----:B------:R-:W1:Y:S01]  /*00c0*/  S2R R41, SR_LANEID ;  /* 0x0000000000297919 */ /* 0x000e620000000000 */
[----:B------:R-:W-:-:S04]  /*00d0*/  ULDC.U8 UR12, c[0x0][0x28c] ;  /* 0x0000a300000c7ab9 */ /* 0x000fc80000000000 */
[----:B------:R-:W2:Y:S08]  /*00e0*/  LDC R0, c[0x0][0x294] ;  /* 0x0000a500ff007b82 */ /* 0x000eb00000000800 */
[----:B------:R-:W3:Y:S01]  /*00f0*/  S2UR UR6, SR_CgaCtaId ;  /* 0x00000000000679c3 */ /* 0x000ee20000008800 */
[----:B0-----:R-:W-:-:S05]  /*0100*/  SHF.R.U32.HI R2, RZ, 0x1, R38 ;  /* 0x00000001ff027819 */ /* 0x001fca0000011626 */
[----:B------:R-:W-:Y:S01]  /*0110*/  IMAD.WIDE.U32 R2, R2, 0x30c30c31, RZ ;  /* 0x30c30c3102027825 */ /* 0x000fe200078e00ff */
[----:B---3--:R-:W-:-:S04]  /*0120*/  ULEA UR4, UR6, UR4, 0x18 ;  /* 0x0000000406047291 */ /* 0x008fc8000f8ec03f */
[----:B------:R-:W-:Y:S02]  /*0130*/  SHF.R.U32.HI R35, RZ, 0x2, R3 ;  /* 0x00000002ff237819 */ /* 0x000fe40000011603 */
[--C-:B------:R-:W-:Y:S01]  /*0140*/  SHF.R.S32.HI R3, RZ, 0x1f, R38.reuse ;  /* 0x0000001fff037819 */ /* 0x100fe20000011426 */
[----:B------:R-:W-:Y:S02]  /*0150*/  UMOV UR6, UR7 ;  /* 0x0000000700067c82 */ /* 0x000fe40008000000 */
[----:B--2---:R-:W-:Y:S01]  /*0160*/  IMAD R39, R0, UR9, R35 ;  /* 0x0000000900277c24 */ /* 0x004fe2000f8e0223 */
        /* <DEDUP_REMOVED lines=9> */
[----:B------:R-:W-:Y:S02]  /*0200*/  ISETP.LT.U32.AND P0, PT, R38, 0x2a0, !P0 ;  /* 0x000002a02600780c */ /* 0x000fe40004701070 */
[C---:B------:R-:W-:Y:S02]  /*0210*/  IADD3 R33, R39.reuse, 0x20, RZ ;  /* 0x0000002027217810 */ /* 0x040fe40007ffe0ff */
[C---:B------:R-:W-:Y:S02]  /*0220*/  IADD3 R32, R39.reuse, 0x30, RZ ;  /* 0x0000003027207810 */ /* 0x040fe40007ffe0ff */
[C---:B------:R-:W-:Y:S02]  /*0230*/  IADD3 R30, R39.reuse, 0x40, RZ ;  /* 0x00000040271e7810 */ /* 0x040fe40007ffe0ff */
[C---:B------:R-:W-:Y:S02]  /*0240*/  IADD3 R28, R39.reuse, 0x50, RZ ;  /* 0x00000050271c7810 */ /* 0x040fe40007ffe0ff */
[----:B------:R-:W-:-:S02]  /*0250*/  IADD3 R26, R39, 0x60, RZ ;  /* 0x00000060271a7810 */ /* 0x000fc40007ffe0ff */
[----:B------:R-:W-:Y:S02]  /*0260*/  IADD3 R24, R39, 0x70, RZ ;  /* 0x0000007027187810 */ /* 0x000fe40007ffe0ff */
[----:B------:R-:W-:Y:S01]  /*0270*/  LEA R36, R3, UR4, 0x3 ;  /* 0x0000000403247c11 */ /* 0x000fe2000f8e18ff */
[----:B-1----:R-:W-:-:S06]  /*0280*/  UMOV UR4, URZ ;  /* 0x0000003f00047c82 */ /* 0x002fcc0008000000 */
.L_x_3825:
[----:B0--3--:R-:W0:Y:S01]  /*0290*/  LDC R9, c[0x0][0x288] ;  /* 0x0000a200ff097b82 */ /* 0x009e220000000800 */
[----:B------:R-:W-:Y:S01]  /*02a0*/  ULDC.64 UR16, c[0x0][0x278] ;  /* 0x00009e0000107ab9 */ /* 0x000fe20000000a00 */
[----:B--2---:R-:W-:Y:S01]  /*02b0*/  SHF.R.S32.HI R31, RZ, 0x1f, R34 ;  /* 0x0000001fff1f7819 */ /* 0x004fe20000011422 */
[----:B------:R-:W-:Y:S01]  /*02c0*/  ULDC.64 UR14, c[0x0][0x280] ;  /* 0x0000a000000e7ab9 */ /* 0x000fe20000000a00 */
[----:B------:R-:W-:Y:S01]  /*02d0*/  ISETP.GE.U32.AND P4, PT, R34, UR16, PT ;  /* 0x0000001022007c0c */ /* 0x000fe2000bf86070 */
[----:B------:R-:W-:Y:S01]  /*02e0*/  HFMA2.MMA R22, -RZ, RZ, 0, 0 ;  /* 0x00000000ff167435 */ /* 0x000fe200000001ff */
[----:B------:R-:W-:Y:S02]  /*02f0*/  SHF.R.S32.HI R29, RZ, 0x1f, R33 ;  /* 0x0000001fff1d7819 */ /* 0x000fe40000011421 */
[----:B------:R-:W-:Y:S01]  /*0300*/  ISETP.GE.U32.AND P5, PT, R33, UR16, PT ;  /* 0x0000001021007c0c */ /* 0x000fe2000bfa6070 */
[----:B-1----:R-:W1:Y:S01]  /*0310*/  @P0 LDC.64 R18, c[0x0][0x220] ;  /* 0x00008800ff120b82 */ /* 0x002e620000000a00 */
[----:B------:R-:W-:-:S02]  /*0320*/  ISETP.GE.AND.EX P4, PT, R31, UR17, PT, P4 ;  /* 0x000000111f007c0c */ /* 0x000fc4000bf86340 */
[----:B------:R-:W-:Y:S02]  /*0330*/  ISETP.GE.AND.EX P5, PT, R29, UR17, PT, P5 ;  /* 0x000000111d007c0c */ /* 0x000fe4000bfa6350 */
[C---:B------:R-:W-:Y:S02]  /*0340*/  ISETP.GT.U32.OR P4, PT, R38.reuse, 0x29f, P4 ;  /* 0x0000029f2600780c */ /* 0x040fe40002784470 */
[----:B------:R-:W-:Y:S02]  /*0350*/  ISETP.GT.U32.OR P5, PT, R38, 0x29f, P5 ;  /* 0x0000029f2600780c */ /* 0x000fe40002fa4470 */
[----:B------:R-:W-:Y:S02]  /*0360*/  SHF.R.S32.HI R27, RZ, 0x1f, R32 ;  /* 0x0000001fff1b7819 */ /* 0x000fe40000011420 */
[----:B------:R-:W-:Y:S02]  /*0370*/  SHF.R.S32.HI R25, RZ, 0x1f, R30 ;  /* 0x0000001fff197819 */ /* 0x000fe4000001141e */
[----:B------:R-:W-:-:S02]  /*0380*/  SHF.R.S32.HI R23, RZ, 0x1f, R28 ;  /* 0x0000001fff177819 */ /* 0x000fc4000001141c */
[----:B0-----:R-:W-:-:S03]  /*0390*/  IABS R5, R9 ;  /* 0x0000000900057213 */ /* 0x001fc60000000000 */
[----:B------:R-:W0:Y:S01]  /*03a0*/  @!P4 LDC.64 R42, c[0x0][0x270] ;  /* 0x00009c00ff2acb82 */ /* 0x000e220000000a00 */
[----:B------:R-:W2:Y:S07]  /*03b0*/  I2F.RP R0, R5 ;  /* 0x0000000500007306 */ /* 0x000eae0000209400 */
[----:B----4-:R-:W3:Y:S01]  /*03c0*/  @!P4 LDC.64 R16, c[0x0][0x220] ;  /* 0x00008800ff10cb82 */ /* 0x010ee20000000a00 */
[----:B--2---:R-:W2:Y:S07]  /*03d0*/  MUFU.RCP R0, R0 ;  /* 0x0000000000007308 */ /* 0x004eae0000001000 */
[----:B------:R-:W4:Y:S01]  /*03e0*/  @!P5 LDC.64 R14, c[0x0][0x220] ;  /* 0x00008800ff0edb82 */ /* 0x000f220000000a00 */
[----:B--2---:R-:W-:-:S04]  /*03f0*/  IADD3 R2, R0, 0xffffffe, RZ ;  /* 0x0ffffffe00027810 */ /* 0x004fc80007ffe0ff */
[----:B------:R2:W5:Y:S02]  /*0400*/  F2I.FTZ.U32.TRUNC.NTZ R3, R2 ;  /* 0x0000000200037305 */ /* 0x000564000021f000 */
[----:B--2---:R-:W-:Y:S01]  /*0410*/  HFMA2.MMA R2, -RZ, RZ, 0, 0 ;  /* 0x00000000ff027435 */ /* 0x004fe200000001ff */
[----:B-----5:R-:W-:-:S05]  /*0420*/  IADD3 R4, RZ, -R3, RZ ;  /* 0x80000003ff047210 */ /* 0x020fca0007ffe0ff */
[----:B------:R-:W-:Y:S01]  /*0430*/  IMAD R7, R4, R5, RZ ;  /* 0x0000000504077224 */ /* 0x000fe200078e02ff */
[----:B------:R-:W-:-:S03]  /*0440*/  IABS R4, UR6 ;  /* 0x0000000600047c13 */ /* 0x000fc60008000000 */
[----:B------:R-:W-:-:S06]  /*0450*/  IMAD.HI.U32 R3, R3, R7, R2 ;  /* 0x0000000703037227 */ /* 0x000fcc00078e0002 */
[----:B------:R-:W-:-:S05]  /*0460*/  IMAD.HI.U32 R3, R3, R4, RZ ;  /* 0x0000000403037227 */ /* 0x000fca00078e00ff */
[----:B------:R-:W-:-:S05]  /*0470*/  IADD3 R0, -R3, RZ, RZ ;  /* 0x000000ff03007210 */ /* 0x000fca0007ffe1ff */
[----:B------:R-:W-:-:S05]  /*0480*/  IMAD R0, R5, R0, R4 ;  /* 0x0000000005007224 */ /* 0x000fca00078e0204 */
[----:B------:R-:W-:-:S13]  /*0490*/  ISETP.GT.U32.AND P2, PT, R5, R0, PT ;  /* 0x000000000500720c */ /* 0x000fda0003f44070 */
[-C--:B------:R-:W-:Y:S02]  /*04a0*/  @!P2 IADD3 R0, R0, -R5.reuse, RZ ;  /* 0x800000050000a210 */ /* 0x080fe40007ffe0ff */
[----:B------:R-:W-:Y:S02]  /*04b0*/  @!P2 IADD3 R3, R3, 0x1, RZ ;  /* 0x000000010303a810 */ /* 0x000fe40007ffe0ff */
[----:B------:R-:W-:Y:S02]  /*04c0*/  ISETP.GE.U32.AND P1, PT, R0, R5, PT ;  /* 0x000000050000720c */ /* 0x000fe40003f26070 */
[C---:B------:R-:W-:Y:S02]  /*04d0*/  LOP3.LUT R0, R9.reuse, UR6, RZ, 0x3c, !PT ;  /* 0x0000000609007c12 */ /* 0x040fe4000f8e3cff */
[----:B------:R-:W-:Y:S02]  /*04e0*/  ISETP.NE.AND P2, PT, R9, RZ, PT ;  /* 0x000000ff0900720c */ /* 0x000fe40003f45270 */
[----:B------:R-:W-:-:S07]  /*04f0*/  ISETP.GE.AND P3, PT, R0, RZ, PT ;  /* 0x000000ff0000720c */ /* 0x000fce0003f66270 */
[----:B------:R-:W-:-:S04]  /*0500*/  @P1 IADD3 R3, R3, 0x1, RZ ;  /* 0x0000000103031810 */ /* 0x000fc80007ffe0ff */
[----:B------:R-:W-:Y:S02]  /*0510*/  MOV R5, R3 ;  /* 0x0000000300057202 */ /* 0x000fe40000000f00 */
[----:B------:R-:W-:Y:S02]  /*0520*/  SHF.R.S32.HI R3, RZ, 0x1f, R35 ;  /* 0x0000001fff037819 */ /* 0x000fe40000011423 */
[----:B------:R-:W-:Y:S02]  /*0530*/  @!P3 IADD3 R5, -R5, RZ, RZ ;  /* 0x000000ff0505b210 */ /* 0x000fe40007ffe1ff */
[----:B------:R-:W-:Y:S02]  /*0540*/  @!P2 LOP3.LUT R5, RZ, R9, RZ, 0x33, !PT ;  /* 0x00000009ff05a212 */ /* 0x000fe400078e33ff */
[----:B------:R-:W-:Y:S02]  /*0550*/  ISETP.GE.U32.AND P3, PT, R32, UR16, PT ;  /* 0x0000001020007c0c */ /* 0x000fe4000bf66070 */
[----:B------:R-:W-:-:S02]  /*0560*/  IADD3 R40, -R5, RZ, RZ ;  /* 0x000000ff05287210 */ /* 0x000fc40007ffe1ff */
[----:B------:R-:W-:Y:S02]  /*0570*/  SHF.R.S32.HI R0, RZ, 0x1f, R5 ;  /* 0x0000001fff007819 */ /* 0x000fe40000011405 */
[----:B------:R-:W-:Y:S01]  /*0580*/  ISETP.GE.AND.EX P3, PT, R27, UR17, PT, P3 ;  /* 0x000000111b007c0c */ /* 0x000fe2000bf66330 */
[----:B------:R-:W-:Y:S01]  /*0590*/  IMAD R40, R9, R40, UR6 ;  /* 0x0000000609287e24 */ /* 0x000fe2000f8e0228 */
[----:B------:R-:W-:Y:S01]  /*05a0*/  ISETP.GE.U32.AND P2, PT, R30, UR16, PT ;  /* 0x000000101e007c0c */ /* 0x000fe2000bf46070 */
[----:B------:R-:W2:Y:S01]  /*05b0*/  @P0 LDC.64 R8, c[0x0][0x270] ;  /* 0x00009c00ff080b82 */ /* 0x000ea20000000a00 */
[----:B------:R-:W-:Y:S01]  /*05c0*/  IMAD R0, R0, UR14, RZ ;  /* 0x0000000e00007c24 */ /* 0x000fe2000f8e02ff */
[----:B------:R-:W-:Y:S01]  /*05d0*/  ISETP.GT.U32.OR P3, PT, R38, 0x29f, P3 ;  /* 0x0000029f2600780c */ /* 0x000fe20001f64470 */
[----:B------:R-:W-:Y:S01]  /*05e0*/  IMAD R40, R40, 0x54, RZ ;  /* 0x0000005428287824 */ /* 0x000fe200078e02ff */
[----:B------:R-:W-:Y:S01]  /*05f0*/  ISETP.GE.AND.EX P2, PT, R25, UR17, PT, P2 ;  /* 0x0000001119007c0c */ /* 0x000fe2000bf46320 */
[----:B------:R-:W-:-:S03]  /*0600*/  IMAD R13, R5, UR15, R0 ;  /* 0x0000000f050d7c24 */ /* 0x000fc6000f8e0200 */
[----:B------:R-:W-:Y:S02]  /*0610*/  IADD3 R2, P1, R35, R40, RZ ;  /* 0x0000002823027210 */ /* 0x000fe40007f3e0ff */
[----:B------:R-:W-:Y:S02]  /*0620*/  ISETP.GT.U32.OR P2, PT, R38, 0x29f, P2 ;  /* 0x0000029f2600780c */ /* 0x000fe40001744470 */
[----:B------:R-:W-:-:S03]  /*0630*/  LEA.HI.X.SX32 R3, R40, R3, 0x1, P1 ;  /* 0x0000000328037211 */ /* 0x000fc600008f0eff */
[----:B------:R-:W5:Y:S01]  /*0640*/  @!P3 LDC.64 R10, c[0x0][0x270] ;  /* 0x00009c00ff0abb82 */ /* 0x000f620000000a00 */
[----:B------:R-:W-:-:S05]  /*0650*/  IMAD.WIDE.U32 R2, R5, UR14, R2 ;  /* 0x0000000e05027c25 */ /* 0x000fca000f8e0002 */
[----:B------:R-:W-:Y:S02]  /*0660*/  IADD3 R13, R3, R13, RZ ;  /* 0x0000000d030d7210 */ /* 0x000fe40007ffe0ff */
[----:B------:R-:W3:Y:S01]  /*0670*/  @!P5 LDC.64 R4, c[0x0][0x270] ;  /* 0x00009c00ff04db82 */ /* 0x000ee20000000a00 */
[----:B------:R-:W-:Y:S01]  /*0680*/  @P0 MOV R12, R2 ;  /* 0x00000002000c0202 */ /* 0x000fe20000000f00 */
[----:B--2---:R-:W-:Y:S01]  /*0690*/  @P0 IMAD R0, R37, R8, RZ ;  /* 0x0000000825000224 */ /* 0x004fe200078e02ff */
[----:B------:R-:W-:Y:S02]  /*06a0*/  @!P5 MOV R20, R2 ;  /* 0x000000020014d202 */ /* 0x000fe40000000f00 */
[----:B------:R-:W-:Y:S01]  /*06b0*/  @!P5 MOV R21, R13 ;  /* 0x0000000d0015d202 */ /* 0x000fe20000000f00 */
[C---:B------:R-:W-:Y:S02]  /*06c0*/  @P0 IMAD R9, R39.reuse, R9, R0 ;  /* 0x0000000927090224 */ /* 0x040fe400078e0200 */
[----:B------:R-:W-:-:S05]  /*06d0*/  @P0 IMAD.WIDE.U32 R6, R39, R8, R12 ;  /* 0x0000000827060225 */ /* 0x000fca00078e000c */
[----:B------:R-:W-:Y:S01]  /*06e0*/  @P0 IADD3 R0, R7, R9, RZ ;  /* 0x0000000907000210 */ /* 0x000fe20007ffe0ff */
[----:B0-----:R-:W-:Y:S01]  /*06f0*/  @!P4 IMAD R7, R31, R42, RZ ;  /* 0x0000002a1f07c224 */ /* 0x001fe200078e02ff */
[----:B-1----:R-:W-:Y:S02]  /*0700*/  @P0 LEA R8, P1, R6, R18, 0x1 ;  /* 0x0000001206080211 */ /* 0x002fe400078208ff */
[----:B------:R-:W-:Y:S01]  /*0710*/  @!P4 MOV R18, R2 ;  /* 0x000000020012c202 */ /* 0x000fe20000000f00 */
[----:B------:R-:W-:Y:S01]  /*0720*/  @!P4 IMAD R43, R34, R43, R7 ;  /* 0x0000002b222bc224 */ /* 0x000fe200078e0207 */
[----:B------:R-:W-:Y:S02]  /*0730*/  @P0 LEA.HI.X R9, R6, R19, R0, 0x1, P1 ;  /* 0x0000001306090211 */ /* 0x000fe400008f0c00 */
[----:B------:R-:W-:Y:S01]  /*0740*/  @!P4 MOV R19, R13 ;  /* 0x0000000d0013c202 */ /* 0x000fe20000000f00 */
[----:B------:R-:W0:Y:S01]  /*0750*/  @!P3 LDC.64 R6, c[0x0][0x220] ;  /* 0x00008800ff06bb82 */ /* 0x000e220000000a00 */
[----:B------:R-:W-:Y:S01]  /*0760*/  ISETP.GE.U32.AND P1, PT, R28, UR16, PT ;  /* 0x000000101c007c0c */ /* 0x000fe2000bf26070 */
[----:B---3--:R-:W-:-:S02]  /*0770*/  @!P5 IMAD R0, R29, R4, RZ ;  /* 0x000000041d00d224 */ /* 0x008fc400078e02ff */
[----:B------:R-:W-:Y:S01]  /*0780*/  @!P4 IMAD.WIDE.U32 R18, R34, R42, R18 ;  /* 0x0000002a2212c225 */ /* 0x000fe200078e0012 */
[----:B------:R-:W-:-:S03]  /*0790*/  ISETP.GE.AND.EX P1, PT, R23, UR17, PT, P1 ;  /* 0x0000001117007c0c */ /* 0x000fc6000bf26310 */
[----:B------:R-:W-:Y:S01]  /*07a0*/  @!P5 IMAD R45, R33, R5, R0 ;  /* 0x00000005212dd224 */ /* 0x000fe200078e0200 */
[----:B------:R-:W-:Y:S01]  /*07b0*/  @!P4 IADD3 R0, R19, R43, RZ ;  /* 0x0000002b1300c210 */ /* 0x000fe20007ffe0ff */
[----:B------:R-:W-:Y:S01]  /*07c0*/  @!P5 IMAD.WIDE.U32 R20, R33, R4, R20 ;  /* 0x000000042114d225 */ /* 0x000fe200078e0014 */
[----:B------:R-:W-:Y:S01]  /*07d0*/  @!P4 LEA R42, P6, R18, R16, 0x1 ;  /* 0x00000010122ac211 */ /* 0x000fe200078c08ff */
[----:B------:R-:W1:Y:S01]  /*07e0*/  @!P2 LDC.64 R4, c[0x0][0x270] ;  /* 0x00009c00ff04ab82 */ /* 0x000e620000000a00 */
[----:B------:R-:W-:Y:S01]  /*07f0*/  ISETP.GT.U32.OR P1, PT, R38, 0x29f, P1 ;  /* 0x0000029f2600780c */ /* 0x000fe20000f24470 */
[----:B-----5:R-:W-:Y:S01]  /*0800*/  @!P3 IMAD R16, R27, R10, RZ ;  /* 0x0000000a1b10b224 */ /* 0x020fe200078e02ff */
[----:B------:R-:W-:Y:S02]  /*0810*/  @!P4 LEA.HI.X R43, R18, R17, R0, 0x1, P6 ;  /* 0x00000011122bc211 */ /* 0x000fe400030f0c00 */
[----:B------:R-:W-:Y:S02]  /*0820*/  @!P5 IADD3 R0, R21, R45, RZ ;  /* 0x0000002d1500d210 */ /* 0x000fe40007ffe0ff */
[----:B----4-:R-:W-:Y:S01]  /*0830*/  @!P5 LEA R18, P6, R20, R14, 0x1 ;  /* 0x0000000e1412d211 */ /* 0x010fe200078c08ff */
[----:B------:R2:W3:Y:S01]  /*0840*/  @!P4 LDG.E R22, desc[UR10][R42.64] ;  /* 0x0000000a2a16c981 */ /* 0x0004e2000c1e1900 */
[----:B------:R-:W-:Y:S01]  /*0850*/  @!P3 IMAD R45, R32, R11, R16 ;  /* 0x0000000b202db224 */ /* 0x000fe200078e0210 */
[----:B------:R-:W-:-:S02]  /*0860*/  @!P3 MOV R16, R2 ;  /* 0x000000020010b202 */ /* 0x000fc40000000f00 */
[----:B------:R-:W-:Y:S02]  /*0870*/  @!P5 LEA.HI.X R19, R20, R15, R0, 0x1, P6 ;  /* 0x0000000f1413d211 */ /* 0x000fe400030f0c00 */
[----:B------:R-:W4:Y:S01]  /*0880*/  @!P2 LDC.64 R14, c[0x0][0x220] ;  /* 0x00008800ff0eab82 */ /* 0x000f220000000a00 */
[----:B------:R-:W-:Y:S02]  /*0890*/  @!P3 MOV R17, R13 ;  /* 0x0000000d0011b202 */ /* 0x000fe40000000f00 */
[----:B------:R-:W-:Y:S01]  /*08a0*/  MOV R20, RZ ;  /* 0x000000ff00147202 */ /* 0x000fe20000000f00 */
[----:B------:R-:W-:Y:S01]  /*08b0*/  @!P3 IMAD.WIDE.U32 R10, R32, R10, R16 ;  /* 0x0000000a200ab225 */ /* 0x000fe200078e0010 */
[----:B------:R-:W-:-:S03]  /*08c0*/  SHF.R.S32.HI R21, RZ, 0x1f, R26 ;  /* 0x0000001fff157819 */ /* 0x000fc6000001141a */
[----:B------:R-:W5:Y:S01]  /*08d0*/  @!P1 LDC.64 R16, c[0x0][0x270] ;  /* 0x00009c00ff109b82 */ /* 0x000f620000000a00 */
[----:B------:R-:W-:Y:S01]  /*08e0*/  ISETP.GE.U32.AND P4, PT, R26, UR16, PT ;  /* 0x000000101a007c0c */ /* 0x000fe2000bf86070 */
[----:B------:R0:W3:Y:S01]  /*08f0*/  @!P5 LDG.E R20, desc[UR10][R18.64] ;  /* 0x0000000a1214d981 */ /* 0x0000e2000c1e1900 */
[----:B------:R-:W-:Y:S01]  /*0900*/  @!P3 IADD3 R0, R11, R45, RZ ;  /* 0x0000002d0b00b210 */ /* 0x000fe20007ffe0ff */
[----:B-1----:R-:W-:Y:S01]  /*0910*/  @!P2 IMAD R11, R25, R4, RZ ;  /* 0x00000004190ba224 */ /* 0x002fe200078e02ff */
[----:B--2---:R-:W-:Y:S02]  /*0920*/  @!P2 MOV R42, R2 ;  /* 0x00000002002aa202 */ /* 0x004fe40000000f00 */
[----:B------:R-:W-:Y:S01]  /*0930*/  @!P2 MOV R43, R13 ;  /* 0x0000000d002ba202 */ /* 0x000fe20000000f00 */
[----:B------:R-:W-:Y:S01]  /*0940*/  @!P2 IMAD R11, R30, R5, R11 ;  /* 0x000000051e0ba224 */ /* 0x000fe200078e020b */
[----:B------:R-:W-:Y:S02]  /*0950*/  ISETP.GE.AND.EX P4, PT, R21, UR17, PT, P4 ;  /* 0x0000001115007c0c */ /* 0x000fe4000bf86340 */
[----:B0-----:R-:W-:Y:S01]  /*0960*/  @!P3 LEA R6, P5, R10, R6, 0x1 ;  /* 0x000000060a06b211 */ /* 0x001fe200078a08ff */
[----:B------:R-:W-:Y:S01]  /*0970*/  @!P2 IMAD.WIDE.U32 R42, R30, R4, R42 ;  /* 0x000000041e2aa225 */ /* 0x000fe200078e002a */
[----:B------:R-:W-:Y:S01]  /*0980*/  ISETP.GT.U32.OR P4, PT, R38, 0x29f, P4 ;  /* 0x0000029f2600780c */ /* 0x000fe20002784470 */
[----:B------:R-:W0:Y:S01]  /*0990*/  @!P1 LDC.64 R4, c[0x0][0x220] ;  /* 0x00008800ff049b82 */ /* 0x000e220000000a00 */
[----:B------:R-:W-:Y:S01]  /*09a0*/  @!P3 LEA.HI.X R7, R10, R7, R0, 0x1, P5 ;  /* 0x000000070a07b211 */ /* 0x000fe200028f0c00 */
[----:B------:R-:W-:Y:S01]  /*09b0*/  HFMA2.MMA R18, -RZ, RZ, 0, 0 ;  /* 0x00000000ff127435 */ /* 0x000fe200000001ff */
[----:B------:R-:W-:-:S02]  /*09c0*/  @!P2 IADD3 R0, R43, R11, RZ ;  /* 0x0000000b2b00a210 */ /* 0x000fc40007ffe0ff */
[C---:B----4-:R-:W-:Y:S02]  /*09d0*/  @!P2 LEA R10, P5, R42.reuse, R14, 0x1 ;  /* 0x0000000e2a0aa211 */ /* 0x050fe400078a08ff */
[----:B------:R-:W-:Y:S02]  /*09e0*/  SHF.R.S32.HI R19, RZ, 0x1f, R24 ;  /* 0x0000001fff137819 */ /* 0x000fe40000011418 */
[----:B------:R-:W-:Y:S01]  /*09f0*/  @!P2 LEA.HI.X R11, R42, R15, R0, 0x1, P5 ;  /* 0x0000000f2a0ba211 */ /* 0x000fe200028f0c00 */
[----:B-----5:R-:W-:Y:S01]  /*0a00*/  @!P1 IMAD R0, R23, R16, RZ ;  /* 0x0000001017009224 */ /* 0x020fe200078e02ff */
[----:B------:R-:W-:Y:S01]  /*0a10*/  ISETP.GE.U32.AND P5, PT, R24, UR16, PT ;  /* 0x0000001018007c0c */ /* 0x000fe2000bfa6070 */
[----:B------:R-:W1:Y:S01]  /*0a20*/  @!P4 LDC.64 R14, c[0x0][0x270] ;  /* 0x00009c00ff0ecb82 */ /* 0x000e620000000a00 */
[----:B------:R-:W-:Y:S01]  /*0a30*/  @!P1 MOV R42, R2 ;  /* 0x00000002002a9202 */ /* 0x000fe20000000f00 */
[----:B------:R-:W-:Y:S01]  /*0a40*/  @!P1 IMAD R45, R28, R17, R0 ;  /* 0x000000111c2d9224 */ /* 0x000fe200078e0200 */
[----:B------:R-:W-:Y:S01]  /*0a50*/  ISETP.GE.AND.EX P5, PT, R19, UR17, PT, P5 ;  /* 0x0000001113007c0c */ /* 0x000fe2000bfa6350 */
[----:B------:R-:W2:Y:S01]  /*0a60*/  @P0 LDG.E R18, desc[UR10][R8.64] ;  /* 0x0000000a08120981 */ /* 0x000ea2000c1e1900 */
[----:B------:R-:W-:-:S02]  /*0a70*/  @!P1 MOV R43, R13 ;  /* 0x0000000d002b9202 */ /* 0x000fc40000000f00 */
[----:B------:R-:W-:Y:S01]  /*0a80*/  ISETP.GT.U32.OR P5, PT, R38, 0x29f, P5 ;  /* 0x0000029f2600780c */ /* 0x000fe20002fa4470 */
[----:B------:R-:W4:Y:S01]  /*0a90*/  @!P4 LDC.64 R46, c[0x0][0x220] ;  /* 0x00008800ff2ecb82 */ /* 0x000f220000000a00 */
[----:B------:R-:W-:-:S05]  /*0aa0*/  @!P1 IMAD.WIDE.U32 R16, R28, R16, R42 ;  /* 0x000000101c109225 */ /* 0x000fca00078e002a */
[----:B------:R-:W-:Y:S02]  /*0ab0*/  @!P1 IADD3 R0, R17, R45, RZ ;  /* 0x0000002d11009210 */ /* 0x000fe40007ffe0ff */
[----:B0-----:R-:W-:-:S04]  /*0ac0*/  @!P1 LEA R4, P6, R16, R4, 0x1 ;  /* 0x0000000410049211 */ /* 0x001fc800078c08ff */
[----:B------:R-:W0:Y:S01]  /*0ad0*/  @!P5 LDC.64 R42, c[0x0][0x270] ;  /* 0x00009c00ff2adb82 */ /* 0x000e220000000a00 */
[----:B------:R-:W-:Y:S02]  /*0ae0*/  @!P1 LEA.HI.X R5, R16, R5, R0, 0x1, P6 ;  /* 0x0000000510059211 */ /* 0x000fe400030f0c00 */
[----:B------:R-:W-:Y:S01]  /*0af0*/  CS2R R16, SRZ ;  /* 0x0000000000107805 */ /* 0x000fe2000001ff00 */
[----:B-1----:R-:W-:-:S05]  /*0b00*/  @!P4 IMAD R0, R21, R14, RZ ;  /* 0x0000000e1500c224 */ /* 0x002fca00078e02ff */
[----:B------:R1:W5:Y:S01]  /*0b10*/  @!P3 LDG.E R17, desc[UR10][R6.64] ;  /* 0x0000000a0611b981 */ /* 0x000362000c1e1900 */
[----:B------:R-:W0:Y:S01]  /*0b20*/  @!P5 LDC.64 R44, c[0x0][0x220] ;  /* 0x00008800ff2cdb82 */ /* 0x000e220000000a00 */
[----:B------:R-:W-:Y:S02]  /*0b30*/  @!P4 IMAD R49, R26, R15, R0 ;  /* 0x0000000f1a31c224 */ /* 0x000fe400078e0200 */
[----:B------:R3:W5:Y:S01]  /*0b40*/  @!P2 LDG.E R16, desc[UR10][R10.64] ;  /* 0x0000000a0a10a981 */ /* 0x000762000c1e1900 */
[----:B-1----:R-:W-:Y:S02]  /*0b50*/  @!P4 MOV R6, R2 ;  /* 0x000000020006c202 */ /* 0x002fe40000000f00 */
[----:B------:R-:W-:-:S03]  /*0b60*/  @!P4 MOV R7, R13 ;  /* 0x0000000d0007c202 */ /* 0x000fc60000000f00 */
[----:B------:R-:W-:-:S05]  /*0b70*/  @!P4 IMAD.WIDE.U32 R14, R26, R14, R6 ;  /* 0x0000000e1a0ec225 */ /* 0x000fca00078e0006 */
[----:B------:R-:W-:Y:S02]  /*0b80*/  @!P4 IADD3 R0, R15, R49, RZ ;  /* 0x000000310f00c210 */ /* 0x000fe40007ffe0ff */
[C---:B----4-:R-:W-:Y:S02]  /*0b90*/  @!P4 LEA R8, P2, R14.reuse, R46, 0x1 ;  /* 0x0000002e0e08c211 */ /* 0x050fe400078408ff */
[----:B------:R-:W-:Y:S02]  /*0ba0*/  @!P5 MOV R6, R2 ;  /* 0x000000020006d202 */ /* 0x000fe40000000f00 */
[----:B------:R-:W-:Y:S01]  /*0bb0*/  @!P4 LEA.HI.X R9, R14, R47, R0, 0x1, P2 ;  /* 0x0000002f0e09c211 */ /* 0x000fe200010f0c00 */
[----:B0-----:R-:W-:Y:S01]  /*0bc0*/  @!P5 IMAD R0, R19, R42, RZ ;  /* 0x0000002a1300d224 */ /* 0x001fe200078e02ff */
[----:B------:R-:W-:Y:S02]  /*0bd0*/  @!P5 MOV R7, R13 ;  /* 0x0000000d0007d202 */ /* 0x000fe40000000f00 */
[----:B------:R-:W-:Y:S01]  /*0be0*/  CS2R R14, SRZ ;  /* 0x00000000000e7805 */ /* 0x000fe2000001ff00 */
[----:B------:R-:W-:-:S02]  /*0bf0*/  @!P5 IMAD R47, R24, R43, R0 ;  /* 0x0000002b182fd224 */ /* 0x000fc400078e0200 */
[----:B------:R-:W-:-:S03]  /*0c00*/  @!P5 IMAD.WIDE.U32 R42, R24, R42, R6 ;  /* 0x0000002a182ad225 */ /* 0x000fc600078e0006 */
[----:B------:R0:W4:Y:S02]  /*0c10*/  @!P1 LDG.E R15, desc[UR10][R4.64] ;  /* 0x0000000a040f9981 */ /* 0x000124000c1e1900 */
[----:B------:R-:W-:Y:S02]  /*0c20*/  @!P5 IADD3 R0, R43, R47, RZ ;  /* 0x0000002f2b00d210 */ /* 0x000fe40007ffe0ff */
[----:B------:R1:W4:Y:S01]  /*0c30*/  @!P4 LDG.E R14, desc[UR10][R8.64] ;  /* 0x0000000a080ec981 */ /* 0x000322000c1e1900 */
[----:B------:R-:W-:-:S04]  /*0c40*/  @!P5 LEA R44, P1, R42, R44, 0x1 ;  /* 0x0000002c2a2cd211 */ /* 0x000fc800078208ff */
[----:B------:R-:W-:Y:S01]  /*0c50*/  @!P5 LEA.HI.X R45, R42, R45, R0, 0x1, P1 ;  /* 0x0000002d2a2dd211 */ /* 0x000fe200008f0c00 */
[----:B------:R-:W-:-:S10]  /*0c60*/  HFMA2.MMA R0, -RZ, RZ, 0, 0 ;  /* 0x00000000ff007435 */ /* 0x000fd400000001ff */
[----:B------:R-:W4:Y:S01]  /*0c70*/  @!P5 LDG.E R0, desc[UR10][R44.64] ;  /* 0x0000000a2c00d981 */ /* 0x000f22000c1e1900 */
[----:B------:R-:W-:Y:S01]  /*0c80*/  ISETP.GT.AND P1, PT, R41, 0x1e, PT ;  /* 0x0000001e2900780c */ /* 0x000fe20003f24270 */
[--C-:B---3--:R-:W-:Y:S02]  /*0c90*/  HADD2.F32 R11, -RZ, R22.reuse.H1_H1 ;  /* 0x30000016ff0b7230 */ /* 0x108fe40000004100 */
[----:B0-----:R-:W-:-:S03]  /*0ca0*/  HADD2.F32 R4, -RZ, R22.H0_H0 ;  /* 0x20000016ff047230 */ /* 0x001fc60000004100 */
[----:B-1----:R-:W-:Y:S01]  /*0cb0*/  FMUL.FTZ R9, R11, R11 ;  /* 0x0000000b0b097220 */ /* 0x002fe20000410000 */
[--C-:B------:R-:W-:Y:S02]  /*0cc0*/  HADD2.F32 R43, -RZ, R20.reuse.H1_H1 ;  /* 0x30000014ff2b7230 */ /* 0x100fe40000004100 */
[----:B------:R-:W-:Y:S02]  /*0cd0*/  HADD2.F32 R8, -RZ, R20.H0_H0 ;  /* 0x20000014ff087230 */ /* 0x000fe40000004100 */
[--C-:B--2---:R-:W-:Y:S02]  /*0ce0*/  HADD2.F32 R7, -RZ, R18.reuse.H1_H1 ;  /* 0x30000012ff077230 */ /* 0x104fe40000004100 */
[----:B------:R-:W-:-:S03]  /*0cf0*/  HADD2.F32 R6, -RZ, R18.H0_H0 ;  /* 0x20000012ff067230 */ /* 0x000fc60000004100 */
[----:B------:R-:W-:Y:S02]  /*0d00*/  FMUL.FTZ R5, R7, R7 ;  /* 0x0000000707057220 */ /* 0x000fe40000410000 */
[C---:B------:R-:W-:Y:S02]  /*0d10*/  FADD.FTZ R7, R6.reuse, R7 ;  /* 0x0000000706077221 */ /* 0x040fe40000010000 */
[----:B------:R-:W-:Y:S01]  /*0d20*/  FFMA.FTZ R5, R6, R6, R5 ;  /* 0x0000000606057223 */ /* 0x000fe20000010005 */
[C---:B------:R-:W-:Y:S01]  /*0d30*/  FADD.FTZ R6, R4.reuse, R11 ;  /* 0x0000000b04067221 */ /* 0x040fe20000010000 */
[----:B------:R-:W-:Y:S01]  /*0d40*/  FADD.FTZ R7, RZ, R7 ;  /* 0x00000007ff077221 */ /* 0x000fe20000010000 */
[----:B------:R-:W-:Y:S01]  /*0d50*/  FFMA.FTZ R4, R4, R4, R9 ;  /* 0x0000000404047223 */ /* 0x000fe20000010009 */
[----:B------:R-:W-:Y:S02]  /*0d60*/  FADD.FTZ R5, RZ, R5 ;  /* 0x00000005ff057221 */ /* 0x000fe40000010000 */
[----:B------:R-:W-:Y:S01]  /*0d70*/  FADD.FTZ R6, R7, R6 ;  /* 0x0000000607067221 */ /* 0x000fe20000010000 */
[----:B------:R-:W-:Y:S01]  /*0d80*/  FMUL.FTZ R7, R43, R43 ;  /* 0x0000002b2b077220 */ /* 0x000fe20000410000 */
[----:B------:R-:W-:Y:S01]  /*0d90*/  FADD.FTZ R4, R5, R4 ;  /* 0x0000000405047221 */ /* 0x000fe20000010000 */
[----:B------:R-:W-:-:S02]  /*0da0*/  FADD.FTZ R43, R8, R43 ;  /* 0x0000002b082b7221 */ /* 0x000fc40000010000 */
[----:B------:R-:W-:Y:S01]  /*0db0*/  FFMA.FTZ R7, R8, R8, R7 ;  /* 0x0000000808077223 */ /* 0x000fe20000010007 */
[--C-:B-----5:R-:W-:Y:S02]  /*0dc0*/  HADD2.F32 R8, -RZ, R17.reuse.H1_H1 ;  /* 0x30000011ff087230 */ /* 0x120fe40000004100 */
[----:B------:R-:W-:Y:S02]  /*0dd0*/  HADD2.F32 R5, -RZ, R17.H0_H0 ;  /* 0x20000011ff057230 */ /* 0x000fe40000004100 */
[----:B------:R-:W-:Y:S01]  /*0de0*/  FADD.FTZ R4, R4, R7 ;  /* 0x0000000704047221 */ /* 0x000fe20000010000 */
[----:B------:R-:W-:Y:S01]  /*0df0*/  FADD.FTZ R6, R6, R43 ;  /* 0x0000002b06067221 */ /* 0x000fe20000010000 */
[--C-:B------:R-:W-:Y:S02]  /*0e00*/  HADD2.F32 R9, -RZ, R16.reuse.H1_H1 ;  /* 0x30000010ff097230 */ /* 0x100fe40000004100 */
[----:B------:R-:W-:Y:S01]  /*0e10*/  FMUL.FTZ R10, R8, R8 ;  /* 0x00000008080a7220 */ /* 0x000fe20000410000 */
[----:B------:R-:W-:Y:S01]  /*0e20*/  FADD.FTZ R7, R5, R8 ;  /* 0x0000000805077221 */ /* 0x000fe20000010000 */
[----:B------:R-:W-:-:S02]  /*0e30*/  HADD2.F32 R8, -RZ, R16.H0_H0 ;  /* 0x20000010ff087230 */ /* 0x000fc40000004100 */
[----:B------:R-:W-:Y:S01]  /*0e40*/  FFMA.FTZ R5, R5, R5, R10 ;  /* 0x0000000505057223 */ /* 0x000fe2000001000a */
[----:B------:R-:W-:Y:S01]  /*0e50*/  FADD.FTZ R6, R6, R7 ;  /* 0x0000000706067221 */ /* 0x000fe20000010000 */
[----:B------:R-:W-:Y:S01]  /*0e60*/  FMUL.FTZ R7, R9, R9 ;  /* 0x0000000909077220 */ /* 0x000fe20000410000 */
[----:B------:R-:W-:Y:S01]  /*0e70*/  FADD.FTZ R9, R8, R9 ;  /* 0x0000000908097221 */ /* 0x000fe20000010000 */
[----:B------:R-:W-:Y:S02]  /*0e80*/  FADD.FTZ R4, R4, R5 ;  /* 0x0000000504047221 */ /* 0x000fe40000010000 */
[----:B------:R-:W-:Y:S01]  /*0e90*/  FFMA.FTZ R7, R8, R8, R7 ;  /* 0x0000000808077223 */ /* 0x000fe20000010007 */
[----:B------:R-:W-:-:S03]  /*0ea0*/  FADD.FTZ R6, R6, R9 ;  /* 0x0000000906067221 */ /* 0x000fc60000010000 */
[----:B------:R-:W-:Y:S01]  /*0eb0*/  FADD.FTZ R4, R4, R7 ;  /* 0x0000000704047221 */ /* 0x000fe20000010000 */
[--C-:B----4-:R-:W-:Y:S02]  /*0ec0*/  HADD2.F32 R8, -RZ, R15.reuse.H1_H1 ;  /* 0x3000000fff087230 */ /* 0x110fe40000004100 */
[----:B------:R-:W-:Y:S02]  /*0ed0*/  HADD2.F32 R5, -RZ, R15.H0_H0 ;  /* 0x2000000fff057230 */ /* 0x000fe40000004100 */
[--C-:B------:R-:W-:Y:S02]  /*0ee0*/  HADD2.F32 R9, -RZ, R14.reuse.H1_H1 ;  /* 0x3000000eff097230 */ /* 0x100fe40000004100 */
[----:B------:R-:W-:Y:S01]  /*0ef0*/  FMUL.FTZ R10, R8, R8 ;  /* 0x00000008080a7220 */ /* 0x000fe20000410000 */
[C---:B------:R-:W-:Y:S01]  /*0f00*/  FADD.FTZ R7, R5.reuse, R8 ;  /* 0x0000000805077221 */ /* 0x040fe20000010000 */
[----:B------:R-:W-:Y:S02]  /*0f10*/  HADD2.F32 R8, -RZ, R14.H0_H0 ;  /* 0x2000000eff087230 */ /* 0x000fe40000004100 */
[----:B------:R-:W-:Y:S01]  /*0f20*/  FFMA.FTZ R5, R5, R5, R10 ;  /* 0x0000000505057223 */ /* 0x000fe2000001000a */
[----:B------:R-:W-:Y:S01]  /*0f30*/  FADD.FTZ R6, R6, R7 ;  /* 0x0000000706067221 */ /* 0x000fe20000010000 */
[----:B------:R-:W-:-:S02]  /*0f40*/  FMUL.FTZ R7, R9, R9 ;  /* 0x0000000909077220 */ /* 0x000fc40000410000 */
[----:B------:R-:W-:Y:S01]  /*0f50*/  FADD.FTZ R4, R4, R5 ;  /* 0x0000000504047221 */ /* 0x000fe20000010000 */
[C---:B------:R-:W-:Y:S01]  /*0f60*/  FADD.FTZ R9, R8.reuse, R9 ;  /* 0x0000000908097221 */ /* 0x040fe20000010000 */
[----:B------:R-:W-:Y:S01]  /*0f70*/  FFMA.FTZ R7, R8, R8, R7 ;  /* 0x0000000808077223 */ /* 0x000fe20000010007 */
[--C-:B------:R-:W-:Y:S02]  /*0f80*/  HADD2.F32 R10, -RZ, R0.reuse.H1_H1 ;  /* 0x30000000ff0a7230 */ /* 0x100fe40000004100 */
[----:B------:R-:W-:Y:S02]  /*0f90*/  HADD2.F32 R5, -RZ, R0.H0_H0 ;  /* 0x20000000ff057230 */ /* 0x000fe40000004100 */
[----:B------:R-:W-:Y:S01]  /*0fa0*/  FADD.FTZ R4, R4, R7 ;  /* 0x0000000704047221 */ /* 0x000fe20000010000 */
[----:B------:R-:W-:Y:S01]  /*0fb0*/  FMUL.FTZ R8, R10, R10 ;  /* 0x0000000a0a087220 */ /* 0x000fe20000410000 */
[----:B------:R-:W-:Y:S01]  /*0fc0*/  FADD.FTZ R6, R6, R9 ;  /* 0x0000000906067221 */ /* 0x000fe20000010000 */
[----:B------:R-:W-:-:S02]  /*0fd0*/  FADD.FTZ R7, R5, R10 ;  /* 0x0000000a05077221 */ /* 0x000fc40000010000 */
        /* <DEDUP_REMOVED lines=48> */
[----:B0-----:R-:W-:Y:S02]  /*12e0*/  FADD.FTZ R42, R4, R7 ;  /* 0x00000007042a7221 */ /* 0x001fe40000010000 */
        /* <DEDUP_REMOVED lines=35> */
[----:B0-----:R-:W-:Y:S01]  /*1520*/  FADD.FTZ R45, R45, R4 ;  /* 0x000000042d2d7221 */ /* 0x001fe20000010000 */
[----:B------:R-:W-:-:S03]  /*1530*/  FADD.FTZ R4, R42, R5 ;  /* 0x000000052a047221 */ /* 0x000fc60000010000 */
[----:B------:R-:W-:Y:S01]  /*1540*/  FADD.FTZ R42, R45, R6 ;  /* 0x000000062d2a7221 */ /* 0x000fe20000010000 */
[----:B------:R-:W-:-:S07]  /*1550*/  FADD.FTZ R43, R4, R7 ;  /* 0x00000007042b7221 */ /* 0x000fce0000010000 */
.L_x_3793:
[----:B------:R-:W-:Y:S05]  /*1560*/  BSYNC B0 ;  /* 0x0000000000007941 */ /* 0x000fea0003800000 */
.L_x_3792:
[----:B------:R-:W1:Y:S02]  /*1570*/  LDC R8, c[0x0][0xc] ;  /* 0x00000300ff087b82 */ /* 0x000e640000000800 */
[----:B-1----:R-:W-:-:S13]  /*1580*/  ISETP.GE.U32.AND P1, PT, R8, 0x2, PT ;  /* 0x000000020800780c */ /* 0x002fda0003f26070 */
[----:B------:R-:W-:Y:S05]  /*1590*/  @!P1 BRA `(.L_x_3794) ;  /* 0x0000000800989947 */ /* 0x000fea0003800000 */
[----:B------:R-:W-:Y:S05]  /*15a0*/  @P3 BRA `(.L_x_3795) ;  /* 0x0000000000843947 */ /* 0x000fea0003800000 */
[----:B------:R-:W1:Y:S01]  /*15b0*/  LDC R44, c[0x0][0x10] ;  /* 0x00000400ff2c7b82 */ /* 0x000e620000000800 */
[----:B------:R-:W2:Y:S01]  /*15c0*/  S2R R45, SR_CTAID.Y ;  /* 0x00000000002d7919 */ /* 0x000ea20000002600 */
[----:B------:R-:W-:Y:S02]  /*15d0*/  ULOP3.LUT UR8, UR4, 0x1, URZ, 0xc0, !UPT ;  /* 0x0000000104087892 */ /* 0x000fe4000f8ec03f */
[----:B------:R-:W-:Y:S01]  /*15e0*/  ULOP3.LUT UP0, URZ, UR4, 0x2, URZ, 0xc0, !UPT ;  /* 0x00000002043f7892 */ /* 0x000fe2000f80c03f */
[----:B------:R-:W-:-:S03]  /*15f0*/  UMOV UR7, 0x1 ;  /* 0x0000000100077882 */ /* 0x000fc60000000000 */
[----:B------:R-:W3:Y:S01]  /*1600*/  LDC.64 R4, c[0x0][0x248] ;  /* 0x00009200ff047b82 */ /* 0x000ee20000000a00 */
[----:B------:R-:W-:Y:S01]  /*1610*/  USEL UR7, UR7, 0xffffffff, !UP0 ;  /* 0xffffffff07077887 */ /* 0x000fe2000c000000 */
[----:B-1----:R-:W-:Y:S01]  /*1620*/  IMAD R9, R44, UR8, RZ ;  /* 0x000000082c097c24 */ /* 0x002fe2000f8e02ff */
[----:B------:R-:W-:-:S04]  /*1630*/  PLOP3.LUT P1, PT, PT, PT, UP0, 0x80, 0x0 ;  /* 0x000000000000781c */ /* 0x000fc80003f2f008 */
[----:B------:R-:W-:Y:S01]  /*1640*/  MOV R47, UR7 ;  /* 0x00000007002f7c02 */ /* 0x000fe20008000f00 */
[----:B------:R-:W-:-:S05]  /*1650*/  IMAD R6, R9, R8, RZ ;  /* 0x0000000809067224 */ /* 0x000fca00078e02ff */
[----:B------:R-:W-:Y:S02]  /*1660*/  SHF.L.U32 R7, R6, 0x1, RZ ;  /* 0x0000000106077819 */ /* 0x000fe400000006ff */
[----:B--2---:R-:W-:-:S03]  /*1670*/  IADD3 R11, R9, R45, RZ ;  /* 0x0000002d090b7210 */ /* 0x004fc60007ffe0ff */
[----:B---3--:R-:W-:-:S04]  /*1680*/  IMAD.WIDE R4, R7, 0x4, R4 ;  /* 0x0000000407047825 */ /* 0x008fc800078e0204 */
[----:B------:R-:W-:-:S04]  /*1690*/  IMAD R7, R44, UR9, R45 ;  /* 0x000000092c077c24 */ /* 0x000fc8000f8e022d */
[----:B------:R-:W-:Y:S02]  /*16a0*/  IMAD.WIDE.U32 R6, R7, 0x8, R4 ;  /* 0x0000000807067825 */ /* 0x000fe400078e0004 */
[----:B------:R-:W1:Y:S01]  /*16b0*/  LDC.64 R4, c[0x0][0x240] ;  /* 0x00009000ff047b82 */ /* 0x000e620000000a00 */
[----:B------:R-:W-:Y:S02]  /*16c0*/  SEL R9, R8, RZ, !P1 ;  /* 0x000000ff08097207 */ /* 0x000fe40004800000 */
[----:B------:R2:W-:Y:S02]  /*16d0*/  STG.E.64 desc[UR10][R6.64], R42 ;  /* 0x0000002a06007986 */ /* 0x0005e4000c101b0a */
[----:B------:R-:W-:Y:S01]  /*16e0*/  ISETP.NE.AND P1, PT, R9, -0x1, PT ;  /* 0xffffffff0900780c */ /* 0x000fe20003f25270 */
[----:B-1----:R-:W-:Y:S01]  /*16f0*/  IMAD.WIDE.U32 R10, R11, 0x4, R4 ;  /* 0x000000040b0a7825 */ /* 0x002fe200078e0004 */
[----:B------:R-:W-:Y:S06]  /*1700*/  MEMBAR.ALL.GPU ;  /* 0x0000000000007992 */ /* 0x000fec000000a000 */
[----:B------:R-:W-:-:S00]  /*1710*/  ERRBAR ;  /* 0x00000000000079ab */ /* 0x000fc00000000000 */
[----:B------:R-:W-:Y:S06]  /*1720*/  CGAERRBAR ;  /* 0x00000000000075ab */ /* 0x000fec0000000000 */
[----:B------:R2:W-:Y:S01]  /*1730*/  REDG.E.ADD.S32.STRONG.GPU desc[UR10][R10.64], R47 ;  /* 0x0000002f0a00798e */ /* 0x0005e2000c10e38a */
[----:B------:R-:W-:Y:S05]  /*1740*/  @!P1 BRA `(.L_x_3795) ;  /* 0x00000000001c9947 */ /* 0x000fea0003800000 */
[----:B--2---:R-:W-:-:S04]  /*1750*/  IMAD R7, R44, UR8, R45 ;  /* 0x000000082c077c24 */ /* 0x004fc8000f8e022d */
[----:B------:R-:W-:-:S07]  /*1760*/  IMAD.WIDE.U32 R4, R7, 0x4, R4 ;  /* 0x0000000407047825 */ /* 0x000fce00078e0004 */
.L_x_3796:
[----:B------:R-:W2:Y:S04]  /*1770*/  LDG.E.STRONG.GPU R6, desc[UR10][R4.64] ;  /* 0x0000000a04067981 */ /* 0x000ea8000c1ef900 */
[----:B--2---:R-:W-:Y:S01]  /*1780*/  CCTL.IVALL ;  /* 0x00000000ff00798f */ /* 0x004fe20002000000 */
[----:B------:R-:W-:Y:S05]  /*1790*/  YIELD ;  /* 0x0000000000007946 */ /* 0x000fea0003800000 */
[----:B------:R-:W-:-:S13]  /*17a0*/  ISETP.NE.AND P1, PT, R6, R9, PT ;  /* 0x000000090600720c */ /* 0x000fda0003f25270 */
[----:B------:R-:W-:Y:S05]  /*17b0*/  @P1 BRA `(.L_x_3796) ;  /* 0xfffffffc00ec1947 */ /* 0x000fea000383ffff */
.L_x_3795:
        /* <DEDUP_REMOVED lines=10> */
[----:B--2---:R-:W-:-:S07]  /*1860*/  IADD3 R10, -R5, R8, RZ ;  /* 0x00000008050a7210 */ /* 0x004fce0007ffe1ff */
.L_x_3798:
[----:B------:R-:W-:Y:S02]  /*1870*/  ISETP.EQ.OR P1, PT, R9, UR9, P3 ;  /* 0x0000000909007c0c */ /* 0x000fe40009f22670 */
[----:B------:R-:W-:-:S11]  /*1880*/  MOV R7, UR4 ;  /* 0x0000000400077c02 */ /* 0x000fd60008000f00 */
[----:B------:R-:W1:Y:S01]  /*1890*/  @!P1 LDC R6, c[0x0][0x10] ;  /* 0x00000400ff069b82 */ /* 0x000e620000000800 */
[----:B------:R-:W2:Y:S01]  /*18a0*/  @!P1 S2R R11, SR_CTAID.Y ;  /* 0x00000000000b9919 */ /* 0x000ea20000002600 */
[----:B------:R-:W-:-:S06]  /*18b0*/  @!P1 LOP3.LUT R7, R7, 0x1, RZ, 0xc0, !PT ;  /* 0x0000000107079812 */ /* 0x000fcc00078ec0ff */
[----:B------:R-:W3:Y:S01]  /*18c0*/  @!P1 LDC.64 R4, c[0x0][0x248] ;  /* 0x00009200ff049b82 */ /* 0x000ee20000000a00 */
[----:B-1----:R-:W-:-:S04]  /*18d0*/  @!P1 IMAD R7, R6, R7, RZ ;  /* 0x0000000706079224 */ /* 0x002fc800078e02ff */
[----:B------:R-:W-:-:S05]  /*18e0*/  @!P1 IMAD R7, R7, R8, RZ ;  /* 0x0000000807079224 */ /* 0x000fca00078e02ff */
[----:B------:R-:W-:-:S05]  /*18f0*/  @!P1 SHF.L.U32 R7, R7, 0x1, RZ ;  /* 0x0000000107079819 */ /* 0x000fca00000006ff */
[----:B---3--:R-:W-:-:S04]  /*1900*/  @!P1 IMAD.WIDE R4, R7, 0x4, R4 ;  /* 0x0000000407049825 */ /* 0x008fc800078e0204 */
[----:B--2---:R-:W-:-:S04]  /*1910*/  @!P1 IMAD R7, R6, R9, R11 ;  /* 0x0000000906079224 */ /* 0x004fc800078e020b */
[----:B------:R-:W-:Y:S01]  /*1920*/  @!P1 IMAD.WIDE.U32 R6, R7, 0x8, R4 ;  /* 0x0000000807069825 */ /* 0x000fe200078e0004 */
[----:B------:R-:W-:-:S04]  /*1930*/  IADD3 R4, R9, 0x1, RZ ;  /* 0x0000000109047810 */ /* 0x000fc80007ffe0ff */
[----:B------:R-:W-:Y:S01]  /*1940*/  ISETP.EQ.OR P2, PT, R4, UR9, P3 ;  /* 0x0000000904007c0c */ /* 0x000fe20009f42670 */
[----:B------:R-:W0:Y:S01]  /*1950*/  @!P1 LDG.E.64 R6, desc[UR10][R6.64] ;  /* 0x0000000a06069981 */ /* 0x000e22000c1e1b00 */
[----:B------:R-:W-:-:S11]  /*1960*/  MOV R44, UR4 ;  /* 0x00000004002c7c02 */ /* 0x000fd60008000f00 */
[----:B------:R-:W1:Y:S01]  /*1970*/  @!P2 S2R R45, SR_CTAID.Y ;  /* 0x00000000002da919 */ /* 0x000e620000002600 */
[----:B------:R-:W1:Y:S01]  /*1980*/  @!P2 LDC R11, c[0x0][0x10] ;  /* 0x00000400ff0bab82 */ /* 0x000e620000000800 */
[----:B------:R-:W-:Y:S01]  /*1990*/  @!P2 LOP3.LUT R44, R44, 0x1, RZ, 0xc0, !PT ;  /* 0x000000012c2ca812 */ /* 0x000fe200078ec0ff */
[----:B-1----:R-:W-:-:S06]  /*19a0*/  @!P2 IMAD R45, R4, R11, R45 ;  /* 0x0000000b042da224 */ /* 0x002fcc00078e022d */
[----:B------:R-:W1:Y:S01]  /*19b0*/  @!P2 LDC.64 R4, c[0x0][0x248] ;  /* 0x00009200ff04ab82 */ /* 0x000e620000000a00 */
[----:B------:R-:W-:-:S04]  /*19c0*/  @!P2 IMAD R11, R11, R44, RZ ;  /* 0x0000002c0b0ba224 */ /* 0x000fc800078e02ff */
[----:B------:R-:W-:-:S05]  /*19d0*/  @!P2 IMAD R11, R11, R8, RZ ;  /* 0x000000080b0ba224 */ /* 0x000fca00078e02ff */
[----:B------:R-:W-:-:S05]  /*19e0*/  @!P2 SHF.L.U32 R11, R11, 0x1, RZ ;  /* 0x000000010b0ba819 */ /* 0x000fca00000006ff */
[----:B-1----:R-:W-:-:S04]  /*19f0*/  @!P2 IMAD.WIDE R4, R11, 0x4, R4 ;  /* 0x000000040b04a825 */ /* 0x002fc800078e0204 */
[----:B------:R-:W-:-:S06]  /*1a00*/  @!P2 IMAD.WIDE.U32 R4, R45, 0x8, R4 ;  /* 0x000000082d04a825 */ /* 0x000fcc00078e0004 */
[----:B------:R-:W2:Y:S01]  /*1a10*/  @!P2 LDG.E.64 R4, desc[UR10][R4.64] ;  /* 0x0000000a0404a981 */ /* 0x000ea2000c1e1b00 */
[----:B------:R-:W-:Y:S01]  /*1a20*/  MOV R44, UR4 ;  /* 0x00000004002c7c02 */ /* 0x000fe20008000f00 */
[----:B0-----:R-:W-:Y:S01]  /*1a30*/  @!P1 FADD.FTZ R42, R42, R6 ;  /* 0x000000062a2a9221 */ /* 0x001fe20000010000 */
[----:B------:R-:W-:-:S04]  /*1a40*/  IADD3 R6, R9, 0x2, RZ ;  /* 0x0000000209067810 */ /* 0x000fc80007ffe0ff */
[----:B------:R-:W-:-:S13]  /*1a50*/  ISETP.EQ.OR P4, PT, R6, UR9, P3 ;  /* 0x0000000906007c0c */ /* 0x000fda0009f82670 */
[----:B------:R-:W0:Y:S01]  /*1a60*/  @!P4 S2R R45, SR_CTAID.Y ;  /* 0x00000000002dc919 */ /* 0x000e220000002600 */
[----:B------:R-:W0:Y:S01]  /*1a70*/  @!P4 LDC R11, c[0x0][0x10] ;  /* 0x00000400ff0bcb82 */ /* 0x000e220000000800 */
[----:B------:R-:W-:Y:S01]  /*1a80*/  @!P1 FADD.FTZ R43, R43, R7 ;  /* 0x000000072b2b9221 */ /* 0x000fe20000010000 */
[----:B------:R-:W-:Y:S01]  /*1a90*/  @!P4 LOP3.LUT R44, R44, 0x1, RZ, 0xc0, !PT ;  /* 0x000000012c2cc812 */ /* 0x000fe200078ec0ff */
[----:B0-----:R-:W-:-:S05]  /*1aa0*/  @!P4 IMAD R45, R6, R11, R45 ;  /* 0x0000000b062dc224 */ /* 0x001fca00078e022d */
[----:B------:R-:W0:Y:S01]  /*1ab0*/  @!P4 LDC.64 R6, c[0x0][0x248] ;  /* 0x00009200ff06cb82 */ /* 0x000e220000000a00 */
[----:B------:R-:W-:-:S04]  /*1ac0*/  @!P4 IMAD R11, R11, R44, RZ ;  /* 0x0000002c0b0bc224 */ /* 0x000fc800078e02ff */
[----:B------:R-:W-:-:S05]  /*1ad0*/  @!P4 IMAD R11, R11, R8, RZ ;  /* 0x000000080b0bc224 */ /* 0x000fca00078e02ff */
[----:B------:R-:W-:Y:S01]  /*1ae0*/  @!P4 SHF.L.U32 R11, R11, 0x1, RZ ;  /* 0x000000010b0bc819 */ /* 0x000fe200000006ff */
[----:B--2---:R-:W-:Y:S01]  /*1af0*/  @!P2 FADD.FTZ R42, R42, R4 ;  /* 0x000000042a2aa221 */ /* 0x004fe20000010000 */
[----:B------:R-:W-:-:S04]  /*1b00*/  IADD3 R4, R9, 0x3, RZ ;  /* 0x0000000309047810 */ /* 0x000fc80007ffe0ff */
[----:B------:R-:W-:Y:S01]  /*1b10*/  ISETP.EQ.OR P1, PT, R4, UR9, P3 ;  /* 0x0000000904007c0c */ /* 0x000fe20009f22670 */
[----:B0-----:R-:W-:-:S04]  /*1b20*/  @!P4 IMAD.WIDE R6, R11, 0x4, R6 ;  /* 0x000000040b06c825 */ /* 0x001fc800078e0206 */
[----:B------:R-:W-:-:S08]  /*1b30*/  @!P4 IMAD.WIDE.U32 R6, R45, 0x8, R6 ;  /* 0x000000082d06c825 */ /* 0x000fd000078e0006 */
[----:B------:R-:W0:Y:S01]  /*1b40*/  @!P1 S2R R45, SR_CTAID.Y ;  /* 0x00000000002d9919 */ /* 0x000e220000002600 */
[----:B------:R-:W0:Y:S01]  /*1b50*/  @!P1 LDC R11, c[0x0][0x10] ;  /* 0x00000400ff0b9b82 */ /* 0x000e220000000800 */
[----:B------:R-:W-:Y:S01]  /*1b60*/  @!P2 FADD.FTZ R43, R43, R5 ;  /* 0x000000052b2ba221 */ /* 0x000fe20000010000 */
[----:B------:R-:W-:Y:S01]  /*1b70*/  MOV R44, UR4 ;  /* 0x00000004002c7c02 */ /* 0x000fe20008000f00 */
[----:B------:R-:W2:Y:S03]  /*1b80*/  @!P4 LDG.E.64 R6, desc[UR10][R6.64] ;  /* 0x0000000a0606c981 */ /* 0x000ea6000c1e1b00 */
[----:B------:R-:W-:Y:S01]  /*1b90*/  @!P1 LOP3.LUT R44, R44, 0x1, RZ, 0xc0, !PT ;  /* 0x000000012c2c9812 */ /* 0x000fe200078ec0ff */
[----:B0-----:R-:W-:Y:S02]  /*1ba0*/  @!P1 IMAD R45, R4, R11, R45 ;  /* 0x0000000b042d9224 */ /* 0x001fe400078e022d */
[----:B------:R-:W0:Y:S02]  /*1bb0*/  @!P1 LDC.64 R4, c[0x0][0x248] ;  /* 0x00009200ff049b82 */ /* 0x000e240000000a00 */
[----:B------:R-:W-:-:S04]  /*1bc0*/  @!P1 IMAD R11, R11, R44, RZ ;  /* 0x0000002c0b0b9224 */ /* 0x000fc800078e02ff */
[----:B------:R-:W-:-:S05]  /*1bd0*/  @!P1 IMAD R11, R11, R8, RZ ;  /* 0x000000080b0b9224 */ /* 0x000fca00078e02ff */
[----:B------:R-:W-:-:S05]  /*1be0*/  @!P1 SHF.L.U32 R11, R11, 0x1, RZ ;  /* 0x000000010b0b9819 */ /* 0x000fca00000006ff */
[----:B0-----:R-:W-:-:S04]  /*1bf0*/  @!P1 IMAD.WIDE R4, R11, 0x4, R4 ;  /* 0x000000040b049825 */ /* 0x001fc800078e0204 */
[----:B------:R-:W-:-:S06]  /*1c00*/  @!P1 IMAD.WIDE.U32 R4, R45, 0x8, R4 ;  /* 0x000000082d049825 */ /* 0x000fcc00078e0004 */
[----:B------:R-:W3:Y:S01]  /*1c10*/  @!P1 LDG.E.64 R4, desc[UR10][R4.64] ;  /* 0x0000000a04049981 */ /* 0x000ee2000c1e1b00 */
[----:B------:R-:W-:-:S04]  /*1c20*/  IADD3 R10, R10, -0x4, RZ ;  /* 0xfffffffc0a0a7810 */ /* 0x000fc80007ffe0ff */
[----:B------:R-:W-:Y:S02]  /*1c30*/  ISETP.NE.AND P2, PT, R10, RZ, PT ;  /* 0x000000ff0a00720c */ /* 0x000fe40003f45270 */
[----:B------:R-:W-:Y:S01]  /*1c40*/  IADD3 R9, R9, 0x4, RZ ;  /* 0x0000000409097810 */ /* 0x000fe20007ffe0ff */
[----:B--2---:R-:W-:Y:S01]  /*1c50*/  @!P4 FADD.FTZ R42, R42, R6 ;  /* 0x000000062a2ac221 */ /* 0x004fe20000010000 */
[----:B------:R-:W-:-:S03]  /*1c60*/  @!P4 FADD.FTZ R43, R43, R7 ;  /* 0x000000072b2bc221 */ /* 0x000fc60000010000 */
[----:B---3--:R-:W-:Y:S01]  /*1c70*/  @!P1 FADD.FTZ R42, R42, R4 ;  /* 0x000000042a2a9221 */ /* 0x008fe20000010000 */
[----:B------:R-:W-:-:S05]  /*1c80*/  @!P1 FADD.FTZ R43, R43, R5 ;  /* 0x000000052b2b9221 */ /* 0x000fca0000010000 */
[----:B------:R-:W-:Y:S05]  /*1c90*/  @P2 BRA `(.L_x_3798) ;  /* 0xfffffff800f42947 */ /* 0x000fea000383ffff */
.L_x_3797:
[----:B--2---:R-:W-:-:S13]  /*1ca0*/  LOP3.LUT P1, R11, R8, 0x3, RZ, 0xc0, !PT ;  /* 0x00000003080b7812 */ /* 0x004fda000782c0ff */
[----:B------:R-:W-:Y:S05]  /*1cb0*/  @!P1 BRA `(.L_x_3794) ;  /* 0x0000000000d09947 */ /* 0x000fea0003800000 */
[----:B------:R-:W-:Y:S01]  /*1cc0*/  ISETP.EQ.OR P1, PT, R9, UR9, P3 ;  /* 0x0000000909007c0c */ /* 0x000fe20009f22670 */
[----:B------:R-:W-:Y:S01]  /*1cd0*/  BSSY B0, `(.L_x_3799) ;  /* 0x0000010000007945 */ /* 0x000fe20003800000 */
[----:B------:R-:W-:-:S11]  /*1ce0*/  ISETP.NE.AND P2, PT, R11, 0x1, PT ;  /* 0x000000010b00780c */ /* 0x000fd60003f45270 */
[----:B------:R-:W-:Y:S05]  /*1cf0*/  @P1 BRA `(.L_x_3800) ;  /* 0x0000000000341947 */ /* 0x000fea0003800000 */
[----:B------:R-:W1:Y:S01]  /*1d00*/  S2R R10, SR_CTAID.Y ;  /* 0x00000000000a7919 */ /* 0x000e620000002600 */
[----:B------:R-:W2:Y:S01]  /*1d10*/  LDC.64 R4, c[0x0][0x248] ;  /* 0x00009200ff047b82 */ /* 0x000ea20000000a00 */
[----:B------:R-:W-:Y:S01]  /*1d20*/  ULOP3.LUT UR7, UR4, 0x1, URZ, 0xc0, !UPT ;  /* 0x0000000104077892 */ /* 0x000fe2000f8ec03f */
[----:B------:R-:W-:-:S03]  /*1d30*/  ULDC UR8, c[0x0][0x10] ;  /* 0x0000040000087ab9 */ /* 0x000fc60000000800 */
[----:B------:R-:W-:-:S06]  /*1d40*/  UIMAD UR7, UR8, UR7, URZ ;  /* 0x00000007080772a4 */ /* 0x000fcc000f8e023f */
[----:B------:R-:W-:-:S05]  /*1d50*/  IMAD R6, R8, UR7, RZ ;  /* 0x0000000708067c24 */ /* 0x000fca000f8e02ff */
[----:B------:R-:W-:-:S05]  /*1d60*/  SHF.L.U32 R7, R6, 0x1, RZ ;  /* 0x0000000106077819 */ /* 0x000fca00000006ff */
[----:B--2---:R-:W-:-:S04]  /*1d70*/  IMAD.WIDE R4, R7, 0x4, R4 ;  /* 0x0000000407047825 */ /* 0x004fc800078e0204 */
[----:B-1----:R-:W-:-:S04]  /*1d80*/  IMAD R7, R9, UR8, R10 ;  /* 0x0000000809077c24 */ /* 0x002fc8000f8e020a */
[----:B------:R-:W-:-:S06]  /*1d90*/  IMAD.WIDE.U32 R4, R7, 0x8, R4 ;  /* 0x0000000807047825 */ /* 0x000fcc00078e0004 */
[----:B------:R-:W0:Y:S02]  /*1da0*/  LDG.E.64 R4, desc[UR10][R4.64] ;  /* 0x0000000a04047981 */ /* 0x000e24000c1e1b00 */
[----:B0-----:R-:W-:Y:S01]  /*1db0*/  FADD.FTZ R42, R42, R4 ;  /* 0x000000042a2a7221 */ /* 0x001fe20000010000 */
[----:B------:R-:W-:-:S07]  /*1dc0*/  FADD.FTZ R43, R43, R5 ;  /* 0x000000052b2b7221 */ /* 0x000fce0000010000 */
.L_x_3800:
[----:B------:R-:W-:Y:S05]  /*1dd0*/  BSYNC B0 ;  /* 0x0000000000007941 */ /* 0x000fea0003800000 */
.L_x_3799:
[----:B------:R-:W-:Y:S05]  /*1de0*/  @!P2 BRA `(.L_x_3794) ;  /* 0x000000000084a947 */ /* 0x000fea0003800000 */
[C---:B------:R-:W-:Y:S02]  /*1df0*/  IADD3 R4, R9.reuse, 0x1, RZ ;  /* 0x0000000109047810 */ /* 0x040fe40007ffe0ff */
[----:B------:R-:W-:Y:S02]  /*1e00*/  IADD3 R6, R9, 0x2, RZ ;  /* 0x0000000209067810 */ /* 0x000fe40007ffe0ff */
[----:B------:R-:W-:Y:S02]  /*1e10*/  ISETP.EQ.OR P2, PT, R4, UR9, P3 ;  /* 0x0000000904007c0c */ /* 0x000fe40009f42670 */
[----:B------:R-:W-:Y:S02]  /*1e20*/  ISETP.EQ.OR P1, PT, R6, UR9, P3 ;  /* 0x0000000906007c0c */ /* 0x000fe40009f22670 */
[----:B------:R-:W-:Y:S02]  /*1e30*/  MOV R10, UR4 ;  /* 0x00000004000a7c02 */ /* 0x000fe40008000f00 */
[----:B------:R-:W-:-:S07]  /*1e40*/  ISETP.EQ.OR P1, PT, R11, 0x2, P1 ;  /* 0x000000020b00780c */ /* 0x000fce0000f22670 */
[----:B------:R-:W1:Y:S01]  /*1e50*/  @!P2 S2R R11, SR_CTAID.Y ;  /* 0x00000000000ba919 */ /* 0x000e620000002600 */
[----:B------:R-:W1:Y:S05]  /*1e60*/  @!P2 LDC R7, c[0x0][0x10] ;  /* 0x00000400ff07ab82 */ /* 0x000e6a0000000800 */
[----:B------:R-:W2:Y:S01]  /*1e70*/  @!P1 S2R R47, SR_CTAID.Y ;  /* 0x00000000002f9919 */ /* 0x000ea20000002600 */
[----:B------:R-:W-:Y:S02]  /*1e80*/  @!P1 LOP3.LUT R10, R10, 0x1, RZ, 0xc0, !PT ;  /* 0x000000010a0a9812 */ /* 0x000fe400078ec0ff */
[----:B------:R-:W2:Y:S01]  /*1e90*/  @!P1 LDC R45, c[0x0][0x10] ;  /* 0x00000400ff2d9b82 */ /* 0x000ea20000000800 */
[----:B-1----:R-:W-:Y:S01]  /*1ea0*/  @!P2 IMAD R11, R4, R7, R11 ;  /* 0x00000007040ba224 */ /* 0x002fe200078e020b */
[----:B------:R-:W-:-:S04]  /*1eb0*/  MOV R4, UR4 ;  /* 0x0000000400047c02 */ /* 0x000fc80008000f00 */
[----:B------:R-:W-:Y:S01]  /*1ec0*/  @!P2 LOP3.LUT R4, R4, 0x1, RZ, 0xc0, !PT ;  /* 0x000000010404a812 */ /* 0x000fe200078ec0ff */
[----:B--2---:R-:W-:Y:S02]  /*1ed0*/  @!P1 IMAD R47, R6, R45, R47 ;  /* 0x0000002d062f9224 */ /* 0x004fe400078e022f */
[----:B------:R-:W-:Y:S02]  /*1ee0*/  @!P1 IMAD R45, R45, R10, RZ ;  /* 0x0000000a2d2d9224 */ /* 0x000fe400078e02ff */
[----:B------:R-:W-:Y:S02]  /*1ef0*/  @!P2 IMAD R7, R7, R4, RZ ;  /* 0x000000040707a224 */ /* 0x000fe400078e02ff */
[----:B------:R-:W1:Y:S01]  /*1f00*/  @!P2 LDC.64 R4, c[0x0][0x248] ;  /* 0x00009200ff04ab82 */ /* 0x000e620000000a00 */
[-C--:B------:R-:W-:Y:S02]  /*1f10*/  @!P1 IMAD R45, R45, R8.reuse, RZ ;  /* 0x000000082d2d9224 */ /* 0x080fe400078e02ff */
[----:B------:R-:W-:-:S03]  /*1f20*/  @!P2 IMAD R9, R7, R8, RZ ;  /* 0x000000080709a224 */ /* 0x000fc600078e02ff */
[----:B------:R-:W-:Y:S02]  /*1f30*/  @!P1 SHF.L.U32 R45, R45, 0x1, RZ ;  /* 0x000000012d2d9819 */ /* 0x000fe400000006ff */
[----:B------:R-:W2:Y:S01]  /*1f40*/  @!P1 LDC.64 R6, c[0x0][0x248] ;  /* 0x00009200ff069b82 */ /* 0x000ea20000000a00 */
[----:B------:R-:W-:-:S05]  /*1f50*/  @!P2 SHF.L.U32 R9, R9, 0x1, RZ ;  /* 0x000000010909a819 */ /* 0x000fca00000006ff */
[----:B-1----:R-:W-:-:S04]  /*1f60*/  @!P2 IMAD.WIDE R4, R9, 0x4, R4 ;  /* 0x000000040904a825 */ /* 0x002fc800078e0204 */
[----:B------:R-:W-:-:S04]  /*1f70*/  @!P2 IMAD.WIDE.U32 R4, R11, 0x8, R4 ;  /* 0x000000080b04a825 */ /* 0x000fc800078e0004 */
[----:B--2---:R-:W-:Y:S02]  /*1f80*/  @!P1 IMAD.WIDE R6, R45, 0x4, R6 ;  /* 0x000000042d069825 */ /* 0x004fe400078e0206 */
[----:B------:R-:W0:Y:S02]  /*1f90*/  @!P2 LDG.E.64 R4, desc[UR10][R4.64] ;  /* 0x0000000a0404a981 */ /* 0x000e24000c1e1b00 */
[----:B------:R-:W-:-:S06]  /*1fa0*/  @!P1 IMAD.WIDE.U32 R6, R47, 0x8, R6 ;  /* 0x000000082f069825 */ /* 0x000fcc00078e0006 */
[----:B------:R-:W2:Y:S01]  /*1fb0*/  @!P1 LDG.E.64 R6, desc[UR10][R6.64] ;  /* 0x0000000a06069981 */ /* 0x000ea2000c1e1b00 */
[----:B0-----:R-:W-:Y:S01]  /*1fc0*/  @!P2 FADD.FTZ R42, R42, R4 ;  /* 0x000000042a2aa221 */ /* 0x001fe20000010000 */
[----:B------:R-:W-:-:S03]  /*1fd0*/  @!P2 FADD.FTZ R43, R43, R5 ;  /* 0x000000052b2ba221 */ /* 0x000fc60000010000 */
[----:B--2---:R-:W-:Y:S01]  /*1fe0*/  @!P1 FADD.FTZ R42, R42, R6 ;  /* 0x000000062a2a9221 */ /* 0x004fe20000010000 */
[----:B------:R-:W-:-:S07]  /*1ff0*/  @!P1 FADD.FTZ R43, R43, R7 ;  /* 0x000000072b2b9221 */ /* 0x000fce0000010000 */
.L_x_3794:
[----:B------:R-:W-:Y:S01]  /*2000*/  ULDC.64 UR14, c[0x0][0x218] ;  /* 0x00008600000e7ab9 */ /* 0x000fe20000000a00 */
[----:B------:R-:W-:Y:S01]  /*2010*/  LOP3.LUT P1, RZ, R38, UR9, RZ, 0xfc, !PT ;  /* 0x0000000926ff7c12 */ /* 0x000fe2000f82fcff */
[----:B------:R-:W1:Y:S01]  /*2020*/  S2UR UR8, SR_CgaCtaId ;  /* 0x00000000000879c3 */ /* 0x000e620000008800 */
[----:B------:R-:W-:Y:S01]  /*2030*/  ISETP.EQ.U32.AND P2, PT, RZ, UR14, PT ;  /* 0x0000000eff007c0c */ /* 0x000fe2000bf42070 */
[----:B------:R-:W-:Y:S01]  /*2040*/  UMOV UR7, 0x400 ;  /* 0x0000040000077882 */ /* 0x000fe20000000000 */
[----:B--2---:R-:W-:Y:S02]  /*2050*/  MOV R11, UR6 ;  /* 0x00000006000b7c02 */ /* 0x004fe40008000f00 */
[----:B------:R-:W-:Y:S02]  /*2060*/  ISETP.EQ.OR.EX P1, PT, RZ, UR15, P1, P2 ;  /* 0x0000000fff007c0c */ /* 0x000fe40008f22720 */
[----:B------:R-:W-:Y:S01]  /*2070*/  IADD3 R45, R35, R40, RZ ;  /* 0x00000028232d7210 */ /* 0x000fe20007ffe0ff */
[----:B------:R-:W2:Y:S08]  /*2080*/  LDC.64 R6, c[0x0][0x228] ;  /* 0x00008a00ff067b82 */ /* 0x000eb00000000a00 */
[----:B------:R-:W3:Y:S08]  /*2090*/  LDC.64 R4, c[0x0][0x230] ;  /* 0x00008c00ff047b82 */ /* 0x000ef00000000a00 */
[----:B------:R-:W4:Y:S01]  /*20a0*/  @!P1 LDC.64 R8, c[0x0][0x218] ;  /* 0x00008600ff089b82 */ /* 0x000f220000000a00 */
[----:B-1----:R-:W-:-:S03]  /*20b0*/  ULEA UR7, UR8, UR7, 0x18 ;  /* 0x0000000708077291 */ /* 0x002fc6000f8ec03f */
[----:B------:R-:W-:Y:S02]  /*20c0*/  ULDC UR8, c[0x0][0x2a4] ;  /* 0x0000a90000087ab9 */ /* 0x000fe40000000800 */
[----:B------:R-:W-:Y:S01]  /*20d0*/  @!P1 FMUL.FTZ R10, R42, UR8 ;  /* 0x000000082a0a9c20 */ /* 0x000fe20008410000 */
[----:B--2---:R-:W-:-:S03]  /*20e0*/  IMAD.WIDE R6, R45, 0x4, R6 ;  /* 0x000000042d067825 */ /* 0x004fc600078e0206 */
[----:B------:R-:W-:Y:S01]  /*20f0*/  @!P3 STS.64 [UR7+0xc8], R42 ;  /* 0x0000c82aff00b988 */ /* 0x000fe20008000a07 */
[----:B---3--:R-:W-:-:S04]  /*2100*/  IMAD.WIDE R4, R45, 0x4, R4 ;  /* 0x000000042d047825 */ /* 0x008fc800078e0204 */
[----:B----4-:R-:W-:-:S04]  /*2110*/  @!P1 IMAD.WIDE R8, R11, 0x8, R8 ;  /* 0x000000080b089825 */ /* 0x010fc800078e0208 */
[----:B------:R-:W-:-:S05]  /*2120*/  @!P1 FMUL.FTZ R11, R43, UR8 ;  /* 0x000000082b0b9c20 */ /* 0x000fca0008410000 */
[----:B------:R1:W-:Y:S01]  /*2130*/  @!P1 STG.E.64 desc[UR10][R8.64], R10 ;  /* 0x0000000a08009986 */ /* 0x0003e2000c101b0a */
[----:B------:R-:W-:Y:S06]  /*2140*/  BAR.SYNC.DEFER_BLOCKING 0x0 ;  /* 0x0000000000007b1d */ /* 0x000fec0000010000 */
[----:B------:R-:W2:Y:S04]  /*2150*/  LDG.E.64 R6, desc[UR10][R6.64] ;  /* 0x0000000a06067981 */ /* 0x000ea8000c1e1b00 */
[----:B------:R-:W2:Y:S01]  /*2160*/  LDG.E.64 R4, desc[UR10][R4.64] ;  /* 0x0000000a04047981 */ /* 0x000ea2000c1e1b00 */
[----:B------:R-:W-:Y:S01]  /*2170*/  ISETP.NE.AND P6, PT, RZ, UR12, PT ;  /* 0x0000000cff007c0c */ /* 0x000fe2000bfc5270 */
[----:B-1----:R-:W-:-:S02]  /*2180*/  HADD2.F32 R8, -RZ, R18.H0_H0 ;  /* 0x20000012ff087230 */ /* 0x002fc40000004100 */
[----:B------:R-:W1:Y:S01]  /*2190*/  LDS.64 R44, [UR7+0xc8] ;  /* 0x0000c807ff2c7984 */ /* 0x000e620008000a00 */
[----:B------:R-:W-:Y:S02]  /*21a0*/  HADD2.F32 R10, -RZ, R18.H1_H1 ;  /* 0x30000012ff0a7230 */ /* 0x000fe40000004100 */
[----:B0-----:R-:W-:Y:S02]  /*21b0*/  HADD2.F32 R42, -RZ, R22.H0_H0 ;  /* 0x20000016ff2a7230 */ /* 0x001fe40000004100 */
[----:B-1----:R-:W-:-:S05]  /*21c0*/  FMUL.FTZ R44, R44, UR8 ;  /* 0x000000082c2c7c20 */ /* 0x002fca0008410000 */
[----:B------:R-:W-:Y:S01]  /*21d0*/  R2UR UR7, R44 ;  /* 0x000000002c0772ca */ /* 0x000fe200000e0000 */
[----:B------:R-:W-:-:S12]  /*21e0*/  HADD2.F32 R44, -RZ, R20.H0_H0 ;  /* 0x20000014ff2c7230 */ /* 0x000fd80000004100 */
[----:B------:R-:W-:Y:S01]  /*21f0*/  MOV R40, UR7 ;  /* 0x0000000700287c02 */ /* 0x000fe20008000f00 */
[----:B------:R-:W-:Y:S01]  /*2200*/  FADD.FTZ R8, R8, -UR7 ;  /* 0x8000000708087e21 */ /* 0x000fe20008010000 */
[----:B------:R-:W-:-:S03]  /*2210*/  FADD.FTZ R10, R10, -UR7 ;  /* 0x800000070a0a7e21 */ /* 0x000fc60008010000 */
        /* <DEDUP_REMOVED lines=9> */
[----:B0-----:R-:W-:-:S13]  /*22b0*/  @P1 R2UR UR13, R40 ;  /* 0x00000000280d12ca */ /* 0x001fda00000e0000 */
[----:B------:R-:W-:Y:S02]  /*22c0*/  @UP0 UMOV UR8, UR13 ;  /* 0x0000000d00080c82 */ /* 0x000fe40008000000 */
[----:B------:R-:W-:Y:S01]  /*22d0*/  FMUL.FTZ R9, R8, UR8 ;  /* 0x0000000808097c20 */ /* 0x000fe20008410000 */
[----:B------:R-:W-:-:S03]  /*22e0*/  FMUL.FTZ R10, R10, UR8 ;  /* 0x000000080a0a7c20 */ /* 0x000fc60008410000 */
        /* <DEDUP_REMOVED lines=13> */
.L_x_3801:
        /* <DEDUP_REMOVED lines=14> */
.L_x_3803:
[----:B------:R-:W-:Y:S05]  /*24a0*/  BSYNC B0 ;  /* 0x0000000000007941 */ /* 0x000fea0003800000 */
.L_x_3802:
[----:B0-----:R-:W-:Y:S01]  /*24b0*/  FADD.FTZ R10, R44, -UR7 ;  /* 0x800000072c0a7e21 */ /* 0x001fe20008010000 */
[----:B------:R-:W-:Y:S02]  /*24c0*/  HADD2.F32 R18, -RZ, R17.H0_H0 ;  /* 0x20000011ff127230 */ /* 0x000fe40000004100 */
[----:B------:R-:W-:Y:S01]  /*24d0*/  FADD.FTZ R8, R42, -UR7 ;  /* 0x800000072a087e21 */ /* 0x000fe20008010000 */
[----:B------:R-:W-:Y:S02]  /*24e0*/  HADD2.F32 R40, -RZ, R16.H0_H0 ;  /* 0x20000010ff287230 */ /* 0x000fe40000004100 */
[----:B------:R-:W-:Y:S01]  /*24f0*/  FMUL.FTZ R11, R10, UR8 ;  /* 0x000000080a0b7c20 */ /* 0x000fe20008410000 */
[----:B------:R-:W-:Y:S02]  /*2500*/  HADD2.F32 R9, -RZ, R15.H0_H0 ;  /* 0x2000000fff097230 */ /* 0x000fe40000004100 */
[----:B------:R-:W-:Y:S01]  /*2510*/  FADD.FTZ R18, R18, -UR7 ;  /* 0x8000000712127e21 */ /* 0x000fe20008010000 */
[----:B------:R-:W-:-:S02]  /*2520*/  HADD2.F32 R44, -RZ, R14.H0_H0 ;  /* 0x2000000eff2c7230 */ /* 0x000fc40000004100 */
[----:B------:R-:W-:Y:S01]  /*2530*/  FADD.FTZ R40, R40, -UR7 ;  /* 0x8000000728287e21 */ /* 0x000fe20008010000 */
[----:B------:R-:W-:Y:S02]  /*2540*/  HADD2.F32 R46, -RZ, R0.H0_H0 ;  /* 0x20000000ff2e7230 */ /* 0x000fe40000004100 */
        /* <DEDUP_REMOVED lines=9> */
[C-C-:B------:R-:W-:Y:S01]  /*25e0*/  FFMA.FTZ R40, R6.reuse, R9, R4.reuse ;  /* 0x0000000906287223 */ /* 0x140fe20000010004 */
[C-C-:B------:R-:W-:Y:S01]  /*25f0*/  FFMA.FTZ R18, R6.reuse, R11, R4.reuse ;  /* 0x0000000b06127223 */ /* 0x140fe20000010004 */
[C-C-:B------:R-:W-:Y:S01]  /*2600*/  FFMA.FTZ R11, R6.reuse, R43, R4.reuse ;  /* 0x0000002b060b7223 */ /* 0x140fe20000010004 */
[C-C-:B------:R-:W-:Y:S01]  /*2610*/  FFMA.FTZ R10, R6.reuse, R45, R4.reuse ;  /* 0x0000002d060a7223 */ /* 0x140fe20000010004 */
[C-C-:B------:R-:W-:Y:S01]  /*2620*/  FFMA.FTZ R9, R6.reuse, R47, R4.reuse ;  /* 0x0000002f06097223 */ /* 0x140fe20000010004 */
[C-C-:B------:R-:W-:Y:S01]  /*2630*/  FFMA.FTZ R8, R6.reuse, R49, R4.reuse ;  /* 0x0000003106087223 */ /* 0x140fe20000010004 */
[----:B------:R-:W-:Y:S01]  /*2640*/  FFMA.FTZ R4, R6, R51, R4 ;  /* 0x0000003306047223 */ /* 0x000fe20000010004 */
[----:B------:R-:W-:Y:S01]  /*2650*/  HADD2.F32 R6, -RZ, R22.H1_H1 ;  /* 0x30000016ff067230 */ /* 0x000fe20000004100 */
[----:B------:R-:W-:Y:S01]  /*2660*/  ULDC.64 UR14, c[0x0][0x278] ;  /* 0x00009e00000e7ab9 */ /* 0x000fe20000000a00 */
[----:B------:R-:W-:Y:S01]  /*2670*/  HADD2.F32 R20, -RZ, R20.H1_H1 ;  /* 0x30000014ff147230 */ /* 0x000fe20000004100 */
[----:B------:R-:W-:-:S02]  /*2680*/  ISETP.GE.U32.AND P1, PT, R34, UR14, PT ;  /* 0x0000000e22007c0c */ /* 0x000fc4000bf26070 */
[----:B------:R-:W-:Y:S01]  /*2690*/  ISETP.GE.U32.AND P2, PT, R33, UR14, PT ;  /* 0x0000000e21007c0c */ /* 0x000fe2000bf46070 */
[----:B------:R-:W-:Y:S01]  /*26a0*/  FADD.FTZ R6, R6, -UR7 ;  /* 0x8000000706067e21 */ /* 0x000fe20008010000 */
[----:B------:R-:W-:Y:S01]  /*26b0*/  ISETP.GE.AND.EX P1, PT, R31, UR15, PT, P1 ;  /* 0x0000000f1f007c0c */ /* 0x000fe2000bf26310 */
[----:B------:R-:W-:Y:S01]  /*26c0*/  FADD.FTZ R20, R20, -UR7 ;  /* 0x8000000714147e21 */ /* 0x000fe20008010000 */
[----:B------:R-:W-:Y:S01]  /*26d0*/  ISETP.GE.AND.EX P2, PT, R29, UR15, PT, P2 ;  /* 0x0000000f1d007c0c */ /* 0x000fe2000bf46320 */
[----:B------:R-:W-:Y:S01]  /*26e0*/  FMUL.FTZ R6, R6, UR8 ;  /* 0x0000000806067c20 */ /* 0x000fe20008410000 */
[----:B------:R-:W-:Y:S01]  /*26f0*/  ISETP.GT.U32.OR P1, PT, R38, 0x29f, P1 ;  /* 0x0000029f2600780c */ /* 0x000fe20000f24470 */
[----:B------:R-:W-:Y:S01]  /*2700*/  FMUL.FTZ R46, R20, UR8 ;  /* 0x00000008142e7c20 */ /* 0x000fe20008410000 */
        /* <DEDUP_REMOVED lines=13> */
.L_x_3804:
        /* <DEDUP_REMOVED lines=14> */
.L_x_3806:
[----:B------:R-:W-:Y:S05]  /*28c0*/  BSYNC B0 ;  /* 0x0000000000007941 */ /* 0x000fea0003800000 */
.L_x_3805:
[----:B------:R-:W-:Y:S01]  /*28d0*/  FFMA.FTZ R31, R7, R46, R5 ;  /* 0x0000002e071f7223 */ /* 0x000fe20000010005 */
[----:B------:R-:W-:Y:S06]  /*28e0*/  @!P6 BRA `(.L_x_3807) ;  /* 0x000000000028e947 */ /* 0x000fec0003800000 */
        /* <DEDUP_REMOVED lines=8> */
[----:B-1----:R-:W-:Y:S01]  /*2970*/  FMUL.FTZ R31, R31, R40 ;  /* 0x000000281f1f7220 */ /* 0x002fe20000410000 */
[----:B--2---:R-:W-:-:S07]  /*2980*/  FMUL.FTZ R18, R18, R43 ;  /* 0x0000002b12127220 */ /* 0x004fce0000410000 */
.L_x_3807:
[----:B------:R-:W-:Y:S04]  /*2990*/  BSSY B0, `(.L_x_3808) ;  /* 0x000000e000007945 */ /* 0x000fe80003800000 */
[----:B------:R-:W-:Y:S05]  /*29a0*/  @P2 BRA `(.L_x_3809) ;  /* 0x0000000000302947 */ /* 0x000fea0003800000 */
[----:B------:R-:W-:Y:S01]  /*29b0*/  ULDC.64 UR16, c[0x0][0x270] ;  /* 0x00009c0000107ab9 */ /* 0x000fe20000000a00 */
[----:B0-----:R-:W-:Y:S01]  /*29c0*/  MOV R44, R2 ;  /* 0x00000002002c7202 */ /* 0x001fe20000000f00 */
[----:B------:R-:W-:Y:S01]  /*29d0*/  IMAD R6, R29, UR16, RZ ;  /* 0x000000101d067c24 */ /* 0x000fe2000f8e02ff */
[----:B------:R-:W-:Y:S02]  /*29e0*/  MOV R45, R13 ;  /* 0x0000000d002d7202 */ /* 0x000fe40000000f00 */
[----:B------:R-:W-:Y:S01]  /*29f0*/  F2FP.F16.F32.PACK_AB R31, R31, R18 ;  /* 0x000000121f1f723e */ /* 0x000fe200000000ff */
[C---:B------:R-:W-:Y:S02]  /*2a00*/  IMAD R29, R33.reuse, UR17, R6 ;  /* 0x00000011211d7c24 */ /* 0x040fe4000f8e0206 */
[----:B------:R-:W-:Y:S01]  /*2a10*/  IMAD.WIDE.U32 R44, R33, UR16, R44 ;  /* 0x00000010212c7c25 */ /* 0x000fe2000f8e002c */
[----:B------:R-:W-:Y:S02]  /*2a20*/  ULDC.64 UR16, c[0x0][0x210] ;  /* 0x0000840000107ab9 */ /* 0x000fe40000000a00 */
[----:B------:R-:W-:-:S02]  /*2a30*/  LEA R42, P1, R44, UR16, 0x1 ;  /* 0x000000102c2a7c11 */ /* 0x000fc4000f8208ff */
[----:B------:R-:W-:-:S04]  /*2a40*/  IADD3 R29, R45, R29, RZ ;  /* 0x0000001d2d1d7210 */ /* 0x000fc80007ffe0ff */
[----:B------:R-:W-:-:S05]  /*2a50*/  LEA.HI.X R43, R44, UR17, R29, 0x1, P1 ;  /* 0x000000112c2b7c11 */ /* 0x000fca00088f0c1d */
[----:B------:R1:W-:Y:S02]  /*2a60*/  STG.E desc[UR10][R42.64], R31 ;  /* 0x0000001f2a007986 */ /* 0x0003e4000c10190a */
.L_x_3809:
[----:B------:R-:W-:Y:S05]  /*2a70*/  BSYNC B0 ;  /* 0x0000000000007941 */ /* 0x000fea0003800000 */
.L_x_3808:
[----:B------:R-:W-:Y:S01]  /*2a80*/  HADD2.F32 R17, -RZ, R17.H1_H1 ;  /* 0x30000011ff117230 */ /* 0x000fe20000004100 */
[----:B------:R-:W-:Y:S01]  /*2a90*/  ISETP.GE.U32.AND P5, PT, R32, UR14, PT ;  /* 0x0000000e20007c0c */ /* 0x000fe2000bfa6070 */
[----:B------:R-:W-:Y:S01]  /*2aa0*/  HADD2.F32 R16, -RZ, R16.H1_H1 ;  /* 0x30000010ff107230 */ /* 0x000fe20000004100 */
[----:B------:R-:W-:Y:S01]  /*2ab0*/  ISETP.GE.U32.AND P1, PT, R30, UR14, PT ;  /* 0x0000000e1e007c0c */ /* 0x000fe2000bf26070 */
[----:B------:R-:W-:Y:S01]  /*2ac0*/  HADD2.F32 R15, -RZ, R15.H1_H1 ;  /* 0x3000000fff0f7230 */ /* 0x000fe20000004100 */
[----:B------:R-:W-:Y:S01]  /*2ad0*/  ISETP.GE.U32.AND P2, PT, R28, UR14, PT ;  /* 0x0000000e1c007c0c */ /* 0x000fe2000bf46070 */
[----:B------:R-:W-:Y:S02]  /*2ae0*/  HADD2.F32 R6, -RZ, R14.H1_H1 ;  /* 0x3000000eff067230 */ /* 0x000fe40000004100 */
[----:B------:R-:W-:Y:S01]  /*2af0*/  FADD.FTZ R14, R16, -UR7 ;  /* 0x80000007100e7e21 */ /* 0x000fe20008010000 */
[----:B------:R-:W-:Y:S02]  /*2b00*/  HADD2.F32 R18, -RZ, R0.H1_H1 ;  /* 0x30000000ff127230 */ /* 0x000fe40000004100 */
[----:B------:R-:W-:Y:S01]  /*2b10*/  FADD.FTZ R0, R17, -UR7 ;  /* 0x8000000711007e21 */ /* 0x000fe20008010000 */
[----:B------:R-:W-:Y:S01]  /*2b20*/  ISETP.GE.U32.AND P3, PT, R26, UR14, PT ;  /* 0x0000000e1a007c0c */ /* 0x000fe2000bf66070 */
[----:B------:R-:W-:Y:S01]  /*2b30*/  FADD.FTZ R15, R15, -UR7 ;  /* 0x800000070f0f7e21 */ /* 0x000fe20008010000 */
[----:B------:R-:W-:Y:S01]  /*2b40*/  ISETP.GE.U32.AND P4, PT, R24, UR14, PT ;  /* 0x0000000e18007c0c */ /* 0x000fe2000bf86070 */
[----:B------:R-:W-:Y:S01]  /*2b50*/  FADD.FTZ R16, R6, -UR7 ;  /* 0x8000000706107e21 */ /* 0x000fe20008010000 */
[----:B------:R-:W-:Y:S01]  /*2b60*/  FADD.FTZ R17, R18, -UR7 ;  /* 0x8000000712117e21 */ /* 0x000fe20008010000 */
[----:B------:R-:W-:Y:S01]  /*2b70*/  FMUL.FTZ R6, R0, UR8 ;  /* 0x0000000800067c20 */ /* 0x000fe20008410000 */
[----:B------:R-:W-:Y:S01]  /*2b80*/  FMUL.FTZ R14, R14, UR8 ;  /* 0x000000080e0e7c20 */ /* 0x000fe20008410000 */
[----:B------:R-:W-:Y:S01]  /*2b90*/  ISETP.GE.AND.EX P5, PT, R27, UR15, PT, P5 ;  /* 0x0000000f1b007c0c */ /* 0x000fe2000bfa6350 */
[----:B------:R-:W-:Y:S01]  /*2ba0*/  FMUL.FTZ R0, R15, UR8 ;  /* 0x000000080f007c20 */ /* 0x000fe20008410000 */
[----:B------:R-:W-:Y:S01]  /*2bb0*/  ISETP.GE.AND.EX P1, PT, R25, UR15, PT, P1 ;  /* 0x0000000f19007c0c */ /* 0x000fe2000bf26310 */
[----:B------:R-:W-:Y:S01]  /*2bc0*/  FMUL.FTZ R16, R16, UR8 ;  /* 0x0000000810107c20 */ /* 0x000fe20008410000 */
[----:B------:R-:W-:Y:S01]  /*2bd0*/  ISETP.GE.AND.EX P2, PT, R23, UR15, PT, P2 ;  /* 0x0000000f17007c0c */ /* 0x000fe2000bf46320 */
[----:B------:R-:W-:Y:S01]  /*2be0*/  FMUL.FTZ R18, R17, UR8 ;  /* 0x0000000811127c20 */ /* 0x000fe20008410000 */
[----:B------:R-:W-:Y:S01]  /*2bf0*/  ISETP.GE.AND.EX P3, PT, R21, UR15, PT, P3 ;  /* 0x0000000f15007c0c */ /* 0x000fe2000bf66330 */
[--C-:B-1----:R-:W-:Y:S01]  /*2c00*/  FFMA.FTZ R31, R7, R14, R5.reuse ;  /* 0x0000000e071f7223 */ /* 0x102fe20000010005 */
[----:B------:R-:W-:Y:S01]  /*2c10*/  ISETP.GE.AND.EX P4, PT, R19, UR15, PT, P4 ;  /* 0x0000000f13007c0c */ /* 0x000fe2000bf86340 */
[C-C-:B------:R-:W-:Y:S01]  /*2c20*/  FFMA.FTZ R0, R7.reuse, R0, R5.reuse ;  /* 0x0000000007007223 */ /* 0x140fe20000010005 */
[C---:B------:R-:W-:Y:S01]  /*2c30*/  ISETP.GT.U32.OR P5, PT, R38.reuse, 0x29f, P5 ;  /* 0x0000029f2600780c */ /* 0x040fe20002fa4470 */
[C-C-:B------:R-:W-:Y:S01]  /*2c40*/  FFMA.FTZ R17, R7.reuse, R16, R5.reuse ;  /* 0x0000001007117223 */ /* 0x140fe20000010005 */
[C---:B------:R-:W-:Y:S01]  /*2c50*/  ISETP.GT.U32.OR P1, PT, R38.reuse, 0x29f, P1 ;  /* 0x0000029f2600780c */ /* 0x040fe20000f24470 */
[C-C-:B------:R-:W-:Y:S01]  /*2c60*/  FFMA.FTZ R15, R7.reuse, R18, R5.reuse ;  /* 0x00000012070f7223 */ /* 0x140fe20000010005 */
[C---:B------:R-:W-:Y:S01]  /*2c70*/  ISETP.GT.U32.OR P2, PT, R38.reuse, 0x29f, P2 ;  /* 0x0000029f2600780c */ /* 0x040fe20001744470 */
[----:B------:R-:W-:Y:S01]  /*2c80*/  FFMA.FTZ R14, R7, R6, R5 ;  /* 0x00000006070e7223 */ /* 0x000fe20000010005 */
[----:B------:R-:W-:-:S02]  /*2c90*/  ISETP.GT.U32.OR P3, PT, R38, 0x29f, P3 ;  /* 0x0000029f2600780c */ /* 0x000fc40001f64470 */
[----:B------:R-:W-:Y:S01]  /*2ca0*/  ISETP.GT.U32.OR P4, PT, R38, 0x29f, P4 ;  /* 0x0000029f2600780c */ /* 0x000fe20002784470 */
[----:B------:R-:W-:-:S12]  /*2cb0*/  @!P6 BRA `(.L_x_3810) ;  /* 0x000000000028e947 */ /* 0x000fd80003800000 */
        /* <DEDUP_REMOVED lines=10> */
.L_x_3810:
        /* <DEDUP_REMOVED lines=14> */
.L_x_3812:
[----:B------:R-:W-:Y:S05]  /*2e40*/  BSYNC B0 ;  /* 0x0000000000007941 */ /* 0x000fea0003800000 */
.L_x_3811:
[----:B------:R-:W-:Y:S05]  /*2e50*/  @!P6 BRA `(.L_x_3813) ;  /* 0x000000000028e947 */ /* 0x000fea0003800000 */
[----:B-1----:R-:W-:Y:S01]  /*2e60*/  FMUL.FTZ R11, R31, -1.4426950216293334961 ;  /* 0xbfb8aa3b1f0b7820 */ /* 0x002fe20000410000 */
        /* <DEDUP_REMOVED lines=9> */
.L_x_3813:
[----:B------:R-:W-:Y:S04]  /*2f00*/  BSSY B0, `(.L_x_3814) ;  /* 0x000000e000007945 */ /* 0x000fe80003800000 */
[----:B------:R-:W-:Y:S05]  /*2f10*/  @P1 BRA `(.L_x_3815) ;  /* 0x0000000000301947 */ /* 0x000fea0003800000 */
[----:B------:R-:W-:Y:S01]  /*2f20*/  ULDC.64 UR14, c[0x0][0x270] ;  /* 0x00009c00000e7ab9 */ /* 0x000fe20000000a00 */
[----:B-1----:R-:W-:Y:S01]  /*2f30*/  MOV R6, R2 ;  /* 0x0000000200067202 */ /* 0x002fe20000000f00 */
        /* <DEDUP_REMOVED lines=10> */
.L_x_3815:
[----:B------:R-:W-:Y:S05]  /*2fe0*/  BSYNC B0 ;  /* 0x0000000000007941 */ /* 0x000fea0003800000 */
.L_x_3814:
[----:B------:R-:W-:Y:S05]  /*2ff0*/  @!P6 BRA `(.L_x_3816) ;  /* 0x000000000028e947 */ /* 0x000fea0003800000 */
[----:B------:R-:W-:Y:S01]  /*3000*/  FMUL.FTZ R5, R9, -1.4426950216293334961 ;  /* 0xbfb8aa3b09057820 */ /* 0x000fe20000410000 */
[----:B-12---:R-:W-:-:S05]  /*3010*/  FMUL.FTZ R7, R0, -1.4426950216293334961 ;  /* 0xbfb8aa3b00077820 */ /* 0x006fca0000410000 */
        /* <DEDUP_REMOVED lines=8> */
.L_x_3816:
[----:B------:R-:W-:Y:S04]  /*30a0*/  BSSY B0, `(.L_x_3817) ;  /* 0x000000e000007945 */ /* 0x000fe80003800000 */
[----:B------:R-:W-:Y:S05]  /*30b0*/  @P2 BRA `(.L_x_3818) ;  /* 0x0000000000302947 */ /* 0x000fea0003800000 */
[----:B------:R-:W-:Y:S01]  /*30c0*/  ULDC.64 UR14, c[0x0][0x270] ;  /* 0x00009c00000e7ab9 */ /* 0x000fe20000000a00 */
[----:B-12---:R-:W-:Y:S01]  /*30d0*/  MOV R6, R2 ;  /* 0x0000000200067202 */ /* 0x006fe20000000f00 */
        /* <DEDUP_REMOVED lines=10> */
.L_x_3818:
[----:B------:R-:W-:Y:S05]  /*3180*/  BSYNC B0 ;  /* 0x0000000000007941 */ /* 0x000fea0003800000 */
.L_x_3817:
[----:B------:R-:W-:Y:S05]  /*3190*/  @!P6 BRA `(.L_x_3819) ;  /* 0x000000000028e947 */ /* 0x000fea0003800000 */
[----:B------:R-:W-:Y:S01]  /*31a0*/  FMUL.FTZ R0, R8, -1.4426950216293334961 ;  /* 0xbfb8aa3b08007820 */ /* 0x000fe20000410000 */
[----:B-123--:R-:W-:-:S05]  /*31b0*/  FMUL.FTZ R6, R17, -1.4426950216293334961 ;  /* 0xbfb8aa3b11067820 */ /* 0x00efca0000410000 */
        /* <DEDUP_REMOVED lines=8> */
.L_x_3819:
[----:B------:R-:W-:Y:S04]  /*3240*/  BSSY B0, `(.L_x_3820) ;  /* 0x000000e000007945 */ /* 0x000fe80003800000 */
[----:B------:R-:W-:Y:S05]  /*3250*/  @P3 BRA `(.L_x_3821) ;  /* 0x0000000000303947 */ /* 0x000fea0003800000 */
[----:B------:R-:W-:Y:S01]  /*3260*/  ULDC.64 UR14, c[0x0][0x270] ;  /* 0x00009c00000e7ab9 */ /* 0x000fe20000000a00 */
[----:B-123--:R-:W-:Y:S01]  /*3270*/  MOV R6, R2 ;  /* 0x0000000200067202 */ /* 0x00efe20000000f00 */
        /* <DEDUP_REMOVED lines=10> */
.L_x_3821:
[----:B------:R-:W-:Y:S05]  /*3320*/  BSYNC B0 ;  /* 0x0000000000007941 */ /* 0x000fea0003800000 */
.L_x_3820:
[----:B------:R-:W-:Y:S05]  /*3330*/  @!P6 BRA `(.L_x_3822) ;  /* 0x000000000028e947 */ /* 0x000fea0003800000 */
[----:B------:R-:W-:Y:S01]  /*3340*/  FMUL.FTZ R0, R4, -1.4426950216293334961 ;  /* 0xbfb8aa3b04007820 */ /* 0x000fe20000410000 */
[----:B-1234-:R-:W-:-:S05]  /*3350*/  FMUL.FTZ R6, R15, -1.4426950216293334961 ;  /* 0xbfb8aa3b0f067820 */ /* 0x01efca0000410000 */
        /* <DEDUP_REMOVED lines=8> */
.L_x_3822:
[----:B------:R-:W-:Y:S04]  /*33e0*/  BSSY B0, `(.L_x_3823) ;  /* 0x000000d000007945 */ /* 0x000fe80003800000 */
[----:B------:R-:W-:Y:S05]  /*33f0*/  @P4 BRA `(.L_x_3824) ;  /* 0x00000000002c4947 */ /* 0x000fea0003800000 */
[----:B------:R-:W-:Y:S01]  /*3400*/  ULDC.64 UR14, c[0x0][0x270] ;  /* 0x00009c00000e7ab9 */ /* 0x000fe20000000a00 */
[----:B------:R-:W-:Y:S01]  /*3410*/  MOV R3, R13 ;  /* 0x0000000d00037202 */ /* 0x000fe20000000f00 */
[----:B------:R-:W-:Y:S01]  /*3420*/  IMAD R19, R19, UR14, RZ ;  /* 0x0000000e13137c24 */ /* 0x000fe2000f8e02ff */
[----:B------:R-:W-:Y:S01]  /*3430*/  F2FP.F16.F32.PACK_AB R15, R15, R4 ;  /* 0x000000040f0f723e */ /* 0x000fe200000000ff */
[----:B-1234-:R-:W-:-:S04]  /*3440*/  IMAD.WIDE.U32 R6, R24, UR14, R2 ;  /* 0x0000000e18067c25 */ /* 0x01efc8000f8e0002 */
[----:B------:R-:W-:Y:S01]  /*3450*/  IMAD R19, R24, UR15, R19 ;  /* 0x0000000f18137c24 */ /* 0x000fe2000f8e0213 */
[----:B------:R-:W-:Y:S02]  /*3460*/  ULDC.64 UR14, c[0x0][0x210] ;  /* 0x00008400000e7ab9 */ /* 0x000fe40000000a00 */
[----:B------:R-:W-:Y:S02]  /*3470*/  LEA R2, P1, R6, UR14, 0x1 ;  /* 0x0000000e06027c11 */ /* 0x000fe4000f8208ff */
[----:B------:R-:W-:-:S04]  /*3480*/  IADD3 R19, R7, R19, RZ ;  /* 0x0000001307137210 */ /* 0x000fc80007ffe0ff */
[----:B------:R-:W-:-:S05]  /*3490*/  LEA.HI.X R3, R6, UR15, R19, 0x1, P1 ;  /* 0x0000000f06037c11 */ /* 0x000fca00088f0c13 */
[----:B------:R1:W-:Y:S02]  /*34a0*/  STG.E desc[UR10][R2.64], R15 ;  /* 0x0000000f02007986 */ /* 0x0003e4000c10190a */
.L_x_3824:
[----:B------:R-:W-:Y:S05]  /*34b0*/  BSYNC B0 ;  /* 0x0000000000007941 */ /* 0x000fea0003800000 */
.L_x_3823:
[----:B------:R-:W-:Y:S01]  /*34c0*/  ULDC UR7, c[0x0][0x10] ;  /* 0x0000040000077ab9 */ /* 0x000fe20000000800 */
[----:B------:R-:W-:Y:S02]  /*34d0*/  UIADD3 UR4, UR4, 0x1, URZ ;  /* 0x0000000104047890 */ /* 0x000fe4000fffe03f */
[----:B------:R-:W-:-:S04]  /*34e0*/  UIADD3 UR6, UR7, UR6, URZ ;  /* 0x0000000607067290 */ /* 0x000fc8000fffe03f */
[----:B------:R-:W-:-:S06]  /*34f0*/  UISETP.GE.AND UP0, UPT, UR6, UR5, UPT ;  /* 0x000000050600728c */ /* 0x000fcc000bf06270 */
[----:B------:R-:W-:-:S13]  /*3500*/  PLOP3.LUT P1, PT, PT, PT, UP0, 0x80, 0x0 ;  /* 0x000000000000781c */ /* 0x000fda0003f2f008 */
[----:B------:R-:W-:Y:S05]  /*3510*/  @!P1 BRA `(.L_x_3825) ;  /* 0xffffffcc005c9947 */ /* 0x000fea000383ffff */
[----:B------:R-:W-:Y:S05]  /*3520*/  EXIT ;  /* 0x000000000000794d */ /* 0x000fea0003800000 */
.L_x_3826:
        /* <DEDUP_REMOVED lines=13> */
.L_x_5163:


//--------------------- .text._Z35group_norm_nhwc_fwd_one_pass_kernelI11Fp16IOFp32WLi256ELi84ELi672EEv26Group_norm_nhwc_fwd_params --------------------------
	.section	.text._Z35group_norm_nhwc_fwd_one_pass_kernelI11Fp16IOFp32WLi256ELi84ELi672EEv26Group_norm_nhwc_fwd_params,"ax",@progbits
	.align	128
        .global         _Z35group_norm_nhwc_fwd_one_pass_kernelI11Fp16IOFp32WLi256ELi84ELi672EEv26Group_norm_nhwc_fwd_params
        .type           _Z35group_norm_nhwc_fwd_one_pass_kernelI11Fp16IOFp32WLi256ELi84ELi672EEv26Group_norm_nhwc_fwd_params,@function
        .size           _Z35group_norm_nhwc_fwd_one_pass_kernelI11Fp16IOFp32WLi256ELi84ELi672EEv26Group_norm_nhwc_fwd_params,(.L_x_5164 - _Z35group_norm_nhwc_fwd_one_pass_kernelI11Fp16IOFp32WLi256ELi84ELi672EEv26Group_norm_nhwc_fwd_params)
        .other          _Z35group_norm_nhwc_fwd_one_pass_kernelI11Fp16IOFp32WLi256ELi84ELi672EEv26Group_norm_nhwc_fwd_params,@"STO_CUDA_ENTRY STV_DEFAULT"
_Z35group_norm_nhwc_fwd_one_pass_kernelI11Fp16IOFp32WLi256ELi84ELi672EEv26Group_norm_nhwc_fwd_params:
.text._Z35group_norm_nhwc_fwd_one_pass_kernelI11Fp16IOFp32WLi256ELi84ELi672EEv26Group_norm_nhwc_fwd_params:
        /* <DEDUP_REMOVED lines=18> */
[----:B------:R-:W-:Y:S02]  /*0120*/  SHF.R.U32.HI R53, RZ, 0x2, R3 ;  /* 0x00000002ff357819 */ /* 0x000fe40000011603 */
[----:B------:R-:W0:Y:S03]  /*0130*/  S2R R3, SR_LANEID ;  /* 0x0000000000037919 */ /* 0x000e260000000000 */
        /* <DEDUP_REMOVED lines=21> */
[----:B------:R-:W-:Y:S02]  /*0290*/  ISETP.LT.U32.AND P0, PT, R0, 0x2a0, !P0 ;  /* 0x000002a00000780c */ /* 0x000fe40004701070 */
[----:B------:R-:W-:-:S02]  /*02a0*/  IADD3 R33, R2, 0xa0, RZ ;  /* 0x000000a002217810 */ /* 0x000fc40007ffe0ff */
[C---:B------:R-:W-:Y:S02]  /*02b0*/  IADD3 R34, R2.reuse, 0xb0, RZ ;  /* 0x000000b002227810 */ /* 0x040fe40007ffe0ff */
[C---:B------:R-:W-:Y:S02]  /*02c0*/  IADD3 R35, R2.reuse, 0xc0, RZ ;  /* 0x000000c002237810 */ /* 0x040fe40007ffe0ff */
[C---:B------:R-:W-:Y:S02]  /*02d0*/  IADD3 R36, R2.reuse, 0xd0, RZ ;  /* 0x000000d002247810 */ /* 0x040fe40007ffe0ff */
[C---:B------:R-:W-:Y:S02]  /*02e0*/  IADD3 R37, R2.reuse, 0xe0, RZ ;  /* 0x000000e002257810 */ /* 0x040fe40007ffe0ff */
[----:B0-----:R-:W-:-:S07]  /*02f0*/  IADD3 R38, R2, 0xf0, RZ ;  /* 0x000000f002267810 */ /* 0x001fce0007ffe0ff */
.L_x_3884:
[----:B-1234-:R-:W0:Y:S01]  /*0300*/  LDC R23, c[0x0][0x288] ;  /* 0x0000a200ff177b82 */ /* 0x01ee220000000800 */
[----:B------:R-:W-:Y:S01]  /*0310*/  ULDC.64 UR14, c[0x0][0x278] ;  /* 0x00009e00000e7ab9 */ /* 0x000fe20000000a00 */
[----:B------:R-:W-:Y:S01]  /*0320*/  SHF.R.S32.HI R39, RZ, 0x1f, R8 ;  /* 0x0000001fff277819 */ /* 0x000fe20000011408 */
[----:B------:R-:W-:Y:S01]  /*0330*/  ULDC.64 UR12, c[0x0][0x280] ;  /* 0x0000a000000c7ab9 */ /* 0x000fe20000000a00 */
[----:B------:R-:W-:Y:S02]  /*0340*/  SHF.R.S32.HI R41, RZ, 0x1f, R9 ;  /* 0x0000001fff297819 */ /* 0x000fe40000011409 */
[----:B------:R-:W-:Y:S02]  /*0350*/  SHF.R.S32.HI R43, RZ, 0x1f, R10 ;  /* 0x0000001fff2b7819 */ /* 0x000fe4000001140a */
[----:B------:R-:W1:Y:S01]  /*0360*/  @P0 LDC.64 R26, c[0x0][0x220] ;  /* 0x00008800ff1a0b82 */ /* 0x000e620000000a00 */
[----:B------:R-:W-:Y:S02]  /*0370*/  SHF.R.S32.HI R45, RZ, 0x1f, R11 ;  /* 0x0000001fff2d7819 */ /* 0x000fe4000001140b */
[----:B------:R-:W-:-:S02]  /*0380*/  SHF.R.S32.HI R47, RZ, 0x1f, R12 ;  /* 0x0000001fff2f7819 */ /* 0x000fc4000001140c */
[----:B------:R-:W-:Y:S02]  /*0390*/  ISETP.GE.U32.AND P5, PT, R12, UR14, PT ;  /* 0x0000000e0c007c0c */ /* 0x000fe4000bfa6070 */
[----:B------:R-:W-:Y:S02]  /*03a0*/  MOV R42, RZ ;  /* 0x000000ff002a7202 */ /* 0x000fe40000000f00 */
[----:B------:R-:W-:-:S04]  /*03b0*/  ISETP.GE.AND.EX P5, PT, R47, UR15, PT, P5 ;  /* 0x0000000f2f007c0c */ /* 0x000fc8000bfa6350 */
[----:B------:R-:W-:Y:S02]  /*03c0*/  ISETP.GT.U32.OR P5, PT, R0, 0x29f, P5 ;  /* 0x0000029f0000780c */ /* 0x000fe40002fa4470 */
[----:B0-----:R-:W-:-:S04]  /*03d0*/  IABS R19, R23 ;  /* 0x0000001700137213 */ /* 0x001fc80000000000 */
[----:B------:R-:W0:Y:S08]  /*03e0*/  I2F.RP R18, R19 ;  /* 0x0000001300127306 */ /* 0x000e300000209400 */
[----:B0-----:R-:W0:Y:S02]  /*03f0*/  MUFU.RCP R18, R18 ;  /* 0x0000001200127308 */ /* 0x001e240000001000 */
[----:B0-----:R-:W-:-:S06]  /*0400*/  IADD3 R16, R18, 0xffffffe, RZ ;  /* 0x0ffffffe12107810 */ /* 0x001fcc0007ffe0ff */
[----:B------:R0:W2:Y:S02]  /*0410*/  F2I.FTZ.U32.TRUNC.NTZ R17, R16 ;  /* 0x0000001000117305 */ /* 0x0000a4000021f000 */
[----:B0-----:R-:W-:Y:S02]  /*0420*/  MOV R16, RZ ;  /* 0x000000ff00107202 */ /* 0x001fe40000000f00 */
[----:B--2---:R-:W-:-:S05]  /*0430*/  IADD3 R20, RZ, -R17, RZ ;  /* 0x80000011ff147210 */ /* 0x004fca0007ffe0ff */
[----:B------:R-:W-:Y:S01]  /*0440*/  IMAD R21, R20, R19, RZ ;  /* 0x0000001314157224 */ /* 0x000fe200078e02ff */
[----:B------:R-:W-:-:S03]  /*0450*/  IABS R20, R4 ;  /* 0x0000000400147213 */ /* 0x000fc60000000000 */
[----:B------:R-:W-:Y:S01]  /*0460*/  IMAD.HI.U32 R17, R17, R21, R16 ;  /* 0x0000001511117227 */ /* 0x000fe200078e0010 */
[----:B------:R-:W-:-:S04]  /*0470*/  LOP3.LUT R16, R4, R23, RZ, 0x3c, !PT ;  /* 0x0000001704107212 */ /* 0x000fc800078e3cff */
[----:B------:R-:W-:Y:S01]  /*0480*/  ISETP.GE.AND P3, PT, R16, RZ, PT ;  /* 0x000000ff1000720c */ /* 0x000fe20003f66270 */
[----:B------:R-:W-:-:S05]  /*0490*/  IMAD.HI.U32 R17, R17, R20, RZ ;  /* 0x0000001411117227 */ /* 0x000fca00078e00ff */
[----:B------:R-:W-:-:S05]  /*04a0*/  IADD3 R18, -R17, RZ, RZ ;  /* 0x000000ff11127210 */ /* 0x000fca0007ffe1ff */
[----:B------:R-:W-:-:S05]  /*04b0*/  IMAD R18, R19, R18, R20 ;  /* 0x0000001213127224 */ /* 0x000fca00078e0214 */
[----:B------:R-:W-:-:S13]  /*04c0*/  ISETP.GT.U32.AND P2, PT, R19, R18, PT ;  /* 0x000000121300720c */ /* 0x000fda0003f44070 */
[-C--:B------:R-:W-:Y:S02]  /*04d0*/  @!P2 IADD3 R18, R18, -R19.reuse, RZ ;  /* 0x800000131212a210 */ /* 0x080fe40007ffe0ff */
[----:B------:R-:W-:Y:S02]  /*04e0*/  @!P2 IADD3 R17, R17, 0x1, RZ ;  /* 0x000000011111a810 */ /* 0x000fe40007ffe0ff */
[----:B------:R-:W-:Y:S02]  /*04f0*/  ISETP.GE.U32.AND P1, PT, R18, R19, PT ;  /* 0x000000131200720c */ /* 0x000fe40003f26070 */
[----:B------:R-:W-:Y:S01]  /*0500*/  ISETP.NE.AND P2, PT, R23, RZ, PT ;  /* 0x000000ff1700720c */ /* 0x000fe20003f45270 */
[----:B------:R-:W0:Y:S10]  /*0510*/  @P0 LDC.64 R18, c[0x0][0x270] ;  /* 0x00009c00ff120b82 */ /* 0x000e340000000a00 */
[----:B------:R-:W-:-:S02]  /*0520*/  @P1 IADD3 R17, R17, 0x1, RZ ;  /* 0x0000000111111810 */ /* 0x000fc40007ffe0ff */
[----:B------:R-:W-:Y:S02]  /*0530*/  ISETP.GE.U32.AND P1, PT, R8, UR14, PT ;  /* 0x0000000e08007c0c */ /* 0x000fe4000bf26070 */
[----:B------:R-:W-:Y:S02]  /*0540*/  MOV R21, R17 ;  /* 0x0000001100157202 */ /* 0x000fe40000000f00 */
[----:B------:R-:W-:Y:S02]  /*0550*/  ISETP.GE.AND.EX P1, PT, R39, UR15, PT, P1 ;  /* 0x0000000f27007c0c */ /* 0x000fe4000bf26310 */
[----:B------:R-:W-:Y:S02]  /*0560*/  @!P3 IADD3 R21, -R21, RZ, RZ ;  /* 0x000000ff1515b210 */ /* 0x000fe40007ffe1ff */
[----:B------:R-:W-:Y:S02]  /*0570*/  ISETP.GT.U32.OR P1, PT, R0, 0x29f, P1 ;  /* 0x0000029f0000780c */ /* 0x000fe40000f24470 */
[----:B------:R-:W-:-:S02]  /*0580*/  @!P2 LOP3.LUT R21, RZ, R23, RZ, 0x33, !PT ;  /* 0x00000017ff15a212 */ /* 0x000fc400078e33ff */
[----:B------:R-:W-:Y:S02]  /*0590*/  ISETP.GE.U32.AND P2, PT, R9, UR14, PT ;  /* 0x0000000e09007c0c */ /* 0x000fe4000bf46070 */
[----:B------:R-:W-:Y:S02]  /*05a0*/  IADD3 R17, -R21, RZ, RZ ;  /* 0x000000ff15117210 */ /* 0x000fe40007ffe1ff */
[----:B------:R-:W-:Y:S02]  /*05b0*/  ISETP.GE.AND.EX P2, PT, R41, UR15, PT, P2 ;  /* 0x0000000f29007c0c */ /* 0x000fe4000bf46320 */
[----:B------:R-:W-:Y:S01]  /*05c0*/  SHF.R.S32.HI R20, RZ, 0x1f, R21 ;  /* 0x0000001fff147819 */ /* 0x000fe20000011415 */
[----:B------:R-:W-:Y:S01]  /*05d0*/  IMAD R40, R23, R17, R4 ;  /* 0x0000001117287224 */ /* 0x000fe200078e0204 */
[----:B------:R-:W-:Y:S01]  /*05e0*/  ISETP.GT.U32.OR P2, PT, R0, 0x29f, P2 ;  /* 0x0000029f0000780c */ /* 0x000fe20001744470 */
[----:B------:R-:W2:Y:S01]  /*05f0*/  @!P1 LDC.64 R16, c[0x0][0x270] ;  /* 0x00009c00ff109b82 */ /* 0x000ea20000000a00 */
[----:B------:R-:W-:Y:S01]  /*0600*/  SHF.R.S32.HI R23, RZ, 0x1f, R53 ;  /* 0x0000001fff177819 */ /* 0x000fe20000011435 */
[----:B------:R-:W-:Y:S01]  /*0610*/  IMAD R40, R40, 0x54, RZ ;  /* 0x0000005428287824 */ /* 0x000fe200078e02ff */
[----:B------:R-:W-:Y:S01]  /*0620*/  ISETP.GE.U32.AND P3, PT, R10, UR14, PT ;  /* 0x0000000e0a007c0c */ /* 0x000fe2000bf66070 */
[----:B------:R-:W-:-:S03]  /*0630*/  IMAD R20, R20, UR12, RZ ;  /* 0x0000000c14147c24 */ /* 0x000fc6000f8e02ff */
[----:B------:R-:W-:Y:S01]  /*0640*/  IADD3 R72, P4, R53, R40, RZ ;  /* 0x0000002835487210 */ /* 0x000fe20007f9e0ff */
[----:B------:R-:W3:Y:S01]  /*0650*/  @!P1 LDC.64 R50, c[0x0][0x220] ;  /* 0x00008800ff329b82 */ /* 0x000ee20000000a00 */
[----:B------:R-:W-:Y:S01]  /*0660*/  ISETP.GE.AND.EX P3, PT, R43, UR15, PT, P3 ;  /* 0x0000000f2b007c0c */ /* 0x000fe2000bf66330 */
[----:B------:R-:W-:Y:S01]  /*0670*/  IMAD R75, R21, UR13, R20 ;  /* 0x0000000d154b7c24 */ /* 0x000fe2000f8e0214 */
[----:B------:R-:W-:Y:S01]  /*0680*/  LEA.HI.X.SX32 R73, R40, R23, 0x1, P4 ;  /* 0x0000001728497211 */ /* 0x000fe200020f0eff */
[----:B0-----:R-:W-:Y:S01]  /*0690*/  @P0 IMAD R20, R5, R18, RZ ;  /* 0x0000001205140224 */ /* 0x001fe200078e02ff */
[----:B------:R-:W-:Y:S02]  /*06a0*/  ISETP.GT.U32.OR P3, PT, R0, 0x29f, P3 ;  /* 0x0000029f0000780c */ /* 0x000fe40001f64470 */
[----:B------:R-:W-:Y:S01]  /*06b0*/  ISETP.GE.U32.AND P4, PT, R11, UR14, PT ;  /* 0x0000000e0b007c0c */ /* 0x000fe2000bf86070 */
[----:B------:R-:W-:Y:S01]  /*06c0*/  IMAD.WIDE.U32 R72, R21, UR12, R72 ;  /* 0x0000000c15487c25 */ /* 0x000fe2000f8e0048 */
[----:B------:R-:W0:Y:S02]  /*06d0*/  @!P2 LDC.64 R28, c[0x0][0x270] ;  /* 0x00009c00ff1cab82 */ /* 0x000e240000000a00 */
[----:B------:R-:W-:Y:S01]  /*06e0*/  ISETP.GE.AND.EX P4, PT, R45, UR15, PT, P4 ;  /* 0x0000000f2d007c0c */ /* 0x000fe2000bf86340 */
[----:B------:R-:W-:Y:S01]  /*06f0*/  @P0 IMAD R25, R2, R19, R20 ;  /* 0x0000001302190224 */ /* 0x000fe200078e0214 */
[----:B------:R-:W-:-:S02]  /*0700*/  IADD3 R75, R73, R75, RZ ;  /* 0x0000004b494b7210 */ /* 0x000fc40007ffe0ff */
[----:B------:R-:W-:Y:S01]  /*0710*/  @P0 MOV R74, R72 ;  /* 0x00000048004a0202 */ /* 0x000fe20000000f00 */
[----:B--2---:R-:W-:Y:S01]  /*0720*/  @!P1 IMAD R21, R39, R16, RZ ;  /* 0x0000001027159224 */ /* 0x004fe200078e02ff */
[----:B------:R-:W-:Y:S01]  /*0730*/  @!P1 MOV R20, R72 ;  /* 0x0000004800149202 */ /* 0x000fe20000000f00 */
[----:B------:R-:W2:Y:S01]  /*0740*/  @!P3 LDC.64 R22, c[0x0][0x270] ;  /* 0x00009c00ff16bb82 */ /* 0x000ea20000000a00 */
[----:B------:R-:W-:Y:S01]  /*0750*/  ISETP.GT.U32.OR P4, PT, R0, 0x29f, P4 ;  /* 0x0000029f0000780c */ /* 0x000fe20002784470 */
[----:B------:R-:W-:-:S04]  /*0760*/  @P0 IMAD.WIDE.U32 R18, R2, R18, R74 ;  /* 0x0000001202120225 */ /* 0x000fc800078e004a */
[C---:B------:R-:W-:Y:S01]  /*0770*/  @!P1 IMAD R31, R8.reuse, R17, R21 ;  /* 0x00000011081f9224 */ /* 0x040fe200078e0215 */
[----:B------:R-:W-:Y:S02]  /*0780*/  @!P1 MOV R21, R75 ;  /* 0x0000004b00159202 */ /* 0x000fe40000000f00 */
[----:B------:R-:W-:Y:S02]  /*0790*/  @P0 IADD3 R19, R19, R25, RZ ;  /* 0x0000001913130210 */ /* 0x000fe40007ffe0ff */
[----:B------:R-:W4:Y:S01]  /*07a0*/  @!P2 LDC.64 R24, c[0x0][0x220] ;  /* 0x00008800ff18ab82 */ /* 0x000f220000000a00 */
[----:B------:R-:W-:Y:S01]  /*07b0*/  @!P1 IMAD.WIDE.U32 R16, R8, R16, R20 ;  /* 0x0000001008109225 */ /* 0x000fe200078e0014 */
[----:B-1----:R-:W-:-:S04]  /*07c0*/  @P0 LEA R26, P6, R18, R26, 0x1 ;  /* 0x0000001a121a0211 */ /* 0x002fc800078c08ff */
[----:B------:R-:W-:Y:S01]  /*07d0*/  @P0 LEA.HI.X R27, R18, R27, R19, 0x1, P6 ;  /* 0x0000001b121b0211 */ /* 0x000fe200030f0c13 */
[----:B0-----:R-:W-:Y:S01]  /*07e0*/  @!P2 IMAD R18, R41, R28, RZ ;  /* 0x0000001c2912a224 */ /* 0x001fe200078e02ff */
[----:B------:R-:W-:Y:S01]  /*07f0*/  @!P1 IADD3 R17, R17, R31, RZ ;  /* 0x0000001f11119210 */ /* 0x000fe20007ffe0ff */
[----:B------:R-:W0:Y:S01]  /*0800*/  @!P3 LDC.64 R20, c[0x0][0x220] ;  /* 0x00008800ff14bb82 */ /* 0x000e220000000a00 */
[C---:B---3--:R-:W-:Y:S01]  /*0810*/  @!P1 LEA R50, P6, R16.reuse, R50, 0x1 ;  /* 0x0000003210329211 */ /* 0x048fe200078c08ff */
[----:B------:R-:W-:Y:S02]  /*0820*/  @!P2 IMAD R31, R9, R29, R18 ;  /* 0x0000001d091fa224 */ /* 0x000fe400078e0212 */
[----:B--2---:R-:W-:Y:S01]  /*0830*/  @!P3 IMAD R18, R43, R22, RZ ;  /* 0x000000162b12b224 */ /* 0x004fe200078e02ff */
[----:B------:R-:W-:Y:S02]  /*0840*/  @!P1 LEA.HI.X R51, R16, R51, R17, 0x1, P6 ;  /* 0x0000003310339211 */ /* 0x000fe400030f0c11 */
[----:B------:R-:W-:-:S02]  /*0850*/  @!P2 MOV R16, R72 ;  /* 0x000000480010a202 */ /* 0x000fc40000000f00 */
[----:B------:R-:W-:Y:S01]  /*0860*/  @!P2 MOV R17, R75 ;  /* 0x0000004b0011a202 */ /* 0x000fe20000000f00 */
[----:B------:R1:W2:Y:S02]  /*0870*/  @!P1 LDG.E R42, desc[UR8][R50.64] ;  /* 0x00000008322a9981 */ /* 0x0002a4000c1e1900 */
[----:B------:R-:W-:-:S03]  /*0880*/  @!P2 IMAD.WIDE.U32 R28, R9, R28, R16 ;  /* 0x0000001c091ca225 */ /* 0x000fc600078e0010 */
[----:B------:R-:W3:Y:S01]  /*0890*/  @!P4 LDC.64 R16, c[0x0][0x270] ;  /* 0x00009c00ff10cb82 */ /* 0x000ee20000000a00 */
[----:B-1----:R-:W-:Y:S02]  /*08a0*/  @!P3 MOV R50, R72 ;  /* 0x000000480032b202 */ /* 0x002fe40000000f00 */
[----:B------:R-:W-:Y:S02]  /*08b0*/  @!P3 MOV R51, R75 ;  /* 0x0000004b0033b202 */ /* 0x000fe40000000f00 */
[----:B------:R-:W-:Y:S02]  /*08c0*/  @!P2 IADD3 R29, R29, R31, RZ ;  /* 0x0000001f1d1da210 */ /* 0x000fe40007ffe0ff */
[----:B----4-:R-:W-:Y:S01]  /*08d0*/  @!P2 LEA R30, P6, R28, R24, 0x1 ;  /* 0x000000181c1ea211 */ /* 0x010fe200078c08ff */
[C---:B------:R-:W-:Y:S01]  /*08e0*/  @!P3 IMAD R55, R10.reuse, R23, R18 ;  /* 0x000000170a37b224 */ /* 0x040fe200078e0212 */
[----:B------:R-:W-:Y:S01]  /*08f0*/  SHF.R.S32.HI R49, RZ, 0x1f, R13 ;  /* 0x0000001fff317819 */ /* 0x000fe2000001140d */
[----:B------:R-:W-:Y:S01]  /*0900*/  @!P3 IMAD.WIDE.U32 R22, R10, R22, R50 ;  /* 0x000000160a16b225 */ /* 0x000fe200078e0032 */
[----:B------:R-:W-:Y:S01]  /*0910*/  ISETP.GE.U32.AND P1, PT, R13, UR14, PT ;  /* 0x0000000e0d007c0c */ /* 0x000fe2000bf26070 */
[----:B------:R-:W1:Y:S01]  /*0920*/  @!P5 LDC.64 R18, c[0x0][0x270] ;  /* 0x00009c00ff12db82 */ /* 0x000e620000000a00 */
[----:B------:R-:W-:-:S02]  /*0930*/  @!P2 LEA.HI.X R31, R28, R25, R29, 0x1, P6 ;  /* 0x000000191c1fa211 */ /* 0x000fc400030f0c1d */
[----:B------:R-:W-:Y:S02]  /*0940*/  ISETP.GE.AND.EX P1, PT, R49, UR15, PT, P1 ;  /* 0x0000000f31007c0c */ /* 0x000fe4000bf26310 */
[----:B------:R-:W-:-:S03]  /*0950*/  @!P3 IADD3 R23, R23, R55, RZ ;  /* 0x000000371717b210 */ /* 0x000fc60007ffe0ff */
[----:B------:R-:W4:Y:S01]  /*0960*/  @!P4 LDC.64 R24, c[0x0][0x220] ;  /* 0x00008800ff18cb82 */ /* 0x000f220000000a00 */
[----:B0-----:R-:W-:Y:S02]  /*0970*/  @!P3 LEA R28, P6, R22, R20, 0x1 ;  /* 0x00000014161cb211 */ /* 0x001fe400078c08ff */
[----:B------:R-:W-:Y:S02]  /*0980*/  MOV R44, RZ ;  /* 0x000000ff002c7202 */ /* 0x000fe40000000f00 */
[----:B------:R-:W-:Y:S02]  /*0990*/  ISETP.GT.U32.OR P1, PT, R0, 0x29f, P1 ;  /* 0x0000029f0000780c */ /* 0x000fe40000f24470 */
[----:B------:R-:W-:Y:S02]  /*09a0*/  MOV R46, RZ ;  /* 0x000000ff002e7202 */ /* 0x000fe40000000f00 */
[----:B------:R-:W-:Y:S01]  /*09b0*/  @!P3 LEA.HI.X R29, R22, R21, R23, 0x1, P6 ;  /* 0x00000015161db211 */ /* 0x000fe200030f0c17 */
[----:B------:R-:W5:Y:S01]  /*09c0*/  @!P2 LDG.E R44, desc[UR8][R30.64] ;  /* 0x000000081e2ca981 */ /* 0x000f62000c1e1900 */
[----:B------:R-:W0:Y:S01]  /*09d0*/  @!P5 LDC.64 R20, c[0x0][0x220] ;  /* 0x00008800ff14db82 */ /* 0x000e220000000a00 */
[----:B------:R-:W-:Y:S01]  /*09e0*/  SHF.R.S32.HI R51, RZ, 0x1f, R14 ;  /* 0x0000001fff337819 */ /* 0x000fe2000001140e */
[----:B---3--:R-:W-:Y:S01]  /*09f0*/  @!P4 IMAD R22, R45, R16, RZ ;  /* 0x000000102d16c224 */ /* 0x008fe200078e02ff */
[----:B------:R-:W-:Y:S01]  /*0a00*/  ISETP.GE.U32.AND P2, PT, R14, UR14, PT ;  /* 0x0000000e0e007c0c */ /* 0x000fe2000bf46070 */
[----:B------:R3:W5:Y:S02]  /*0a10*/  @!P3 LDG.E R46, desc[UR8][R28.64] ;  /* 0x000000081c2eb981 */ /* 0x000764000c1e1900 */
[----:B------:R-:W-:Y:S01]  /*0a20*/  @!P4 IMAD R57, R11, R17, R22 ;  /* 0x000000110b39c224 */ /* 0x000fe200078e0216 */
[----:B------:R-:W-:Y:S01]  /*0a30*/  ISETP.GE.AND.EX P2, PT, R51, UR15, PT, P2 ;  /* 0x0000000f33007c0c */ /* 0x000fe2000bf46320 */
[----:B------:R-:W0:Y:S01]  /*0a40*/  @!P1 LDC.64 R22, c[0x0][0x270] ;  /* 0x00009c00ff169b82 */ /* 0x000e220000000a00 */
[----:B---3--:R-:W-:-:S02]  /*0a50*/  @!P4 MOV R28, R72 ;  /* 0x00000048001cc202 */ /* 0x008fc40000000f00 */
[-C--:B------:R-:W-:Y:S02]  /*0a60*/  @!P4 MOV R29, R75.reuse ;  /* 0x0000004b001dc202 */ /* 0x080fe40000000f00 */
[----:B------:R-:W-:Y:S01]  /*0a70*/  ISETP.GT.U32.OR P2, PT, R0, 0x29f, P2 ;  /* 0x0000029f0000780c */ /* 0x000fe20001744470 */
[----:B------:R-:W-:Y:S01]  /*0a80*/  @!P4 IMAD.WIDE.U32 R16, R11, R16, R28 ;  /* 0x000000100b10c225 */ /* 0x000fe200078e001c */
[----:B------:R-:W-:Y:S02]  /*0a90*/  @!P5 MOV R30, R72 ;  /* 0x00000048001ed202 */ /* 0x000fe40000000f00 */
[----:B------:R-:W-:Y:S01]  /*0aa0*/  @!P5 MOV R31, R75 ;  /* 0x0000004b001fd202 */ /* 0x000fe20000000f00 */
[----:B-1----:R-:W-:Y:S01]  /*0ab0*/  @!P5 IMAD R48, R47, R18, RZ ;  /* 0x000000122f30d224 */ /* 0x002fe200078e02ff */
[----:B------:R-:W-:Y:S02]  /*0ac0*/  SHF.R.S32.HI R55, RZ, 0x1f, R15 ;  /* 0x0000001fff377819 */ /* 0x000fe4000001140f */
[----:B------:R-:W-:-:S02]  /*0ad0*/  ISETP.GE.U32.AND P3, PT, R15, UR14, PT ;  /* 0x0000000e0f007c0c */ /* 0x000fc4000bf66070 */
[----:B------:R-:W-:Y:S02]  /*0ae0*/  @!P4 IADD3 R17, R17, R57, RZ ;  /* 0x000000391111c210 */ /* 0x000fe40007ffe0ff */
[----:B----4-:R-:W-:Y:S01]  /*0af0*/  @!P4 LEA R24, P6, R16, R24, 0x1 ;  /* 0x000000181018c211 */ /* 0x010fe200078c08ff */
[C---:B------:R-:W-:Y:S01]  /*0b00*/  @!P5 IMAD R19, R12.reuse, R19, R48 ;  /* 0x000000130c13d224 */ /* 0x040fe200078e0230 */
[----:B------:R-:W-:Y:S01]  /*0b10*/  ISETP.GE.AND.EX P3, PT, R55, UR15, PT, P3 ;  /* 0x0000000f37007c0c */ /* 0x000fe2000bf66330 */
[----:B------:R-:W-:Y:S01]  /*0b20*/  @!P5 IMAD.WIDE.U32 R30, R12, R18, R30 ;  /* 0x000000120c1ed225 */ /* 0x000fe200078e001e */
[----:B------:R-:W-:Y:S02]  /*0b30*/  @!P4 LEA.HI.X R25, R16, R25, R17, 0x1, P6 ;  /* 0x000000191019c211 */ /* 0x000fe400030f0c11 */
[----:B------:R-:W1:Y:S01]  /*0b40*/  @!P1 LDC.64 R16, c[0x0][0x220] ;  /* 0x00008800ff109b82 */ /* 0x000e620000000a00 */
[----:B------:R-:W-:Y:S02]  /*0b50*/  MOV R48, RZ ;  /* 0x000000ff00307202 */ /* 0x000fe40000000f00 */
[----:B------:R-:W-:-:S02]  /*0b60*/  ISETP.GT.U32.OR P3, PT, R0, 0x29f, P3 ;  /* 0x0000029f0000780c */ /* 0x000fc40001f64470 */
[----:B------:R-:W-:Y:S02]  /*0b70*/  @!P5 IADD3 R29, R31, R19, RZ ;  /* 0x000000131f1dd210 */ /* 0x000fe40007ffe0ff */
[C---:B0-----:R-:W-:Y:S01]  /*0b80*/  @!P5 LEA R28, P6, R30.reuse, R20, 0x1 ;  /* 0x000000141e1cd211 */ /* 0x041fe200078c08ff */
[----:B------:R-:W0:Y:S01]  /*0b90*/  @!P2 LDC.64 R18, c[0x0][0x270] ;  /* 0x00009c00ff12ab82 */ /* 0x000e220000000a00 */
[----:B------:R-:W-:Y:S01]  /*0ba0*/  MOV R50, RZ ;  /* 0x000000ff00327202 */ /* 0x000fe20000000f00 */
[----:B------:R3:W4:Y:S01]  /*0bb0*/  @!P4 LDG.E R48, desc[UR8][R24.64] ;  /* 0x000000081830c981 */ /* 0x000722000c1e1900 */
[----:B------:R-:W-:Y:S02]  /*0bc0*/  @!P5 LEA.HI.X R29, R30, R21, R29, 0x1, P6 ;  /* 0x000000151e1dd211 */ /* 0x000fe400030f0c1d */
[----:B------:R-:W-:Y:S02]  /*0bd0*/  SHF.R.S32.HI R57, RZ, 0x1f, R32 ;  /* 0x0000001fff397819 */ /* 0x000fe40000011420 */
[----:B------:R-:W-:Y:S01]  /*0be0*/  ISETP.GE.U32.AND P4, PT, R32, UR14, PT ;  /* 0x0000000e20007c0c */ /* 0x000fe2000bf86070 */
[----:B------:R0:W4:Y:S01]  /*0bf0*/  @!P5 LDG.E R50, desc[UR8][R28.64] ;  /* 0x000000081c32d981 */ /* 0x000122000c1e1900 */
[----:B------:R-:W-:Y:S01]  /*0c00*/  @!P1 IMAD R30, R49, R22, RZ ;  /* 0x00000016311e9224 */ /* 0x000fe200078e02ff */
[----:B------:R-:W0:Y:S01]  /*0c10*/  @!P3 LDC.64 R20, c[0x0][0x270] ;  /* 0x00009c00ff14bb82 */ /* 0x000e220000000a00 */
[----:B------:R-:W-:-:S02]  /*0c20*/  ISETP.GE.AND.EX P5, PT, R57, UR15, PT, P4 ;  /* 0x0000000f39007c0c */ /* 0x000fc4000bfa6340 */
[----:B---3--:R-:W-:Y:S02]  /*0c30*/  @!P1 MOV R24, R72 ;  /* 0x0000004800189202 */ /* 0x008fe40000000f00 */
[----:B------:R-:W-:Y:S01]  /*0c40*/  @!P1 MOV R25, R75 ;  /* 0x0000004b00199202 */ /* 0x000fe20000000f00 */
[C---:B------:R-:W-:Y:S01]  /*0c50*/  @!P1 IMAD R31, R13.reuse, R23, R30 ;  /* 0x000000170d1f9224 */ /* 0x040fe200078e021e */
[----:B------:R-:W-:Y:S01]  /*0c60*/  ISETP.GT.U32.OR P5, PT, R0, 0x29f, P5 ;  /* 0x0000029f0000780c */ /* 0x000fe20002fa4470 */
[----:B------:R-:W-:Y:S01]  /*0c70*/  @!P1 IMAD.WIDE.U32 R22, R13, R22, R24 ;  /* 0x000000160d169225 */ /* 0x000fe200078e0018 */
[----:B------:R-:W-:Y:S02]  /*0c80*/  SHF.R.S32.HI R59, RZ, 0x1f, R33 ;  /* 0x0000001fff3b7819 */ /* 0x000fe40000011421 */
[----:B------:R-:W3:Y:S01]  /*0c90*/  @!P2 LDC.64 R24, c[0x0][0x220] ;  /* 0x00008800ff18ab82 */ /* 0x000ee20000000a00 */
[----:B------:R-:W-:Y:S02]  /*0ca0*/  ISETP.GE.U32.AND P4, PT, R33, UR14, PT ;  /* 0x0000000e21007c0c */ /* 0x000fe4000bf86070 */
[----:B------:R-:W-:-:S02]  /*0cb0*/  @!P1 IADD3 R23, R23, R31, RZ ;  /* 0x0000001f17179210 */ /* 0x000fc40007ffe0ff */
[C---:B-1----:R-:W-:Y:S01]  /*0cc0*/  @!P1 LEA R62, P6, R22.reuse, R16, 0x1 ;  /* 0x00000010163e9211 */ /* 0x042fe200078c08ff */
[----:B0-----:R-:W-:Y:S01]  /*0cd0*/  @!P2 IMAD R28, R51, R18, RZ ;  /* 0x00000012331ca224 */ /* 0x001fe200078e02ff */
[----:B------:R-:W-:Y:S02]  /*0ce0*/  ISETP.GE.AND.EX P4, PT, R59, UR15, PT, P4 ;  /* 0x0000000f3b007c0c */ /* 0x000fe4000bf86340 */
[----:B------:R-:W-:Y:S02]  /*0cf0*/  @!P1 LEA.HI.X R63, R22, R17, R23, 0x1, P6 ;  /* 0x00000011163f9211 */ /* 0x000fe400030f0c17 */
[----:B------:R-:W0:Y:S01]  /*0d00*/  @!P3 LDC.64 R22, c[0x0][0x220] ;  /* 0x00008800ff16bb82 */ /* 0x000e220000000a00 */
[----:B------:R-:W-:Y:S01]  /*0d10*/  @!P2 IMAD R19, R14, R19, R28 ;  /* 0x000000130e13a224 */ /* 0x000fe200078e021c */
[----:B------:R-:W-:Y:S02]  /*0d20*/  ISETP.GT.U32.OR P4, PT, R0, 0x29f, P4 ;  /* 0x0000029f0000780c */ /* 0x000fe40002784470 */
[----:B------:R-:W-:-:S04]  /*0d30*/  @!P2 MOV R28, R72 ;  /* 0x00000048001ca202 */ /* 0x000fc80000000f00 */
[----:B------:R-:W1:Y:S01]  /*0d40*/  @!P5 LDC.64 R16, c[0x0][0x270] ;  /* 0x00009c00ff10db82 */ /* 0x000e620000000a00 */
[----:B------:R-:W-:Y:S02]  /*0d50*/  @!P2 MOV R29, R75 ;  /* 0x0000004b001da202 */ /* 0x000fe40000000f00 */
[----:B------:R-:W-:Y:S02]  /*0d60*/  MOV R54, RZ ;  /* 0x000000ff00367202 */ /* 0x000fe40000000f00 */
[----:B------:R-:W-:Y:S01]  /*0d70*/  SHF.R.S32.HI R61, RZ, 0x1f, R34 ;  /* 0x0000001fff3d7819 */ /* 0x000fe20000011422 */
[----:B------:R-:W-:Y:S01]  /*0d80*/  @!P2 IMAD.WIDE.U32 R28, R14, R18, R28 ;  /* 0x000000120e1ca225 */ /* 0x000fe200078e001c */
[----:B------:R-:W-:Y:S02]  /*0d90*/  ISETP.GE.U32.AND P6, PT, R34, UR14, PT ;  /* 0x0000000e22007c0c */ /* 0x000fe4000bfc6070 */
[----:B------:R-:W-:Y:S01]  /*0da0*/  MOV R52, RZ ;  /* 0x000000ff00347202 */ /* 0x000fe20000000f00 */
[----:B------:R-:W-:Y:S01]  /*0db0*/  @!P3 IMAD R18, R55, R20, RZ ;  /* 0x000000143712b224 */ /* 0x000fe200078e02ff */
[----:B------:R-:W4:Y:S01]  /*0dc0*/  @!P1 LDG.E R54, desc[UR8][R62.64] ;  /* 0x000000083e369981 */ /* 0x000f22000c1e1900 */
[----:B------:R-:W-:-:S02]  /*0dd0*/  ISETP.GE.AND.EX P1, PT, R61, UR15, PT, P6 ;  /* 0x0000000f3d007c0c */ /* 0x000fc4000bf26360 */
[----:B------:R-:W-:Y:S01]  /*0de0*/  @!P3 IMAD R65, R15, R21, R18 ;  /* 0x000000150f41b224 */ /* 0x000fe200078e0212 */
[----:B------:R-:W-:Y:S01]  /*0df0*/  @!P3 MOV R30, R72 ;  /* 0x00000048001eb202 */ /* 0x000fe20000000f00 */
[----:B------:R3:W4:Y:S01]  /*0e00*/  @P0 LDG.E R52, desc[UR8][R26.64] ;  /* 0x000000081a340981 */ /* 0x000722000c1e1900 */
[----:B------:R-:W-:Y:S02]  /*0e10*/  @!P3 MOV R31, R75 ;  /* 0x0000004b001fb202 */ /* 0x000fe40000000f00 */
[----:B------:R-:W-:Y:S02]  /*0e20*/  @!P2 IADD3 R21, R29, R19, RZ ;  /* 0x000000131d15a210 */ /* 0x000fe40007ffe0ff */
[----:B------:R-:W1:Y:S01]  /*0e30*/  @!P4 LDC.64 R18, c[0x0][0x270] ;  /* 0x00009c00ff12cb82 */ /* 0x000e620000000a00 */
[----:B------:R-:W-:Y:S01]  /*0e40*/  ISETP.GT.U32.OR P1, PT, R0, 0x29f, P1 ;  /* 0x0000029f0000780c */ /* 0x000fe20000f24470 */
[----:B------:R-:W-:Y:S01]  /*0e50*/  @!P3 IMAD.WIDE.U32 R30, R15, R20, R30 ;  /* 0x000000140f1eb225 */ /* 0x000fe200078e001e */
[----:B---3--:R-:W-:-:S04]  /*0e60*/  @!P2 LEA R26, P6, R28, R24, 0x1 ;  /* 0x000000181c1aa211 */ /* 0x008fc800078c08ff */
[----:B------:R-:W-:Y:S02]  /*0e70*/  @!P2 LEA.HI.X R27, R28, R25, R21, 0x1, P6 ;  /* 0x000000191c1ba211 */ /* 0x000fe400030f0c15 */
[----:B0-----:R-:W-:Y:S01]  /*0e80*/  @!P3 LEA R28, P6, R30, R22, 0x1 ;  /* 0x000000161e1cb211 */ /* 0x001fe200078c08ff */
[----:B-1----:R-:W-:Y:S01]  /*0e90*/  @!P5 IMAD R22, R57, R16, RZ ;  /* 0x000000103916d224 */ /* 0x002fe200078e02ff */
[----:B------:R-:W0:Y:S01]  /*0ea0*/  @!P5 LDC.64 R20, c[0x0][0x220] ;  /* 0x00008800ff14db82 */ /* 0x000e220000000a00 */
[----:B------:R-:W-:Y:S02]  /*0eb0*/  @!P3 IADD3 R24, R31, R65, RZ ;  /* 0x000000411f18b210 */ /* 0x000fe40007ffe0ff */
[----:B------:R-:W-:Y:S01]  /*0ec0*/  MOV R56, RZ ;  /* 0x000000ff00387202 */ /* 0x000fe20000000f00 */
[----:B------:R-:W-:Y:S01]  /*0ed0*/  @!P5 IMAD R31, R32, R17, R22 ;  /* 0x00000011201fd224 */ /* 0x000fe200078e0216 */
[----:B------:R-:W-:-:S03]  /*0ee0*/  @!P3 LEA.HI.X R29, R30, R23, R24, 0x1, P6 ;  /* 0x000000171e1db211 */ /* 0x000fc600030f0c18 */
[----:B------:R-:W1:Y:S01]  /*0ef0*/  @!P1 LDC.64 R22, c[0x0][0x270] ;  /* 0x00009c00ff169b82 */ /* 0x000e620000000a00 */
[----:B------:R3:W4:Y:S01]  /*0f00*/  @!P2 LDG.E R56, desc[UR8][R26.64] ;  /* 0x000000081a38a981 */ /* 0x000722000c1e1900 */
[----:B------:R-:W-:Y:S02]  /*0f10*/  SHF.R.S32.HI R63, RZ, 0x1f, R35 ;  /* 0x0000001fff3f7819 */ /* 0x000fe40000011423 */
[----:B------:R-:W-:-:S04]  /*0f20*/  ISETP.GE.U32.AND P2, PT, R35, UR14, PT ;  /* 0x0000000e23007c0c */ /* 0x000fc8000bf46070 */
[----:B------:R-:W1:Y:S01]  /*0f30*/  @!P4 LDC.64 R24, c[0x0][0x220] ;  /* 0x00008800ff18cb82 */ /* 0x000e620000000a00 */
[----:B---3--:R-:W-:Y:S02]  /*0f40*/  @!P5 MOV R26, R72 ;  /* 0x00000048001ad202 */ /* 0x008fe40000000f00 */
[----:B------:R-:W-:Y:S02]  /*0f50*/  @!P5 MOV R27, R75 ;  /* 0x0000004b001bd202 */ /* 0x000fe40000000f00 */
[----:B------:R-:W-:Y:S02]  /*0f60*/  MOV R58, RZ ;  /* 0x000000ff003a7202 */ /* 0x000fe40000000f00 */
[----:B------:R-:W-:Y:S01]  /*0f70*/  ISETP.GE.AND.EX P2, PT, R63, UR15, PT, P2 ;  /* 0x0000000f3f007c0c */ /* 0x000fe2000bf46320 */
[----:B------:R-:W-:Y:S01]  /*0f80*/  @!P5 IMAD.WIDE.U32 R16, R32, R16, R26 ;  /* 0x000000102010d225 */ /* 0x000fe200078e001a */
[----:B------:R-:W-:Y:S02]  /*0f90*/  SHF.R.S32.HI R65, RZ, 0x1f, R36 ;  /* 0x0000001fff417819 */ /* 0x000fe40000011424 */
[----:B------:R-:W-:Y:S01]  /*0fa0*/  ISETP.GE.U32.AND P6, PT, R36, UR14, PT ;  /* 0x0000000e24007c0c */ /* 0x000fe2000bfc6070 */
[----:B------:R-:W-:Y:S01]  /*0fb0*/  @!P4 IMAD R26, R59, R18, RZ ;  /* 0x000000123b1ac224 */ /* 0x000fe200078e02ff */
[----:B------:R-:W-:Y:S01]  /*0fc0*/  ISETP.GT.U32.OR P2, PT, R0, 0x29f, P2 ;  /* 0x0000029f0000780c */ /* 0x000fe20001744470 */
[----:B------:R3:W4:Y:S01]  /*0fd0*/  @!P3 LDG.E R58, desc[UR8][R28.64] ;  /* 0x000000081c3ab981 */ /* 0x000722000c1e1900 */
[----:B------:R-:W-:Y:S01]  /*0fe0*/  ISETP.GE.AND.EX P3, PT, R65, UR15, PT, P6 ;  /* 0x0000000f41007c0c */ /* 0x000fe2000bf66360 */
[----:B------:R-:W-:Y:S01]  /*0ff0*/  @!P4 IMAD R67, R33, R19, R26 ;  /* 0x000000132143c224 */ /* 0x000fe200078e021a */
[----:B------:R-:W-:-:S02]  /*1000*/  @!P4 MOV R26, R72 ;  /* 0x00000048001ac202 */ /* 0x000fc40000000f00 */
[----:B------:R-:W-:Y:S02]  /*1010*/  @!P4 MOV R27, R75 ;  /* 0x0000004b001bc202 */ /* 0x000fe40000000f00 */
[----:B------:R-:W-:Y:S02]  /*1020*/  ISETP.GT.U32.OR P3, PT, R0, 0x29f, P3 ;  /* 0x0000029f0000780c */ /* 0x000fe40001f64470 */
[----:B------:R-:W-:Y:S01]  /*1030*/  @!P5 IADD3 R17, R17, R31, RZ ;  /* 0x0000001f1111d210 */ /* 0x000fe20007ffe0ff */
[----:B------:R-:W-:Y:S01]  /*1040*/  @!P4 IMAD.WIDE.U32 R26, R33, R18, R26 ;  /* 0x00000012211ac225 */ /* 0x000fe200078e001a */
[C---:B0-----:R-:W-:Y:S01]  /*1050*/  @!P5 LEA R30, P6, R16.reuse, R20, 0x1 ;  /* 0x00000014101ed211 */ /* 0x041fe200078c08ff */
[----:B------:R-:W0:Y:S03]  /*1060*/  @!P1 LDC.64 R18, c[0x0][0x220] ;  /* 0x00008800ff129b82 */ /* 0x000e260000000a00 */
[----:B------:R-:W-:Y:S01]  /*1070*/  @!P5 LEA.HI.X R31, R16, R21, R17, 0x1, P6 ;  /* 0x00000015101fd211 */ /* 0x000fe200030f0c11 */
[----:B-1----:R-:W-:Y:S01]  /*1080*/  @!P1 IMAD R21, R61, R22, RZ ;  /* 0x000000163d159224 */ /* 0x002fe200078e02ff */
[----:B------:R-:W-:-:S02]  /*1090*/  @!P4 IADD3 R20, R27, R67, RZ ;  /* 0x000000431b14c210 */ /* 0x000fc40007ffe0ff */
[----:B---3--:R-:W-:Y:S01]  /*10a0*/  @!P4 LEA R28, P6, R26, R24, 0x1 ;  /* 0x000000181a1cc211 */ /* 0x008fe200078c08ff */
[----:B------:R-:W1:Y:S01]  /*10b0*/  @!P2 LDC.64 R16, c[0x0][0x270] ;  /* 0x00009c00ff10ab82 */ /* 0x000e620000000a00 */
[----:B------:R-:W-:Y:S02]  /*10c0*/  @!P1 IMAD R71, R34, R23, R21 ;  /* 0x0000001722479224 */ /* 0x000fe400078e0215 */
[----:B------:R-:W-:Y:S02]  /*10d0*/  @!P4 LEA.HI.X R29, R26, R25, R20, 0x1, P6 ;  /* 0x000000191a1dc211 */ /* 0x000fe400030f0c14 */
[----:B------:R-:W-:-:S03]  /*10e0*/  MOV R60, RZ ;  /* 0x000000ff003c7202 */ /* 0x000fc60000000f00 */
[----:B------:R-:W3:Y:S01]  /*10f0*/  @!P3 LDC.64 R20, c[0x0][0x270] ;  /* 0x00009c00ff14bb82 */ /* 0x000ee20000000a00 */
[----:B------:R-:W-:Y:S02]  /*1100*/  SHF.R.S32.HI R67, RZ, 0x1f, R37 ;  /* 0x0000001fff437819 */ /* 0x000fe40000011425 */
[----:B------:R-:W-:Y:S01]  /*1110*/  ISETP.GE.U32.AND P6, PT, R37, UR14, PT ;  /* 0x0000000e25007c0c */ /* 0x000fe2000bfc6070 */
[----:B------:R0:W4:Y:S01]  /*1120*/  @!P5 LDG.E R60, desc[UR8][R30.64] ;  /* 0x000000081e3cd981 */ /* 0x000122000c1e1900 */
[----:B------:R-:W-:Y:S02]  /*1130*/  @!P1 MOV R26, R72 ;  /* 0x00000048001a9202 */ /* 0x000fe40000000f00 */
[----:B------:R-:W-:Y:S01]  /*1140*/  @!P1 MOV R27, R75 ;  /* 0x0000004b001b9202 */ /* 0x000fe20000000f00 */
[----:B------:R-:W2:Y:S01]  /*1150*/  @!P2 LDC.64 R24, c[0x0][0x220] ;  /* 0x00008800ff18ab82 */ /* 0x000ea20000000a00 */
[----:B------:R-:W-:Y:S02]  /*1160*/  MOV R62, RZ ;  /* 0x000000ff003e7202 */ /* 0x000fe40000000f00 */
[----:B------:R-:W-:Y:S01]  /*1170*/  ISETP.GE.AND.EX P6, PT, R67, UR15, PT, P6 ;  /* 0x0000000f43007c0c */ /* 0x000fe2000bfc6360 */
[----:B------:R-:W-:Y:S01]  /*1180*/  @!P1 IMAD.WIDE.U32 R26, R34, R22, R26 ;  /* 0x00000016221a9225 */ /* 0x000fe200078e001a */
[----:B------:R-:W-:-:S02]  /*1190*/  SHF.R.S32.HI R69, RZ, 0x1f, R38 ;  /* 0x0000001fff457819 */ /* 0x000fc40000011426 */
[----:B------:R-:W-:Y:S01]  /*11a0*/  ISETP.GE.U32.AND P5, PT, R38, UR14, PT ;  /* 0x0000000e26007c0c */ /* 0x000fe2000bfa6070 */
[----:B------:R-:W2:Y:S01]  /*11b0*/  @!P3 LDC.64 R22, c[0x0][0x220] ;  /* 0x00008800ff16bb82 */ /* 0x000ea20000000a00 */
[----:B------:R-:W-:Y:S01]  /*11c0*/  ISETP.GT.U32.OR P6, PT, R0, 0x29f, P6 ;  /* 0x0000029f0000780c */ /* 0x000fe200037c4470 */
[----:B------:R3:W4:Y:S01]  /*11d0*/  @!P4 LDG.E R62, desc[UR8][R28.64] ;  /* 0x000000081c3ec981 */ /* 0x000722000c1e1900 */
[----:B------:R-:W-:Y:S02]  /*11e0*/  ISETP.GE.AND.EX P5, PT, R69, UR15, PT, P5 ;  /* 0x0000000f45007c0c */ /* 0x000fe4000bfa6350 */
[----:B------:R-:W-:Y:S02]  /*11f0*/  @!P1 IADD3 R27, R27, R71, RZ ;  /* 0x000000471b1b9210 */ /* 0x000fe40007ffe0ff */
[----:B0-----:R-:W-:Y:S02]  /*1200*/  @!P1 LEA R30, P4, R26, R18, 0x1 ;  /* 0x000000121a1e9211 */ /* 0x001fe400078808ff */
[----:B------:R-:W-:Y:S01]  /*1210*/  ISETP.GT.U32.OR P5, PT, R0, 0x29f, P5 ;  /* 0x0000029f0000780c */ /* 0x000fe20002fa4470 */
[----:B-1----:R-:W-:Y:S01]  /*1220*/  @!P2 IMAD R18, R63, R16, RZ ;  /* 0x000000103f12a224 */ /* 0x002fe200078e02ff */
[----:B------:R-:W-:-:S02]  /*1230*/  @!P1 LEA.HI.X R31, R26, R19, R27, 0x1, P4 ;  /* 0x000000131a1f9211 */ /* 0x000fc400020f0c1b */
[----:B------:R-:W-:Y:S02]  /*1240*/  @!P2 MOV R26, R72 ;  /* 0x00000048001aa202 */ /* 0x000fe40000000f00 */
[----:B------:R-:W-:Y:S01]  /*1250*/  @!P2 MOV R27, R75 ;  /* 0x0000004b001ba202 */ /* 0x000fe20000000f00 */
[----:B------:R-:W-:Y:S01]  /*1260*/  @!P2 IMAD R71, R35, R17, R18 ;  /* 0x000000112347a224 */ /* 0x000fe200078e0212 */
[----:B------:R-:W-:Y:S01]  /*1270*/  MOV R64, RZ ;  /* 0x000000ff00407202 */ /* 0x000fe20000000f00 */
[----:B---3--:R-:W-:Y:S01]  /*1280*/  @!P3 IMAD R17, R65, R20, RZ ;  /* 0x000000144111b224 */ /* 0x008fe200078e02ff */
[----:B------:R-:W0:Y:S01]  /*1290*/  @!P6 LDC.64 R18, c[0x0][0x270] ;  /* 0x00009c00ff12eb82 */ /* 0x000e220000000a00 */
[----:B------:R-:W-:Y:S01]  /*12a0*/  @!P2 IMAD.WIDE.U32 R26, R35, R16, R26 ;  /* 0x00000010231aa225 */ /* 0x000fe200078e001a */
[----:B------:R-:W-:Y:S02]  /*12b0*/  @!P3 MOV R28, R72 ;  /* 0x00000048001cb202 */ /* 0x000fe40000000f00 */
[----:B------:R-:W-:Y:S01]  /*12c0*/  @!P3 MOV R29, R75 ;  /* 0x0000004b001db202 */ /* 0x000fe20000000f00 */
[----:B------:R-:W-:Y:S01]  /*12d0*/  @!P3 IMAD R77, R36, R21, R17 ;  /* 0x00000015244db224 */ /* 0x000fe200078e0211 */
[----:B------:R-:W3:Y:S01]  /*12e0*/  @!P1 LDG.E R64, desc[UR8][R30.64] ;  /* 0x000000081e409981 */ /* 0x000ee2000c1e1900 */
[----:B------:R-:W-:Y:S01]  /*12f0*/  @!P2 IADD3 R21, R27, R71, RZ ;  /* 0x000000471b15a210 */ /* 0x000fe20007ffe0ff */
[----:B------:R-:W1:Y:S01]  /*1300*/  @!P5 LDC.64 R16, c[0x0][0x270] ;  /* 0x00009c00ff10db82 */ /* 0x000e620000000a00 */
[----:B--2---:R-:W-:Y:S01]  /*1310*/  @!P2 LEA R24, P1, R26, R24, 0x1 ;  /* 0x000000181a18a211 */ /* 0x004fe200078208ff */
[----:B------:R-:W-:-:S03]  /*1320*/  @!P3 IMAD.WIDE.U32 R28, R36, R20, R28 ;  /* 0x00000014241cb225 */ /* 0x000fc600078e001c */
[----:B------:R-:W-:Y:S02]  /*1330*/  @!P2 LEA.HI.X R25, R26, R25, R21, 0x1, P1 ;  /* 0x000000191a19a211 */ /* 0x000fe400008f0c15 */
[----:B------:R-:W-:Y:S01]  /*1340*/  @!P3 IADD3 R27, R29, R77, RZ ;  /* 0x0000004d1d1bb210 */ /* 0x000fe20007ffe0ff */
[----:B------:R-:W2:Y:S01]  /*1350*/  @!P6 LDC.64 R20, c[0x0][0x220] ;  /* 0x00008800ff14eb82 */ /* 0x000ea20000000a00 */
[C---:B------:R-:W-:Y:S02]  /*1360*/  @!P3 LEA R26, P1, R28.reuse, R22, 0x1 ;  /* 0x000000161c1ab211 */ /* 0x040fe400078208ff */
[----:B------:R-:W-:Y:S02]  /*1370*/  MOV R66, RZ ;  /* 0x000000ff00427202 */ /* 0x000fe40000000f00 */
[----:B------:R-:W-:-:S03]  /*1380*/  @!P3 LEA.HI.X R27, R28, R23, R27, 0x1, P1 ;  /* 0x000000171c1bb211 */ /* 0x000fc600008f0c1b */
[----:B------:R-:W5:Y:S01]  /*1390*/  @!P5 LDC.64 R22, c[0x0][0x220] ;  /* 0x00008800ff16db82 */ /* 0x000f620000000a00 */
[----:B------:R0:W3:Y:S02]  /*13a0*/  @!P2 LDG.E R66, desc[UR8][R24.64] ;  /* 0x000000081842a981 */ /* 0x0000e4000c1e1900 */
[----:B0-----:R-:W-:Y:S01]  /*13b0*/  @!P6 IMAD R28, R67, R18, RZ ;  /* 0x00000012431ce224 */ /* 0x001fe200078e02ff */
[----:B------:R-:W-:-:S03]  /*13c0*/  MOV R68, RZ ;  /* 0x000000ff00447202 */ /* 0x000fc60000000f00 */
[----:B------:R-:W-:Y:S01]  /*13d0*/  @!P6 IMAD R29, R37, R19, R28 ;  /* 0x00000013251de224 */ /* 0x000fe200078e021c */
[----:B------:R-:W-:Y:S02]  /*13e0*/  @!P6 MOV R24, R72 ;  /* 0x000000480018e202 */ /* 0x000fe40000000f00 */
[-C--:B------:R-:W-:Y:S01]  /*13f0*/  @!P6 MOV R25, R75.reuse ;  /* 0x0000004b0019e202 */ /* 0x080fe20000000f00 */
[----:B-1----:R-:W-:Y:S01]  /*1400*/  @!P5 IMAD R28, R69, R16, RZ ;  /* 0x00000010451cd224 */ /* 0x002fe200078e02ff */
[----:B------:R0:W3:Y:S01]  /*1410*/  @!P3 LDG.E R68, desc[UR8][R26.64] ;  /* 0x000000081a44b981 */ /* 0x0000e2000c1e1900 */
[----:B------:R-:W-:Y:S01]  /*1420*/  @!P6 IMAD.WIDE.U32 R18, R37, R18, R24 ;  /* 0x000000122512e225 */ /* 0x000fe200078e0018 */
[----:B------:R-:W-:Y:S02]  /*1430*/  @!P5 MOV R24, R72 ;  /* 0x000000480018d202 */ /* 0x000fe40000000f00 */
[----:B------:R-:W-:Y:S01]  /*1440*/  @!P5 MOV R25, R75 ;  /* 0x0000004b0019d202 */ /* 0x000fe20000000f00 */
[----:B------:R-:W-:Y:S01]  /*1450*/  @!P5 IMAD R31, R38, R17, R28 ;  /* 0x00000011261fd224 */ /* 0x000fe200078e021c */
[----:B------:R-:W-:-:S02]  /*1460*/  @!P6 IADD3 R17, R19, R29, RZ ;  /* 0x0000001d1311e210 */ /* 0x000fc40007ffe0ff */
[----:B--2---:R-:W-:Y:S01]  /*1470*/  @!P6 LEA R20, P1, R18, R20, 0x1 ;  /* 0x000000141214e211 */ /* 0x004fe200078208ff */
[----:B------:R-:W-:Y:S01]  /*1480*/  @!P5 IMAD.WIDE.U32 R24, R38, R16, R24 ;  /* 0x000000102618d225 */ /* 0x000fe200078e0018 */
[----:B------:R-:W-:Y:S02]  /*1490*/  CS2R R70, SRZ ;  /* 0x0000000000467805 */ /* 0x000fe4000001ff00 */
[----:B------:R-:W-:Y:S02]  /*14a0*/  @!P6 LEA.HI.X R21, R18, R21, R17, 0x1, P1 ;  /* 0x000000151215e211 */ /* 0x000fe400008f0c11 */
[----:B------:R-:W-:Y:S02]  /*14b0*/  @!P5 IADD3 R16, R25, R31, RZ ;  /* 0x0000001f1910d210 */ /* 0x000fe40007ffe0ff */
[C---:B-----5:R-:W-:Y:S01]  /*14c0*/  @!P5 LEA R22, P1, R24.reuse, R22, 0x1 ;  /* 0x000000161816d211 */ /* 0x060fe200078208ff */
[----:B------:R1:W2:Y:S03]  /*14d0*/  @!P6 LDG.E R70, desc[UR8][R20.64] ;  /* 0x000000081446e981 */ /* 0x0002a6000c1e1900 */
[----:B------:R-:W-:-:S05]  /*14e0*/  @!P5 LEA.HI.X R23, R24, R23, R16, 0x1, P1 ;  /* 0x000000171817d211 */ /* 0x000fca00008f0c10 */
[----:B------:R5:W2:Y:S01]  /*14f0*/  @!P5 LDG.E R71, desc[UR8][R22.64] ;  /* 0x000000081647d981 */ /* 0x000aa2000c1e1900 */
[--C-:B------:R-:W-:Y:S02]  /*1500*/  HADD2.F32 R24, -RZ, R42.reuse.H1_H1 ;  /* 0x3000002aff187230 */ /* 0x100fe40000004100 */
[----:B------:R-:W-:-:S03]  /*1510*/  HADD2.F32 R19, -RZ, R42.H0_H0 ;  /* 0x2000002aff137230 */ /* 0x000fc60000004100 */
[----:B0-----:R-:W-:Y:S02]  /*1520*/  FMUL.FTZ R26, R24, R24 ;  /* 0x00000018181a7220 */ /* 0x001fe40000410000 */
[C---:B-1----:R-:W-:Y:S02]  /*1530*/  FADD.FTZ R21, R19.reuse, R24 ;  /* 0x0000001813157221 */ /* 0x042fe40000010000 */
[----:B------:R-:W-:Y:S01]  /*1540*/  FFMA.FTZ R26, R19, R19, R26 ;  /* 0x00000013131a7223 */ /* 0x000fe2000001001a */
[----:B------:R-:W-:Y:S02]  /*1550*/  HADD2.F32 R19, -RZ, R44.H1_H1 ;  /* 0x3000002cff137230 */ /* 0x000fe40000004100 */
[--C-:B-----5:R-:W-:Y:S02]  /*1560*/  HADD2.F32 R23, -RZ, R46.reuse.H1_H1 ;  /* 0x3000002eff177230 */ /* 0x120fe40000004100 */
[----:B------:R-:W-:Y:S02]  /*1570*/  HADD2.F32 R20, -RZ, R46.H0_H0 ;  /* 0x2000002eff147230 */ /* 0x000fe40000004100 */
[----:B----4-:R-:W-:-:S02]  /*1580*/  HADD2.F32 R22, -RZ, R48.H1_H1 ;  /* 0x30000030ff167230 */ /* 0x010fc40000004100 */
[--C-:B------:R-:W-:Y:S02]  /*1590*/  HADD2.F32 R16, -RZ, R52.reuse.H0_H0 ;  /* 0x20000034ff107230 */ /* 0x100fe40000004100 */
[----:B------:R-:W-:-:S05]  /*15a0*/  HADD2.F32 R17, -RZ, R52.H1_H1 ;  /* 0x30000034ff117230 */ /* 0x000fca0000004100 */
[----:B------:R-:W-:Y:S01]  /*15b0*/  FADD.FTZ R18, R16, R17 ;  /* 0x0000001110127221 */ /* 0x000fe20000010000 */
[----:B------:R-:W-:-:S03]  /*15c0*/  FMUL.FTZ R17, R17, R17 ;  /* 0x0000001111117220 */ /* 0x000fc60000410000 */
[----:B------:R-:W-:Y:S01]  /*15d0*/  FADD.FTZ R18, RZ, R18 ;  /* 0x00000012ff127221 */ /* 0x000fe20000010000 */
[----:B------:R-:W-:Y:S01]  /*15e0*/  FFMA.FTZ R17, R16, R16, R17 ;  /* 0x0000001010117223 */ /* 0x000fe20000010011 */
[----:B------:R-:W-:Y:S02]  /*15f0*/  HADD2.F32 R16, -RZ, R44.H0_H0 ;  /* 0x2000002cff107230 */ /* 0x000fe40000004100 */
[----:B------:R-:W-:Y:S01]  /*1600*/  FADD.FTZ R18, R18, R21 ;  /* 0x0000001512127221 */ /* 0x000fe20000010000 */
[----:B------:R-:W-:Y:S01]  /*1610*/  FMUL.FTZ R21, R19, R19 ;  /* 0x0000001313157220 */ /* 0x000fe20000410000 */
[----:B------:R-:W-:Y:S01]  /*1620*/  FADD.FTZ R17, RZ, R17 ;  /* 0x00000011ff117221 */ /* 0x000fe20000010000 */
[C---:B------:R-:W-:Y:S02]  /*1630*/  FADD.FTZ R19, R16.reuse, R19 ;  /* 0x0000001310137221 */ /* 0x040fe40000010000 */
[----:B------:R-:W-:Y:S01]  /*1640*/  FFMA.FTZ R16, R16, R16, R21 ;  /* 0x0000001010107223 */ /* 0x000fe20000010015 */
[----:B------:R-:W-:Y:S01]  /*1650*/  FADD.FTZ R17, R17, R26 ;  /* 0x0000001a11117221 */ /* 0x000fe20000010000 */
[----:B------:R-:W-:Y:S01]  /*1660*/  FADD.FTZ R18, R18, R19 ;  /* 0x0000001312127221 */ /* 0x000fe20000010000 */
[----:B------:R-:W-:-:S02]  /*1670*/  FMUL.FTZ R19, R23, R23 ;  /* 0x0000001717137220 */ /* 0x000fc40000410000 */
[----:B------:R-:W-:Y:S01]  /*1680*/  FADD.FTZ R16, R17, R16 ;  /* 0x0000001011107221 */ /* 0x000fe20000010000 */
[----:B------:R-:W-:Y:S02]  /*1690*/  HADD2.F32 R17, -RZ, R48.H0_H0 ;  /* 0x20000030ff117230 */ /* 0x000fe40000004100 */
[C---:B------:R-:W-:Y:S01]  /*16a0*/  FFMA.FTZ R19, R20.reuse, R20, R19 ;  /* 0x0000001414137223 */ /* 0x040fe20000010013 */
[----:B------:R-:W-:Y:S01]  /*16b0*/  FADD.FTZ R23, R20, R23 ;  /* 0x0000001714177221 */ /* 0x000fe20000010000 */
[----:B------:R-:W-:Y:S01]  /*16c0*/  FMUL.FTZ R20, R22, R22 ;  /* 0x0000001616147220 */ /* 0x000fe20000410000 */
[--C-:B------:R-:W-:Y:S02]  /*16d0*/  HADD2.F32 R21, -RZ, R50.reuse.H1_H1 ;  /* 0x30000032ff157230 */ /* 0x100fe40000004100 */
[----:B------:R-:W-:Y:S01]  /*16e0*/  FADD.FTZ R16, R16, R19 ;  /* 0x0000001310107221 */ /* 0x000fe20000010000 */
[C---:B------:R-:W-:Y:S01]  /*16f0*/  FADD.FTZ R19, R17.reuse, R22 ;  /* 0x0000001611137221 */ /* 0x040fe20000010000 */
[----:B------:R-:W-:Y:S01]  /*1700*/  FFMA.FTZ R17, R17, R17, R20 ;  /* 0x0000001111117223 */ /* 0x000fe20000010014 */
[----:B------:R-:W-:Y:S01]  /*1710*/  FADD.FTZ R18, R18, R23 ;  /* 0x0000001712127221 */ /* 0x000fe20000010000 */
[----:B------:R-:W-:-:S02]  /*1720*/  HADD2.F32 R20, -RZ, R50.H0_H0 ;  /* 0x20000032ff147230 */ /* 0x000fc40000004100 */
[----:B------:R-:W-:Y:S01]  /*1730*/  FMUL.FTZ R23, R21, R21 ;  /* 0x0000001515177220 */ /* 0x000fe20000410000 */
[----:B------:R-:W-:Y:S02]  /*1740*/  FADD.FTZ R16, R16, R17 ;  /* 0x0000001110107221 */ /* 0x000fe40000010000 */
[C---:B------:R-:W-:Y:S01]  /*1750*/  FADD.FTZ R21, R20.reuse, R21 ;  /* 0x0000001514157221 */ /* 0x040fe20000010000 */
[----:B------:R-:W-:Y:S01]  /*1760*/  FFMA.FTZ R23, R20, R20, R23 ;  /* 0x0000001414177223 */ /* 0x000fe20000010017 */
[--C-:B------:R-:W-:Y:S02]  /*1770*/  HADD2.F32 R20, -RZ, R54.reuse.H1_H1 ;  /* 0x30000036ff147230 */ /* 0x100fe40000004100 */
[----:B------:R-:W-:Y:S01]  /*1780*/  FADD.FTZ R18, R18, R19 ;  /* 0x0000001312127221 */ /* 0x000fe20000010000 */
[----:B------:R-:W-:Y:S02]  /*1790*/  HADD2.F32 R17, -RZ, R54.H0_H0 ;  /* 0x20000036ff117230 */ /* 0x000fe40000004100 */
[----:B------:R-:W-:Y:S01]  /*17a0*/  FMUL.FTZ R22, R20, R20 ;  /* 0x0000001414167220 */ /* 0x000fe20000410000 */
[----:B------:R-:W-:-:S02]  /*17b0*/  FADD.FTZ R18, R18, R21 ;  /* 0x0000001512127221 */ /* 0x000fc40000010000 */
[C---:B------:R-:W-:Y:S01]  /*17c0*/  FADD.FTZ R19, R17.reuse, R20 ;  /* 0x0000001411137221 */ /* 0x040fe20000010000 */
[--C-:B------:R-:W-:Y:S02]  /*17d0*/  HADD2.F32 R21, -RZ, R56.reuse.H1_H1 ;  /* 0x30000038ff157230 */ /* 0x100fe40000004100 */
[----:B------:R-:W-:Y:S01]  /*17e0*/  FADD.FTZ R16, R16, R23 ;  /* 0x0000001710107221 */ /* 0x000fe20000010000 */
[----:B------:R-:W-:Y:S02]  /*17f0*/  HADD2.F32 R20, -RZ, R56.H0_H0 ;  /* 0x20000038ff147230 */ /* 0x000fe40000004100 */
[----:B------:R-:W-:Y:S01]  /*1800*/  FFMA.FTZ R17, R17, R17, R22 ;  /* 0x0000001111117223 */ /* 0x000fe20000010016 */
[----:B------:R-:W-:Y:S01]  /*1810*/  FADD.FTZ R18, R18, R19 ;  /* 0x0000001312127221 */ /* 0x000fe20000010000 */
[--C-:B------:R-:W-:Y:S02]  /*1820*/  HADD2.F32 R22, -RZ, R58.reuse.H1_H1 ;  /* 0x3000003aff167230 */ /* 0x100fe40000004100 */
[----:B------:R-:W-:Y:S01]  /*1830*/  FMUL.FTZ R19, R21, R21 ;  /* 0x0000001515137220 */ /* 0x000fe20000410000 */
[----:B------:R-:W-:Y:S01]  /*1840*/  FADD.FTZ R16, R16, R17 ;  /* 0x0000001110107221 */ /* 0x000fe20000010000 */
[----:B------:R-:W-:Y:S01]  /*1850*/  FADD.FTZ R21, R20, R21 ;  /* 0x0000001514157221 */ /* 0x000fe20000010000 */
[----:B------:R-:W-:-:S02]  /*1860*/  HADD2.F32 R17, -RZ, R58.H0_H0 ;  /* 0x2000003aff117230 */ /* 0x000fc40000004100 */
[----:B------:R-:W-:Y:S01]  /*1870*/  FFMA.FTZ R19, R20, R20, R19 ;  /* 0x0000001414137223 */ /* 0x000fe20000010013 */
[----:B------:R-:W-:Y:S01]  /*1880*/  FMUL.FTZ R20, R22, R22 ;  /* 0x0000001616147220 */ /* 0x000fe20000410000 */
[----:B------:R-:W-:Y:S01]  /*1890*/  FADD.FTZ R18, R18, R21 ;  /* 0x0000001512127221 */ /* 0x000fe20000010000 */
[C---:B------:R-:W-:Y:S01]  /*18a0*/  FADD.FTZ R21, R17.reuse, R22 ;  /* 0x0000001611157221 */ /* 0x040fe20000010000 */
[----:B------:R-:W-:Y:S01]  /*18b0*/  FADD.FTZ R16, R16, R19 ;  /* 0x0000001310107221 */ /* 0x000fe20000010000 */
[----:B------:R-:W-:Y:S02]  /*18c0*/  FFMA.FTZ R17, R17, R17, R20 ;  /* 0x0000001111117223 */ /* 0x000fe40000010014 */
[----:B------:R-:W-:Y:S02]  /*18d0*/  FADD.FTZ R18, R18, R21 ;  /* 0x0000001512127221 */ /* 0x000fe40000010000 */
[----:B------:R-:W-:Y:S01]  /*18e0*/  FADD.FTZ R16, R16, R17 ;  /* 0x0000001110107221 */ /* 0x000fe20000010000 */
[----:B------:R-:W-:-:S02]  /*18f0*/  HADD2.F32 R24, -RZ, R60.H1_H1 ;  /* 0x3000003cff187230 */ /* 0x000fc40000004100 */
[----:B------:R-:W-:-:S03]  /*1900*/  HADD2.F32 R19, -RZ, R60.H0_H0 ;  /* 0x2000003cff137230 */ /* 0x000fc60000004100 */
[----:B------:R-:W-:Y:S02]  /*1910*/  FMUL.FTZ R20, R24, R24 ;  /* 0x0000001818147220 */ /* 0x000fe40000410000 */
[C---:B------:R-:W-:Y:S02]  /*1920*/  FADD.FTZ R17, R19.reuse, R24 ;  /* 0x0000001813117221 */ /* 0x040fe40000010000 */
[----:B------:R-:W-:Y:S01]  /*1930*/  FFMA.FTZ R19, R19, R19, R20 ;  /* 0x0000001313137223 */ /* 0x000fe20000010014 */
[--C-:B------:R-:W-:Y:S02]  /*1940*/  HADD2.F32 R21, -RZ, R62.reuse.H1_H1 ;  /* 0x3000003eff157230 */ /* 0x100fe40000004100 */
[----:B------:R-:W-:-:S03]  /*1950*/  HADD2.F32 R20, -RZ, R62.H0_H0 ;  /* 0x2000003eff147230 */ /* 0x000fc60000004100 */
[----:B------:R-:W-:Y:S01]  /*1960*/  FMUL.FTZ R23, R21, R21 ;  /* 0x0000001515177220 */ /* 0x000fe20000410000 */
[----:B------:R-:W-:Y:S01]  /*1970*/  FADD.FTZ R17, R18, R17 ;  /* 0x0000001112117221 */ /* 0x000fe20000010000 */
[----:B------:R-:W-:Y:S01]  /*1980*/  FADD.FTZ R18, R20, R21 ;  /* 0x0000001514127221 */ /* 0x000fe20000010000 */
[----:B------:R-:W-:Y:S01]  /*1990*/  FADD.FTZ R16, R16, R19 ;  /* 0x0000001310107221 */ /* 0x000fe20000010000 */
[----:B------:R-:W-:Y:S02]  /*19a0*/  FFMA.FTZ R23, R20, R20, R23 ;  /* 0x0000001414177223 */ /* 0x000fe40000010017 */
[----:B------:R-:W-:Y:S02]  /*19b0*/  FADD.FTZ R17, R17, R18 ;  /* 0x0000001211117221 */ /* 0x000fe40000010000 */
[----:B------:R-:W-:Y:S01]  /*19c0*/  FADD.FTZ R16, R16, R23 ;  /* 0x0000001710107221 */ /* 0x000fe20000010000 */
[--C-:B---3--:R-:W-:Y:S02]  /*19d0*/  HADD2.F32 R20, -RZ, R64.reuse.H1_H1 ;  /* 0x30000040ff147230 */ /* 0x108fe40000004100 */
[----:B------:R-:W-:-:S03]  /*19e0*/  HADD2.F32 R19, -RZ, R64.H0_H0 ;  /* 0x20000040ff137230 */ /* 0x000fc60000004100 */
[----:B------:R-:W-:Y:S02]  /*19f0*/  FMUL.FTZ R18, R20, R20 ;  /* 0x0000001414127220 */ /* 0x000fe40000410000 */
[C---:B------:R-:W-:Y:S02]  /*1a00*/  FADD.FTZ R20, R19.reuse, R20 ;  /* 0x0000001413147221 */ /* 0x040fe40000010000 */
[----:B------:R-:W-:Y:S02]  /*1a10*/  FFMA.FTZ R19, R19, R19, R18 ;  /* 0x0000001313137223 */ /* 0x000fe40000010012 */
[----:B------:R-:W-:Y:S01]  /*1a20*/  FADD.FTZ R17, R17, R20 ;  /* 0x0000001411117221 */ /* 0x000fe20000010000 */
[--C-:B------:R-:W-:Y:S02]  /*1a30*/  HADD2.F32 R22, -RZ, R66.reuse.H1_H1 ;  /* 0x30000042ff167230 */ /* 0x100fe40000004100 */
[----:B------:R-:W-:Y:S02]  /*1a40*/  HADD2.F32 R21, -RZ, R66.H0_H0 ;  /* 0x20000042ff157230 */ /* 0x000fe40000004100 */
[----:B------:R-:W-:Y:S01]  /*1a50*/  FADD.FTZ R16, R16, R19 ;  /* 0x0000001310107221 */ /* 0x000fe20000010000 */
[----:B------:R-:W-:-:S02]  /*1a60*/  FMUL.FTZ R18, R22, R22 ;  /* 0x0000001616127220 */ /* 0x000fc40000410000 */
[C---:B------:R-:W-:Y:S02]  /*1a70*/  FADD.FTZ R22, R21.reuse, R22 ;  /* 0x0000001615167221 */ /* 0x040fe40000010000 */
[----:B------:R-:W-:Y:S01]  /*1a80*/  FFMA.FTZ R21, R21, R21, R18 ;  /* 0x0000001515157223 */ /* 0x000fe20000010012 */
[--C-:B------:R-:W-:Y:S02]  /*1a90*/  HADD2.F32 R20, -RZ, R68.reuse.H1_H1 ;  /* 0x30000044ff147230 */ /* 0x100fe40000004100 */
[----:B------:R-:W-:-:S03]  /*1aa0*/  HADD2.F32 R19, -RZ, R68.H0_H0 ;  /* 0x20000044ff137230 */ /* 0x000fc60000004100 */
[----:B------:R-:W-:Y:S01]  /*1ab0*/  FMUL.FTZ R18, R20, R20 ;  /* 0x0000001414127220 */ /* 0x000fe20000410000 */
[----:B------:R-:W-:Y:S01]  /*1ac0*/  FADD.FTZ R16, R16, R21 ;  /* 0x0000001510107221 */ /* 0x000fe20000010000 */
[C---:B------:R-:W-:Y:S02]  /*1ad0*/  FADD.FTZ R20, R19.reuse, R20 ;  /* 0x0000001413147221 */ /* 0x040fe40000010000 */
[----:B------:R-:W-:Y:S01]  /*1ae0*/  FFMA.FTZ R19, R19, R19, R18 ;  /* 0x0000001313137223 */ /* 0x000fe20000010012 */
[----:B------:R-:W-:-:S03]  /*1af0*/  FADD.FTZ R17, R17, R22 ;  /* 0x0000001611117221 */ /* 0x000fc60000010000 */
[----:B------:R-:W-:Y:S01]  /*1b00*/  FADD.FTZ R16, R16, R19 ;  /* 0x0000001310107221 */ /* 0x000fe20000010000 */
[--C-:B--2---:R-:W-:Y:S02]  /*1b10*/  HADD2.F32 R23, -RZ, R70.reuse.H1_H1 ;  /* 0x30000046ff177230 */ /* 0x104fe40000004100 */
[----:B------:R-:W-:-:S03]  /*1b20*/  HADD2.F32 R18, -RZ, R70.H0_H0 ;  /* 0x20000046ff127230 */ /* 0x000fc60000004100 */
[----:B------:R-:W-:Y:S01]  /*1b30*/  FMUL.FTZ R21, R23, R23 ;  /* 0x0000001717157220 */ /* 0x000fe20000410000 */
[----:B------:R-:W-:Y:S01]  /*1b40*/  FADD.FTZ R17, R17, R20 ;  /* 0x0000001411117221 */ /* 0x000fe20000010000 */
[--C-:B------:R-:W-:Y:S02]  /*1b50*/  HADD2.F32 R19, -RZ, R71.reuse.H1_H1 ;  /* 0x30000047ff137230 */ /* 0x100fe40000004100 */
[C---:B------:R-:W-:Y:S01]  /*1b60*/  FADD.FTZ R20, R18.reuse, R23 ;  /* 0x0000001712147221 */ /* 0x040fe20000010000 */
[----:B------:R-:W-:Y:S01]  /*1b70*/  FFMA.FTZ R21, R18, R18, R21 ;  /* 0x0000001212157223 */ /* 0x000fe20000010015 */
[----:B------:R-:W-:Y:S02]  /*1b80*/  HADD2.F32 R18, -RZ, R71.H0_H0 ;  /* 0x20000047ff127230 */ /* 0x000fe40000004100 */
[----:B------:R-:W-:Y:S01]  /*1b90*/  FMUL.FTZ R23, R19, R19 ;  /* 0x0000001313177220 */ /* 0x000fe20000410000 */
[----:B------:R-:W-:-:S03]  /*1ba0*/  FADD.FTZ R16, R16, R21 ;  /* 0x0000001510107221 */ /* 0x000fc60000010000 */
[C---:B------:R-:W-:Y:S01]  /*1bb0*/  FFMA.FTZ R23, R18.reuse, R18, R23 ;  /* 0x0000001212177223 */ /* 0x040fe20000010017 */
[----:B------:R-:W-:Y:S01]  /*1bc0*/  FADD.FTZ R17, R17, R20 ;  /* 0x0000001411117221 */ /* 0x000fe20000010000 */
[----:B------:R-:W-:Y:S02]  /*1bd0*/  FADD.FTZ R20, R18, R19 ;  /* 0x0000001312147221 */ /* 0x000fe40000010000 */
        /* <DEDUP_REMOVED lines=68> */
[----:B------:R-:W-:-:S03]  /*2020*/  FADD.FTZ R24, R20, R27 ;  /* 0x0000001b14187221 */ /* 0x000fc60000010000 */
        /* <DEDUP_REMOVED lines=18> */
.L_x_3828:
[----:B------:R-:W-:Y:S05]  /*2150*/  BSYNC B0 ;  /* 0x0000000000007941 */ /* 0x000fea0003800000 */
.L_x_3827:
[----:B------:R-:W1:Y:S02]  /*2160*/  LDC R29, c[0x0][0xc] ;  /* 0x00000300ff1d7b82 */ /* 0x000e640000000800 */
[----:B-1----:R-:W-:-:S13]  /*2170*/  ISETP.GE.U32.AND P1, PT, R29, 0x2, PT ;  /* 0x000000021d00780c */ /* 0x002fda0003f26070 */
[----:B------:R-:W-:Y:S05]  /*2180*/  @!P1 BRA `(.L_x_3829) ;  /* 0x0000000800709947 */ /* 0x000fea0003800000 */
[----:B------:R-:W-:Y:S05]  /*2190*/  @P3 BRA `(.L_x_3830) ;  /* 0x0000000000743947 */ /* 0x000fea0003800000 */
[----:B------:R-:W1:Y:S01]  /*21a0*/  LDC R25, c[0x0][0x10] ;  /* 0x00000400ff197b82 */ /* 0x000e620000000800 */
[----:B------:R-:W2:Y:S01]  /*21b0*/  S2R R24, SR_CTAID.Y ;  /* 0x0000000000187919 */ /* 0x000ea20000002600 */
[C---:B------:R-:W-:Y:S02]  /*21c0*/  LOP3.LUT R22, R6.reuse, 0x1, RZ, 0xc0, !PT ;  /* 0x0000000106167812 */ /* 0x040fe400078ec0ff */
[----:B------:R-:W-:-:S04]  /*21d0*/  LOP3.LUT P1, RZ, R6, 0x2, RZ, 0xc0, !PT ;  /* 0x0000000206ff7812 */ /* 0x000fc8000782c0ff */
[----:B------:R-:W3:Y:S08]  /*21e0*/  LDC.64 R18, c[0x0][0x248] ;  /* 0x00009200ff127b82 */ /* 0x000ef00000000a00 */
[----:B------:R-:W4:Y:S01]  /*21f0*/  LDC.64 R16, c[0x0][0x240] ;  /* 0x00009000ff107b82 */ /* 0x000f220000000a00 */
[----:B-1----:R-:W-:-:S04]  /*2200*/  IMAD R22, R22, R25, RZ ;  /* 0x0000001916167224 */ /* 0x002fc800078e02ff */
[----:B------:R-:W-:-:S05]  /*2210*/  IMAD R23, R22, R29, RZ ;  /* 0x0000001d16177224 */ /* 0x000fca00078e02ff */
[----:B------:R-:W-:Y:S01]  /*2220*/  SHF.L.U32 R23, R23, 0x1, RZ ;  /* 0x0000000117177819 */ /* 0x000fe200000006ff */
[----:B--2---:R-:W-:-:S04]  /*2230*/  IMAD R25, R25, UR7, R24 ;  /* 0x0000000719197c24 */ /* 0x004fc8000f8e0218 */
[----:B---3--:R-:W-:Y:S01]  /*2240*/  IMAD.WIDE R18, R23, 0x4, R18 ;  /* 0x0000000417127825 */ /* 0x008fe200078e0212 */
[----:B------:R-:W-:Y:S02]  /*2250*/  IADD3 R23, R22, R24, RZ ;  /* 0x0000001816177210 */ /* 0x000fe40007ffe0ff */
[----:B------:R-:W-:-:S03]  /*2260*/  MOV R22, 0xffffffff ;  /* 0xffffffff00167802 */ /* 0x000fc60000000f00 */
[----:B----4-:R-:W-:Y:S01]  /*2270*/  IMAD.WIDE.U32 R16, R23, 0x4, R16 ;  /* 0x0000000417107825 */ /* 0x010fe200078e0010 */
[----:B------:R-:W-:-:S03]  /*2280*/  SEL R23, R29, RZ, !P1 ;  /* 0x000000ff1d177207 */ /* 0x000fc60004800000 */
[----:B------:R-:W-:Y:S01]  /*2290*/  IMAD.WIDE.U32 R18, R25, 0x8, R18 ;  /* 0x0000000819127825 */ /* 0x000fe200078e0012 */
[----:B------:R-:W-:Y:S02]  /*22a0*/  SEL R25, R22, 0x1, P1 ;  /* 0x0000000116197807 */ /* 0x000fe40000800000 */
[----:B------:R-:W-:Y:S02]  /*22b0*/  ISETP.NE.AND P1, PT, R23, -0x1, PT ;  /* 0xffffffff1700780c */ /* 0x000fe40003f25270 */
[----:B------:R1:W-:Y:S01]  /*22c0*/  STG.E.64 desc[UR8][R18.64], R20 ;  /* 0x0000001412007986 */ /* 0x0003e2000c101b08 */
[----:B------:R-:W-:Y:S06]  /*22d0*/  MEMBAR.ALL.GPU ;  /* 0x0000000000007992 */ /* 0x000fec000000a000 */
[----:B------:R-:W-:-:S00]  /*22e0*/  ERRBAR ;  /* 0x00000000000079ab */ /* 0x000fc00000000000 */
[----:B------:R-:W-:Y:S06]  /*22f0*/  CGAERRBAR ;  /* 0x00000000000075ab */ /* 0x000fec0000000000 */
[----:B------:R1:W-:Y:S01]  /*2300*/  REDG.E.ADD.S32.STRONG.GPU desc[UR8][R16.64], R25 ;  /* 0x000000191000798e */ /* 0x0003e2000c10e388 */
[----:B------:R-:W-:Y:S05]  /*2310*/  @!P1 BRA `(.L_x_3830) ;  /* 0x0000000000149947 */ /* 0x000fea0003800000 */
.L_x_3831:
[----:B-1----:R-:W2:Y:S04]  /*2320*/  LDG.E.STRONG.GPU R18, desc[UR8][R16.64] ;  /* 0x0000000810127981 */ /* 0x002ea8000c1ef900 */
[----:B--2---:R-:W-:Y:S01]  /*2330*/  CCTL.IVALL ;  /* 0x00000000ff00798f */ /* 0x004fe20002000000 */
[----:B------:R-:W-:Y:S05]  /*2340*/  YIELD ;  /* 0x0000000000007946 */ /* 0x000fea0003800000 */
[----:B------:R-:W-:-:S13]  /*2350*/  ISETP.NE.AND P1, PT, R18, R23, PT ;  /* 0x000000171200720c */ /* 0x000fda0003f25270 */
[----:B------:R-:W-:Y:S05]  /*2360*/  @P1 BRA `(.L_x_3831) ;  /* 0xfffffffc00ec1947 */ /* 0x000fea000383ffff */
.L_x_3830:
        /* <DEDUP_REMOVED lines=10> */
[----:B------:R-:W-:-:S07]  /*2410*/  IADD3 R30, -R30, R29, RZ ;  /* 0x0000001d1e1e7210 */ /* 0x000fce0007ffe1ff */
.L_x_3833:
[C---:B------:R-:W-:Y:S02]  /*2420*/  ISETP.EQ.OR P1, PT, R28.reuse, UR7, P3 ;  /* 0x000000071c007c0c */ /* 0x040fe40009f22670 */
[C---:B------:R-:W-:Y:S02]  /*2430*/  IADD3 R31, R28.reuse, 0x1, RZ ;  /* 0x000000011c1f7810 */ /* 0x040fe40007ffe0ff */
[----:B------:R-:W-:Y:S02]  /*2440*/  IADD3 R27, R28, 0x2, RZ ;  /* 0x000000021c1b7810 */ /* 0x000fe40007ffe0ff */
[----:B------:R-:W-:Y:S02]  /*2450*/  ISETP.EQ.OR P2, PT, R31, UR7, P3 ;  /* 0x000000071f007c0c */ /* 0x000fe40009f42670 */
[----:B------:R-:W-:-:S05]  /*2460*/  ISETP.EQ.OR P4, PT, R27, UR7, P3 ;  /* 0x000000071b007c0c */ /* 0x000fca0009f82670 */
[----:B------:R-:W1:Y:S01]  /*2470*/  @!P1 LDC R23, c[0x0][0x10] ;  /* 0x00000400ff179b82 */ /* 0x000e620000000800 */
[----:B------:R-:W2:Y:S01]  /*2480*/  @!P1 S2R R24, SR_CTAID.Y ;  /* 0x0000000000189919 */ /* 0x000ea20000002600 */
[----:B------:R-:W-:-:S04]  /*2490*/  @!P1 LOP3.LUT R22, R6, 0x1, RZ, 0xc0, !PT ;  /* 0x0000000106169812 */ /* 0x000fc800078ec0ff */
[----:B------:R-:W3:Y:S01]  /*24a0*/  @!P2 S2R R19, SR_CTAID.Y ;  /* 0x000000000013a919 */ /* 0x000ee20000002600 */
[----:B------:R-:W-:Y:S01]  /*24b0*/  @!P2 LOP3.LUT R77, R6, 0x1, RZ, 0xc0, !PT ;  /* 0x00000001064da812 */ /* 0x000fe200078ec0ff */
[----:B------:R-:W4:Y:S08]  /*24c0*/  @!P2 LDC R18, c[0x0][0x10] ;  /* 0x00000400ff12ab82 */ /* 0x000f300000000800 */
[----:B------:R-:W5:Y:S01]  /*24d0*/  @!P1 LDC.64 R16, c[0x0][0x248] ;  /* 0x00009200ff109b82 */ /* 0x000f620000000a00 */
[----:B-1----:R-:W-:-:S04]  /*24e0*/  @!P1 IMAD R22, R22, R23, RZ ;  /* 0x0000001716169224 */ /* 0x002fc800078e02ff */
[----:B------:R-:W-:Y:S02]  /*24f0*/  @!P1 IMAD R22, R22, R29, RZ ;  /* 0x0000001d16169224 */ /* 0x000fe400078e02ff */
[----:B----4-:R-:W-:-:S03]  /*2500*/  @!P2 IMAD R26, R77, R18, RZ ;  /* 0x000000124d1aa224 */ /* 0x010fc600078e02ff */
[----:B------:R-:W-:Y:S01]  /*2510*/  @!P1 SHF.L.U32 R25, R22, 0x1, RZ ;  /* 0x0000000116199819 */ /* 0x000fe200000006ff */
[----:B--2---:R-:W-:Y:S01]  /*2520*/  @!P1 IMAD R23, R23, R28, R24 ;  /* 0x0000001c17179224 */ /* 0x004fe200078e0218 */
[----:B------:R-:W1:Y:S01]  /*2530*/  @!P4 S2R R22, SR_CTAID.Y ;  /* 0x000000000016c919 */ /* 0x000e620000002600 */
[----:B------:R-:W1:Y:S01]  /*2540*/  @!P4 LDC R24, c[0x0][0x10] ;  /* 0x00000400ff18cb82 */ /* 0x000e620000000800 */
[----:B------:R-:W-:Y:S02]  /*2550*/  @!P2 IMAD R26, R26, R29, RZ ;  /* 0x0000001d1a1aa224 */ /* 0x000fe400078e02ff */
[----:B---3--:R-:W-:Y:S02]  /*2560*/  @!P2 IMAD R31, R31, R18, R19 ;  /* 0x000000121f1fa224 */ /* 0x008fe400078e0213 */
[----:B-----5:R-:W-:Y:S01]  /*2570*/  @!P1 IMAD.WIDE R16, R25, 0x4, R16 ;  /* 0x0000000419109825 */ /* 0x020fe200078e0210 */
[----:B------:R-:W-:Y:S02]  /*2580*/  @!P4 LOP3.LUT R25, R6, 0x1, RZ, 0xc0, !PT ;  /* 0x000000010619c812 */ /* 0x000fe400078ec0ff */
[----:B------:R-:W2:Y:S01]  /*2590*/  @!P2 LDC.64 R18, c[0x0][0x248] ;  /* 0x00009200ff12ab82 */ /* 0x000ea20000000a00 */
[----:B------:R-:W-:Y:S01]  /*25a0*/  @!P1 IMAD.WIDE.U32 R16, R23, 0x8, R16 ;  /* 0x0000000817109825 */ /* 0x000fe200078e0010 */
[----:B------:R-:W-:-:S05]  /*25b0*/  @!P2 SHF.L.U32 R23, R26, 0x1, RZ ;  /* 0x000000011a17a819 */ /* 0x000fca00000006ff */
[----:B------:R-:W0:Y:S01]  /*25c0*/  @!P1 LDG.E.64 R16, desc[UR8][R16.64] ;  /* 0x0000000810109981 */ /* 0x000e22000c1e1b00 */
[-C--:B-1----:R-:W-:Y:S02]  /*25d0*/  @!P4 IMAD R27, R27, R24.reuse, R22 ;  /* 0x000000181b1bc224 */ /* 0x082fe400078e0216 */
[----:B------:R-:W-:Y:S01]  /*25e0*/  @!P4 IMAD R24, R25, R24, RZ ;  /* 0x000000181918c224 */ /* 0x000fe200078e02ff */
[----:B------:R-:W-:Y:S01]  /*25f0*/  IADD3 R25, R28, 0x3, RZ ;  /* 0x000000031c197810 */ /* 0x000fe20007ffe0ff */
[----:B--2---:R-:W-:Y:S02]  /*2600*/  @!P2 IMAD.WIDE R18, R23, 0x4, R18 ;  /* 0x000000041712a825 */ /* 0x004fe400078e0212 */
[----:B------:R-:W1:Y:S01]  /*2610*/  @!P4 LDC.64 R22, c[0x0][0x248] ;  /* 0x00009200ff16cb82 */ /* 0x000e620000000a00 */
[----:B------:R-:W-:Y:S01]  /*2620*/  ISETP.EQ.OR P5, PT, R25, UR7, P3 ;  /* 0x0000000719007c0c */ /* 0x000fe20009fa2670 */
[----:B------:R-:W-:Y:S02]  /*2630*/  @!P4 IMAD R26, R24, R29, RZ ;  /* 0x0000001d181ac224 */ /* 0x000fe400078e02ff */
[----:B------:R-:W-:-:S03]  /*2640*/  @!P2 IMAD.WIDE.U32 R18, R31, 0x8, R18 ;  /* 0x000000081f12a825 */ /* 0x000fc600078e0012 */
[----:B------:R-:W-:-:S03]  /*2650*/  @!P4 SHF.L.U32 R31, R26, 0x1, RZ ;  /* 0x000000011a1fc819 */ /* 0x000fc600000006ff */
[----:B------:R-:W2:Y:S04]  /*2660*/  @!P2 LDG.E.64 R18, desc[UR8][R18.64] ;  /* 0x000000081212a981 */ /* 0x000ea8000c1e1b00 */
[----:B------:R-:W3:Y:S01]  /*2670*/  @!P5 S2R R24, SR_CTAID.Y ;  /* 0x000000000018d919 */ /* 0x000ee20000002600 */
[----:B-1----:R-:W-:Y:S02]  /*2680*/  @!P4 IMAD.WIDE R22, R31, 0x4, R22 ;  /* 0x000000041f16c825 */ /* 0x002fe400078e0216 */
[----:B------:R-:W3:Y:S02]  /*2690*/  @!P5 LDC R31, c[0x0][0x10] ;  /* 0x00000400ff1fdb82 */ /* 0x000ee40000000800 */
[----:B------:R-:W-:Y:S01]  /*26a0*/  @!P4 IMAD.WIDE.U32 R26, R27, 0x8, R22 ;  /* 0x000000081b1ac825 */ /* 0x000fe200078e0016 */
[----:B------:R-:W-:-:S03]  /*26b0*/  @!P5 LOP3.LUT R22, R6, 0x1, RZ, 0xc0, !PT ;  /* 0x000000010616d812 */ /* 0x000fc600078ec0ff */
[-C--:B---3--:R-:W-:Y:S02]  /*26c0*/  @!P5 IMAD R25, R25, R31.reuse, R24 ;  /* 0x0000001f1919d224 */ /* 0x088fe400078e0218 */
[----:B------:R-:W-:Y:S02]  /*26d0*/  @!P5 IMAD R24, R22, R31, RZ ;  /* 0x0000001f1618d224 */ /* 0x000fe400078e02ff */
[----:B------:R-:W1:Y:S02]  /*26e0*/  @!P5 LDC.64 R22, c[0x0][0x248] ;  /* 0x00009200ff16db82 */ /* 0x000e640000000a00 */
[----:B------:R-:W-:-:S05]  /*26f0*/  @!P5 IMAD R24, R24, R29, RZ ;  /* 0x0000001d1818d224 */ /* 0x000fca00078e02ff */
[----:B------:R-:W-:-:S05]  /*2700*/  @!P5 SHF.L.U32 R31, R24, 0x1, RZ ;  /* 0x00000001181fd819 */ /* 0x000fca00000006ff */
[----:B-1----:R-:W-:-:S04]  /*2710*/  @!P5 IMAD.WIDE R22, R31, 0x4, R22 ;  /* 0x000000041f16d825 */ /* 0x002fc800078e0216 */
[----:B------:R-:W-:Y:S02]  /*2720*/  @!P5 IMAD.WIDE.U32 R24, R25, 0x8, R22 ;  /* 0x000000081918d825 */ /* 0x000fe400078e0016 */
[----:B------:R-:W3:Y:S04]  /*2730*/  @!P4 LDG.E.64 R22, desc[UR8][R26.64] ;  /* 0x000000081a16c981 */ /* 0x000ee8000c1e1b00 */
[----:B------:R-:W4:Y:S01]  /*2740*/  @!P5 LDG.E.64 R24, desc[UR8][R24.64] ;  /* 0x000000081818d981 */ /* 0x000f22000c1e1b00 */
[----:B------:R-:W-:Y:S02]  /*2750*/  IADD3 R30, R30, -0x4, RZ ;  /* 0xfffffffc1e1e7810 */ /* 0x000fe40007ffe0ff */
[----:B------:R-:W-:Y:S01]  /*2760*/  IADD3 R28, R28, 0x4, RZ ;  /* 0x000000041c1c7810 */ /* 0x000fe20007ffe0ff */
[----:B0-----:R-:W-:Y:S01]  /*2770*/  @!P1 FADD.FTZ R20, R20, R16 ;  /* 0x0000001014149221 */ /* 0x001fe20000010000 */
[----:B------:R-:W-:Y:S01]  /*2780*/  @!P1 FADD.FTZ R21, R21, R17 ;  /* 0x0000001115159221 */ /* 0x000fe20000010000 */
[----:B------:R-:W-:-:S02]  /*2790*/  ISETP.NE.AND P1, PT, R30, RZ, PT ;  /* 0x000000ff1e00720c */ /* 0x000fc40003f25270 */
[----:B--2---:R-:W-:Y:S01]  /*27a0*/  @!P2 FADD.FTZ R20, R20, R18 ;  /* 0x000000121414a221 */ /* 0x004fe20000010000 */
[----:B------:R-:W-:-:S03]  /*27b0*/  @!P2 FADD.FTZ R21, R21, R19 ;  /* 0x000000131515a221 */ /* 0x000fc60000010000 */
[----:B---3--:R-:W-:Y:S01]  /*27c0*/  @!P4 FADD.FTZ R20, R20, R22 ;  /* 0x000000161414c221 */ /* 0x008fe20000010000 */
[----:B------:R-:W-:-:S03]  /*27d0*/  @!P4 FADD.FTZ R21, R21, R23 ;  /* 0x000000171515c221 */ /* 0x000fc60000010000 */
[----:B----4-:R-:W-:Y:S01]  /*27e0*/  @!P5 FADD.FTZ R20, R20, R24 ;  /* 0x000000181414d221 */ /* 0x010fe20000010000 */
[----:B------:R-:W-:Y:S02]  /*27f0*/  @!P5 FADD.FTZ R21, R21, R25 ;  /* 0x000000191515d221 */ /* 0x000fe40000010000 */
[----:B------:R-:W-:Y:S05]  /*2800*/  @P1 BRA `(.L_x_3833) ;  /* 0xfffffffc00041947 */ /* 0x000fea000383ffff */
.L_x_3832:
        /* <DEDUP_REMOVED lines=19> */
.L_x_3835:
[----:B------:R-:W-:Y:S05]  /*2940*/  BSYNC B0 ;  /* 0x0000000000007941 */ /* 0x000fea0003800000 */
.L_x_3834:
[----:B------:R-:W-:Y:S05]  /*2950*/  @!P2 BRA `(.L_x_3829) ;  /* 0x00000000007ca947 */ /* 0x000fea0003800000 */
[C---:B------:R-:W-:Y:S02]  /*2960*/  IADD3 R25, R28.reuse, 0x1, RZ ;  /* 0x000000011c197810 */ /* 0x040fe40007ffe0ff */
[----:B------:R-:W-:Y:S02]  /*2970*/  IADD3 R27, R28, 0x2, RZ ;  /* 0x000000021c1b7810 */ /* 0x000fe40007ffe0ff */
[----:B------:R-:W-:Y:S02]  /*2980*/  ISETP.EQ.OR P2, PT, R25, UR7, P3 ;  /* 0x0000000719007c0c */ /* 0x000fe40009f42670 */
[----:B------:R-:W-:-:S04]  /*2990*/  ISETP.EQ.OR P1, PT, R27, UR7, P3 ;  /* 0x000000071b007c0c */ /* 0x000fc80009f22670 */
[----:B------:R-:W-:-:S07]  /*29a0*/  ISETP.EQ.OR P1, PT, R22, 0x2, P1 ;  /* 0x000000021600780c */ /* 0x000fce0000f22670 */
[----:B------:R-:W1:Y:S01]  /*29b0*/  @!P2 S2R R16, SR_CTAID.Y ;  /* 0x000000000010a919 */ /* 0x000e620000002600 */
[----:B------:R-:W1:Y:S01]  /*29c0*/  @!P2 LDC R22, c[0x0][0x10] ;  /* 0x00000400ff16ab82 */ /* 0x000e620000000800 */
[----:B------:R-:W-:-:S04]  /*29d0*/  @!P2 LOP3.LUT R17, R6, 0x1, RZ, 0xc0, !PT ;  /* 0x000000010611a812 */ /* 0x000fc800078ec0ff */
[----:B------:R-:W2:Y:S01]  /*29e0*/  @!P1 S2R R24, SR_CTAID.Y ;  /* 0x0000000000189919 */ /* 0x000ea20000002600 */
[----:B------:R-:W-:Y:S02]  /*29f0*/  @!P1 LOP3.LUT R23, R6, 0x1, RZ, 0xc0, !PT ;  /* 0x0000000106179812 */ /* 0x000fe400078ec0ff */
[----:B------:R-:W3:Y:S08]  /*2a00*/  @!P1 LDC R26, c[0x0][0x10] ;  /* 0x00000400ff1a9b82 */ /* 0x000ef00000000800 */
[----:B------:R-:W4:Y:S01]  /*2a10*/  @!P2 LDC.64 R18, c[0x0][0x248] ;  /* 0x00009200ff12ab82 */ /* 0x000f220000000a00 */
[----:B-1----:R-:W-:-:S02]  /*2a20*/  @!P2 IMAD R25, R25, R22, R16 ;  /* 0x000000161919a224 */ /* 0x002fc400078e0210 */
[----:B------:R-:W-:-:S05]  /*2a30*/  @!P2 IMAD R22, R17, R22, RZ ;  /* 0x000000161116a224 */ /* 0x000fca00078e02ff */
[----:B------:R-:W1:Y:S01]  /*2a40*/  @!P1 LDC.64 R16, c[0x0][0x248] ;  /* 0x00009200ff109b82 */ /* 0x000e620000000a00 */
[-C--:B---3--:R-:W-:Y:S02]  /*2a50*/  @!P1 IMAD R28, R23, R26.reuse, RZ ;  /* 0x0000001a171c9224 */ /* 0x088fe400078e02ff */
[-C--:B------:R-:W-:Y:S02]  /*2a60*/  @!P2 IMAD R22, R22, R29.reuse, RZ ;  /* 0x0000001d1616a224 */ /* 0x080fe400078e02ff */
[----:B------:R-:W-:Y:S02]  /*2a70*/  @!P1 IMAD R28, R28, R29, RZ ;  /* 0x0000001d1c1c9224 */ /* 0x000fe400078e02ff */
[----:B--2---:R-:W-:Y:S01]  /*2a80*/  @!P1 IMAD R27, R27, R26, R24 ;  /* 0x0000001a1b1b9224 */ /* 0x004fe200078e0218 */
[----:B------:R-:W-:-:S05]  /*2a90*/  @!P2 SHF.L.U32 R23, R22, 0x1, RZ ;  /* 0x000000011617a819 */ /* 0x000fca00000006ff */
[----:B----4-:R-:W-:Y:S01]  /*2aa0*/  @!P2 IMAD.WIDE R22, R23, 0x4, R18 ;  /* 0x000000041716a825 */ /* 0x010fe200078e0212 */
[----:B------:R-:W-:-:S05]  /*2ab0*/  @!P1 SHF.L.U32 R19, R28, 0x1, RZ ;  /* 0x000000011c139819 */ /* 0x000fca00000006ff */
[----:B-1----:R-:W-:-:S04]  /*2ac0*/  @!P1 IMAD.WIDE R18, R19, 0x4, R16 ;  /* 0x0000000413129825 */ /* 0x002fc800078e0210 */
        /* <DEDUP_REMOVED lines=8> */
.L_x_3829:
[----:B------:R-:W-:Y:S01]  /*2b50*/  ULDC.64 UR12, c[0x0][0x218] ;  /* 0x00008600000c7ab9 */ /* 0x000fe20000000a00 */
[----:B------:R-:W-:Y:S01]  /*2b60*/  LOP3.LUT P1, RZ, R0, UR7, RZ, 0xfc, !PT ;  /* 0x0000000700ff7c12 */ /* 0x000fe2000f82fcff */
[----:B------:R-:W2:Y:S01]  /*2b70*/  S2UR UR6, SR_CgaCtaId ;  /* 0x00000000000679c3 */ /* 0x000ea20000008800 */
[----:B------:R-:W-:Y:S01]  /*2b80*/  ISETP.EQ.U32.AND P2, PT, RZ, UR12, PT ;  /* 0x0000000cff007c0c */ /* 0x000fe2000bf42070 */
[----:B------:R-:W-:Y:S01]  /*2b90*/  UMOV UR5, 0x400 ;  /* 0x0000040000057882 */ /* 0x000fe20000000000 */
[----:B------:R-:W-:Y:S02]  /*2ba0*/  IADD3 R31, R53, R40, RZ ;  /* 0x00000028351f7210 */ /* 0x000fe40007ffe0ff */
[----:B------:R-:W-:-:S03]  /*2bb0*/  ISETP.EQ.OR.EX P1, PT, RZ, UR13, P1, P2 ;  /* 0x0000000dff007c0c */ /* 0x000fc60008f22720 */
[----:B-1----:R-:W1:Y:S08]  /*2bc0*/  LDC.64 R18, c[0x0][0x228] ;  /* 0x00008a00ff127b82 */ /* 0x002e700000000a00 */
[----:B------:R-:W3:Y:S08]  /*2bd0*/  LDC.64 R16, c[0x0][0x230] ;  /* 0x00008c00ff107b82 */ /* 0x000ef00000000a00 */
[----:B------:R-:W4:Y:S01]  /*2be0*/  @!P1 LDC.64 R22, c[0x0][0x218] ;  /* 0x00008600ff169b82 */ /* 0x000f220000000a00 */
[----:B--2---:R-:W-:-:S03]  /*2bf0*/  ULEA UR5, UR6, UR5, 0x18 ;  /* 0x0000000506057291 */ /* 0x004fc6000f8ec03f */
[----:B------:R-:W-:Y:S02]  /*2c00*/  ULDC UR6, c[0x0][0x2a4] ;  /* 0x0000a90000067ab9 */ /* 0x000fe40000000800 */
[----:B------:R-:W-:Y:S01]  /*2c10*/  @!P1 FMUL.FTZ R25, R21, UR6 ;  /* 0x0000000615199c20 */ /* 0x000fe20008410000 */
[----:B------:R-:W-:Y:S01]  /*2c20*/  @!P1 FMUL.FTZ R24, R20, UR6 ;  /* 0x0000000614189c20 */ /* 0x000fe20008410000 */
[C---:B-1----:R-:W-:Y:S02]  /*2c30*/  IMAD.WIDE R28, R31.reuse, 0x4, R18 ;  /* 0x000000041f1c7825 */ /* 0x042fe400078e0212 */
[----:B------:R-:W-:Y:S02]  /*2c40*/  @!P3 STS.64 [UR5+0xc8], R20 ;  /* 0x0000c814ff00b988 */ /* 0x000fe40008000a05 */
[----:B---3--:R-:W-:-:S04]  /*2c50*/  IMAD.WIDE R18, R31, 0x4, R16 ;  /* 0x000000041f127825 */ /* 0x008fc800078e0210 */
[----:B----4-:R-:W-:-:S05]  /*2c60*/  @!P1 IMAD.WIDE R26, R4, 0x8, R22 ;  /* 0x00000008041a9825 */ /* 0x010fca00078e0216 */
[----:B------:R1:W-:Y:S01]  /*2c70*/  @!P1 STG.E.64 desc[UR8][R26.64], R24 ;  /* 0x000000181a009986 */ /* 0x0003e2000c101b08 */
[----:B------:R-:W-:Y:S06]  /*2c80*/  BAR.SYNC.DEFER_BLOCKING 0x0 ;  /* 0x0000000000007b1d */ /* 0x000fec0000010000 */
[----:B------:R-:W2:Y:S04]  /*2c90*/  LDG.E.64 R16, desc[UR8][R28.64] ;  /* 0x000000081c107981 */ /* 0x000ea8000c1e1b00 */
[----:B------:R-:W2:Y:S01]  /*2ca0*/  LDG.E.64 R18, desc[UR8][R18.64] ;  /* 0x0000000812127981 */ /* 0x000ea2000c1e1b00 */
[----:B-1----:R-:W-:Y:S01]  /*2cb0*/  MOV R24, 0x3f800000 ;  /* 0x3f80000000187802 */ /* 0x002fe20000000f00 */
[----:B0-----:R-:W-:Y:S01]  /*2cc0*/  HADD2.F32 R21, -RZ, R52.H0_H0 ;  /* 0x20000034ff157230 */ /* 0x001fe20000004100 */
[----:B------:R-:W-:Y:S01]  /*2cd0*/  ISETP.NE.AND P5, PT, RZ, UR10, PT ;  /* 0x0000000aff007c0c */ /* 0x000fe2000bfa5270 */
[----:B------:R-:W0:Y:S01]  /*2ce0*/  LDS.64 R22, [UR5+0xc8] ;  /* 0x0000c805ff167984 */ /* 0x000e220008000a00 */
[----:B------:R-:W-:-:S02]  /*2cf0*/  HADD2.F32 R25, -RZ, R42.H1_H1 ;  /* 0x3000002aff197230 */ /* 0x000fc40000004100 */
[----:B0-----:R-:W-:-:S04]  /*2d00*/  FMUL.FTZ R22, R22, UR6 ;  /* 0x0000000616167c20 */ /* 0x001fc80008410000 */
[----:B------:R-:W-:Y:S01]  /*2d10*/  FMUL.FTZ R30, R22, R22 ;  /* 0x00000016161e7220 */ /* 0x000fe20000410000 */
[----:B------:R-:W-:-:S03]  /*2d20*/  FADD.FTZ R21, R21, -R22 ;  /* 0x8000001615157221 */ /* 0x000fc60000010000 */
[----:B------:R-:W-:-:S05]  /*2d30*/  FFMA.FTZ R23, R23, UR6, -R30 ;  /* 0x0000000617177c23 */ /* 0x000fca000801081e */
[----:B------:R-:W-:-:S13]  /*2d40*/  FSETP.GTU.FTZ.AND P1, PT, R23, RZ, PT ;  /* 0x000000ff1700720b */ /* 0x000fda0003f3c000 */
[----:B------:R-:W0:Y:S02]  /*2d50*/  @P1 LDC R30, c[0x0][0x238] ;  /* 0x00008e00ff1e1b82 */ /* 0x000e240000000800 */
[----:B0-----:R-:W-:Y:S01]  /*2d60*/  @P1 FADD.FTZ R20, R23, R30 ;  /* 0x0000001e17141221 */ /* 0x001fe20000010000 */
[----:B------:R-:W-:-:S03]  /*2d70*/  HADD2.F32 R23, -RZ, R52.H1_H1 ;  /* 0x30000034ff177230 */ /* 0x000fc60000004100 */
[----:B------:R-:W0:Y:S02]  /*2d80*/  @P1 MUFU.RSQ R24, R20 ;  /* 0x0000001400181308 */ /* 0x000e240000001400 */
[----:B------:R-:W-:Y:S01]  /*2d90*/  FADD.FTZ R23, R23, -R22 ;  /* 0x8000001617177221 */ /* 0x000fe20000010000 */
[----:B0-----:R-:W-:-:S03]  /*2da0*/  FMUL.FTZ R21, R21, R24 ;  /* 0x0000001815157220 */ /* 0x001fc60000410000 */
[----:B------:R-:W-:Y:S01]  /*2db0*/  FMUL.FTZ R26, R23, R24 ;  /* 0x00000018171a7220 */ /* 0x000fe20000410000 */
[----:B------:R-:W-:Y:S02]  /*2dc0*/  HADD2.F32 R23, -RZ, R42.H0_H0 ;  /* 0x2000002aff177230 */ /* 0x000fe40000004100 */
        /* <DEDUP_REMOVED lines=13> */
.L_x_3836:
        /* <DEDUP_REMOVED lines=14> */
.L_x_3838:
[----:B------:R-:W-:Y:S05]  /*2f80*/  BSYNC B0 ;  /* 0x0000000000007941 */ /* 0x000fea0003800000 */
.L_x_3837:
[----:B------:R-:W-:Y:S01]  /*2f90*/  ULDC.64 UR12, c[0x0][0x278] ;  /* 0x00009e00000c7ab9 */ /* 0x000fe20000000a00 */
[--C-:B------:R-:W-:Y:S01]  /*2fa0*/  FADD.FTZ R21, R23, -R22.reuse ;  /* 0x8000001617157221 */ /* 0x100fe20000010000 */
[----:B------:R-:W-:Y:S01]  /*2fb0*/  ISETP.GE.U32.AND P1, PT, R8, UR12, PT ;  /* 0x0000000c08007c0c */ /* 0x000fe2000bf26070 */
[--C-:B------:R-:W-:Y:S01]  /*2fc0*/  FADD.FTZ R25, R25, -R22.reuse ;  /* 0x8000001619197221 */ /* 0x100fe20000010000 */
[----:B------:R-:W-:Y:S01]  /*2fd0*/  ISETP.GE.U32.AND P2, PT, R9, UR12, PT ;  /* 0x0000000c09007c0c */ /* 0x000fe2000bf46070 */
[--C-:B0-----:R-:W-:Y:S01]  /*2fe0*/  HADD2.F32 R27, -RZ, R44.reuse.H0_H0 ;  /* 0x2000002cff1b7230 */ /* 0x101fe20000004100 */
[----:B------:R-:W-:Y:S01]  /*2ff0*/  ISETP.GE.U32.AND P3, PT, R10, UR12, PT ;  /* 0x0000000c0a007c0c */ /* 0x000fe2000bf66070 */
[----:B------:R-:W-:Y:S01]  /*3000*/  HADD2.F32 R31, -RZ, R44.H1_H1 ;  /* 0x3000002cff1f7230 */ /* 0x000fe20000004100 */
[----:B------:R-:W-:Y:S01]  /*3010*/  ISETP.GE.AND.EX P1, PT, R39, UR13, PT, P1 ;  /* 0x0000000d27007c0c */ /* 0x000fe2000bf26310 */
[-C--:B------:R-:W-:Y:S01]  /*3020*/  FMUL.FTZ R21, R21, R24.reuse ;  /* 0x0000001815157220 */ /* 0x080fe20000410000 */
[----:B------:R-:W-:Y:S01]  /*3030*/  ISETP.GE.AND.EX P2, PT, R41, UR13, PT, P2 ;  /* 0x0000000d29007c0c */ /* 0x000fe2000bf46320 */
[----:B------:R-:W-:Y:S01]  /*3040*/  FMUL.FTZ R20, R25, R24 ;  /* 0x0000001819147220 */ /* 0x000fe20000410000 */
[----:B------:R-:W-:Y:S01]  /*3050*/  ISETP.GE.AND.EX P3, PT, R43, UR13, PT, P3 ;  /* 0x0000000d2b007c0c */ /* 0x000fe2000bf66330 */
[--C-:B------:R-:W-:Y:S01]  /*3060*/  HADD2.F32 R29, -RZ, R46.reuse.H0_H0 ;  /* 0x2000002eff1d7230 */ /* 0x100fe20000004100 */
[C---:B------:R-:W-:Y:S01]  /*3070*/  ISETP.GT.U32.OR P1, PT, R0.reuse, 0x29f, P1 ;  /* 0x0000029f0000780c */ /* 0x040fe20000f24470 */
[----:B------:R-:W-:Y:S01]  /*3080*/  HADD2.F32 R23, -RZ, R46.H1_H1 ;  /* 0x3000002eff177230 */ /* 0x000fe20000004100 */
[C---:B------:R-:W-:Y:S01]  /*3090*/  ISETP.GT.U32.OR P2, PT, R0.reuse, 0x29f, P2 ;  /* 0x0000029f0000780c */ /* 0x040fe20001744470 */
[--C-:B------:R-:W-:Y:S01]  /*30a0*/  FADD.FTZ R25, R27, -R22.reuse ;  /* 0x800000161b197221 */ /* 0x100fe20000010000 */
[----:B------:R-:W-:Y:S01]  /*30b0*/  ISETP.GT.U32.OR P3, PT, R0, 0x29f, P3 ;  /* 0x0000029f0000780c */ /* 0x000fe20001f64470 */
[----:B------:R-:W-:Y:S01]  /*30c0*/  FADD.FTZ R31, R31, -R22 ;  /* 0x800000161f1f7221 */ /* 0x000fe20000010000 */
[----:B------:R-:W-:Y:S01]  /*30d0*/  FFMA.FTZ R28, R16, R21, R18 ;  /* 0x00000015101c7223 */ /* 0x000fe20000010012 */
[----:B------:R-:W-:Y:S01]  /*30e0*/  FFMA.FTZ R77, R17, R20, R19 ;  /* 0x00000014114d7223 */ /* 0x000fe20000010013 */
[----:B------:R-:W-:Y:S09]  /*30f0*/  @!P5 BRA `(.L_x_3839) ;  /* 0x000000000028d947 */ /* 0x000ff20003800000 */
        /* <DEDUP_REMOVED lines=10> */
.L_x_3839:
        /* <DEDUP_REMOVED lines=14> */
.L_x_3841:
[----:B------:R-:W-:Y:S05]  /*3280*/  BSYNC B0 ;  /* 0x0000000000007941 */ /* 0x000fea0003800000 */
.L_x_3840:
[-C--:B------:R-:W-:Y:S01]  /*3290*/  FMUL.FTZ R25, R25, R24.reuse ;  /* 0x0000001819197220 */ /* 0x080fe20000410000 */
[----:B------:R-:W-:Y:S01]  /*32a0*/  FMUL.FTZ R28, R31, R24 ;  /* 0x000000181f1c7220 */ /* 0x000fe20000410000 */
[--C-:B------:R-:W-:Y:S01]  /*32b0*/  FADD.FTZ R29, R29, -R22.reuse ;  /* 0x800000161d1d7221 */ /* 0x100fe20000010000 */
[----:B------:R-:W-:Y:S01]  /*32c0*/  FADD.FTZ R23, R23, -R22 ;  /* 0x8000001617177221 */ /* 0x000fe20000010000 */
        /* <DEDUP_REMOVED lines=13> */
.L_x_3842:
[----:B------:R-:W-:Y:S04]  /*33a0*/  BSSY B0, `(.L_x_3843) ;  /* 0x000000e000007945 */ /* 0x000fe80003800000 */
[----:B------:R-:W-:Y:S05]  /*33b0*/  @P2 BRA `(.L_x_3844) ;  /* 0x0000000000302947 */ /* 0x000fea0003800000 */
[----:B------:R-:W-:Y:S01]  /*33c0*/  ULDC.64 UR14, c[0x0][0x270] ;  /* 0x00009c00000e7ab9 */ /* 0x000fe20000000a00 */
[----:B------:R-:W-:Y:S01]  /*33d0*/  MOV R20, R72 ;  /* 0x0000004800147202 */ /* 0x000fe20000000f00 */
[----:B0-----:R-:W-:Y:S01]  /*33e0*/  IMAD R26, R41, UR14, RZ ;  /* 0x0000000e291a7c24 */ /* 0x001fe2000f8e02ff */
        /* <DEDUP_REMOVED lines=9> */
.L_x_3844:
[----:B------:R-:W-:Y:S05]  /*3480*/  BSYNC B0 ;  /* 0x0000000000007941 */ /* 0x000fea0003800000 */
.L_x_3843:
[-C--:B------:R-:W-:Y:S01]  /*3490*/  FMUL.FTZ R29, R29, R24.reuse ;  /* 0x000000181d1d7220 */ /* 0x080fe20000410000 */
[----:B01----:R-:W-:Y:S01]  /*34a0*/  FMUL.FTZ R26, R23, R24 ;  /* 0x00000018171a7220 */ /* 0x003fe20000410000 */
[--C-:B------:R-:W-:Y:S02]  /*34b0*/  HADD2.F32 R21, -RZ, R48.reuse.H0_H0 ;  /* 0x20000030ff157230 */ /* 0x100fe40000004100 */
[----:B------:R-:W-:Y:S02]  /*34c0*/  HADD2.F32 R23, -RZ, R48.H1_H1 ;  /* 0x30000030ff177230 */ /* 0x000fe40000004100 */
[----:B------:R-:W-:Y:S01]  /*34d0*/  FFMA.FTZ R20, R16, R29, R18 ;  /* 0x0000001d10147223 */ /* 0x000fe20000010012 */
        /* <DEDUP_REMOVED lines=12> */
.L_x_3845:
        /* <DEDUP_REMOVED lines=14> */
.L_x_3847:
[----:B------:R-:W-:Y:S05]  /*3680*/  BSYNC B0 ;  /* 0x0000000000007941 */ /* 0x000fea0003800000 */
.L_x_3846:
[--C-:B0-----:R-:W-:Y:S01]  /*3690*/  HADD2.F32 R25, -RZ, R50.reuse.H0_H0 ;  /* 0x20000032ff197230 */ /* 0x101fe20000004100 */
[----:B------:R-:W-:Y:S01]  /*36a0*/  ISETP.GE.U32.AND P1, PT, R11, UR12, PT ;  /* 0x0000000c0b007c0c */ /* 0x000fe2000bf26070 */
[----:B------:R-:W-:Y:S01]  /*36b0*/  HADD2.F32 R29, -RZ, R50.H1_H1 ;  /* 0x30000032ff1d7230 */ /* 0x000fe20000004100 */
[----:B------:R-:W-:Y:S01]  /*36c0*/  ISETP.GE.U32.AND P2, PT, R12, UR12, PT ;  /* 0x0000000c0c007c0c */ /* 0x000fe2000bf46070 */
[--C-:B------:R-:W-:Y:S01]  /*36d0*/  FADD.FTZ R21, R21, -R22.reuse ;  /* 0x8000001615157221 */ /* 0x100fe20000010000 */
[----:B------:R-:W-:Y:S01]  /*36e0*/  FADD.FTZ R23, R23, -R22 ;  /* 0x8000001617177221 */ /* 0x000fe20000010000 */
[----:B------:R-:W-:Y:S01]  /*36f0*/  HADD2.F32 R20, -RZ, R60.H0_H0 ;  /* 0x2000003cff147230 */ /* 0x000fe20000004100 */
[----:B------:R-:W-:Y:S01]  /*3700*/  ISETP.GE.AND.EX P1, PT, R45, UR13, PT, P1 ;  /* 0x0000000d2d007c0c */ /* 0x000fe2000bf26310 */
[----:B------:R-:W-:Y:S01]  /*3710*/  HADD2.F32 R26, -RZ, R62.H0_H0 ;  /* 0x2000003eff1a7230 */ /* 0x000fe20000004100 */
[----:B------:R-:W-:Y:S01]  /*3720*/  ISETP.GE.AND.EX P2, PT, R47, UR13, PT, P2 ;  /* 0x0000000d2f007c0c */ /* 0x000fe2000bf46320 */
[----:B------:R-:W-:-:S02]  /*3730*/  HADD2.F32 R28, -RZ, R64.H0_H0 ;  /* 0x20000040ff1c7230 */ /* 0x000fc40000004100 */
[--C-:B------:R-:W-:Y:S01]  /*3740*/  FADD.FTZ R46, R25, -R22.reuse ;  /* 0x80000016192e7221 */ /* 0x100fe20000010000 */
[----:B------:R-:W-:Y:S02]  /*3750*/  HADD2.F32 R30, -RZ, R66.H0_H0 ;  /* 0x20000042ff1e7230 */ /* 0x000fe40000004100 */
[----:B------:R-:W-:Y:S01]  /*3760*/  FADD.FTZ R48, R29, -R22 ;  /* 0x800000161d307221 */ /* 0x000fe20000010000 */
[----:B------:R-:W-:Y:S02]  /*3770*/  HADD2.F32 R40, -RZ, R68.H0_H0 ;  /* 0x20000044ff287230 */ /* 0x000fe40000004100 */
[-C--:B------:R-:W-:Y:S01]  /*3780*/  FMUL.FTZ R21, R21, R24.reuse ;  /* 0x0000001815157220 */ /* 0x080fe20000410000 */
[----:B------:R-:W-:Y:S02]  /*3790*/  HADD2.F32 R42, -RZ, R70.H0_H0 ;  /* 0x20000046ff2a7230 */ /* 0x000fe40000004100 */
[----:B------:R-:W-:Y:S01]  /*37a0*/  FMUL.FTZ R52, R23, R24 ;  /* 0x0000001817347220 */ /* 0x000fe20000410000 */
[----:B------:R-:W-:Y:S01]  /*37b0*/  HADD2.F32 R44, -RZ, R71.H0_H0 ;  /* 0x20000047ff2c7230 */ /* 0x000fe20000004100 */
[C---:B------:R-:W-:Y:S01]  /*37c0*/  ISETP.GT.U32.OR P1, PT, R0.reuse, 0x29f, P1 ;  /* 0x0000029f0000780c */ /* 0x040fe20000f24470 */
[--C-:B------:R-:W-:Y:S01]  /*37d0*/  HADD2.F32 R27, -RZ, R54.reuse.H0_H0 ;  /* 0x20000036ff1b7230 */ /* 0x100fe20000004100 */
[----:B------:R-:W-:Y:S01]  /*37e0*/  ISETP.GT.U32.OR P2, PT, R0, 0x29f, P2 ;  /* 0x0000029f0000780c */ /* 0x000fe20001744470 */
[----:B------:R-:W-:-:S02]  /*37f0*/  HADD2.F32 R39, -RZ, R54.H1_H1 ;  /* 0x30000036ff277230 */ /* 0x000fc40000004100 */
[--C-:B------:R-:W-:Y:S01]  /*3800*/  FADD.FTZ R25, R20, -R22.reuse ;  /* 0x8000001614197221 */ /* 0x100fe20000010000 */
[--C-:B------:R-:W-:Y:S02]  /*3810*/  HADD2.F32 R31, -RZ, R56.reuse.H0_H0 ;  /* 0x20000038ff1f7230 */ /* 0x100fe40000004100 */
[--C-:B------:R-:W-:Y:S01]  /*3820*/  FADD.FTZ R27, R27, -R22.reuse ;  /* 0x800000161b1b7221 */ /* 0x100fe20000010000 */
[----:B------:R-:W-:Y:S02]  /*3830*/  HADD2.F32 R41, -RZ, R56.H1_H1 ;  /* 0x30000038ff297230 */ /* 0x000fe40000004100 */
[--C-:B------:R-:W-:Y:S01]  /*3840*/  FADD.FTZ R39, R39, -R22.reuse ;  /* 0x8000001627277221 */ /* 0x100fe20000010000 */
[--C-:B------:R-:W-:Y:S02]  /*3850*/  HADD2.F32 R43, -RZ, R58.reuse.H0_H0 ;  /* 0x2000003aff2b7230 */ /* 0x100fe40000004100 */
[----:B------:R-:W-:Y:S01]  /*3860*/  FADD.FTZ R31, R31, -R22 ;  /* 0x800000161f1f7221 */ /* 0x000fe20000010000 */
[----:B------:R-:W-:-:S02]  /*3870*/  HADD2.F32 R77, -RZ, R58.H1_H1 ;  /* 0x3000003aff4d7230 */ /* 0x000fc40000004100 */
[--C-:B------:R-:W-:Y:S01]  /*3880*/  FADD.FTZ R41, R41, -R22.reuse ;  /* 0x8000001629297221 */ /* 0x100fe20000010000 */
[----:B------:R-:W-:Y:S02]  /*3890*/  HADD2.F32 R60, -RZ, R60.H1_H1 ;  /* 0x3000003cff3c7230 */ /* 0x000fe40000004100 */
[--C-:B------:R-:W-:Y:S01]  /*38a0*/  FADD.FTZ R43, R43, -R22.reuse ;  /* 0x800000162b2b7221 */ /* 0x100fe20000010000 */
[----:B------:R-:W-:Y:S02]  /*38b0*/  HADD2.F32 R62, -RZ, R62.H1_H1 ;  /* 0x3000003eff3e7230 */ /* 0x000fe40000004100 */
[--C-:B------:R-:W-:Y:S01]  /*38c0*/  FADD.FTZ R77, R77, -R22.reuse ;  /* 0x800000164d4d7221 */ /* 0x100fe20000010000 */
[----:B------:R-:W-:Y:S02]  /*38d0*/  HADD2.F32 R64, -RZ, R64.H1_H1 ;  /* 0x30000040ff407230 */ /* 0x000fe40000004100 */
        /* <DEDUP_REMOVED lines=8> */
[--C-:B------:R-:W-:Y:S01]  /*3960*/  FADD.FTZ R64, R64, -R22.reuse ;  /* 0x8000001640407221 */ /* 0x100fe20000010000 */
[--C-:B------:R-:W-:Y:S01]  /*3970*/  FADD.FTZ R30, R30, -R22.reuse ;  /* 0x800000161e1e7221 */ /* 0x100fe20000010000 */
[--C-:B------:R-:W-:Y:S01]  /*3980*/  FADD.FTZ R66, R66, -R22.reuse ;  /* 0x8000001642427221 */ /* 0x100fe20000010000 */
[--C-:B------:R-:W-:Y:S01]  /*3990*/  FADD.FTZ R40, R40, -R22.reuse ;  /* 0x8000001628287221 */ /* 0x100fe20000010000 */
[--C-:B------:R-:W-:Y:S01]  /*39a0*/  FADD.FTZ R68, R68, -R22.reuse ;  /* 0x8000001644447221 */ /* 0x100fe20000010000 */
[--C-:B------:R-:W-:Y:S01]  /*39b0*/  FADD.FTZ R42, R42, -R22.reuse ;  /* 0x800000162a2a7221 */ /* 0x100fe20000010000 */
[--C-:B------:R-:W-:Y:S01]  /*39c0*/  FADD.FTZ R70, R70, -R22.reuse ;  /* 0x8000001646467221 */ /* 0x100fe20000010000 */
[--C-:B------:R-:W-:Y:S01]  /*39d0*/  FADD.FTZ R44, R44, -R22.reuse ;  /* 0x800000162c2c7221 */ /* 0x100fe20000010000 */
[----:B------:R-:W-:Y:S01]  /*39e0*/  FADD.FTZ R71, R71, -R22 ;  /* 0x8000001647477221 */ /* 0x000fe20000010000 */
[-C--:B------:R-:W-:Y:S01]  /*39f0*/  FMUL.FTZ R46, R46, R24.reuse ;  /* 0x000000182e2e7220 */ /* 0x080fe20000410000 */
[----:B------:R-:W-:Y:S01]  /*3a00*/  FMUL.FTZ R48, R48, R24 ;  /* 0x0000001830307220 */ /* 0x000fe20000410000 */
        /* <DEDUP_REMOVED lines=13> */
.L_x_3848:
[----:B------:R-:W-:Y:S04]  /*3ae0*/  BSSY B0, `(.L_x_3849) ;  /* 0x000000e000007945 */ /* 0x000fe80003800000 */
[----:B------:R-:W-:Y:S05]  /*3af0*/  @P1 BRA `(.L_x_3850) ;  /* 0x0000000000301947 */ /* 0x000fea0003800000 */
        /* <DEDUP_REMOVED lines=9> */
[----:B------:R-:W-:Y:S02]  /*3b90*/  F2FP.F16.F32.PACK_AB R21, R52, R50 ;  /* 0x000000323415723e */ /* 0x000fe400000000ff */
[----:B------:R-:W-:-:S05]  /*3ba0*/  LEA.HI.X R23, R20, UR15, R23, 0x1, P1 ;  /* 0x0000000f14177c11 */ /* 0x000fca00088f0c17 */
[----:B------:R0:W-:Y:S04]  /*3bb0*/  STG.E desc[UR8][R22.64], R21 ;  /* 0x0000001516007986 */ /* 0x0001e8000c101908 */
.L_x_3850:
[----:B------:R-:W-:Y:S05]  /*3bc0*/  BSYNC B0 ;  /* 0x0000000000007941 */ /* 0x000fea0003800000 */
.L_x_3849:
        /* <DEDUP_REMOVED lines=13> */
.L_x_3851:
[----:B------:R-:W-:Y:S04]  /*3ca0*/  BSSY B0, `(.L_x_3852) ;  /* 0x000000e000007945 */ /* 0x000fe80003800000 */
[----:B------:R-:W-:Y:S05]  /*3cb0*/  @P2 BRA `(.L_x_3853) ;  /* 0x0000000000302947 */ /* 0x000fea0003800000 */
[----:B------:R-:W-:Y:S01]  /*3cc0*/  ULDC.64 UR14, c[0x0][0x270] ;  /* 0x00009c00000e7ab9 */ /* 0x000fe20000000a00 */
[----:B------:R-:W-:Y:S01]  /*3cd0*/  MOV R20, R72 ;  /* 0x0000004800147202 */ /* 0x000fe20000000f00 */
[----:B------:R-:W-:Y:S01]  /*3ce0*/  IMAD R47, R47, UR14, RZ ;  /* 0x0000000e2f2f7c24 */ /* 0x000fe2000f8e02ff */
[----:B0-----:R-:W-:Y:S02]  /*3cf0*/  MOV R21, R75 ;  /* 0x0000004b00157202 */ /* 0x001fe40000000f00 */
        /* <DEDUP_REMOVED lines=8> */
.L_x_3853:
[----:B------:R-:W-:Y:S05]  /*3d80*/  BSYNC B0 ;  /* 0x0000000000007941 */ /* 0x000fea0003800000 */
.L_x_3852:
[----:B------:R-:W-:Y:S01]  /*3d90*/  ISETP.GE.U32.AND P6, PT, R13, UR12, PT ;  /* 0x0000000c0d007c0c */ /* 0x000fe2000bfc6070 */
[-C--:B0-----:R-:W-:Y:S01]  /*3da0*/  FMUL.FTZ R21, R27, R24.reuse ;  /* 0x000000181b157220 */ /* 0x081fe20000410000 */
[----:B------:R-:W-:Y:S01]  /*3db0*/  ISETP.GE.U32.AND P1, PT, R14, UR12, PT ;  /* 0x0000000c0e007c0c */ /* 0x000fe2000bf26070 */
[-C--:B------:R-:W-:Y:S01]  /*3dc0*/  FMUL.FTZ R20, R39, R24.reuse ;  /* 0x0000001827147220 */ /* 0x080fe20000410000 */
[----:B------:R-:W-:Y:S01]  /*3dd0*/  ISETP.GE.U32.AND P2, PT, R15, UR12, PT ;  /* 0x0000000c0f007c0c */ /* 0x000fe2000bf46070 */
[-C--:B------:R-:W-:Y:S01]  /*3de0*/  FMUL.FTZ R50, R41, R24.reuse ;  /* 0x0000001829327220 */ /* 0x080fe20000410000 */
[----:B------:R-:W-:Y:S01]  /*3df0*/  ISETP.GE.U32.AND P3, PT, R32, UR12, PT ;  /* 0x0000000c20007c0c */ /* 0x000fe2000bf66070 */
[-C--:B------:R-:W-:Y:S01]  /*3e00*/  FMUL.FTZ R48, R29, R24.reuse ;  /* 0x000000181d307220 */ /* 0x080fe20000410000 */
[----:B------:R-:W-:Y:S01]  /*3e10*/  ISETP.GE.U32.AND P4, PT, R33, UR12, PT ;  /* 0x0000000c21007c0c */ /* 0x000fe2000bf86070 */
[-C--:B------:R-:W-:Y:S01]  /*3e20*/  FMUL.FTZ R31, R31, R24.reuse ;  /* 0x000000181f1f7220 */ /* 0x080fe20000410000 */
[----:B------:R-:W-:Y:S01]  /*3e30*/  ISETP.GE.AND.EX P6, PT, R49, UR13, PT, P6 ;  /* 0x0000000d31007c0c */ /* 0x000fe2000bfc6360 */
        /* <DEDUP_REMOVED lines=9> */
[-C--:B------:R-:W-:Y:S01]  /*3ed0*/  FMUL.FTZ R29, R28, R24.reuse ;  /* 0x000000181c1d7220 */ /* 0x080fe20000410000 */
[-C--:B------:R-:W-:Y:S01]  /*3ee0*/  FMUL.FTZ R64, R64, R24.reuse ;  /* 0x0000001840407220 */ /* 0x080fe20000410000 */
[-C--:B------:R-:W-:Y:S01]  /*3ef0*/  FMUL.FTZ R39, R30, R24.reuse ;  /* 0x000000181e277220 */ /* 0x080fe20000410000 */
[-C--:B------:R-:W-:Y:S01]  /*3f00*/  FMUL.FTZ R66, R66, R24.reuse ;  /* 0x0000001842427220 */ /* 0x080fe20000410000 */
[-C--:B------:R-:W-:Y:S01]  /*3f10*/  FMUL.FTZ R41, R40, R24.reuse ;  /* 0x0000001828297220 */ /* 0x080fe20000410000 */
[-C--:B------:R-:W-:Y:S01]  /*3f20*/  FMUL.FTZ R68, R68, R24.reuse ;  /* 0x0000001844447220 */ /* 0x080fe20000410000 */
[-C--:B-1----:R-:W-:Y:S01]  /*3f30*/  FMUL.FTZ R45, R42, R24.reuse ;  /* 0x000000182a2d7220 */ /* 0x082fe20000410000 */
[-C--:B------:R-:W-:Y:S01]  /*3f40*/  FMUL.FTZ R70, R70, R24.reuse ;  /* 0x0000001846467220 */ /* 0x080fe20000410000 */
[-C--:B------:R-:W-:Y:S01]  /*3f50*/  FMUL.FTZ R47, R44, R24.reuse ;  /* 0x000000182c2f7220 */ /* 0x080fe20000410000 */
[----:B------:R-:W-:Y:S01]  /*3f60*/  FMUL.FTZ R24, R71, R24 ;  /* 0x0000001847187220 */ /* 0x000fe20000410000 */
[----:B------:R-:W-:Y:S01]  /*3f70*/  ISETP.GT.U32.OR P6, PT, R0, 0x29f, P6 ;  /* 0x0000029f0000780c */ /* 0x000fe200037c4470 */
[----:B------:R-:W-:Y:S01]  /*3f80*/  FFMA.FTZ R26, R16, R21, R18 ;  /* 0x00000015101a7223 */ /* 0x000fe20000010012 */
[C---:B------:R-:W-:Y:S01]  /*3f90*/  ISETP.GT.U32.OR P1, PT, R0.reuse, 0x29f, P1 ;  /* 0x0000029f0000780c */ /* 0x040fe20000f24470 */
[----:B------:R-:W-:Y:S01]  /*3fa0*/  FFMA.FTZ R71, R17, R20, R19 ;  /* 0x0000001411477223 */ /* 0x000fe20000010013 */
        /* <DEDUP_REMOVED lines=14> */
.L_x_3854:
        /* <DEDUP_REMOVED lines=14> */
.L_x_3856:
[----:B------:R-:W-:Y:S05]  /*4170*/  BSYNC B0 ;  /* 0x0000000000007941 */ /* 0x000fea0003800000 */
.L_x_3855:
        /* <DEDUP_REMOVED lines=13> */
.L_x_3857:
        /* <DEDUP_REMOVED lines=14> */
.L_x_3859:
[----:B------:R-:W-:Y:S05]  /*4330*/  BSYNC B0 ;  /* 0x0000000000007941 */ /* 0x000fea0003800000 */
.L_x_3858:
        /* <DEDUP_REMOVED lines=13> */
.L_x_3860:
[----:B------:R-:W-:Y:S04]  /*4410*/  BSSY B0, `(.L_x_3861) ;  /* 0x000000e000007945 */ /* 0x000fe80003800000 */
[----:B------:R-:W-:Y:S05]  /*4420*/  @P2 BRA `(.L_x_3862) ;  /* 0x0000000000302947 */ /* 0x000fea0003800000 */
[----:B------:R-:W-:Y:S01]  /*4430*/  ULDC.64 UR14, c[0x0][0x270] ;  /* 0x00009c00000e7ab9 */ /* 0x000fe20000000a00 */
[----:B------:R-:W-:Y:S01]  /*4440*/  MOV R20, R72 ;  /* 0x0000004800147202 */ /* 0x000fe20000000f00 */
[----:B01----:R-:W-:Y:S01]  /*4450*/  IMAD R22, R55, UR14, RZ ;  /* 0x0000000e37167c24 */ /* 0x003fe2000f8e02ff */
        /* <DEDUP_REMOVED lines=9> */
.L_x_3862:
[----:B------:R-:W-:Y:S05]  /*44f0*/  BSYNC B0 ;  /* 0x0000000000007941 */ /* 0x000fea0003800000 */
.L_x_3861:
[----:B------:R-:W-:Y:S01]  /*4500*/  FFMA.FTZ R25, R16, R25, R18 ;  /* 0x0000001910197223 */ /* 0x000fe20000010012 */
        /* <DEDUP_REMOVED lines=12> */
.L_x_3863:
        /* <DEDUP_REMOVED lines=10> */
[----:B012---:R-:W-:-:S02]  /*4670*/  LEA R22, P1, R20, UR14, 0x1 ;  /* 0x0000000e14167c11 */ /* 0x007fc4000f8208ff */
[----:B------:R-:W-:-:S04]  /*4680*/  IADD3 R57, R21, R57, RZ ;  /* 0x0000003915397210 */ /* 0x000fc80007ffe0ff */
[----:B------:R-:W-:-:S05]  /*4690*/  LEA.HI.X R23, R20, UR15, R57, 0x1, P1 ;  /* 0x0000000f14177c11 */ /* 0x000fca00088f0c39 */
[----:B------:R3:W-:Y:S02]  /*46a0*/  STG.E desc[UR8][R22.64], R25 ;  /* 0x0000001916007986 */ /* 0x0007e4000c101908 */
.L_x_3865:
[----:B------:R-:W-:Y:S05]  /*46b0*/  BSYNC B0 ;  /* 0x0000000000007941 */ /* 0x000fea0003800000 */
.L_x_3864:
        /* <DEDUP_REMOVED lines=13> */
.L_x_3866:
[----:B------:R-:W-:Y:S04]  /*4790*/  BSSY B0, `(.L_x_3867) ;  /* 0x000000e000007945 */ /* 0x000fe80003800000 */
[----:B------:R-:W-:Y:S05]  /*47a0*/  @P4 BRA `(.L_x_3868) ;  /* 0x0000000000304947 */ /* 0x000fea0003800000 */
[----:B------:R-:W-:Y:S01]  /*47b0*/  ULDC.64 UR14, c[0x0][0x270] ;  /* 0x00009c00000e7ab9 */ /* 0x000fe20000000a00 */
[----:B------:R-:W-:Y:S01]  /*47c0*/  MOV R20, R72 ;  /* 0x0000004800147202 */ /* 0x000fe20000000f00 */
[----:B0123--:R-:W-:Y:S01]  /*47d0*/  IMAD R22, R59, UR14, RZ ;  /* 0x0000000e3b167c24 */ /* 0x00ffe2000f8e02ff */
        /* <DEDUP_REMOVED lines=9> */
.L_x_3868:
[----:B------:R-:W-:Y:S05]  /*4870*/  BSYNC B0 ;  /* 0x0000000000007941 */ /* 0x000fea0003800000 */
.L_x_3867:
        /* <DEDUP_REMOVED lines=17> */
[--C-:B------:R-:W-:Y:S01]  /*4990*/  FFMA.FTZ R24, R17, R24, R19.reuse ;  /* 0x0000001811187223 */ /* 0x100fe20000010013 */
        /* <DEDUP_REMOVED lines=10> */
[----:B------:R-:W5:Y:S08]  /*4a40*/  MUFU.EX2 R16, R16 ;  /* 0x0000001000107308 */ /* 0x000f700000000800 */
[----:B------:R-:W0:Y:S01]  /*4a50*/  MUFU.EX2 R19, R19 ;  /* 0x0000001300137308 */ /* 0x000e220000000800 */
[----:B-----5:R-:W-:-:S07]  /*4a60*/  FADD.FTZ R17, R16, 1 ;  /* 0x3f80000010117421 */ /* 0x020fce0000010000 */
[----:B------:R-:W5:Y:S01]  /*4a70*/  MUFU.RCP R18, R17 ;  /* 0x0000001100127308 */ /* 0x000f620000001000 */
[----:B0-----:R-:W-:-:S07]  /*4a80*/  FADD.FTZ R20, R19, 1 ;  /* 0x3f80000013147421 */ /* 0x001fce0000010000 */
[----:B------:R-:W0:Y:S01]  /*4a90*/  MUFU.RCP R21, R20 ;  /* 0x0000001400157308 */ /* 0x000e220000001000 */
[----:B-----5:R-:W-:Y:S01]  /*4aa0*/  FMUL.FTZ R29, R29, R18 ;  /* 0x000000121d1d7220 */ /* 0x020fe20000410000 */
[----:B0-----:R-:W-:-:S07]  /*4ab0*/  FMUL.FTZ R64, R64, R21 ;  /* 0x0000001540407220 */ /* 0x001fce0000410000 */
.L_x_3869:
        /* <DEDUP_REMOVED lines=14> */
.L_x_3871:
[----:B------:R-:W-:Y:S05]  /*4ba0*/  BSYNC B0 ;  /* 0x0000000000007941 */ /* 0x000fea0003800000 */
.L_x_3870:
[----:B------:R-:W-:Y:S05]  /*4bb0*/  @!P5 BRA `(.L_x_3872) ;  /* 0x000000000028d947 */ /* 0x000fea0003800000 */
[----:B------:R-:W-:Y:S01]  /*4bc0*/  FMUL.FTZ R16, R39, -1.4426950216293334961 ;  /* 0xbfb8aa3b27107820 */ /* 0x000fe20000410000 */
[----:B0-----:R-:W-:-:S05]  /*4bd0*/  FMUL.FTZ R19, R66, -1.4426950216293334961 ;  /* 0xbfb8aa3b42137820 */ /* 0x001fca0000410000 */
[----:B------:R-:W0:Y:S08]  /*4be0*/  MUFU.EX2 R16, R16 ;  /* 0x0000001000107308 */ /* 0x000e300000000800 */
[----:B------:R-:W5:Y:S01]  /*4bf0*/  MUFU.EX2 R19, R19 ;  /* 0x0000001300137308 */ /* 0x000f620000000800 */
[----:B0-----:R-:W-:-:S07]  /*4c00*/  FADD.FTZ R17, R16, 1 ;  /* 0x3f80000010117421 */ /* 0x001fce0000010000 */
[----:B------:R-:W0:Y:S01]  /*4c10*/  MUFU.RCP R18, R17 ;  /* 0x0000001100127308 */ /* 0x000e220000001000 */
[----:B-----5:R-:W-:-:S07]  /*4c20*/  FADD.FTZ R20, R19, 1 ;  /* 0x3f80000013147421 */ /* 0x020fce0000010000 */
[----:B------:R-:W5:Y:S01]  /*4c30*/  MUFU.RCP R21, R20 ;  /* 0x0000001400157308 */ /* 0x000f620000001000 */
[----:B0-----:R-:W-:Y:S01]  /*4c40*/  FMUL.FTZ R39, R39, R18 ;  /* 0x0000001227277220 */ /* 0x001fe20000410000 */
[----:B-----5:R-:W-:-:S07]  /*4c50*/  FMUL.FTZ R66, R66, R21 ;  /* 0x0000001542427220 */ /* 0x020fce0000410000 */
.L_x_3872:
        /* <DEDUP_REMOVED lines=14> */
.L_x_3874:
[----:B------:R-:W-:Y:S05]  /*4d40*/  BSYNC B0 ;  /* 0x0000000000007941 */ /* 0x000fea0003800000 */
.L_x_3873:
[----:B------:R-:W-:Y:S05]  /*4d50*/  @!P5 BRA `(.L_x_3875) ;  /* 0x000000000028d947 */ /* 0x000fea0003800000 */
[----:B0-----:R-:W-:Y:S01]  /*4d60*/  FMUL.FTZ R16, R41, -1.4426950216293334961 ;  /* 0xbfb8aa3b29107820 */ /* 0x001fe20000410000 */
[----:B------:R-:W-:-:S05]  /*4d70*/  FMUL.FTZ R19, R68, -1.4426950216293334961 ;  /* 0xbfb8aa3b44137820 */ /* 0x000fca0000410000 */
        /* <DEDUP_REMOVED lines=8> */
.L_x_3875:
        /* <DEDUP_REMOVED lines=14> */
.L_x_3877:
[----:B------:R-:W-:Y:S05]  /*4ee0*/  BSYNC B0 ;  /* 0x0000000000007941 */ /* 0x000fea0003800000 */
.L_x_3876:
        /* <DEDUP_REMOVED lines=11> */
.L_x_3878:
[----:B------:R-:W-:Y:S04]  /*4fa0*/  BSSY B0, `(.L_x_3879) ;  /* 0x000000e000007945 */ /* 0x000fe80003800000 */
[----:B------:R-:W-:Y:S05]  /*4fb0*/  @P3 BRA `(.L_x_3880) ;  /* 0x0000000000303947 */ /* 0x000fea0003800000 */
[----:B------:R-:W-:Y:S01]  /*4fc0*/  ULDC.64 UR12, c[0x0][0x270] ;  /* 0x00009c00000c7ab9 */ /* 0x000fe20000000a00 */
[----:B0-----:R-:W-:Y:S01]  /*4fd0*/  MOV R16, R72 ;  /* 0x0000004800107202 */ /* 0x001fe20000000f00 */
[----:B------:R-:W-:Y:S01]  /*4fe0*/  IMAD R20, R67, UR12, RZ ;  /* 0x0000000c43147c24 */ /* 0x000fe2000f8e02ff */
[----:B------:R-:W-:Y:S02]  /*4ff0*/  MOV R17, R75 ;  /* 0x0000004b00117202 */ /* 0x000fe40000000f00 */
[----:B------:R-:W-:Y:S01]  /*5000*/  F2FP.F16.F32.PACK_AB R45, R70, R45 ;  /* 0x0000002d462d723e */ /* 0x000fe200000000ff */
[----:B------:R-:W-:-:S04]  /*5010*/  IMAD.WIDE.U32 R18, R37, UR12, R16 ;  /* 0x0000000c25127c25 */ /* 0x000fc8000f8e0010 */
[----:B------:R-:W-:Y:S01]  /*5020*/  IMAD R17, R37, UR13, R20 ;  /* 0x0000000d25117c24 */ /* 0x000fe2000f8e0214 */
[----:B------:R-:W-:Y:S02]  /*5030*/  ULDC.64 UR12, c[0x0][0x210] ;  /* 0x00008400000c7ab9 */ /* 0x000fe40000000a00 */
[----:B------:R-:W-:Y:S02]  /*5040*/  LEA R16, P1, R18, UR12, 0x1 ;  /* 0x0000000c12107c11 */ /* 0x000fe4000f8208ff */
[----:B------:R-:W-:-:S04]  /*5050*/  IADD3 R17, R19, R17, RZ ;  /* 0x0000001113117210 */ /* 0x000fc80007ffe0ff */
[----:B------:R-:W-:-:S05]  /*5060*/  LEA.HI.X R17, R18, UR13, R17, 0x1, P1 ;  /* 0x0000000d12117c11 */ /* 0x000fca00088f0c11 */
[----:B------:R0:W-:Y:S02]  /*5070*/  STG.E desc[UR8][R16.64], R45 ;  /* 0x0000002d10007986 */ /* 0x0001e4000c101908 */
.L_x_3880:
[----:B------:R-:W-:Y:S05]  /*5080*/  BSYNC B0 ;  /* 0x0000000000007941 */ /* 0x000fea0003800000 */
.L_x_3879:
        /* <DEDUP_REMOVED lines=11> */
.L_x_3881:
[----:B------:R-:W-:Y:S04]  /*5140*/  BSSY B0, `(.L_x_3882) ;  /* 0x000000d000007945 */ /* 0x000fe80003800000 */
[----:B------:R-:W-:Y:S05]  /*5150*/  @P4 BRA `(.L_x_3883) ;  /* 0x00000000002c4947 */ /* 0x000fea0003800000 */
[----:B------:R-:W-:Y:S01]  /*5160*/  ULDC.64 UR12, c[0x0][0x270] ;  /* 0x00009c00000c7ab9 */ /* 0x000fe20000000a00 */
[----:B------:R-:W-:Y:S01]  /*5170*/  MOV R73, R75 ;  /* 0x0000004b00497202 */ /* 0x000fe20000000f00 */
[----:B------:R-:W-:Y:S01]  /*5180*/  IMAD R69, R69, UR12, RZ ;  /* 0x0000000c45457c24 */ /* 0x000fe2000f8e02ff */
[----:B------:R-:W-:Y:S01]  /*5190*/  F2FP.F16.F32.PACK_AB R47, R24, R47 ;  /* 0x0000002f182f723e */ /* 0x000fe200000000ff */
[----:B------:R-:W-:-:S04]  /*51a0*/  IMAD.WIDE.U32 R72, R38, UR12, R72 ;  /* 0x0000000c26487c25 */ /* 0x000fc8000f8e0048 */
[----:B------:R-:W-:Y:S01]  /*51b0*/  IMAD R69, R38, UR13, R69 ;  /* 0x0000000d26457c24 */ /* 0x000fe2000f8e0245 */
[----:B------:R-:W-:Y:S02]  /*51c0*/  ULDC.64 UR12, c[0x0][0x210] ;  /* 0x00008400000c7ab9 */ /* 0x000fe40000000a00 */
[----:B0-----:R-:W-:Y:S02]  /*51d0*/  LEA R16, P1, R72, UR12, 0x1 ;  /* 0x0000000c48107c11 */ /* 0x001fe4000f8208ff */
[----:B------:R-:W-:-:S04]  /*51e0*/  IADD3 R69, R73, R69, RZ ;  /* 0x0000004549457210 */ /* 0x000fc80007ffe0ff */
[----:B------:R-:W-:-:S05]  /*51f0*/  LEA.HI.X R17, R72, UR13, R69, 0x1, P1 ;  /* 0x0000000d48117c11 */ /* 0x000fca00088f0c45 */
[----:B------:R0:W-:Y:S02]  /*5200*/  STG.E desc[UR8][R16.64], R47 ;  /* 0x0000002f10007986 */ /* 0x0001e4000c101908 */
.L_x_3883:
[----:B------:R-:W-:Y:S05]  /*5210*/  BSYNC B0 ;  /* 0x0000000000007941 */ /* 0x000fea0003800000 */
.L_x_3882:
[----:B0-----:R-:W0:Y:S01]  /*5220*/  LDC R17, c[0x0][0x10] ;  /* 0x00000400ff117b82 */ /* 0x001e220000000800 */
[----:B------:R-:W-:Y:S02]  /*5230*/  IADD3 R6, R6, 0x1, RZ ;  /* 0x0000000106067810 */ /* 0x000fe40007ffe0ff */
[----:B0-----:R-:W-:-:S04]  /*5240*/  IADD3 R4, R17, R4, RZ ;  /* 0x0000000411047210 */ /* 0x001fc80007ffe0ff */
[----:B------:R-:W-:-:S13]  /*5250*/  ISETP.GE.AND P1, PT, R4, UR4, PT ;  /* 0x0000000404007c0c */ /* 0x000fda000bf26270 */
[----:B------:R-:W-:Y:S05]  /*5260*/  @!P1 BRA `(.L_x_3884) ;  /* 0xffffffb000249947 */ /* 0x000fea000383ffff */
[----:B------:R-:W-:Y:S05]  /*5270*/  EXIT ;  /* 0x000000000000794d */ /* 0x000fea0003800000 */
.L_x_3885:
        /* <DEDUP_REMOVED lines=16> */
.L_x_5164:


//--------------------- .text._Z35group_norm_nhwc_fwd_one_pass_kernelI11Fp16IOFp32WLi512ELi84ELi672EEv26Group_norm_nhwc_fwd_params --------------------------
	.section	.text._Z35group_norm_nhwc_fwd_one_pass_kernelI11Fp16IOFp32WLi512ELi84ELi672EEv26Group_norm_nhwc_fwd_params,"ax",@progbits
	.align	128
        .global         _Z35group_norm_nhwc_fwd_one_pass_kernelI11Fp16IOFp32WLi512ELi84ELi672EEv26Group_norm_nhwc_fwd_params
        .type           _Z35group_norm_nhwc_fwd_one_pass_kernelI11Fp16IOFp32WLi512ELi84ELi672EEv26Group_norm_nhwc_fwd_params,@function
        .size           _Z35group_norm_nhwc_fwd_one_pass_kernelI11Fp16IOFp32WLi512ELi84ELi672EEv26Group_norm_nhwc_fwd_params,(.L_x_5165 - _Z35group_norm_nhwc_fwd_one_pass_kernelI11Fp16IOFp32WLi512ELi84ELi672EEv26Group_norm_nhwc_fwd_params)
        .other          _Z35group_norm_nhwc_fwd_one_pass_kernelI11Fp16IOFp32WLi512ELi84ELi672EEv26Group_norm_nhwc_fwd_params,@"STO_CUDA_ENTRY STV_DEFAULT"
_Z35group_norm_nhwc_fwd_one_pass_kernelI11Fp16IOFp32WLi512ELi84ELi672EEv26Group_norm_nhwc_fwd_params:
.text._Z35group_norm_nhwc_fwd_one_pass_kernelI11Fp16IOFp32WLi512ELi84ELi672EEv26Group_norm_nhwc_fwd_params:
        /* <DEDUP_REMOVED lines=22> */
[----:B------:R-:W-:Y:S02]  /*0160*/  SHF.L.U32 R46, R46, 0x1, RZ ;  /* 0x000000012e2e7819 */ /* 0x000fe400000006ff */
[----:B------:R-:W-:Y:S02]  /*0170*/  ISETP.GE.AND.EX P0, PT, R0, UR5, PT, P0 ;  /* 0x0000000500007c0c */ /* 0x000fe4000bf06300 */
        /* <DEDUP_REMOVED lines=14> */
[C---:B------:R-:W-:Y:S02]  /*0260*/  IADD3 R63, R41.reuse, 0xe0, RZ ;  /* 0x000000e0293f7810 */ /* 0x040fe40007ffe0ff */
[----:B------:R-:W-:-:S07]  /*0270*/  IADD3 R62, R41, 0xf0, RZ ;  /* 0x000000f0293e7810 */ /* 0x000fce0007ffe0ff */
.L_x_3991:
[----:B------:R-:W-:Y:S01]  /*0280*/  ULDC UR11, c[0x0][0x288] ;  /* 0x0000a200000b7ab9 */ /* 0x000fe20000000800 */
[----:B--234-:R-:W-:Y:S01]  /*0290*/  IABS R3, UR9 ;  /* 0x0000000900037c13 */ /* 0x01cfe20008000000 */
[----:B------:R-:W-:Y:S01]  /*02a0*/  UMOV UR6, URZ ;  /* 0x0000003f00067c82 */ /* 0x000fe20008000000 */
[----:B------:R-:W-:Y:S01]  /*02b0*/  MOV R0, UR11 ;  /* 0x0000000b00007c02 */ /* 0x000fe20008000f00 */
[----:B0-----:R-:W0:Y:S01]  /*02c0*/  @P0 LDC.64 R20, c[0x0][0x270] ;  /* 0x00009c00ff140b82 */ /* 0x001e220000000a00 */
[----:B------:R-:W-:Y:S01]  /*02d0*/  R2UR UR10, R3 ;  /* 0x00000000030a72ca */ /* 0x000fe200000e0000 */
[----:B------:R-:W-:Y:S01]  /*02e0*/  HFMA2.MMA R40, -RZ, RZ, 0, 0 ;  /* 0x00000000ff287435 */ /* 0x000fe200000001ff */
[----:B------:R-:W-:Y:S02]  /*02f0*/  IABS R0, R0 ;  /* 0x0000000000007213 */ /* 0x000fe40000000000 */
[----:B------:R-:W-:Y:S02]  /*0300*/  SHF.R.S32.HI R77, RZ, 0x1f, R76 ;  /* 0x0000001fff4d7819 */ /* 0x000fe4000001144c */
[----:B------:R-:W-:-:S02]  /*0310*/  R2UR UR12, R0 ;  /* 0x00000000000c72ca */ /* 0x000fc400000e0000 */
[----:B------:R-:W-:Y:S02]  /*0320*/  SHF.R.S32.HI R26, RZ, 0x1f, R75 ;  /* 0x0000001fff1a7819 */ /* 0x000fe4000001144b */
[----:B------:R-:W-:Y:S02]  /*0330*/  SHF.R.S32.HI R27, RZ, 0x1f, R74 ;  /* 0x0000001fff1b7819 */ /* 0x000fe4000001144a */
[----:B-1----:R-:W-:Y:S02]  /*0340*/  SHF.R.S32.HI R4, RZ, 0x1f, R41 ;  /* 0x0000001fff047819 */ /* 0x002fe40000011429 */
[----:B------:R-:W-:-:S05]  /*0350*/  SHF.R.S32.HI R22, RZ, 0x1f, R73 ;  /* 0x0000001fff167819 */ /* 0x000fca0000011449 */
[----:B------:R-:W1:Y:S08]  /*0360*/  I2F.RP R0, UR12 ;  /* 0x0000000c00007d06 */ /* 0x000e700008209400 */
[----:B-1----:R-:W1:Y:S02]  /*0370*/  MUFU.RCP R0, R0 ;  /* 0x0000000000007308 */ /* 0x002e640000001000 */
[----:B-1----:R-:W-:-:S02]  /*0380*/  IADD3 R2, R0, 0xffffffe, RZ ;  /* 0x0ffffffe00027810 */ /* 0x002fc40007ffe0ff */
[----:B------:R-:W-:-:S04]  /*0390*/  SHF.R.S32.HI R0, RZ, 0x1f, R46 ;  /* 0x0000001fff007819 */ /* 0x000fc8000001142e */
[----:B------:R-:W1:Y:S02]  /*03a0*/  F2I.FTZ.U32.TRUNC.NTZ R2, R2 ;  /* 0x0000000200027305 */ /* 0x000e64000021f000 */
[----:B-1----:R-:W-:-:S13]  /*03b0*/  R2UR UR7, R2 ;  /* 0x00000000020772ca */ /* 0x002fda00000e0000 */
        /* <DEDUP_REMOVED lines=28> */
[----:B------:R-:W1:Y:S01]  /*0580*/  @!P1 LDC.64 R12, c[0x0][0x270] ;  /* 0x00009c00ff0c9b82 */ /* 0x000e620000000a00 */
[----:B------:R-:W-:Y:S01]  /*0590*/  USHF.R.S32.HI UR5, URZ, 0x1f, UR7 ;  /* 0x0000001f3f057899 */ /* 0x000fe20008011407 */
[C---:B------:R-:W-:Y:S01]  /*05a0*/  ISETP.GT.U32.OR P4, PT, R61.reuse, 0x29f, P4 ;  /* 0x0000029f3d00780c */ /* 0x040fe20002784470 */
[----:B------:R-:W-:Y:S01]  /*05b0*/  UIMAD UR6, UR11, UR6, UR9 ;  /* 0x000000060b0672a4 */ /* 0x000fe2000f8e0209 */
[----:B------:R-:W-:-:S02]  /*05c0*/  ISETP.GT.U32.OR P5, PT, R61, 0x29f, P5 ;  /* 0x0000029f3d00780c */ /* 0x000fc40002fa4470 */
[----:B------:R-:W-:Y:S01]  /*05d0*/  ULDC.64 UR10, c[0x0][0x280] ;  /* 0x0000a000000a7ab9 */ /* 0x000fe20000000a00 */
[----:B------:R-:W-:Y:S01]  /*05e0*/  UIMAD UR6, UR6, 0x54, URZ ;  /* 0x00000054060678a4 */ /* 0x000fe2000f8e023f */
[----:B------:R-:W2:Y:S01]  /*05f0*/  @!P2 LDC.64 R8, c[0x0][0x270] ;  /* 0x00009c00ff08ab82 */ /* 0x000ea20000000a00 */
[----:B------:R-:W-:-:S04]  /*0600*/  UIMAD UR5, UR5, UR10, URZ ;  /* 0x0000000a050572a4 */ /* 0x000fc8000f8e023f */
[----:B------:R-:W-:Y:S01]  /*0610*/  MOV R3, UR6 ;  /* 0x0000000600037c02 */ /* 0x000fe20008000f00 */
[----:B------:R-:W-:Y:S01]  /*0620*/  UIMAD UR5, UR7, UR11, UR5 ;  /* 0x0000000b070572a4 */ /* 0x000fe2000f8e0205 */
[----:B------:R-:W-:Y:S01]  /*0630*/  IADD3 R24, P3, R46, UR6, RZ ;  /* 0x000000062e187c10 */ /* 0x000fe2000ff7e0ff */
[----:B------:R-:W3:Y:S03]  /*0640*/  @!P1 LDC.64 R14, c[0x0][0x220] ;  /* 0x00008800ff0e9b82 */ /* 0x000ee60000000a00 */
[----:B------:R-:W-:Y:S01]  /*0650*/  LEA.HI.X.SX32 R25, R3, R0, 0x1, P3 ;  /* 0x0000000003197211 */ /* 0x000fe200018f0eff */
[----:B0-----:R-:W-:Y:S01]  /*0660*/  @P0 IMAD R0, R4, R20, RZ ;  /* 0x0000001404000224 */ /* 0x001fe200078e02ff */
[----:B------:R-:W-:-:S03]  /*0670*/  MOV R3, UR10 ;  /* 0x0000000a00037c02 */ /* 0x000fc60008000f00 */
[----:B------:R-:W-:Y:S01]  /*0680*/  @P0 IMAD R21, R41, R21, R0 ;  /* 0x0000001529150224 */ /* 0x000fe200078e0200 */
[----:B------:R-:W0:Y:S01]  /*0690*/  @!P2 LDC.64 R4, c[0x0][0x220] ;  /* 0x00008800ff04ab82 */ /* 0x000e220000000a00 */
[----:B------:R-:W-:-:S04]  /*06a0*/  IMAD.WIDE.U32 R24, R3, UR7, R24 ;  /* 0x0000000703187c25 */ /* 0x000fc8000f8e0018 */
[----:B-1----:R-:W-:Y:S01]  /*06b0*/  @!P1 IMAD R0, R77, R12, RZ ;  /* 0x0000000c4d009224 */ /* 0x002fe200078e02ff */
[----:B------:R-:W-:Y:S02]  /*06c0*/  IADD3 R19, R25, UR5, RZ ;  /* 0x0000000519137c10 */ /* 0x000fe4000fffe0ff */
[----:B------:R-:W1:Y:S01]  /*06d0*/  @P0 LDC.64 R2, c[0x0][0x220] ;  /* 0x00008800ff020b82 */ /* 0x000e620000000a00 */
[-C--:B------:R-:W-:Y:S01]  /*06e0*/  @P0 MOV R18, R24.reuse ;  /* 0x0000001800120202 */ /* 0x080fe20000000f00 */
[C---:B------:R-:W-:Y:S01]  /*06f0*/  @!P1 IMAD R23, R76.reuse, R13, R0 ;  /* 0x0000000d4c179224 */ /* 0x040fe200078e0200 */
[----:B------:R-:W-:Y:S02]  /*0700*/  @!P1 MOV R16, R24 ;  /* 0x0000001800109202 */ /* 0x000fe40000000f00 */
[----:B------:R-:W-:Y:S01]  /*0710*/  @!P1 MOV R17, R19 ;  /* 0x0000001300119202 */ /* 0x000fe20000000f00 */
[----:B------:R-:W-:Y:S02]  /*0720*/  @P0 IMAD.WIDE.U32 R10, R41, R20, R18 ;  /* 0x00000014290a0225 */ /* 0x000fe400078e0012 */
[----:B------:R-:W4:Y:S02]  /*0730*/  @!P4 LDC.64 R6, c[0x0][0x270] ;  /* 0x00009c00ff06cb82 */ /* 0x000f240000000a00 */
[----:B------:R-:W-:Y:S01]  /*0740*/  @!P1 IMAD.WIDE.U32 R12, R76, R12, R16 ;  /* 0x0000000c4c0c9225 */ /* 0x000fe200078e0010 */
[----:B------:R-:W-:-:S04]  /*0750*/  @P0 IADD3 R11, R11, R21, RZ ;  /* 0x000000150b0b0210 */ /* 0x000fc80007ffe0ff */
[----:B------:R-:W-:Y:S01]  /*0760*/  @!P1 IADD3 R0, R13, R23, RZ ;  /* 0x000000170d009210 */ /* 0x000fe20007ffe0ff */
[----:B------:R-:W5:Y:S01]  /*0770*/  @!P4 LDC.64 R16, c[0x0][0x220] ;  /* 0x00008800ff10cb82 */ /* 0x000f620000000a00 */
[----:B---3--:R-:W-:-:S04]  /*0780*/  @!P1 LEA R14, P6, R12, R14, 0x1 ;  /* 0x0000000e0c0e9211 */ /* 0x008fc800078c08ff */
[----:B------:R-:W-:Y:S02]  /*0790*/  @!P1 LEA.HI.X R15, R12, R15, R0, 0x1, P6 ;  /* 0x0000000f0c0f9211 */ /* 0x000fe400030f0c00 */
[C---:B-1----:R-:W-:Y:S01]  /*07a0*/  @P0 LEA R2, P3, R10.reuse, R2, 0x1 ;  /* 0x000000020a020211 */ /* 0x042fe200078608ff */
[----:B------:R-:W1:Y:S01]  /*07b0*/  @!P5 LDC.64 R12, c[0x0][0x270] ;  /* 0x00009c00ff0cdb82 */ /* 0x000e620000000a00 */
[----:B------:R-:W-:Y:S01]  /*07c0*/  CS2R R38, SRZ ;  /* 0x0000000000267805 */ /* 0x000fe2000001ff00 */
[----:B------:R1:W3:Y:S01]  /*07d0*/  @!P1 LDG.E R40, desc[UR14][R14.64] ;  /* 0x0000000e0e289981 */ /* 0x0002e2000c1e1900 */
[----:B------:R-:W-:Y:S01]  /*07e0*/  @P0 LEA.HI.X R3, R10, R3, R11, 0x1, P3 ;  /* 0x000000030a030211 */ /* 0x000fe200018f0c0b */
[----:B--2---:R-:W-:Y:S01]  /*07f0*/  @!P2 IMAD R10, R26, R8, RZ ;  /* 0x000000081a0aa224 */ /* 0x004fe200078e02ff */
[----:B------:R-:W-:Y:S02]  /*0800*/  @!P2 MOV R11, R19 ;  /* 0x00000013000ba202 */ /* 0x000fe40000000f00 */
[----:B------:R-:W-:Y:S01]  /*0810*/  SHF.R.S32.HI R26, RZ, 0x1f, R72 ;  /* 0x0000001fff1a7819 */ /* 0x000fe20000011448 */
[----:B------:R-:W-:Y:S01]  /*0820*/  @!P2 IMAD R21, R75, R9, R10 ;  /* 0x000000094b15a224 */ /* 0x000fe200078e020a */
[----:B------:R-:W-:-:S02]  /*0830*/  @!P2 MOV R10, R24 ;  /* 0x00000018000aa202 */ /* 0x000fc40000000f00 */
[----:B------:R-:W-:-:S03]  /*0840*/  ISETP.GE.U32.AND P3, PT, R72, UR12, PT ;  /* 0x0000000c48007c0c */ /* 0x000fc6000bf66070 */
[----:B------:R-:W-:Y:S01]  /*0850*/  @!P2 IMAD.WIDE.U32 R8, R75, R8, R10 ;  /* 0x000000084b08a225 */ /* 0x000fe200078e000a */
[----:B------:R-:W-:Y:S01]  /*0860*/  ISETP.GE.AND.EX P3, PT, R26, UR13, PT, P3 ;  /* 0x0000000d1a007c0c */ /* 0x000fe2000bf66330 */
[----:B------:R-:W2:Y:S03]  /*0870*/  @!P5 LDC.64 R10, c[0x0][0x220] ;  /* 0x00008800ff0adb82 */ /* 0x000ea60000000a00 */
[----:B------:R-:W-:Y:S02]  /*0880*/  ISETP.GT.U32.OR P3, PT, R61, 0x29f, P3 ;  /* 0x0000029f3d00780c */ /* 0x000fe40001f64470 */
[----:B------:R-:W-:Y:S01]  /*0890*/  @!P2 IADD3 R0, R9, R21, RZ ;  /* 0x000000150900a210 */ /* 0x000fe20007ffe0ff */
[----:B----4-:R-:W-:Y:S01]  /*08a0*/  @!P4 IMAD R9, R27, R6, RZ ;  /* 0x000000061b09c224 */ /* 0x010fe200078e02ff */
[----:B0-----:R-:W-:-:S03]  /*08b0*/  @!P2 LEA R4, P6, R8, R4, 0x1 ;  /* 0x000000040804a211 */ /* 0x001fc600078c08ff */
[----:B------:R-:W-:Y:S01]  /*08c0*/  @!P4 IMAD R21, R74, R7, R9 ;  /* 0x000000074a15c224 */ /* 0x000fe200078e0209 */
[----:B------:R-:W-:Y:S02]  /*08d0*/  @!P2 LEA.HI.X R5, R8, R5, R0, 0x1, P6 ;  /* 0x000000050805a211 */ /* 0x000fe400030f0c00 */
[----:B------:R-:W-:Y:S02]  /*08e0*/  @!P4 MOV R8, R24 ;  /* 0x000000180008c202 */ /* 0x000fe40000000f00 */
[----:B------:R-:W-:Y:S01]  /*08f0*/  @!P4 MOV R9, R19 ;  /* 0x000000130009c202 */ /* 0x000fe20000000f00 */
[----:B------:R0:W4:Y:S01]  /*0900*/  @!P2 LDG.E R39, desc[UR14][R4.64] ;  /* 0x0000000e0427a981 */ /* 0x000122000c1e1900 */
[----:B------:R-:W-:Y:S02]  /*0910*/  SHF.R.S32.HI R23, RZ, 0x1f, R71 ;  /* 0x0000001fff177819 */ /* 0x000fe40000011447 */
[----:B------:R-:W-:Y:S01]  /*0920*/  ISETP.GE.U32.AND P1, PT, R71, UR12, PT ;  /* 0x0000000c47007c0c */ /* 0x000fe2000bf26070 */
[----:B------:R-:W-:-:S02]  /*0930*/  @!P4 IMAD.WIDE.U32 R6, R74, R6, R8 ;  /* 0x000000064a06c225 */ /* 0x000fc400078e0008 */
[----:B------:R-:W2:Y:S01]  /*0940*/  @!P3 LDC.64 R8, c[0x0][0x270] ;  /* 0x00009c00ff08bb82 */ /* 0x000ea20000000a00 */
[----:B------:R-:W-:Y:S01]  /*0950*/  ISETP.GE.AND.EX P1, PT, R23, UR13, PT, P1 ;  /* 0x0000000d17007c0c */ /* 0x000fe2000bf26310 */
[----:B-1----:R-:W-:Y:S01]  /*0960*/  @!P5 IMAD R14, R22, R12, RZ ;  /* 0x0000000c160ed224 */ /* 0x002fe200078e02ff */
[----:B------:R-:W-:Y:S02]  /*0970*/  SHF.R.S32.HI R22, RZ, 0x1f, R70 ;  /* 0x0000001fff167819 */ /* 0x000fe40000011446 */
[----:B------:R-:W-:Y:S02]  /*0980*/  ISETP.GE.U32.AND P2, PT, R70, UR12, PT ;  /* 0x0000000c46007c0c */ /* 0x000fe4000bf46070 */
[----:B------:R-:W-:Y:S02]  /*0990*/  ISETP.GT.U32.OR P1, PT, R61, 0x29f, P1 ;  /* 0x0000029f3d00780c */ /* 0x000fe40000f24470 */
[----:B------:R-:W-:Y:S02]  /*09a0*/  ISETP.GE.AND.EX P2, PT, R22, UR13, PT, P2 ;  /* 0x0000000d16007c0c */ /* 0x000fe4000bf46320 */
[----:B------:R-:W-:-:S02]  /*09b0*/  @!P4 IADD3 R0, R7, R21, RZ ;  /* 0x000000150700c210 */ /* 0x000fc40007ffe0ff */
[C---:B-----5:R-:W-:Y:S02]  /*09c0*/  @!P4 LEA R16, P6, R6.reuse, R16, 0x1 ;  /* 0x000000100610c211 */ /* 0x060fe400078c08ff */
[----:B0-----:R-:W-:Y:S02]  /*09d0*/  @!P5 MOV R4, R24 ;  /* 0x000000180004d202 */ /* 0x001fe40000000f00 */
[----:B------:R-:W-:Y:S02]  /*09e0*/  @!P5 MOV R5, R19 ;  /* 0x000000130005d202 */ /* 0x000fe40000000f00 */
[----:B------:R-:W-:Y:S01]  /*09f0*/  ISETP.GT.U32.OR P2, PT, R61, 0x29f, P2 ;  /* 0x0000029f3d00780c */ /* 0x000fe20001744470 */
[C---:B------:R-:W-:Y:S01]  /*0a00*/  @!P5 IMAD R15, R73.reuse, R13, R14 ;  /* 0x0000000d490fd224 */ /* 0x040fe200078e020e */
[----:B------:R-:W-:Y:S01]  /*0a10*/  @!P4 LEA.HI.X R17, R6, R17, R0, 0x1, P6 ;  /* 0x000000110611c211 */ /* 0x000fe200030f0c00 */
[----:B------:R-:W-:Y:S01]  /*0a20*/  @!P5 IMAD.WIDE.U32 R12, R73, R12, R4 ;  /* 0x0000000c490cd225 */ /* 0x000fe200078e0004 */
[----:B------:R-:W0:Y:S01]  /*0a30*/  @!P3 LDC.64 R6, c[0x0][0x220] ;  /* 0x00008800ff06bb82 */ /* 0x000e220000000a00 */
[----:B------:R-:W-:-:S02]  /*0a40*/  SHF.R.S32.HI R20, RZ, 0x1f, R69 ;  /* 0x0000001fff147819 */ /* 0x000fc40000011445 */
[----:B------:R-:W-:Y:S01]  /*0a50*/  CS2R R36, SRZ ;  /* 0x0000000000247805 */ /* 0x000fe2000001ff00 */
[----:B------:R-:W5:Y:S01]  /*0a60*/  @!P4 LDG.E R38, desc[UR14][R16.64] ;  /* 0x0000000e1026c981 */ /* 0x000f62000c1e1900 */
[----:B------:R-:W-:Y:S02]  /*0a70*/  @!P5 IADD3 R0, R13, R15, RZ ;  /* 0x0000000f0d00d210 */ /* 0x000fe40007ffe0ff */
[----:B--2---:R-:W-:Y:S01]  /*0a80*/  @!P5 LEA R10, P6, R12, R10, 0x1 ;  /* 0x0000000a0c0ad211 */ /* 0x004fe200078c08ff */
[----:B------:R-:W1:Y:S01]  /*0a90*/  @!P1 LDC.64 R4, c[0x0][0x270] ;  /* 0x00009c00ff049b82 */ /* 0x000e620000000a00 */
[----:B------:R-:W-:Y:S01]  /*0aa0*/  ISETP.GE.U32.AND P4, PT, R69, UR12, PT ;  /* 0x0000000c45007c0c */ /* 0x000fe2000bf86070 */
[----:B------:R-:W-:Y:S01]  /*0ab0*/  @!P3 IMAD R13, R26, R8, RZ ;  /* 0x000000081a0db224 */ /* 0x000fe200078e02ff */
[----:B------:R-:W-:Y:S02]  /*0ac0*/  @!P5 LEA.HI.X R11, R12, R11, R0, 0x1, P6 ;  /* 0x0000000b0c0bd211 */ /* 0x000fe400030f0c00 */
[----:B------:R-:W-:-:S03]  /*0ad0*/  ISETP.GE.AND.EX P4, PT, R20, UR13, PT, P4 ;  /* 0x0000000d14007c0c */ /* 0x000fc6000bf86340 */
[----:B------:R-:W2:Y:S01]  /*0ae0*/  @!P2 LDC.64 R14, c[0x0][0x270] ;  /* 0x00009c00ff0eab82 */ /* 0x000ea20000000a00 */
[C---:B------:R-:W-:Y:S01]  /*0af0*/  @!P3 IMAD R21, R72.reuse, R9, R13 ;  /* 0x000000094815b224 */ /* 0x040fe200078e020d */
[----:B------:R-:W-:Y:S01]  /*0b00*/  @!P3 MOV R12, R24 ;  /* 0x00000018000cb202 */ /* 0x000fe20000000f00 */
[----:B------:R0:W5:Y:S01]  /*0b10*/  @!P5 LDG.E R37, desc[UR14][R10.64] ;  /* 0x0000000e0a25d981 */ /* 0x000162000c1e1900 */
[----:B------:R-:W-:Y:S02]  /*0b20*/  @!P3 MOV R13, R19 ;  /* 0x00000013000db202 */ /* 0x000fe40000000f00 */
[----:B------:R-:W-:Y:S02]  /*0b30*/  ISETP.GT.U32.OR P4, PT, R61, 0x29f, P4 ;  /* 0x0000029f3d00780c */ /* 0x000fe40002784470 */
[----:B------:R-:W-:Y:S01]  /*0b40*/  SHF.R.S32.HI R27, RZ, 0x1f, R68 ;  /* 0x0000001fff1b7819 */ /* 0x000fe20000011444 */
[----:B------:R-:W-:Y:S01]  /*0b50*/  @!P3 IMAD.WIDE.U32 R8, R72, R8, R12 ;  /* 0x000000084808b225 */ /* 0x000fe200078e000c */
[----:B------:R-:W-:Y:S01]  /*0b60*/  ISETP.GE.U32.AND P5, PT, R68, UR12, PT ;  /* 0x0000000c44007c0c */ /* 0x000fe2000bfa6070 */
[----:B------:R-:W2:Y:S08]  /*0b70*/  @!P2 LDC.64 R12, c[0x0][0x220] ;  /* 0x00008800ff0cab82 */ /* 0x000eb00000000a00 */
[----:B0-----:R-:W0:Y:S01]  /*0b80*/  @!P1 LDC.64 R10, c[0x0][0x220] ;  /* 0x00008800ff0a9b82 */ /* 0x001e220000000a00 */
[----:B------:R-:W-:-:S02]  /*0b90*/  ISETP.GE.AND.EX P5, PT, R27, UR13, PT, P5 ;  /* 0x0000000d1b007c0c */ /* 0x000fc4000bfa6350 */
[----:B------:R-:W-:Y:S02]  /*0ba0*/  @!P3 IADD3 R0, R9, R21, RZ ;  /* 0x000000150900b210 */ /* 0x000fe40007ffe0ff */
[C---:B------:R-:W-:Y:S02]  /*0bb0*/  @!P3 LEA R6, P6, R8.reuse, R6, 0x1 ;  /* 0x000000060806b211 */ /* 0x040fe400078c08ff */
[----:B------:R-:W-:Y:S02]  /*0bc0*/  ISETP.GT.U32.OR P5, PT, R61, 0x29f, P5 ;  /* 0x0000029f3d00780c */ /* 0x000fe40002fa4470 */
[----:B------:R-:W-:Y:S01]  /*0bd0*/  @!P3 LEA.HI.X R7, R8, R7, R0, 0x1, P6 ;  /* 0x000000070807b211 */ /* 0x000fe200030f0c00 */
[----:B-1----:R-:W-:Y:S01]  /*0be0*/  @!P1 IMAD R0, R23, R4, RZ ;  /* 0x0000000417009224 */ /* 0x002fe200078e02ff */
[----:B------:R-:W1:Y:S01]  /*0bf0*/  @!P4 LDC.64 R8, c[0x0][0x270] ;  /* 0x00009c00ff08cb82 */ /* 0x000e620000000a00 */
[----:B------:R-:W-:Y:S02]  /*0c00*/  @!P1 MOV R16, R24 ;  /* 0x0000001800109202 */ /* 0x000fe40000000f00 */
[----:B------:R-:W-:Y:S01]  /*0c10*/  @!P1 MOV R17, R19 ;  /* 0x0000001300119202 */ /* 0x000fe20000000f00 */
[----:B------:R-:W-:Y:S01]  /*0c20*/  @!P1 IMAD R21, R71, R5, R0 ;  /* 0x0000000547159224 */ /* 0x000fe200078e0200 */
[----:B------:R-:W-:Y:S01]  /*0c30*/  SHF.R.S32.HI R26, RZ, 0x1f, R67 ;  /* 0x0000001fff1a7819 */ /* 0x000fe20000011443 */
[----:B--2---:R-:W-:Y:S01]  /*0c40*/  @!P2 IMAD R0, R22, R14, RZ ;  /* 0x0000000e1600a224 */ /* 0x004fe200078e02ff */
[----:B------:R-:W-:Y:S01]  /*0c50*/  ISETP.GE.U32.AND P6, PT, R67, UR12, PT ;  /* 0x0000000c43007c0c */ /* 0x000fe2000bfc6070 */
[----:B------:R-:W-:Y:S01]  /*0c60*/  @!P1 IMAD.WIDE.U32 R4, R71, R4, R16 ;  /* 0x0000000447049225 */ /* 0x000fe200078e0010 */
[----:B------:R2:W5:Y:S02]  /*0c70*/  @!P3 LDG.E R36, desc[UR14][R6.64] ;  /* 0x0000000e0624b981 */ /* 0x000564000c1e1900 */
[----:B------:R-:W-:Y:S01]  /*0c80*/  ISETP.GE.AND.EX P3, PT, R26, UR13, PT, P6 ;  /* 0x0000000d1a007c0c */ /* 0x000fe2000bf66360 */
[----:B------:R-:W-:Y:S01]  /*0c90*/  @!P2 IMAD R23, R70, R15, R0 ;  /* 0x0000000f4617a224 */ /* 0x000fe200078e0200 */
[----:B------:R-:W-:-:S02]  /*0ca0*/  @!P1 IADD3 R0, R5, R21, RZ ;  /* 0x0000001505009210 */ /* 0x000fc40007ffe0ff */
[C---:B0-----:R-:W-:Y:S01]  /*0cb0*/  @!P1 LEA R10, P6, R4.reuse, R10, 0x1 ;  /* 0x0000000a040a9211 */ /* 0x041fe200078c08ff */
[----:B--2---:R-:W0:Y:S01]  /*0cc0*/  @!P5 LDC.64 R6, c[0x0][0x270] ;  /* 0x00009c00ff06db82 */ /* 0x004e220000000a00 */
[----:B------:R-:W-:Y:S02]  /*0cd0*/  @!P2 MOV R16, R24 ;  /* 0x000000180010a202 */ /* 0x000fe40000000f00 */
[----:B------:R-:W-:Y:S02]  /*0ce0*/  @!P2 MOV R17, R19 ;  /* 0x000000130011a202 */ /* 0x000fe40000000f00 */
[----:B------:R-:W-:Y:S02]  /*0cf0*/  @!P1 LEA.HI.X R11, R4, R11, R0, 0x1, P6 ;  /* 0x0000000b040b9211 */ /* 0x000fe400030f0c00 */
[----:B------:R-:W-:Y:S02]  /*0d00*/  CS2R R34, SRZ ;  /* 0x0000000000227805 */ /* 0x000fe4000001ff00 */
[----:B------:R-:W-:Y:S01]  /*0d10*/  ISETP.GT.U32.OR P3, PT, R61, 0x29f, P3 ;  /* 0x0000029f3d00780c */ /* 0x000fe20001f64470 */
[----:B------:R-:W2:Y:S01]  /*0d20*/  @!P4 LDC.64 R4, c[0x0][0x220] ;  /* 0x00008800ff04cb82 */ /* 0x000ea20000000a00 */
[----:B------:R-:W-:-:S02]  /*0d30*/  @!P2 IMAD.WIDE.U32 R14, R70, R14, R16 ;  /* 0x0000000e460ea225 */ /* 0x000fc400078e0010 */
[----:B------:R1:W5:Y:S02]  /*0d40*/  @!P1 LDG.E R35, desc[UR14][R10.64] ;  /* 0x0000000e0a239981 */ /* 0x000364000c1e1900 */
[----:B-1----:R-:W-:Y:S01]  /*0d50*/  @!P4 IMAD R16, R20, R8, RZ ;  /* 0x000000081410c224 */ /* 0x002fe200078e02ff */
[----:B------:R-:W-:Y:S02]  /*0d60*/  @!P2 IADD3 R0, R15, R23, RZ ;  /* 0x000000170f00a210 */ /* 0x000fe40007ffe0ff */
[C---:B------:R-:W-:Y:S01]  /*0d70*/  @!P2 LEA R12, P6, R14.reuse, R12, 0x1 ;  /* 0x0000000c0e0ca211 */ /* 0x040fe200078c08ff */
[----:B------:R-:W-:Y:S01]  /*0d80*/  @!P4 IMAD R21, R69, R9, R16 ;  /* 0x000000094515c224 */ /* 0x000fe200078e0210 */
[----:B------:R-:W-:Y:S01]  /*0d90*/  SHF.R.S32.HI R22, RZ, 0x1f, R66 ;  /* 0x0000001fff167819 */ /* 0x000fe20000011442 */
[----:B------:R-:W1:Y:S01]  /*0da0*/  @!P5 LDC.64 R10, c[0x0][0x220] ;  /* 0x00008800ff0adb82 */ /* 0x000e620000000a00 */
[----:B------:R-:W-:Y:S02]  /*0db0*/  @!P2 LEA.HI.X R13, R14, R13, R0, 0x1, P6 ;  /* 0x0000000d0e0da211 */ /* 0x000fe400030f0c00 */
[----:B------:R-:W-:-:S02]  /*0dc0*/  SHF.R.S32.HI R20, RZ, 0x1f, R65 ;  /* 0x0000001fff147819 */ /* 0x000fc40000011441 */
[----:B------:R-:W-:Y:S02]  /*0dd0*/  ISETP.GE.U32.AND P1, PT, R66, UR12, PT ;  /* 0x0000000c42007c0c */ /* 0x000fe4000bf26070 */
[----:B------:R-:W-:Y:S01]  /*0de0*/  @!P4 MOV R16, R24 ;  /* 0x000000180010c202 */ /* 0x000fe20000000f00 */
[----:B------:R-:W1:Y:S01]  /*0df0*/  @!P3 LDC.64 R14, c[0x0][0x270] ;  /* 0x00009c00ff0ebb82 */ /* 0x000e620000000a00 */
[----:B------:R-:W-:Y:S02]  /*0e00*/  ISETP.GE.U32.AND P6, PT, R65, UR12, PT ;  /* 0x0000000c41007c0c */ /* 0x000fe4000bfc6070 */
[----:B------:R-:W-:Y:S01]  /*0e10*/  @!P4 MOV R17, R19 ;  /* 0x000000130011c202 */ /* 0x000fe20000000f00 */
[----:B0-----:R-:W-:Y:S01]  /*0e20*/  @!P5 IMAD R0, R27, R6, RZ ;  /* 0x000000061b00d224 */ /* 0x001fe200078e02ff */
[----:B------:R-:W-:Y:S01]  /*0e30*/  ISETP.GE.AND.EX P1, PT, R22, UR13, PT, P1 ;  /* 0x0000000d16007c0c */ /* 0x000fe2000bf26310 */
[----:B------:R0:W5:Y:S01]  /*0e40*/  @!P2 LDG.E R34, desc[UR14][R12.64] ;  /* 0x0000000e0c22a981 */ /* 0x000162000c1e1900 */
[----:B------:R-:W-:Y:S01]  /*0e50*/  ISETP.GE.AND.EX P6, PT, R20, UR13, PT, P6 ;  /* 0x0000000d14007c0c */ /* 0x000fe2000bfc6360 */
[----:B------:R-:W-:Y:S01]  /*0e60*/  @!P4 IMAD.WIDE.U32 R8, R69, R8, R16 ;  /* 0x000000084508c225 */ /* 0x000fe200078e0010 */
[----:B------:R-:W-:-:S02]  /*0e70*/  ISETP.GT.U32.OR P1, PT, R61, 0x29f, P1 ;  /* 0x0000029f3d00780c */ /* 0x000fc40000f24470 */
[----:B------:R-:W-:Y:S01]  /*0e80*/  ISETP.GT.U32.OR P2, PT, R61, 0x29f, P6 ;  /* 0x0000029f3d00780c */ /* 0x000fe20003744470 */
[----:B------:R-:W-:Y:S01]  /*0e90*/  @!P5 IMAD R23, R68, R7, R0 ;  /* 0x000000074417d224 */ /* 0x000fe200078e0200 */
[----:B------:R-:W-:Y:S02]  /*0ea0*/  @!P5 MOV R16, R24 ;  /* 0x000000180010d202 */ /* 0x000fe40000000f00 */
[----:B------:R-:W-:Y:S01]  /*0eb0*/  @!P5 MOV R17, R19 ;  /* 0x000000130011d202 */ /* 0x000fe20000000f00 */
[----:B0-----:R-:W0:Y:S01]  /*0ec0*/  @!P3 LDC.64 R12, c[0x0][0x220] ;  /* 0x00008800ff0cbb82 */ /* 0x001e220000000a00 */
[----:B------:R-:W-:Y:S02]  /*0ed0*/  @!P4 IADD3 R0, R9, R21, RZ ;  /* 0x000000150900c210 */ /* 0x000fe40007ffe0ff */
[----:B--2---:R-:W-:Y:S02]  /*0ee0*/  @!P4 LEA R4, P6, R8, R4, 0x1 ;  /* 0x000000040804c211 */ /* 0x004fe400078c08ff */
[----:B------:R-:W-:Y:S01]  /*0ef0*/  CS2R R32, SRZ ;  /* 0x0000000000207805 */ /* 0x000fe2000001ff00 */
[----:B------:R-:W-:Y:S01]  /*0f00*/  @!P5 IMAD.WIDE.U32 R6, R68, R6, R16 ;  /* 0x000000064406d225 */ /* 0x000fe200078e0010 */
[----:B------:R-:W-:-:S02]  /*0f10*/  @!P4 LEA.HI.X R5, R8, R5, R0, 0x1, P6 ;  /* 0x000000050805c211 */ /* 0x000fc400030f0c00 */
[----:B------:R-:W2:Y:S02]  /*0f20*/  @!P1 LDC.64 R8, c[0x0][0x270] ;  /* 0x00009c00ff089b82 */ /* 0x000ea40000000a00 */
[----:B------:R-:W-:Y:S02]  /*0f30*/  @!P5 IADD3 R0, R7, R23, RZ ;  /* 0x000000170700d210 */ /* 0x000fe40007ffe0ff */
[----:B-1----:R-:W-:Y:S01]  /*0f40*/  @!P5 LEA R10, P6, R6, R10, 0x1 ;  /* 0x0000000a060ad211 */ /* 0x002fe200078c08ff */
[----:B------:R1:W5:Y:S01]  /*0f50*/  @!P4 LDG.E R33, desc[UR14][R4.64] ;  /* 0x0000000e0421c981 */ /* 0x000362000c1e1900 */
[----:B------:R-:W-:Y:S01]  /*0f60*/  @!P3 IMAD R16, R26, R14, RZ ;  /* 0x0000000e1a10b224 */ /* 0x000fe200078e02ff */
[----:B------:R-:W-:Y:S02]  /*0f70*/  @!P3 MOV R7, R19 ;  /* 0x000000130007b202 */ /* 0x000fe40000000f00 */
[----:B------:R-:W-:Y:S02]  /*0f80*/  @!P5 LEA.HI.X R11, R6, R11, R0, 0x1, P6 ;  /* 0x0000000b060bd211 */ /* 0x000fe400030f0c00 */
[----:B------:R-:W-:Y:S01]  /*0f90*/  @!P3 MOV R6, R24 ;  /* 0x000000180006b202 */ /* 0x000fe20000000f00 */
[----:B-1----:R-:W1:Y:S01]  /*0fa0*/  @!P2 LDC.64 R4, c[0x0][0x270] ;  /* 0x00009c00ff04ab82 */ /* 0x002e620000000a00 */
[----:B------:R-:W-:Y:S01]  /*0fb0*/  @!P3 IMAD R17, R67, R15, R16 ;  /* 0x0000000f4311b224 */ /* 0x000fe200078e0210 */
[----:B------:R-:W-:-:S02]  /*0fc0*/  SHF.R.S32.HI R27, RZ, 0x1f, R64 ;  /* 0x0000001fff1b7819 */ /* 0x000fc40000011440 */
[----:B------:R-:W-:Y:S01]  /*0fd0*/  @!P3 IMAD.WIDE.U32 R14, R67, R14, R6 ;  /* 0x0000000e430eb225 */ /* 0x000fe200078e0006 */
[----:B------:R-:W-:Y:S01]  /*0fe0*/  ISETP.GE.U32.AND P4, PT, R64, UR12, PT ;  /* 0x0000000c40007c0c */ /* 0x000fe2000bf86070 */
[----:B------:R0:W5:Y:S01]  /*0ff0*/  @!P5 LDG.E R32, desc[UR14][R10.64] ;  /* 0x0000000e0a20d981 */ /* 0x000162000c1e1900 */
[----:B------:R-:W-:Y:S02]  /*1000*/  SHF.R.S32.HI R23, RZ, 0x1f, R63 ;  /* 0x0000001fff177819 */ /* 0x000fe4000001143f */
[----:B------:R-:W-:Y:S01]  /*1010*/  ISETP.GE.AND.EX P4, PT, R27, UR13, PT, P4 ;  /* 0x0000000d1b007c0c */ /* 0x000fe2000bf86340 */
[----:B------:R-:W3:Y:S01]  /*1020*/  @!P1 LDC.64 R6, c[0x0][0x220] ;  /* 0x00008800ff069b82 */ /* 0x000ee20000000a00 */
[----:B------:R-:W-:Y:S02]  /*1030*/  @!P3 IADD3 R0, R15, R17, RZ ;  /* 0x000000110f00b210 */ /* 0x000fe40007ffe0ff */
[----:B0-----:R-:W-:Y:S02]  /*1040*/  @!P3 LEA R12, P6, R14, R12, 0x1 ;  /* 0x0000000c0e0cb211 */ /* 0x001fe400078c08ff */
[----:B------:R-:W-:-:S02]  /*1050*/  ISETP.GE.U32.AND P5, PT, R63, UR12, PT ;  /* 0x0000000c3f007c0c */ /* 0x000fc4000bfa6070 */
[----:B------:R-:W-:Y:S02]  /*1060*/  CS2R R30, SRZ ;  /* 0x00000000001e7805 */ /* 0x000fe4000001ff00 */
[----:B------:R-:W-:Y:S01]  /*1070*/  ISETP.GT.U32.OR P4, PT, R61, 0x29f, P4 ;  /* 0x0000029f3d00780c */ /* 0x000fe20002784470 */
[----:B------:R-:W0:Y:S01]  /*1080*/  @!P2 LDC.64 R10, c[0x0][0x220] ;  /* 0x00008800ff0aab82 */ /* 0x000e220000000a00 */
[----:B------:R-:W-:Y:S02]  /*1090*/  @!P3 LEA.HI.X R13, R14, R13, R0, 0x1, P6 ;  /* 0x0000000d0e0db211 */ /* 0x000fe400030f0c00 */
[----:B------:R-:W-:Y:S01]  /*10a0*/  ISETP.GE.AND.EX P5, PT, R23, UR13, PT, P5 ;  /* 0x0000000d17007c0c */ /* 0x000fe2000bfa6350 */
[----:B--2---:R-:W-:Y:S02]  /*10b0*/  @!P1 IMAD R0, R22, R8, RZ ;  /* 0x0000000816009224 */ /* 0x004fe400078e02ff */
[----:B------:R2:W5:Y:S01]  /*10c0*/  @!P3 LDG.E R31, desc[UR14][R12.64] ;  /* 0x0000000e0c1fb981 */ /* 0x000562000c1e1900 */
[----:B------:R-:W-:Y:S01]  /*10d0*/  ISETP.GT.U32.OR P5, PT, R61, 0x29f, P5 ;  /* 0x0000029f3d00780c */ /* 0x000fe20002fa4470 */
[----:B-1----:R-:W-:Y:S01]  /*10e0*/  @!P2 IMAD R14, R20, R4, RZ ;  /* 0x00000004140ea224 */ /* 0x002fe200078e02ff */
[----:B------:R-:W-:Y:S01]  /*10f0*/  @!P2 MOV R15, R19 ;  /* 0x00000013000fa202 */ /* 0x000fe20000000f00 */
[----:B------:R-:W-:-:S02]  /*1100*/  @!P1 IMAD R17, R66, R9, R0 ;  /* 0x0000000942119224 */ /* 0x000fc400078e0200 */
[C---:B------:R-:W-:Y:S01]  /*1110*/  @!P2 IMAD R21, R65.reuse, R5, R14 ;  /* 0x000000054115a224 */ /* 0x040fe200078e020e */
[-C--:B--2---:R-:W-:Y:S02]  /*1120*/  @!P1 MOV R12, R24.reuse ;  /* 0x00000018000c9202 */ /* 0x084fe40000000f00 */
[----:B------:R-:W-:Y:S02]  /*1130*/  @!P1 MOV R13, R19 ;  /* 0x00000013000d9202 */ /* 0x000fe40000000f00 */
[----:B------:R-:W-:Y:S02]  /*1140*/  @!P2 MOV R14, R24 ;  /* 0x00000018000ea202 */ /* 0x000fe40000000f00 */
[----:B------:R-:W-:Y:S01]  /*1150*/  SHF.R.S32.HI R26, RZ, 0x1f, R62 ;  /* 0x0000001fff1a7819 */ /* 0x000fe2000001143e */
[----:B------:R-:W-:Y:S01]  /*1160*/  @!P1 IMAD.WIDE.U32 R8, R66, R8, R12 ;  /* 0x0000000842089225 */ /* 0x000fe200078e000c */
[----:B------:R-:W-:Y:S01]  /*1170*/  ISETP.GE.U32.AND P3, PT, R62, UR12, PT ;  /* 0x0000000c3e007c0c */ /* 0x000fe2000bf66070 */
[----:B------:R-:W1:Y:S02]  /*1180*/  @!P4 LDC.64 R12, c[0x0][0x270] ;  /* 0x00009c00ff0ccb82 */ /* 0x000e640000000a00 */
[----:B------:R-:W-:Y:S01]  /*1190*/  @!P2 IMAD.WIDE.U32 R4, R65, R4, R14 ;  /* 0x000000044104a225 */ /* 0x000fe200078e000e */
[----:B------:R-:W-:-:S05]  /*11a0*/  ISETP.GE.AND.EX P3, PT, R26, UR13, PT, P3 ;  /* 0x0000000d1a007c0c */ /* 0x000fca000bf66330 */
[----:B------:R-:W2:Y:S01]  /*11b0*/  @!P5 LDC.64 R14, c[0x0][0x270] ;  /* 0x00009c00ff0edb82 */ /* 0x000ea20000000a00 */
[----:B------:R-:W-:Y:S02]  /*11c0*/  ISETP.GT.U32.OR P3, PT, R61, 0x29f, P3 ;  /* 0x0000029f3d00780c */ /* 0x000fe40001f64470 */
[----:B------:R-:W-:Y:S02]  /*11d0*/  @!P1 IADD3 R0, R9, R17, RZ ;  /* 0x0000001109009210 */ /* 0x000fe40007ffe0ff */
[----:B---3--:R-:W-:-:S04]  /*11e0*/  @!P1 LEA R6, P6, R8, R6, 0x1 ;  /* 0x0000000608069211 */ /* 0x008fc800078c08ff */
[----:B------:R-:W-:Y:S02]  /*11f0*/  @!P1 LEA.HI.X R7, R8, R7, R0, 0x1, P6 ;  /* 0x0000000708079211 */ /* 0x000fe400030f0c00 */
[----:B------:R-:W3:Y:S01]  /*1200*/  @!P4 LDC.64 R8, c[0x0][0x220] ;  /* 0x00008800ff08cb82 */ /* 0x000ee20000000a00 */
[----:B------:R-:W-:Y:S02]  /*1210*/  @!P2 IADD3 R0, R5, R21, RZ ;  /* 0x000000150500a210 */ /* 0x000fe40007ffe0ff */
[C---:B0-----:R-:W-:Y:S01]  /*1220*/  @!P2 LEA R10, P6, R4.reuse, R10, 0x1 ;  /* 0x0000000a040aa211 */ /* 0x041fe200078c08ff */
[----:B------:R0:W5:Y:S01]  /*1230*/  @!P1 LDG.E R30, desc[UR14][R6.64] ;  /* 0x0000000e061e9981 */ /* 0x000162000c1e1900 */
[----:B------:R-:W-:Y:S02]  /*1240*/  IADD3 R20, R41, 0x100, RZ ;  /* 0x0000010029147810 */ /* 0x000fe40007ffe0ff */
[----:B------:R-:W-:Y:S02]  /*1250*/  CS2R R28, SRZ ;  /* 0x00000000001c7805 */ /* 0x000fe4000001ff00 */
[----:B------:R-:W-:-:S02]  /*1260*/  @!P2 LEA.HI.X R11, R4, R11, R0, 0x1, P6 ;  /* 0x0000000b040ba211 */ /* 0x000fc400030f0c00 */
[----:B------:R-:W4:Y:S01]  /*1270*/  @!P3 LDC.64 R4, c[0x0][0x270] ;  /* 0x00009c00ff04bb82 */ /* 0x000f220000000a00 */
[----:B------:R-:W-:Y:S01]  /*1280*/  ISETP.GE.U32.AND P1, PT, R20, UR12, PT ;  /* 0x0000000c14007c0c */ /* 0x000fe2000bf26070 */
[----:B-1----:R-:W-:Y:S01]  /*1290*/  @!P4 IMAD R16, R27, R12, RZ ;  /* 0x0000000c1b10c224 */ /* 0x002fe200078e02ff */
[----:B------:R-:W-:Y:S01]  /*12a0*/  SHF.R.S32.HI R22, RZ, 0x1f, R20 ;  /* 0x0000001fff167819 */ /* 0x000fe20000011414 */
[----:B------:R1:W5:Y:S04]  /*12b0*/  @!P2 LDG.E R29, desc[UR14][R10.64] ;  /* 0x0000000e0a1da981 */ /* 0x000368000c1e1900 */
[----:B0-----:R-:W0:Y:S01]  /*12c0*/  @!P5 LDC.64 R6, c[0x0][0x220] ;  /* 0x00008800ff06db82 */ /* 0x001e220000000a00 */
[----:B------:R-:W-:Y:S01]  /*12d0*/  IADD3 R0, R41, 0x110, RZ ;  /* 0x0000011029007810 */ /* 0x000fe20007ffe0ff */
[----:B------:R-:W-:Y:S01]  /*12e0*/  @!P4 IMAD R27, R64, R13, R16 ;  /* 0x0000000d401bc224 */ /* 0x000fe200078e0210 */
[----:B------:R-:W-:Y:S01]  /*12f0*/  ISETP.GE.AND.EX P1, PT, R22, UR13, PT, P1 ;  /* 0x0000000d16007c0c */ /* 0x000fe2000bf26310 */
[----:B--2---:R-:W-:Y:S01]  /*1300*/  @!P5 IMAD R16, R23, R14, RZ ;  /* 0x0000000e1710d224 */ /* 0x004fe200078e02ff */
[----:B-1----:R-:W-:-:S02]  /*1310*/  @!P4 MOV R10, R24 ;  /* 0x00000018000ac202 */ /* 0x002fc40000000f00 */
[----:B------:R-:W-:Y:S02]  /*1320*/  @!P4 MOV R11, R19 ;  /* 0x00000013000bc202 */ /* 0x000fe40000000f00 */
[----:B------:R-:W-:Y:S02]  /*1330*/  ISETP.GE.U32.AND P2, PT, R0, UR12, PT ;  /* 0x0000000c00007c0c */ /* 0x000fe4000bf46070 */
[----:B------:R-:W-:Y:S01]  /*1340*/  SHF.R.S32.HI R21, RZ, 0x1f, R0 ;  /* 0x0000001fff157819 */ /* 0x000fe20000011400 */
[----:B------:R-:W-:Y:S01]  /*1350*/  @!P4 IMAD.WIDE.U32 R12, R64, R12, R10 ;  /* 0x0000000c400cc225 */ /* 0x000fe200078e000a */
[----:B------:R-:W-:Y:S01]  /*1360*/  ISETP.GT.U32.OR P1, PT, R61, 0x29f, P1 ;  /* 0x0000029f3d00780c */ /* 0x000fe20000f24470 */
[----:B------:R-:W1:Y:S01]  /*1370*/  @!P3 LDC.64 R10, c[0x0][0x220] ;  /* 0x00008800ff0abb82 */ /* 0x000e620000000a00 */
[----:B------:R-:W-:Y:S01]  /*1380*/  ISETP.GE.AND.EX P2, PT, R21, UR13, PT, P2 ;  /* 0x0000000d15007c0c */ /* 0x000fe2000bf46320 */
[----:B------:R-:W-:Y:S01]  /*1390*/  @!P5 IMAD R23, R63, R15, R16 ;  /* 0x0000000f3f17d224 */ /* 0x000fe200078e0210 */
[----:B------:R-:W-:-:S02]  /*13a0*/  @!P5 MOV R16, R24 ;  /* 0x000000180010d202 */ /* 0x000fc40000000f00 */
[----:B------:R-:W-:Y:S02]  /*13b0*/  @!P5 MOV R17, R19 ;  /* 0x000000130011d202 */ /* 0x000fe40000000f00 */
[----:B------:R-:W-:Y:S02]  /*13c0*/  ISETP.GT.U32.OR P2, PT, R61, 0x29f, P2 ;  /* 0x0000029f3d00780c */ /* 0x000fe40001744470 */
[----:B------:R-:W-:Y:S01]  /*13d0*/  @!P4 IADD3 R13, R13, R27, RZ ;  /* 0x0000001b0d0dc210 */ /* 0x000fe20007ffe0ff */
[----:B------:R-:W-:Y:S01]  /*13e0*/  @!P5 IMAD.WIDE.U32 R14, R63, R14, R16 ;  /* 0x0000000e3f0ed225 */ /* 0x000fe200078e0010 */
[----:B---3--:R-:W-:-:S04]  /*13f0*/  @!P4 LEA R8, P6, R12, R8, 0x1 ;  /* 0x000000080c08c211 */ /* 0x008fc800078c08ff */
[----:B------:R-:W-:Y:S02]  /*1400*/  @!P4 LEA.HI.X R9, R12, R9, R13, 0x1, P6 ;  /* 0x000000090c09c211 */ /* 0x000fe400030f0c0d */
[----:B------:R-:W-:Y:S01]  /*1410*/  @!P5 IADD3 R23, R15, R23, RZ ;  /* 0x000000170f17d210 */ /* 0x000fe20007ffe0ff */
[----:B------:R-:W2:Y:S01]  /*1420*/  @!P1 LDC.64 R12, c[0x0][0x270] ;  /* 0x00009c00ff0c9b82 */ /* 0x000ea20000000a00 */
[----:B0-----:R-:W-:Y:S01]  /*1430*/  @!P5 LEA R6, P6, R14, R6, 0x1 ;  /* 0x000000060e06d211 */ /* 0x001fe200078c08ff */
[----:B----4-:R-:W-:Y:S01]  /*1440*/  @!P3 IMAD R15, R26, R4, RZ ;  /* 0x000000041a0fb224 */ /* 0x010fe200078e02ff */
[----:B------:R-:W-:Y:S01]  /*1450*/  @!P3 MOV R16, R24 ;  /* 0x000000180010b202 */ /* 0x000fe20000000f00 */
[----:B------:R0:W3:Y:S01]  /*1460*/  @!P4 LDG.E R28, desc[UR14][R8.64] ;  /* 0x0000000e081cc981 */ /* 0x0000e2000c1e1900 */
[----:B------:R-:W-:Y:S02]  /*1470*/  @!P3 MOV R17, R19 ;  /* 0x000000130011b202 */ /* 0x000fe40000000f00 */
[----:B------:R-:W-:Y:S01]  /*1480*/  @!P5 LEA.HI.X R7, R14, R7, R23, 0x1, P6 ;  /* 0x000000070e07d211 */ /* 0x000fe200030f0c17 */
[----:B------:R-:W-:Y:S01]  /*1490*/  @!P3 IMAD R23, R62, R5, R15 ;  /* 0x000000053e17b224 */ /* 0x000fe200078e020f */
[----:B------:R-:W-:-:S02]  /*14a0*/  CS2R R26, SRZ ;  /* 0x00000000001a7805 */ /* 0x000fc4000001ff00 */
[----:B------:R-:W-:Y:S01]  /*14b0*/  IADD3 R15, R41, 0x120, RZ ;  /* 0x00000120290f7810 */ /* 0x000fe20007ffe0ff */
[----:B------:R-:W-:Y:S01]  /*14c0*/  @!P3 IMAD.WIDE.U32 R4, R62, R4, R16 ;  /* 0x000000043e04b225 */ /* 0x000fe200078e0010 */
[----:B0-----:R-:W0:Y:S02]  /*14d0*/  @!P2 LDC.64 R8, c[0x0][0x270] ;  /* 0x00009c00ff08ab82 */ /* 0x001e240000000a00 */
[----:B------:R-:W-:Y:S01]  /*14e0*/  ISETP.GE.U32.AND P4, PT, R15, UR12, PT ;  /* 0x0000000c0f007c0c */ /* 0x000fe2000bf86070 */
[----:B------:R4:W3:Y:S01]  /*14f0*/  @!P5 LDG.E R27, desc[UR14][R6.64] ;  /* 0x0000000e061bd981 */ /* 0x0008e2000c1e1900 */
[----:B------:R-:W-:Y:S02]  /*1500*/  SHF.R.S32.HI R60, RZ, 0x1f, R15 ;  /* 0x0000001fff3c7819 */ /* 0x000fe4000001140f */
[----:B------:R-:W-:Y:S02]  /*1510*/  @!P3 IADD3 R5, R5, R23, RZ ;  /* 0x000000170505b210 */ /* 0x000fe40007ffe0ff */
[----:B-1----:R-:W-:-:S02]  /*1520*/  @!P3 LEA R10, P5, R4, R10, 0x1 ;  /* 0x0000000a040ab211 */ /* 0x002fc400078a08ff */
[----:B------:R-:W-:Y:S01]  /*1530*/  ISETP.GE.AND.EX P4, PT, R60, UR13, PT, P4 ;  /* 0x0000000d3c007c0c */ /* 0x000fe2000bf86340 */
[----:B----4-:R-:W1:Y:S01]  /*1540*/  @!P1 LDC.64 R6, c[0x0][0x220] ;  /* 0x00008800ff069b82 */ /* 0x010e620000000a00 */
[----:B------:R-:W-:Y:S02]  /*1550*/  @!P3 LEA.HI.X R11, R4, R11, R5, 0x1, P5 ;  /* 0x0000000b040bb211 */ /* 0x000fe400028f0c05 */
[----:B------:R-:W-:Y:S02]  /*1560*/  ISETP.GT.U32.OR P4, PT, R61, 0x29f, P4 ;  /* 0x0000029f3d00780c */ /* 0x000fe40002784470 */
[----:B------:R-:W-:Y:S01]  /*1570*/  IADD3 R14, R41, 0x130, RZ ;  /* 0x00000130290e7810 */ /* 0x000fe20007ffe0ff */
[----:B------:R4:W3:Y:S02]  /*1580*/  @!P3 LDG.E R26, desc[UR14][R10.64] ;  /* 0x0000000e0a1ab981 */ /* 0x0008e4000c1e1900 */
[----:B------:R-:W1:Y:S01]  /*1590*/  @!P2 LDC.64 R4, c[0x0][0x220] ;  /* 0x00008800ff04ab82 */ /* 0x000e620000000a00 */
[----:B--2---:R-:W-:Y:S01]  /*15a0*/  @!P1 IMAD R23, R22, R12, RZ ;  /* 0x0000000c16179224 */ /* 0x004fe200078e02ff */
[----:B------:R-:W-:-:S02]  /*15b0*/  ISETP.GE.U32.AND P5, PT, R14, UR12, PT ;  /* 0x0000000c0e007c0c */ /* 0x000fc4000bfa6070 */
[----:B------:R-:W-:Y:S02]  /*15c0*/  SHF.R.S32.HI R16, RZ, 0x1f, R14 ;  /* 0x0000001fff107819 */ /* 0x000fe4000001140e */
[----:B----4-:R-:W-:Y:S02]  /*15d0*/  @!P1 MOV R10, R24 ;  /* 0x00000018000a9202 */ /* 0x010fe40000000f00 */
[----:B------:R-:W-:Y:S01]  /*15e0*/  @!P1 MOV R11, R19 ;  /* 0x00000013000b9202 */ /* 0x000fe20000000f00 */
[----:B------:R-:W-:Y:S01]  /*15f0*/  @!P1 IMAD R23, R20, R13, R23 ;  /* 0x0000000d14179224 */ /* 0x000fe200078e0217 */
[----:B------:R-:W-:Y:S01]  /*1600*/  ISETP.GE.AND.EX P5, PT, R16, UR13, PT, P5 ;  /* 0x0000000d10007c0c */ /* 0x000fe2000bfa6350 */
[----:B0-----:R-:W-:Y:S01]  /*1610*/  @!P2 IMAD R21, R21, R8, RZ ;  /* 0x000000081515a224 */ /* 0x001fe200078e02ff */
[----:B------:R-:W-:Y:S01]  /*1620*/  @!P2 MOV R16, R24 ;  /* 0x000000180010a202 */ /* 0x000fe20000000f00 */
[----:B------:R-:W-:Y:S01]  /*1630*/  @!P1 IMAD.WIDE.U32 R12, R20, R12, R10 ;  /* 0x0000000c140c9225 */ /* 0x000fe200078e000a */
[----:B------:R-:W-:Y:S01]  /*1640*/  @!P2 MOV R17, R19 ;  /* 0x000000130011a202 */ /* 0x000fe20000000f00 */
[----:B------:R-:W0:Y:S01]  /*1650*/  @!P4 LDC.64 R10, c[0x0][0x270] ;  /* 0x00009c00ff0acb82 */ /* 0x000e220000000a00 */
[----:B------:R-:W-:Y:S01]  /*1660*/  IADD3 R22, R41, 0x140, RZ ;  /* 0x0000014029167810 */ /* 0x000fe20007ffe0ff */
[C---:B------:R-:W-:Y:S01]  /*1670*/  @!P2 IMAD R20, R0.reuse, R9, R21 ;  /* 0x000000090014a224 */ /* 0x040fe200078e0215 */
[----:B------:R-:W-:Y:S01]  /*1680*/  ISETP.GT.U32.OR P5, PT, R61, 0x29f, P5 ;  /* 0x0000029f3d00780c */ /* 0x000fe20002fa4470 */
[----:B------:R-:W-:Y:S01]  /*1690*/  @!P2 IMAD.WIDE.U32 R8, R0, R8, R16 ;  /* 0x000000080008a225 */ /* 0x000fe200078e0010 */
[----:B------:R-:W-:-:S02]  /*16a0*/  ISETP.GE.U32.AND P3, PT, R22, UR12, PT ;  /* 0x0000000c16007c0c */ /* 0x000fc4000bf66070 */
[----:B------:R-:W-:Y:S02]  /*16b0*/  SHF.R.S32.HI R42, RZ, 0x1f, R22 ;  /* 0x0000001fff2a7819 */ /* 0x000fe40000011416 */
[----:B------:R-:W-:Y:S02]  /*16c0*/  @!P1 IADD3 R23, R13, R23, RZ ;  /* 0x000000170d179210 */ /* 0x000fe40007ffe0ff */
[----:B-1----:R-:W-:Y:S02]  /*16d0*/  @!P1 LEA R6, P6, R12, R6, 0x1 ;  /* 0x000000060c069211 */ /* 0x002fe400078c08ff */
[----:B------:R-:W-:Y:S02]  /*16e0*/  ISETP.GE.AND.EX P3, PT, R42, UR13, PT, P3 ;  /* 0x0000000d2a007c0c */ /* 0x000fe4000bf66330 */
[----:B------:R-:W-:Y:S02]  /*16f0*/  @!P1 LEA.HI.X R7, R12, R7, R23, 0x1, P6 ;  /* 0x000000070c079211 */ /* 0x000fe400030f0c17 */
[----:B------:R-:W-:-:S02]  /*1700*/  @!P2 IADD3 R20, R9, R20, RZ ;  /* 0x000000140914a210 */ /* 0x000fc40007ffe0ff */
[----:B------:R-:W-:Y:S02]  /*1710*/  CS2R R16, SRZ ;  /* 0x0000000000107805 */ /* 0x000fe4000001ff00 */
[C---:B------:R-:W-:Y:S01]  /*1720*/  @!P2 LEA R4, P6, R8.reuse, R4, 0x1 ;  /* 0x000000040804a211 */ /* 0x040fe200078c08ff */
[----:B------:R-:W1:Y:S01]  /*1730*/  @!P5 LDC.64 R12, c[0x0][0x270] ;  /* 0x00009c00ff0cdb82 */ /* 0x000e620000000a00 */
[----:B------:R-:W-:Y:S02]  /*1740*/  ISETP.GT.U32.OR P3, PT, R61, 0x29f, P3 ;  /* 0x0000029f3d00780c */ /* 0x000fe40001f64470 */
[----:B------:R-:W-:Y:S01]  /*1750*/  @!P2 LEA.HI.X R5, R8, R5, R20, 0x1, P6 ;  /* 0x000000050805a211 */ /* 0x000fe200030f0c14 */
[----:B0-----:R-:W-:Y:S01]  /*1760*/  @!P4 IMAD R44, R60, R10, RZ ;  /* 0x0000000a3c2cc224 */ /* 0x001fe200078e02ff */
[----:B------:R-:W-:Y:S01]  /*1770*/  IADD3 R0, R41, 0x150, RZ ;  /* 0x0000015029007810 */ /* 0x000fe20007ffe0ff */
[----:B------:R-:W2:Y:S02]  /*1780*/  @!P1 LDG.E R17, desc[UR14][R6.64] ;  /* 0x0000000e06119981 */ /* 0x000ea4000c1e1900 */
[----:B------:R-:W0:Y:S02]  /*1790*/  @!P4 LDC.64 R20, c[0x0][0x220] ;  /* 0x00008800ff14cb82 */ /* 0x000e240000000a00 */
[----:B------:R4:W2:Y:S01]  /*17a0*/  @!P2 LDG.E R16, desc[UR14][R4.64] ;  /* 0x0000000e0410a981 */ /* 0x0008a2000c1e1900 */
[----:B------:R-:W-:-:S05]  /*17b0*/  @!P4 IMAD R43, R15, R11, R44 ;  /* 0x0000000b0f2bc224 */ /* 0x000fca00078e022c */
[----:B------:R-:W0:Y:S01]  /*17c0*/  @!P3 LDC.64 R8, c[0x0][0x270] ;  /* 0x00009c00ff08bb82 */ /* 0x000e220000000a00 */
[----:B----4-:R-:W-:Y:S02]  /*17d0*/  @!P4 MOV R4, R24 ;  /* 0x000000180004c202 */ /* 0x010fe40000000f00 */
[----:B------:R-:W-:Y:S02]  /*17e0*/  @!P4 MOV R5, R19 ;  /* 0x000000130005c202 */ /* 0x000fe40000000f00 */
[----:B------:R-:W-:-:S03]  /*17f0*/  ISETP.GE.U32.AND P1, PT, R0, UR12, PT ;  /* 0x0000000c00007c0c */ /* 0x000fc6000bf26070 */
[----:B------:R-:W4:Y:S01]  /*1800*/  @!P5 LDC.64 R6, c[0x0][0x220] ;  /* 0x00008800ff06db82 */ /* 0x000f220000000a00 */
[----:B------:R-:W-:Y:S01]  /*1810*/  @!P4 IMAD.WIDE.U32 R10, R15, R10, R4 ;  /* 0x0000000a0f0ac225 */ /* 0x000fe200078e0004 */
[----:B------:R-:W-:Y:S01]  /*1820*/  HFMA2.MMA R15, -RZ, RZ, 0, 0 ;  /* 0x00000000ff0f7435 */ /* 0x000fe200000001ff */
[----:B------:R-:W-:Y:S02]  /*1830*/  SHF.R.S32.HI R59, RZ, 0x1f, R0 ;  /* 0x0000001fff3b7819 */ /* 0x000fe40000011400 */
[----:B------:R-:W-:Y:S02]  /*1840*/  IADD3 R23, R41, 0x160, RZ ;  /* 0x0000016029177810 */ /* 0x000fe40007ffe0ff */
[----:B------:R-:W-:Y:S01]  /*1850*/  ISETP.GE.AND.EX P1, PT, R59, UR13, PT, P1 ;  /* 0x0000000d3b007c0c */ /* 0x000fe2000bf26310 */
[----:B------:R-:W4:Y:S01]  /*1860*/  @!P3 LDC.64 R4, c[0x0][0x220] ;  /* 0x00008800ff04bb82 */ /* 0x000f220000000a00 */
[----:B------:R-:W-:Y:S02]  /*1870*/  SHF.R.S32.HI R44, RZ, 0x1f, R14 ;  /* 0x0000001fff2c7819 */ /* 0x000fe4000001140e */
[----:B------:R-:W-:Y:S01]  /*1880*/  ISETP.GE.U32.AND P2, PT, R23, UR12, PT ;  /* 0x0000000c17007c0c */ /* 0x000fe2000bf46070 */
[----:B------:R0:W5:Y:S01]  /*1890*/  @P0 LDG.E R15, desc[UR14][R2.64] ;  /* 0x0000000e020f0981 */ /* 0x000162000c1e1900 */
[----:B------:R-:W-:Y:S01]  /*18a0*/  SHF.R.S32.HI R58, RZ, 0x1f, R23 ;  /* 0x0000001fff3a7819 */ /* 0x000fe20000011417 */
[----:B-1----:R-:W-:Y:S01]  /*18b0*/  @!P5 IMAD R44, R44, R12, RZ ;  /* 0x0000000c2c2cd224 */ /* 0x002fe200078e02ff */
[----:B------:R-:W-:-:S02]  /*18c0*/  ISETP.GT.U32.OR P1, PT, R61, 0x29f, P1 ;  /* 0x0000029f3d00780c */ /* 0x000fc40000f24470 */
[----:B------:R-:W-:Y:S02]  /*18d0*/  @!P4 IADD3 R43, R11, R43, RZ ;  /* 0x0000002b0b2bc210 */ /* 0x000fe40007ffe0ff */
[----:B0-----:R-:W-:Y:S02]  /*18e0*/  @!P4 LEA R20, P6, R10, R20, 0x1 ;  /* 0x000000140a14c211 */ /* 0x001fe400078c08ff */
[----:B------:R-:W-:Y:S02]  /*18f0*/  @!P5 MOV R2, R24 ;  /* 0x000000180002d202 */ /* 0x000fe40000000f00 */
[----:B------:R-:W-:Y:S02]  /*1900*/  @!P5 MOV R3, R19 ;  /* 0x000000130003d202 */ /* 0x000fe40000000f00 */
[----:B------:R-:W-:Y:S02]  /*1910*/  ISETP.GE.AND.EX P2, PT, R58, UR13, PT, P2 ;  /* 0x0000000d3a007c0c */ /* 0x000fe4000bf46320 */
[----:B------:R-:W-:Y:S01]  /*1920*/  @!P4 LEA.HI.X R21, R10, R21, R43, 0x1, P6 ;  /* 0x000000150a15c211 */ /* 0x000fe200030f0c2b */
[----:B------:R-:W-:-:S02]  /*1930*/  @!P5 IMAD R43, R14, R13, R44 ;  /* 0x0000000d0e2bd224 */ /* 0x000fc400078e022c */
[----:B------:R-:W-:Y:S01]  /*1940*/  @!P5 IMAD.WIDE.U32 R12, R14, R12, R2 ;  /* 0x0000000c0e0cd225 */ /* 0x000fe200078e0002 */
[----:B------:R-:W-:Y:S01]  /*1950*/  HFMA2.MMA R14, -RZ, RZ, 0, 0 ;  /* 0x00000000ff0e7435 */ /* 0x000fe200000001ff */
[----:B------:R-:W-:Y:S01]  /*1960*/  ISETP.GT.U32.OR P2, PT, R61, 0x29f, P2 ;  /* 0x0000029f3d00780c */ /* 0x000fe20001744470 */
[----:B------:R-:W0:Y:S01]  /*1970*/  @!P1 LDC.64 R2, c[0x0][0x270] ;  /* 0x00009c00ff029b82 */ /* 0x000e220000000a00 */
[----:B------:R-:W-:Y:S01]  /*1980*/  @!P3 IMAD R42, R42, R8, RZ ;  /* 0x000000082a2ab224 */ /* 0x000fe200078e02ff */
[----:B------:R-:W-:Y:S02]  /*1990*/  @!P3 MOV R10, R24 ;  /* 0x00000018000ab202 */ /* 0x000fe40000000f00 */
[----:B------:R-:W-:Y:S01]  /*19a0*/  @!P3 MOV R11, R19 ;  /* 0x00000013000bb202 */ /* 0x000fe20000000f00 */
[C---:B------:R-:W-:Y:S01]  /*19b0*/  @!P3 IMAD R42, R22.reuse, R9, R42 ;  /* 0x00000009162ab224 */ /* 0x040fe200078e022a */
[----:B------:R-:W-:Y:S02]  /*19c0*/  @!P5 IADD3 R43, R13, R43, RZ ;  /* 0x0000002b0d2bd210 */ /* 0x000fe40007ffe0ff */
[----:B------:R-:W2:Y:S01]  /*19d0*/  @!P4 LDG.E R14, desc[UR14][R20.64] ;  /* 0x0000000e140ec981 */ /* 0x000ea2000c1e1900 */
[----:B------:R-:W-:Y:S01]  /*19e0*/  @!P3 IMAD.WIDE.U32 R8, R22, R8, R10 ;  /* 0x000000081608b225 */ /* 0x000fe200078e000a */
[----:B----4-:R-:W-:-:S02]  /*19f0*/  @!P5 LEA R6, P4, R12, R6, 0x1 ;  /* 0x000000060c06d211 */ /* 0x010fc400078808ff */
[----:B------:R-:W-:Y:S01]  /*1a00*/  IADD3 R22, R41, 0x170, RZ ;  /* 0x0000017029167810 */ /* 0x000fe20007ffe0ff */
[----:B------:R-:W1:Y:S01]  /*1a10*/  @!P2 LDC.64 R10, c[0x0][0x270] ;  /* 0x00009c00ff0aab82 */ /* 0x000e620000000a00 */
[----:B------:R-:W-:Y:S02]  /*1a20*/  @!P3 IADD3 R42, R9, R42, RZ ;  /* 0x0000002a092ab210 */ /* 0x000fe40007ffe0ff */
[----:B------:R-:W-:Y:S02]  /*1a30*/  @!P3 LEA R4, P6, R8, R4, 0x1 ;  /* 0x000000040804b211 */ /* 0x000fe400078c08ff */
[----:B------:R-:W-:Y:S02]  /*1a40*/  @!P5 LEA.HI.X R7, R12, R7, R43, 0x1, P4 ;  /* 0x000000070c07d211 */ /* 0x000fe400020f0c2b */
[----:B------:R-:W-:Y:S02]  /*1a50*/  ISETP.GE.U32.AND P4, PT, R22, UR12, PT ;  /* 0x0000000c16007c0c */ /* 0x000fe4000bf86070 */
[----:B------:R-:W-:-:S02]  /*1a60*/  SHF.R.S32.HI R57, RZ, 0x1f, R22 ;  /* 0x0000001fff397819 */ /* 0x000fc40000011416 */
[----:B------:R-:W-:Y:S02]  /*1a70*/  CS2R R12, SRZ ;  /* 0x00000000000c7805 */ /* 0x000fe4000001ff00 */
[----:B------:R-:W-:Y:S02]  /*1a80*/  @!P3 LEA.HI.X R5, R8, R5, R42, 0x1, P6 ;  /* 0x000000050805b211 */ /* 0x000fe400030f0c2a */
[----:B------:R-:W4:Y:S01]  /*1a90*/  @!P1 LDC.64 R8, c[0x0][0x220] ;  /* 0x00008800ff089b82 */ /* 0x000f220000000a00 */
[----:B------:R-:W-:Y:S01]  /*1aa0*/  ISETP.GE.AND.EX P4, PT, R57, UR13, PT, P4 ;  /* 0x0000000d39007c0c */ /* 0x000fe2000bf86340 */
[----:B------:R0:W2:Y:S03]  /*1ab0*/  @!P5 LDG.E R13, desc[UR14][R6.64] ;  /* 0x0000000e060dd981 */ /* 0x0000a6000c1e1900 */
[----:B------:R-:W-:Y:S01]  /*1ac0*/  ISETP.GT.U32.OR P4, PT, R61, 0x29f, P4 ;  /* 0x0000029f3d00780c */ /* 0x000fe20002784470 */
[----:B0-----:R-:W-:Y:S01]  /*1ad0*/  @!P1 IMAD R42, R59, R2, RZ ;  /* 0x000000023b2a9224 */ /* 0x001fe200078e02ff */
[----:B------:R0:W2:Y:S01]  /*1ae0*/  @!P3 LDG.E R12, desc[UR14][R4.64] ;  /* 0x0000000e040cb981 */ /* 0x0000a2000c1e1900 */
[----:B------:R-:W-:Y:S01]  /*1af0*/  IADD3 R45, R41, 0x180, RZ ;  /* 0x00000180292d7810 */ /* 0x000fe20007ffe0ff */
[----:B------:R-:W4:Y:S03]  /*1b00*/  @!P2 LDC.64 R6, c[0x0][0x220] ;  /* 0x00008800ff06ab82 */ /* 0x000f260000000a00 */
[----:B------:R-:W-:-:S02]  /*1b10*/  ISETP.GE.U32.AND P3, PT, R45, UR12, PT ;  /* 0x0000000c2d007c0c */ /* 0x000fc4000bf66070 */
[----:B0-----:R-:W-:Y:S02]  /*1b20*/  @!P1 MOV R4, R24 ;  /* 0x0000001800049202 */ /* 0x001fe40000000f00 */
[----:B------:R-:W-:Y:S01]  /*1b30*/  @!P1 MOV R5, R19 ;  /* 0x0000001300059202 */ /* 0x000fe20000000f00 */
[C---:B------:R-:W-:Y:S01]  /*1b40*/  @!P1 IMAD R42, R0.reuse, R3, R42 ;  /* 0x00000003002a9224 */ /* 0x040fe200078e022a */
[----:B------:R-:W-:Y:S01]  /*1b50*/  SHF.R.S32.HI R56, RZ, 0x1f, R45 ;  /* 0x0000001fff387819 */ /* 0x000fe2000001142d */
[----:B------:R-:W-:Y:S01]  /*1b60*/  @!P1 IMAD.WIDE.U32 R2, R0, R2, R4 ;  /* 0x0000000200029225 */ /* 0x000fe200078e0004 */
[----:B------:R-:W-:Y:S02]  /*1b70*/  IADD3 R0, R41, 0x190, RZ ;  /* 0x0000019029007810 */ /* 0x000fe40007ffe0ff */
[----:B------:R-:W0:Y:S01]  /*1b80*/  @!P4 LDC.64 R4, c[0x0][0x270] ;  /* 0x00009c00ff04cb82 */ /* 0x000e220000000a00 */
[----:B------:R-:W-:Y:S01]  /*1b90*/  ISETP.GE.AND.EX P3, PT, R56, UR13, PT, P3 ;  /* 0x0000000d38007c0c */ /* 0x000fe2000bf66330 */
[----:B-1----:R-:W-:Y:S01]  /*1ba0*/  @!P2 IMAD R43, R58, R10, RZ ;  /* 0x0000000a3a2ba224 */ /* 0x002fe200078e02ff */
[----:B------:R-:W-:-:S02]  /*1bb0*/  @!P2 MOV R20, R24 ;  /* 0x000000180014a202 */ /* 0x000fc40000000f00 */
[----:B------:R-:W-:Y:S02]  /*1bc0*/  @!P2 MOV R21, R19 ;  /* 0x000000130015a202 */ /* 0x000fe40000000f00 */
[----:B------:R-:W-:Y:S02]  /*1bd0*/  ISETP.GE.U32.AND P5, PT, R0, UR12, PT ;  /* 0x0000000c00007c0c */ /* 0x000fe4000bfa6070 */
[----:B------:R-:W-:Y:S01]  /*1be0*/  SHF.R.S32.HI R55, RZ, 0x1f, R0 ;  /* 0x0000001fff377819 */ /* 0x000fe20000011400 */
[----:B------:R-:W-:Y:S01]  /*1bf0*/  @!P2 IMAD R43, R23, R11, R43 ;  /* 0x0000000b172ba224 */ /* 0x000fe200078e022b */
[----:B------:R-:W-:Y:S01]  /*1c00*/  ISETP.GT.U32.OR P3, PT, R61, 0x29f, P3 ;  /* 0x0000029f3d00780c */ /* 0x000fe20001f64470 */
[----:B------:R-:W-:Y:S01]  /*1c10*/  @!P2 IMAD.WIDE.U32 R10, R23, R10, R20 ;  /* 0x0000000a170aa225 */ /* 0x000fe200078e0014 */
[----:B------:R-:W-:Y:S02]  /*1c20*/  @!P1 IADD3 R42, R3, R42, RZ ;  /* 0x0000002a032a9210 */ /* 0x000fe40007ffe0ff */
[----:B----4-:R-:W-:-:S02]  /*1c30*/  @!P1 LEA R8, P6, R2, R8, 0x1 ;  /* 0x0000000802089211 */ /* 0x010fc400078c08ff */
[----:B------:R-:W-:Y:S02]  /*1c40*/  ISETP.GE.AND.EX P5, PT, R55, UR13, PT, P5 ;  /* 0x0000000d37007c0c */ /* 0x000fe4000bfa6350 */
[----:B------:R-:W-:Y:S02]  /*1c50*/  @!P1 LEA.HI.X R9, R2, R9, R42, 0x1, P6 ;  /* 0x0000000902099211 */ /* 0x000fe400030f0c2a */
[----:B------:R-:W1:Y:S01]  /*1c60*/  @!P4 LDC.64 R2, c[0x0][0x220] ;  /* 0x00008800ff02cb82 */ /* 0x000e620000000a00 */
[----:B------:R-:W-:Y:S02]  /*1c70*/  ISETP.GT.U32.OR P5, PT, R61, 0x29f, P5 ;  /* 0x0000029f3d00780c */ /* 0x000fe40002fa4470 */
[----:B------:R-:W-:Y:S02]  /*1c80*/  @!P2 IADD3 R43, R11, R43, RZ ;  /* 0x0000002b0b2ba210 */ /* 0x000fe40007ffe0ff */
[C---:B------:R-:W-:Y:S01]  /*1c90*/  @!P2 LEA R6, P6, R10.reuse, R6, 0x1 ;  /* 0x000000060a06a211 */ /* 0x040fe200078c08ff */
[----:B0-----:R-:W-:Y:S01]  /*1ca0*/  @!P4 IMAD R23, R57, R4, RZ ;  /* 0x000000043917c224 */ /* 0x001fe200078e02ff */
[----:B------:R-:W-:Y:S01]  /*1cb0*/  IADD3 R44, R41, 0x1a0, RZ ;  /* 0x000001a0292c7810 */ /* 0x000fe20007ffe0ff */
[----:B------:R-:W0:Y:S01]  /*1cc0*/  @!P3 LDC.64 R20, c[0x0][0x220] ;  /* 0x00008800ff14bb82 */ /* 0x000e220000000a00 */
[----:B------:R-:W-:-:S02]  /*1cd0*/  @!P2 LEA.HI.X R7, R10, R7, R43, 0x1, P6 ;  /* 0x000000070a07a211 */ /* 0x000fc400030f0c2b */
[----:B------:R-:W-:-:S05]  /*1ce0*/  CS2R R10, SRZ ;  /* 0x00000000000a7805 */ /* 0x000fca000001ff00 */
[----:B------:R-:W4:Y:S01]  /*1cf0*/  @!P3 LDC.64 R42, c[0x0][0x270] ;  /* 0x00009c00ff2abb82 */ /* 0x000f220000000a00 */
[----:B------:R1:W2:Y:S04]  /*1d00*/  @!P1 LDG.E R11, desc[UR14][R8.64] ;  /* 0x0000000e080b9981 */ /* 0x0002a8000c1e1900 */
[----:B------:R1:W2:Y:S01]  /*1d10*/  @!P2 LDG.E R10, desc[UR14][R6.64] ;  /* 0x0000000e060aa981 */ /* 0x0002a2000c1e1900 */
[----:B------:R-:W-:Y:S01]  /*1d20*/  @!P4 IMAD R23, R22, R5, R23 ;  /* 0x000000051617c224 */ /* 0x000fe200078e0217 */
[----:B------:R-:W-:Y:S02]  /*1d30*/  ISETP.GE.U32.AND P1, PT, R44, UR12, PT ;  /* 0x0000000c2c007c0c */ /* 0x000fe4000bf26070 */
[----:B-1----:R-:W-:Y:S02]  /*1d40*/  @!P4 MOV R8, R24 ;  /* 0x000000180008c202 */ /* 0x002fe40000000f00 */
[----:B------:R-:W-:Y:S01]  /*1d50*/  @!P4 MOV R9, R19 ;  /* 0x000000130009c202 */ /* 0x000fe20000000f00 */
[----:B------:R-:W1:Y:S01]  /*1d60*/  @!P5 LDC.64 R6, c[0x0][0x270] ;  /* 0x00009c00ff06db82 */ /* 0x000e620000000a00 */
[----:B------:R-:W-:Y:S01]  /*1d70*/  SHF.R.S32.HI R54, RZ, 0x1f, R44 ;  /* 0x0000001fff367819 */ /* 0x000fe2000001142c */
[----:B------:R-:W-:Y:S01]  /*1d80*/  @!P4 IMAD.WIDE.U32 R4, R22, R4, R8 ;  /* 0x000000041604c225 */ /* 0x000fe200078e0008 */
[----:B------:R-:W-:-:S02]  /*1d90*/  IADD3 R47, R41, 0x1b0, RZ ;  /* 0x000001b0292f7810 */ /* 0x000fc40007ffe0ff */
[----:B------:R-:W-:Y:S02]  /*1da0*/  ISETP.GE.AND.EX P1, PT, R54, UR13, PT, P1 ;  /* 0x0000000d36007c0c */ /* 0x000fe4000bf26310 */
[----:B------:R-:W-:Y:S02]  /*1db0*/  @!P4 IADD3 R23, R5, R23, RZ ;  /* 0x000000170517c210 */ /* 0x000fe40007ffe0ff */
[C---:B------:R-:W-:Y:S02]  /*1dc0*/  @!P4 LEA R2, P6, R4.reuse, R2, 0x1 ;  /* 0x000000020402c211 */ /* 0x040fe400078c08ff */
[----:B------:R-:W-:Y:S02]  /*1dd0*/  ISETP.GE.U32.AND P2, PT, R47, UR12, PT ;  /* 0x0000000c2f007c0c */ /* 0x000fe4000bf46070 */
[----:B------:R-:W-:Y:S02]  /*1de0*/  SHF.R.S32.HI R53, RZ, 0x1f, R47 ;  /* 0x0000001fff357819 */ /* 0x000fe4000001142f */
[----:B------:R-:W-:Y:S01]  /*1df0*/  ISETP.GT.U32.OR P1, PT, R61, 0x29f, P1 ;  /* 0x0000029f3d00780c */ /* 0x000fe20000f24470 */
[----:B------:R-:W-:Y:S01]  /*1e00*/  HFMA2.MMA R9, -RZ, RZ, 0, 0 ;  /* 0x00000000ff097435 */ /* 0x000fe200000001ff */
[----:B------:R-:W-:-:S02]  /*1e10*/  @!P4 LEA.HI.X R3, R4, R3, R23, 0x1, P6 ;  /* 0x000000030403c211 */ /* 0x000fc400030f0c17 */
[----:B------:R-:W3:Y:S01]  /*1e20*/  @!P5 LDC.64 R4, c[0x0][0x220] ;  /* 0x00008800ff04db82 */ /* 0x000ee20000000a00 */
[----:B------:R-:W-:Y:S01]  /*1e30*/  ISETP.GE.AND.EX P2, PT, R53, UR13, PT, P2 ;  /* 0x0000000d35007c0c */ /* 0x000fe2000bf46320 */
[----:B----4-:R-:W-:Y:S01]  /*1e40*/  @!P3 IMAD R8, R56, R42, RZ ;  /* 0x0000002a3808b224 */ /* 0x010fe200078e02ff */
[----:B------:R-:W-:Y:S02]  /*1e50*/  @!P3 MOV R22, R24 ;  /* 0x000000180016b202 */ /* 0x000fe40000000f00 */
[----:B------:R-:W-:Y:S01]  /*1e60*/  @!P3 MOV R23, R19 ;  /* 0x000000130017b202 */ /* 0x000fe20000000f00 */
[----:B------:R-:W-:Y:S01]  /*1e70*/  @!P3 IMAD R8, R45, R43, R8 ;  /* 0x0000002b2d08b224 */ /* 0x000fe200078e0208 */
[----:B------:R-:W-:Y:S01]  /*1e80*/  ISETP.GT.U32.OR P2, PT, R61, 0x29f, P2 ;  /* 0x0000029f3d00780c */ /* 0x000fe20001744470 */
[----:B------:R4:W2:Y:S01]  /*1e90*/  @!P4 LDG.E R9, desc[UR14][R2.64] ;  /* 0x0000000e0209c981 */ /* 0x0008a2000c1e1900 */
[----:B------:R-:W-:Y:S01]  /*1ea0*/  @!P3 IMAD.WIDE.U32 R42, R45, R42, R22 ;  /* 0x0000002a2d2ab225 */ /* 0x000fe200078e0016 */
[----:B------:R-:W-:-:S02]  /*1eb0*/  @!P5 MOV R22, R24 ;  /* 0x000000180016d202 */ /* 0x000fc40000000f00 */
[----:B------:R-:W-:Y:S01]  /*1ec0*/  @!P5 MOV R23, R19 ;  /* 0x000000130017d202 */ /* 0x000fe20000000f00 */
[----:B-1----:R-:W-:Y:S01]  /*1ed0*/  @!P5 IMAD R48, R55, R6, RZ ;  /* 0x000000063730d224 */ /* 0x002fe200078e02ff */
[----:B------:R-:W-:Y:S01]  /*1ee0*/  @!P3 IADD3 R8, R43, R8, RZ ;  /* 0x000000082b08b210 */ /* 0x000fe20007ffe0ff */
[----:B----4-:R-:W1:Y:S01]  /*1ef0*/  @!P1 LDC.64 R2, c[0x0][0x270] ;  /* 0x00009c00ff029b82 */ /* 0x010e620000000a00 */
[----:B0-----:R-:W-:Y:S01]  /*1f00*/  @!P3 LEA R20, P6, R42, R20, 0x1 ;  /* 0x000000142a14b211 */ /* 0x001fe200078c08ff */
[C---:B------:R-:W-:Y:S02]  /*1f10*/  @!P5 IMAD R45, R0.reuse, R7, R48 ;  /* 0x00000007002dd224 */ /* 0x040fe400078e0230 */
[----:B------:R-:W-:Y:S01]  /*1f20*/  @!P5 IMAD.WIDE.U32 R6, R0, R6, R22 ;  /* 0x000000060006d225 */ /* 0x000fe200078e0016 */
[----:B------:R-:W-:Y:S02]  /*1f30*/  IADD3 R0, R41, 0x1c0, RZ ;  /* 0x000001c029007810 */ /* 0x000fe40007ffe0ff */
[----:B------:R-:W-:Y:S01]  /*1f40*/  @!P3 LEA.HI.X R21, R42, R21, R8, 0x1, P6 ;  /* 0x000000152a15b211 */ /* 0x000fe200030f0c08 */
[----:B------:R-:W-:Y:S01]  /*1f50*/  HFMA2.MMA R8, -RZ, RZ, 0, 0 ;  /* 0x00000000ff087435 */ /* 0x000fe200000001ff */
[----:B------:R-:W0:Y:S01]  /*1f60*/  @!P2 LDC.64 R22, c[0x0][0x270] ;  /* 0x00009c00ff16ab82 */ /* 0x000e220000000a00 */
[----:B------:R-:W-:-:S02]  /*1f70*/  ISETP.GE.U32.AND P4, PT, R0, UR12, PT ;  /* 0x0000000c00007c0c */ /* 0x000fc4000bf86070 */
[----:B------:R-:W-:Y:S02]  /*1f80*/  SHF.R.S32.HI R52, RZ, 0x1f, R0 ;  /* 0x0000001fff347819 */ /* 0x000fe40000011400 */
[----:B------:R-:W-:-:S03]  /*1f90*/  @!P5 IADD3 R45, R7, R45, RZ ;  /* 0x0000002d072dd210 */ /* 0x000fc60007ffe0ff */
[----:B------:R-:W4:Y:S01]  /*1fa0*/  @!P1 LDC.64 R42, c[0x0][0x220] ;  /* 0x00008800ff2a9b82 */ /* 0x000f220000000a00 */
[----:B------:R-:W-:Y:S01]  /*1fb0*/  ISETP.GE.AND.EX P4, PT, R52, UR13, PT, P4 ;  /* 0x0000000d34007c0c */ /* 0x000fe2000bf86340 */
[----:B------:R3:W2:Y:S02]  /*1fc0*/  @!P3 LDG.E R8, desc[UR14][R20.64] ;  /* 0x0000000e1408b981 */ /* 0x0006a4000c1e1900 */
[C---:B---3--:R-:W-:Y:S02]  /*1fd0*/  @!P5 LEA R4, P6, R6.reuse, R4, 0x1 ;  /* 0x000000040604d211 */ /* 0x048fe400078c08ff */
[----:B------:R-:W-:Y:S02]  /*1fe0*/  ISETP.GT.U32.OR P4, PT, R61, 0x29f, P4 ;  /* 0x0000029f3d00780c */ /* 0x000fe40002784470 */
[----:B------:R-:W-:Y:S02]  /*1ff0*/  MOV R7, RZ ;  /* 0x000000ff00077202 */ /* 0x000fe40000000f00 */
[----:B------:R-:W-:Y:S01]  /*2000*/  @!P5 LEA.HI.X R5, R6, R5, R45, 0x1, P6 ;  /* 0x000000050605d211 */ /* 0x000fe200030f0c2d */
[----:B------:R-:W3:Y:S01]  /*2010*/  @!P2 LDC.64 R20, c[0x0][0x220] ;  /* 0x00008800ff14ab82 */ /* 0x000ee20000000a00 */
[----:B------:R-:W-:-:S03]  /*2020*/  IADD3 R6, R41, 0x1d0, RZ ;  /* 0x000001d029067810 */ /* 0x000fc60007ffe0ff */
[----:B------:R1:W2:Y:S02]  /*2030*/  @!P5 LDG.E R7, desc[UR14][R4.64] ;  /* 0x0000000e0407d981 */ /* 0x0002a4000c1e1900 */
[----:B-1----:R-:W-:Y:S01]  /*2040*/  @!P1 IMAD R48, R54, R2, RZ ;  /* 0x0000000236309224 */ /* 0x002fe200078e02ff */
[----:B------:R-:W-:Y:S02]  /*2050*/  ISETP.GE.U32.AND P3, PT, R6, UR12, PT ;  /* 0x0000000c06007c0c */ /* 0x000fe4000bf66070 */
[----:B------:R-:W-:Y:S01]  /*2060*/  SHF.R.S32.HI R49, RZ, 0x1f, R6 ;  /* 0x0000001fff317819 */ /* 0x000fe20000011406 */
[C---:B------:R-:W-:Y:S01]  /*2070*/  @!P1 IMAD R48, R44.reuse, R3, R48 ;  /* 0x000000032c309224 */ /* 0x040fe200078e0230 */
[----:B------:R-:W-:Y:S02]  /*2080*/  @!P1 MOV R4, R24 ;  /* 0x0000001800049202 */ /* 0x000fe40000000f00 */
[----:B------:R-:W-:Y:S02]  /*2090*/  @!P1 MOV R5, R19 ;  /* 0x0000001300059202 */ /* 0x000fe40000000f00 */
[----:B------:R-:W-:Y:S01]  /*20a0*/  ISETP.GE.AND.EX P3, PT, R49, UR13, PT, P3 ;  /* 0x0000000d31007c0c */ /* 0x000fe2000bf66330 */
[----:B------:R-:W-:-:S03]  /*20b0*/  @!P1 IMAD.WIDE.U32 R2, R44, R2, R4 ;  /* 0x000000022c029225 */ /* 0x000fc600078e0004 */
[----:B------:R-:W1:Y:S01]  /*20c0*/  @!P4 LDC.64 R4, c[0x0][0x270] ;  /* 0x00009c00ff04cb82 */ /* 0x000e620000000a00 */
[----:B------:R-:W-:Y:S01]  /*20d0*/  @!P2 MOV R44, R24 ;  /* 0x00000018002ca202 */ /* 0x000fe20000000f00 */
[----:B0-----:R-:W-:Y:S01]  /*20e0*/  @!P2 IMAD R50, R53, R22, RZ ;  /* 0x000000163532a224 */ /* 0x001fe200078e02ff */
[----:B------:R-:W-:Y:S02]  /*20f0*/  @!P2 MOV R45, R19 ;  /* 0x00000013002da202 */ /* 0x000fe40000000f00 */
[----:B------:R-:W-:Y:S01]  /*2100*/  ISETP.GT.U32.OR P3, PT, R61, 0x29f, P3 ;  /* 0x0000029f3d00780c */ /* 0x000fe20001f64470 */
[----:B------:R-:W-:Y:S01]  /*2110*/  @!P2 IMAD R50, R47, R23, R50 ;  /* 0x000000172f32a224 */ /* 0x000fe200078e0232 */
[----:B------:R-:W-:Y:S02]  /*2120*/  @!P1 IADD3 R48, R3, R48, RZ ;  /* 0x0000003003309210 */ /* 0x000fe40007ffe0ff */
[----:B----4-:R-:W-:Y:S01]  /*2130*/  @!P1 LEA R42, P5, R2, R42, 0x1 ;  /* 0x0000002a022a9211 */ /* 0x010fe200078a08ff */
[----:B------:R-:W-:-:S03]  /*2140*/  @!P2 IMAD.WIDE.U32 R22, R47, R22, R44 ;  /* 0x000000162f16a225 */ /* 0x000fc600078e002c */
[----:B------:R-:W-:Y:S02]  /*2150*/  @!P1 LEA.HI.X R43, R2, R43, R48, 0x1, P5 ;  /* 0x0000002b022b9211 */ /* 0x000fe400028f0c30 */
[----:B------:R-:W0:Y:S01]  /*2160*/  @!P4 LDC.64 R2, c[0x0][0x220] ;  /* 0x00008800ff02cb82 */ /* 0x000e220000000a00 */
[----:B------:R-:W-:Y:S02]  /*2170*/  @!P2 IADD3 R50, R23, R50, RZ ;  /* 0x000000321732a210 */ /* 0x000fe40007ffe0ff */
[C---:B---3--:R-:W-:Y:S02]  /*2180*/  @!P2 LEA R20, P5, R22.reuse, R20, 0x1 ;  /* 0x000000141614a211 */ /* 0x048fe400078a08ff */
[----:B------:R-:W-:Y:S02]  /*2190*/  IADD3 R47, R41, 0x1e0, RZ ;  /* 0x000001e0292f7810 */ /* 0x000fe40007ffe0ff */
[----:B------:R-:W-:Y:S02]  /*21a0*/  @!P2 LEA.HI.X R21, R22, R21, R50, 0x1, P5 ;  /* 0x000000151615a211 */ /* 0x000fe400028f0c32 */
[----:B------:R-:W3:Y:S01]  /*21b0*/  @!P3 LDC.64 R22, c[0x0][0x270] ;  /* 0x00009c00ff16bb82 */ /* 0x000ee20000000a00 */
[----:B------:R-:W-:-:S02]  /*21c0*/  ISETP.GE.U32.AND P5, PT, R47, UR12, PT ;  /* 0x0000000c2f007c0c */ /* 0x000fc4000bfa6070 */
[----:B------:R-:W-:Y:S01]  /*21d0*/  SHF.R.S32.HI R48, RZ, 0x1f, R47 ;  /* 0x0000001fff307819 */ /* 0x000fe2000001142f */
[----:B-1----:R-:W-:Y:S01]  /*21e0*/  @!P4 IMAD R50, R52, R4, RZ ;  /* 0x000000043432c224 */ /* 0x002fe200078e02ff */
[----:B------:R-:W-:Y:S02]  /*21f0*/  @!P4 MOV R44, R24 ;  /* 0x00000018002cc202 */ /* 0x000fe40000000f00 */
[----:B------:R-:W-:Y:S02]  /*2200*/  ISETP.GE.AND.EX P5, PT, R48, UR13, PT, P5 ;  /* 0x0000000d30007c0c */ /* 0x000fe4000bfa6350 */
[----:B------:R-:W-:Y:S02]  /*2210*/  @!P4 MOV R45, R19 ;  /* 0x00000013002dc202 */ /* 0x000fe40000000f00 */
[----:B------:R-:W-:Y:S01]  /*2220*/  ISETP.GT.U32.OR P5, PT, R61, 0x29f, P5 ;  /* 0x0000029f3d00780c */ /* 0x000fe20002fa4470 */
[C---:B------:R-:W-:Y:S02]  /*2230*/  @!P4 IMAD R50, R0.reuse, R5, R50 ;  /* 0x000000050032c224 */ /* 0x040fe400078e0232 */
[----:B------:R-:W-:-:S02]  /*2240*/  @!P4 IMAD.WIDE.U32 R4, R0, R4, R44 ;  /* 0x000000040004c225 */ /* 0x000fc400078e002c */
[----:B------:R-:W1:Y:S03]  /*2250*/  @!P3 LDC.64 R44, c[0x0][0x220] ;  /* 0x00008800ff2cbb82 */ /* 0x000e660000000a00 */
[----:B------:R-:W-:Y:S02]  /*2260*/  @!P4 IADD3 R50, R5, R50, RZ ;  /* 0x000000320532c210 */ /* 0x000fe40007ffe0ff */
[----:B0-----:R-:W-:-:S04]  /*2270*/  @!P4 LEA R2, P6, R4, R2, 0x1 ;  /* 0x000000020402c211 */ /* 0x001fc800078c08ff */
[----:B------:R-:W-:Y:S02]  /*2280*/  @!P4 LEA.HI.X R3, R4, R3, R50, 0x1, P6 ;  /* 0x000000030403c211 */ /* 0x000fe400030f0c32 */
[----:B------:R-:W0:Y:S01]  /*2290*/  @!P5 LDC.64 R4, c[0x0][0x270] ;  /* 0x00009c00ff04db82 */ /* 0x000e220000000a00 */
[----:B---3--:R-:W-:Y:S01]  /*22a0*/  @!P3 IMAD R0, R49, R22, RZ ;  /* 0x000000163100b224 */ /* 0x008fe200078e02ff */
[----:B------:R-:W-:Y:S02]  /*22b0*/  @!P3 MOV R50, R24 ;  /* 0x000000180032b202 */ /* 0x000fe40000000f00 */
[----:B------:R-:W-:Y:S01]  /*22c0*/  @!P3 MOV R51, R19 ;  /* 0x000000130033b202 */ /* 0x000fe20000000f00 */
[C---:B------:R-:W-:Y:S02]  /*22d0*/  @!P3 IMAD R0, R6.reuse, R23, R0 ;  /* 0x000000170600b224 */ /* 0x040fe400078e0200 */
[----:B------:R-:W-:Y:S01]  /*22e0*/  @!P3 IMAD.WIDE.U32 R22, R6, R22, R50 ;  /* 0x000000160616b225 */ /* 0x000fe200078e0032 */
[----:B------:R-:W-:-:S04]  /*22f0*/  HFMA2.MMA R6, -RZ, RZ, 0, 0 ;  /* 0x00000000ff067435 */ /* 0x000fc800000001ff */
[----:B------:R-:W-:-:S06]  /*2300*/  @!P3 IADD3 R0, R23, R0, RZ ;  /* 0x000000001700b210 */ /* 0x000fcc0007ffe0ff */
[----:B------:R3:W4:Y:S01]  /*2310*/  @!P1 LDG.E R6, desc[UR14][R42.64] ;  /* 0x0000000e2a069981 */ /* 0x000722000c1e1900 */
[----:B-1----:R-:W-:Y:S02]  /*2320*/  @!P3 LEA R44, P1, R22, R44, 0x1 ;  /* 0x0000002c162cb211 */ /* 0x002fe400078208ff */
[----:B------:R-:W-:Y:S01]  /*2330*/  @!P5 MOV R23, R19 ;  /* 0x000000130017d202 */ /* 0x000fe20000000f00 */
[----:B0-----:R-:W-:Y:S01]  /*2340*/  @!P5 IMAD R50, R48, R4, RZ ;  /* 0x000000043032d224 */ /* 0x001fe200078e02ff */
[----:B------:R-:W-:Y:S02]  /*2350*/  @!P3 LEA.HI.X R45, R22, R45, R0, 0x1, P1 ;  /* 0x0000002d162db211 */ /* 0x000fe400008f0c00 */
[----:B------:R-:W-:Y:S01]  /*2360*/  @!P5 MOV R22, R24 ;  /* 0x000000180016d202 */ /* 0x000fe20000000f00 */
[----:B---3--:R-:W0:Y:S01]  /*2370*/  @!P5 LDC.64 R42, c[0x0][0x220] ;  /* 0x00008800ff2adb82 */ /* 0x008e220000000a00 */
[----:B------:R-:W-:Y:S01]  /*2380*/  IADD3 R0, R41, 0x1f0, RZ ;  /* 0x000001f029007810 */ /* 0x000fe20007ffe0ff */
[----:B------:R-:W-:-:S02]  /*2390*/  @!P5 IMAD R50, R47, R5, R50 ;  /* 0x000000052f32d224 */ /* 0x000fc400078e0232 */
[----:B------:R-:W-:Y:S01]  /*23a0*/  @!P5 IMAD.WIDE.U32 R4, R47, R4, R22 ;  /* 0x000000042f04d225 */ /* 0x000fe200078e0016 */
[----:B------:R-:W-:Y:S02]  /*23b0*/  ISETP.GE.U32.AND P1, PT, R0, UR12, PT ;  /* 0x0000000c00007c0c */ /* 0x000fe4000bf26070 */
[----:B------:R-:W-:-:S04]  /*23c0*/  SHF.R.S32.HI R47, RZ, 0x1f, R0 ;  /* 0x0000001fff2f7819 */ /* 0x000fc80000011400 */
[----:B------:R-:W-:-:S04]  /*23d0*/  ISETP.GE.AND.EX P1, PT, R47, UR13, PT, P1 ;  /* 0x0000000d2f007c0c */ /* 0x000fc8000bf26310 */
[----:B------:R-:W-:Y:S02]  /*23e0*/  ISETP.GT.U32.OR P1, PT, R61, 0x29f, P1 ;  /* 0x0000029f3d00780c */ /* 0x000fe40000f24470 */
[----:B------:R-:W-:Y:S02]  /*23f0*/  @!P5 IADD3 R50, R5, R50, RZ ;  /* 0x000000320532d210 */ /* 0x000fe40007ffe0ff */
[----:B0-----:R-:W-:-:S09]  /*2400*/  @!P5 LEA R42, P6, R4, R42, 0x1 ;  /* 0x0000002a042ad211 */ /* 0x001fd200078c08ff */
[----:B------:R-:W0:Y:S01]  /*2410*/  @!P1 LDC.64 R22, c[0x0][0x270] ;  /* 0x00009c00ff169b82 */ /* 0x000e220000000a00 */
[----:B------:R-:W-:Y:S02]  /*2420*/  @!P5 LEA.HI.X R43, R4, R43, R50, 0x1, P6 ;  /* 0x0000002b042bd211 */ /* 0x000fe400030f0c32 */
[----:B------:R-:W-:-:S06]  /*2430*/  CS2R R4, SRZ ;  /* 0x0000000000047805 */ /* 0x000fcc000001ff00 */
[----:B------:R1:W3:Y:S04]  /*2440*/  @!P2 LDG.E R5, desc[UR14][R20.64] ;  /* 0x0000000e1405a981 */ /* 0x0002e8000c1e1900 */
[----:B------:R5:W3:Y:S01]  /*2450*/  @!P4 LDG.E R4, desc[UR14][R2.64] ;  /* 0x0000000e0204c981 */ /* 0x000ae2000c1e1900 */
[----:B-1----:R-:W1:Y:S01]  /*2460*/  @!P1 LDC.64 R20, c[0x0][0x220] ;  /* 0x00008800ff149b82 */ /* 0x002e620000000a00 */
[----:B-----5:R-:W-:Y:S01]  /*2470*/  CS2R R2, SRZ ;  /* 0x0000000000027805 */ /* 0x020fe2000001ff00 */
[----:B0-----:R-:W-:-:S05]  /*2480*/  @!P1 IMAD R50, R47, R22, RZ ;  /* 0x000000162f329224 */ /* 0x001fca00078e02ff */
[----:B------:R0:W5:Y:S01]  /*2490*/  @!P3 LDG.E R3, desc[UR14][R44.64] ;  /* 0x0000000e2c03b981 */ /* 0x000162000c1e1900 */
[----:B------:R-:W-:-:S03]  /*24a0*/  @!P1 IMAD R50, R0, R23, R50 ;  /* 0x0000001700329224 */ /* 0x000fc600078e0232 */
[----:B------:R1:W5:Y:S01]  /*24b0*/  @!P5 LDG.E R2, desc[UR14][R42.64] ;  /* 0x0000000e2a02d981 */ /* 0x000362000c1e1900 */
[----:B0-----:R-:W-:Y:S02]  /*24c0*/  @!P1 MOV R44, R24 ;  /* 0x00000018002c9202 */ /* 0x001fe40000000f00 */
[----:B------:R-:W-:-:S03]  /*24d0*/  @!P1 MOV R45, R19 ;  /* 0x00000013002d9202 */ /* 0x000fc60000000f00 */
[----:B------:R-:W-:Y:S01]  /*24e0*/  @!P1 IMAD.WIDE.U32 R22, R0, R22, R44 ;  /* 0x0000001600169225 */ /* 0x000fe200078e002c */
[----:B------:R-:W-:-:S04]  /*24f0*/  HFMA2.MMA R0, -RZ, RZ, 0, 0 ;  /* 0x00000000ff007435 */ /* 0x000fc800000001ff */
[----:B------:R-:W-:Y:S02]  /*2500*/  @!P1 IADD3 R50, R23, R50, RZ ;  /* 0x0000003217329210 */ /* 0x000fe40007ffe0ff */
[----:B-1----:R-:W-:-:S04]  /*2510*/  @!P1 LEA R20, P2, R22, R20, 0x1 ;  /* 0x0000001416149211 */ /* 0x002fc800078408ff */
[----:B------:R-:W-:-:S05]  /*2520*/  @!P1 LEA.HI.X R21, R22, R21, R50, 0x1, P2 ;  /* 0x0000001516159211 */ /* 0x000fca00010f0c32 */
[----:B------:R0:W5:Y:S01]  /*2530*/  @!P1 LDG.E R0, desc[UR14][R20.64] ;  /* 0x0000000e14009981 */ /* 0x000162000c1e1900 */
[--C-:B------:R-:W-:Y:S02]  /*2540*/  HADD2.F32 R23, -RZ, R15.reuse.H1_H1 ;  /* 0x3000000fff177230 */ /* 0x100fe40000004100 */
[----:B------:R-:W-:-:S03]  /*2550*/  HADD2.F32 R42, -RZ, R15.H0_H0 ;  /* 0x2000000fff2a7230 */ /* 0x000fc60000004100 */
[----:B------:R-:W-:Y:S01]  /*2560*/  FMUL.FTZ R22, R23, R23 ;  /* 0x0000001717167220 */ /* 0x000fe20000410000 */
[--C-:B0-----:R-:W-:Y:S02]  /*2570*/  HADD2.F32 R20, -RZ, R40.reuse.H1_H1 ;  /* 0x30000028ff147230 */ /* 0x101fe40000004100 */
[C---:B------:R-:W-:Y:S01]  /*2580*/  FADD.FTZ R23, R42.reuse, R23 ;  /* 0x000000172a177221 */ /* 0x040fe20000010000 */
[----:B------:R-:W-:Y:S02]  /*2590*/  HADD2.F32 R21, -RZ, R40.H0_H0 ;  /* 0x20000028ff157230 */ /* 0x000fe40000004100 */
[----:B------:R-:W-:Y:S01]  /*25a0*/  FFMA.FTZ R42, R42, R42, R22 ;  /* 0x0000002a2a2a7223 */ /* 0x000fe20000010016 */
[----:B------:R-:W-:Y:S01]  /*25b0*/  FMUL.FTZ R22, R20, R20 ;  /* 0x0000001414167220 */ /* 0x000fe20000410000 */
[--C-:B------:R-:W-:Y:S02]  /*25c0*/  HADD2.F32 R43, -RZ, R39.reuse.H1_H1 ;  /* 0x30000027ff2b7230 */ /* 0x100fe40000004100 */
[C---:B------:R-:W-:Y:S01]  /*25d0*/  FADD.FTZ R20, R21.reuse, R20 ;  /* 0x0000001415147221 */ /* 0x040fe20000010000 */
[----:B------:R-:W-:Y:S01]  /*25e0*/  FADD.FTZ R23, RZ, R23 ;  /* 0x00000017ff177221 */ /* 0x000fe20000010000 */
[----:B------:R-:W-:Y:S01]  /*25f0*/  FFMA.FTZ R21, R21, R21, R22 ;  /* 0x0000001515157223 */ /* 0x000fe20000010016 */
[----:B------:R-:W-:-:S02]  /*2600*/  HADD2.F32 R22, -RZ, R39.H0_H0 ;  /* 0x20000027ff167230 */ /* 0x000fc40000004100 */
[----:B------:R-:W-:Y:S01]  /*2610*/  FADD.FTZ R20, R23, R20 ;  /* 0x0000001417147221 */ /* 0x000fe20000010000 */
[----:B------:R-:W-:Y:S01]  /*2620*/  FMUL.FTZ R23, R43, R43 ;  /* 0x0000002b2b177220 */ /* 0x000fe20000410000 */
[----:B------:R-:W-:Y:S01]  /*2630*/  FADD.FTZ R42, RZ, R42 ;  /* 0x0000002aff2a7221 */ /* 0x000fe20000010000 */
[C---:B------:R-:W-:Y:S02]  /*2640*/  FADD.FTZ R43, R22.reuse, R43 ;  /* 0x0000002b162b7221 */ /* 0x040fe40000010000 */
[----:B------:R-:W-:Y:S01]  /*2650*/  FFMA.FTZ R22, R22, R22, R23 ;  /* 0x0000001616167223 */ /* 0x000fe20000010017 */
[----:B------:R-:W-:Y:S01]  /*2660*/  FADD.FTZ R21, R42, R21 ;  /* 0x000000152a157221 */ /* 0x000fe20000010000 */
[--C-:B------:R-:W-:Y:S02]  /*2670*/  HADD2.F32 R23, -RZ, R38.reuse.H1_H1 ;  /* 0x30000026ff177230 */ /* 0x100fe40000004100 */
[----:B------:R-:W-:Y:S02]  /*2680*/  HADD2.F32 R42, -RZ, R38.H0_H0 ;  /* 0x20000026ff2a7230 */ /* 0x000fe40000004100 */
[----:B------:R-:W-:Y:S01]  /*2690*/  FADD.FTZ R21, R21, R22 ;  /* 0x0000001615157221 */ /* 0x000fe20000010000 */
[----:B------:R-:W-:Y:S01]  /*26a0*/  FADD.FTZ R20, R20, R43 ;  /* 0x0000002b14147221 */ /* 0x000fe20000010000 */
[----:B------:R-:W-:Y:S01]  /*26b0*/  FMUL.FTZ R22, R23, R23 ;  /* 0x0000001717167220 */ /* 0x000fe20000410000 */
[----:B------:R-:W-:-:S02]  /*26c0*/  HADD2.F32 R43, -RZ, R37.H1_H1 ;  /* 0x30000025ff2b7230 */ /* 0x000fc40000004100 */
[C---:B------:R-:W-:Y:S01]  /*26d0*/  FADD.FTZ R23, R42.reuse, R23 ;  /* 0x000000172a177221 */ /* 0x040fe20000010000 */
[----:B------:R-:W-:Y:S01]  /*26e0*/  FFMA.FTZ R42, R42, R42, R22 ;  /* 0x0000002a2a2a7223 */ /* 0x000fe20000010016 */
[----:B------:R-:W-:Y:S02]  /*26f0*/  HADD2.F32 R22, -RZ, R37.H0_H0 ;  /* 0x20000025ff167230 */ /* 0x000fe40000004100 */
[----:B------:R-:W-:Y:S01]  /*2700*/  FADD.FTZ R20, R20, R23 ;  /* 0x0000001714147221 */ /* 0x000fe20000010000 */
[----:B------:R-:W-:Y:S01]  /*2710*/  FMUL.FTZ R23, R43, R43 ;  /* 0x0000002b2b177220 */ /* 0x000fe20000410000 */
[----:B------:R-:W-:Y:S01]  /*2720*/  FADD.FTZ R21, R21, R42 ;  /* 0x0000002a15157221 */ /* 0x000fe20000010000 */
[C---:B------:R-:W-:Y:S02]  /*2730*/  FADD.FTZ R43, R22.reuse, R43 ;  /* 0x0000002b162b7221 */ /* 0x040fe40000010000 */
[----:B------:R-:W-:Y:S01]  /*2740*/  FFMA.FTZ R22, R22, R22, R23 ;  /* 0x0000001616167223 */ /* 0x000fe20000010017 */
[----:B------:R-:W-:-:S02]  /*2750*/  HADD2.F32 R23, -RZ, R36.H1_H1 ;  /* 0x30000024ff177230 */ /* 0x000fc40000004100 */
[----:B------:R-:W-:Y:S02]  /*2760*/  HADD2.F32 R42, -RZ, R36.H0_H0 ;  /* 0x20000024ff2a7230 */ /* 0x000fe40000004100 */
[----:B------:R-:W-:Y:S01]  /*2770*/  FADD.FTZ R21, R21, R22 ;  /* 0x0000001615157221 */ /* 0x000fe20000010000 */
[----:B------:R-:W-:Y:S01]  /*2780*/  FADD.FTZ R20, R20, R43 ;  /* 0x0000002b14147221 */ /* 0x000fe20000010000 */
[----:B------:R-:W-:Y:S01]  /*2790*/  FMUL.FTZ R22, R23, R23 ;  /* 0x0000001717167220 */ /* 0x000fe20000410000 */
[--C-:B------:R-:W-:Y:S02]  /*27a0*/  HADD2.F32 R43, -RZ, R35.reuse.H1_H1 ;  /* 0x30000023ff2b7230 */ /* 0x100fe40000004100 */
[C---:B------:R-:W-:Y:S01]  /*27b0*/  FADD.FTZ R23, R42.reuse, R23 ;  /* 0x000000172a177221 */ /* 0x040fe20000010000 */
[----:B------:R-:W-:Y:S01]  /*27c0*/  FFMA.FTZ R42, R42, R42, R22 ;  /* 0x0000002a2a2a7223 */ /* 0x000fe20000010016 */
[----:B------:R-:W-:Y:S02]  /*27d0*/  HADD2.F32 R22, -RZ, R35.H0_H0 ;  /* 0x20000023ff167230 */ /* 0x000fe40000004100 */
[----:B------:R-:W-:Y:S01]  /*27e0*/  FADD.FTZ R20, R20, R23 ;  /* 0x0000001714147221 */ /* 0x000fe20000010000 */
[----:B------:R-:W-:Y:S01]  /*27f0*/  FMUL.FTZ R23, R43, R43 ;  /* 0x0000002b2b177220 */ /* 0x000fe20000410000 */
[----:B------:R-:W-:Y:S01]  /*2800*/  FADD.FTZ R21, R21, R42 ;  /* 0x0000002a15157221 */ /* 0x000fe20000010000 */
[----:B------:R-:W-:-:S02]  /*2810*/  FADD.FTZ R43, R22, R43 ;  /* 0x0000002b162b7221 */ /* 0x000fc40000010000 */
[----:B------:R-:W-:Y:S01]  /*2820*/  FFMA.FTZ R22, R22, R22, R23 ;  /* 0x0000001616167223 */ /* 0x000fe20000010017 */
[--C-:B------:R-:W-:Y:S02]  /*2830*/  HADD2.F32 R23, -RZ, R34.reuse.H1_H1 ;  /* 0x30000022ff177230 */ /* 0x100fe40000004100 */
[----:B------:R-:W-:Y:S02]  /*2840*/  HADD2.F32 R42, -RZ, R34.H0_H0 ;  /* 0x20000022ff2a7230 */ /* 0x000fe40000004100 */
[----:B------:R-:W-:Y:S01]  /*2850*/  FADD.FTZ R21, R21, R22 ;  /* 0x0000001615157221 */ /* 0x000fe20000010000 */
[----:B------:R-:W-:Y:S01]  /*2860*/  FADD.FTZ R20, R20, R43 ;  /* 0x0000002b14147221 */ /* 0x000fe20000010000 */
[----:B------:R-:W-:Y:S01]  /*2870*/  FMUL.FTZ R22, R23, R23 ;  /* 0x0000001717167220 */ /* 0x000fe20000410000 */
[--C-:B------:R-:W-:Y:S02]  /*2880*/  HADD2.F32 R43, -RZ, R33.reuse.H1_H1 ;  /* 0x30000021ff2b7230 */ /* 0x100fe40000004100 */
[C---:B------:R-:W-:Y:S01]  /*2890*/  FADD.FTZ R23, R42.reuse, R23 ;  /* 0x000000172a177221 */ /* 0x040fe20000010000 */
[----:B------:R-:W-:Y:S01]  /*28a0*/  FFMA.FTZ R42, R42, R42, R22 ;  /* 0x0000002a2a2a7223 */ /* 0x000fe20000010016 */
[----:B------:R-:W-:-:S02]  /*28b0*/  HADD2.F32 R22, -RZ, R33.H0_H0 ;  /* 0x20000021ff167230 */ /* 0x000fc40000004100 */
[----:B------:R-:W-:Y:S01]  /*28c0*/  FADD.FTZ R20, R20, R23 ;  /* 0x0000001714147221 */ /* 0x000fe20000010000 */
[----:B------:R-:W-:Y:S01]  /*28d0*/  FMUL.FTZ R23, R43, R43 ;  /* 0x0000002b2b177220 */ /* 0x000fe20000410000 */
[----:B------:R-:W-:Y:S01]  /*28e0*/  FADD.FTZ R21, R21, R42 ;  /* 0x0000002a15157221 */ /* 0x000fe20000010000 */
[C---:B------:R-:W-:Y:S02]  /*28f0*/  FADD.FTZ R43, R22.reuse, R43 ;  /* 0x0000002b162b7221 */ /* 0x040fe40000010000 */
[----:B------:R-:W-:Y:S01]  /*2900*/  FFMA.FTZ R22, R22, R22, R23 ;  /* 0x0000001616167223 */ /* 0x000fe20000010017 */
        /* <DEDUP_REMOVED lines=38> */
[----:B------:R-:W-:Y:S02]  /*2b70*/  FMUL.FTZ R23, R43, R43 ;  /* 0x0000002b2b177220 */ /* 0x000fe40000410000 */
[C---:B------:R-:W-:Y:S02]  /*2b80*/  FADD.FTZ R43, R22.reuse, R43 ;  /* 0x0000002b162b7221 */ /* 0x040fe40000010000 */
[----:B------:R-:W-:Y:S01]  /*2b90*/  FFMA.FTZ R22, R22, R22, R23 ;  /* 0x0000001616167223 */ /* 0x000fe20000010017 */
[--C-:B------:R-:W-:Y:S02]  /*2ba0*/  HADD2.F32 R23, -RZ, R26.reuse.H1_H1 ;  /* 0x3000001aff177230 */ /* 0x100fe40000004100 */
[----:B------:R-:W-:Y:S01]  /*2bb0*/  FADD.FTZ R21, R21, R42 ;  /* 0x0000002a15157221 */ /* 0x000fe20000010000 */
[----:B------:R-:W-:Y:S02]  /*2bc0*/  HADD2.F32 R42, -RZ, R26.H0_H0 ;  /* 0x2000001aff2a7230 */ /* 0x000fe40000004100 */
[----:B------:R-:W-:Y:S01]  /*2bd0*/  FADD.FTZ R20, R20, R43 ;  /* 0x0000002b14147221 */ /* 0x000fe20000010000 */
[----:B------:R-:W-:Y:S01]  /*2be0*/  FMUL.FTZ R43, R23, R23 ;  /* 0x00000017172b7220 */ /* 0x000fe20000410000 */
[----:B------:R-:W-:Y:S01]  /*2bf0*/  FADD.FTZ R21, R21, R22 ;  /* 0x0000001615157221 */ /* 0x000fe20000010000 */
[----:B--2---:R-:W-:-:S02]  /*2c00*/  HADD2.F32 R22, -RZ, R17.H1_H1 ;  /* 0x30000011ff167230 */ /* 0x004fc40000004100 */
[C---:B------:R-:W-:Y:S01]  /*2c10*/  FADD.FTZ R23, R42.reuse, R23 ;  /* 0x000000172a177221 */ /* 0x040fe20000010000 */
[----:B------:R-:W-:Y:S01]  /*2c20*/  FFMA.FTZ R42, R42, R42, R43 ;  /* 0x0000002a2a2a7223 */ /* 0x000fe2000001002b */
[----:B------:R-:W-:Y:S02]  /*2c30*/  HADD2.F32 R43, -RZ, R17.H0_H0 ;  /* 0x20000011ff2b7230 */ /* 0x000fe40000004100 */
[----:B------:R-:W-:Y:S01]  /*2c40*/  FADD.FTZ R20, R20, R23 ;  /* 0x0000001714147221 */ /* 0x000fe20000010000 */
[----:B------:R-:W-:Y:S02]  /*2c50*/  FMUL.FTZ R23, R22, R22 ;  /* 0x0000001616177220 */ /* 0x000fe40000410000 */
[----:B------:R-:W-:Y:S01]  /*2c60*/  FADD.FTZ R22, R43, R22 ;  /* 0x000000162b167221 */ /* 0x000fe20000010000 */
[----:B------:R-:W-:Y:S01]  /*2c70*/  FADD.FTZ R21, R21, R42 ;  /* 0x0000002a15157221 */ /* 0x000fe20000010000 */
        /* <DEDUP_REMOVED lines=62> */
[--C-:B----4-:R-:W-:Y:S02]  /*3060*/  HADD2.F32 R22, -RZ, R6.reuse.H1_H1 ;  /* 0x30000006ff167230 */ /* 0x110fe40000004100 */
[C---:B------:R-:W-:Y:S01]  /*3070*/  FADD.FTZ R21, R42.reuse, R21 ;  /* 0x000000152a157221 */ /* 0x040fe20000010000 */
[----:B------:R-:W-:Y:S01]  /*3080*/  FFMA.FTZ R43, R42, R42, R43 ;  /* 0x0000002a2a2b7223 */ /* 0x000fe2000001002b */
[----:B------:R-:W-:-:S02]  /*3090*/  HADD2.F32 R42, -RZ, R6.H0_H0 ;  /* 0x20000006ff2a7230 */ /* 0x000fc40000004100 */
[----:B------:R-:W-:Y:S01]  /*30a0*/  FADD.FTZ R21, R20, R21 ;  /* 0x0000001514157221 */ /* 0x000fe20000010000 */
[----:B------:R-:W-:Y:S01]  /*30b0*/  FMUL.FTZ R20, R22, R22 ;  /* 0x0000001616147220 */ /* 0x000fe20000410000 */
[----:B------:R-:W-:Y:S01]  /*30c0*/  FADD.FTZ R23, R23, R43 ;  /* 0x0000002b17177221 */ /* 0x000fe20000010000 */
[C---:B------:R-:W-:Y:S02]  /*30d0*/  FADD.FTZ R22, R42.reuse, R22 ;  /* 0x000000162a167221 */ /* 0x040fe40000010000 */
[----:B------:R-:W-:-:S04]  /*30e0*/  FFMA.FTZ R43, R42, R42, R20 ;  /* 0x0000002a2a2b7223 */ /* 0x000fc80000010014 */
[----:B------:R-:W-:Y:S01]  /*30f0*/  FADD.FTZ R23, R23, R43 ;  /* 0x0000002b17177221 */ /* 0x000fe20000010000 */
[----:B------:R-:W-:Y:S01]  /*3100*/  FADD.FTZ R21, R21, R22 ;  /* 0x0000001615157221 */ /* 0x000fe20000010000 */
[--C-:B---3--:R-:W-:Y:S02]  /*3110*/  HADD2.F32 R42, -RZ, R5.reuse.H1_H1 ;  /* 0x30000005ff2a7230 */ /* 0x108fe40000004100 */
[----:B------:R-:W-:-:S03]  /*3120*/  HADD2.F32 R20, -RZ, R5.H0_H0 ;  /* 0x20000005ff147230 */ /* 0x000fc60000004100 */
        /* <DEDUP_REMOVED lines=10> */
[--C-:B-----5:R-:W-:Y:S02]  /*31d0*/  HADD2.F32 R43, -RZ, R3.reuse.H1_H1 ;  /* 0x30000003ff2b7230 */ /* 0x120fe40000004100 */
[----:B------:R-:W-:Y:S01]  /*31e0*/  FADD.FTZ R21, R21, R22 ;  /* 0x0000001615157221 */ /* 0x000fe20000010000 */
[----:B------:R-:W-:Y:S02]  /*31f0*/  HADD2.F32 R20, -RZ, R3.H0_H0 ;  /* 0x20000003ff147230 */ /* 0x000fe40000004100 */
[----:B------:R-:W-:-:S03]  /*3200*/  FMUL.FTZ R22, R43, R43 ;  /* 0x0000002b2b167220 */ /* 0x000fc60000410000 */
[C---:B------:R-:W-:Y:S01]  /*3210*/  FADD.FTZ R43, R20.reuse, R43 ;  /* 0x0000002b142b7221 */ /* 0x040fe20000010000 */
[----:B------:R-:W-:Y:S01]  /*3220*/  FFMA.FTZ R22, R20, R20, R22 ;  /* 0x0000001414167223 */ /* 0x000fe20000010016 */
[--C-:B------:R-:W-:Y:S02]  /*3230*/  HADD2.F32 R20, -RZ, R2.reuse.H1_H1 ;  /* 0x30000002ff147230 */ /* 0x100fe40000004100 */
[----:B------:R-:W-:Y:S01]  /*3240*/  FADD.FTZ R23, R23, R42 ;  /* 0x0000002a17177221 */ /* 0x000fe20000010000 */
[----:B------:R-:W-:Y:S01]  /*3250*/  FADD.FTZ R43, R21, R43 ;  /* 0x0000002b152b7221 */ /* 0x000fe20000010000 */
[----:B------:R-:W-:Y:S02]  /*3260*/  HADD2.F32 R21, -RZ, R2.H0_H0 ;  /* 0x20000002ff157230 */ /* 0x000fe40000004100 */
[----:B------:R-:W-:Y:S01]  /*3270*/  FMUL.FTZ R42, R20, R20 ;  /* 0x00000014142a7220 */ /* 0x000fe20000410000 */
[----:B------:R-:W-:Y:S02]  /*3280*/  FADD.FTZ R23, R23, R22 ;  /* 0x0000001617177221 */ /* 0x000fe40000010000 */
[----:B------:R-:W0:Y:S01]  /*3290*/  S2R R22, SR_LANEID ;  /* 0x0000000000167919 */ /* 0x000e220000000000 */
[C---:B------:R-:W-:Y:S01]  /*32a0*/  FADD.FTZ R20, R21.reuse, R20 ;  /* 0x0000001415147221 */ /* 0x040fe20000010000 */
[----:B------:R-:W-:-:S03]  /*32b0*/  FFMA.FTZ R42, R21, R21, R42 ;  /* 0x00000015152a7223 */ /* 0x000fc6000001002a */
[----:B------:R-:W-:Y:S01]  /*32c0*/  FADD.FTZ R20, R43, R20 ;  /* 0x000000142b147221 */ /* 0x000fe20000010000 */
[----:B------:R-:W-:Y:S01]  /*32d0*/  FADD.FTZ R23, R23, R42 ;  /* 0x0000002a17177221 */ /* 0x000fe20000010000 */
[--C-:B------:R-:W-:Y:S02]  /*32e0*/  HADD2.F32 R21, -RZ, R0.reuse.H1_H1 ;  /* 0x30000000ff157230 */ /* 0x100fe40000004100 */
[----:B------:R-:W-:-:S03]  /*32f0*/  HADD2.F32 R43, -RZ, R0.H0_H0 ;  /* 0x20000000ff2b7230 */ /* 0x000fc60000004100 */
[----:B------:R-:W-:Y:S02]  /*3300*/  FMUL.FTZ R42, R21, R21 ;  /* 0x00000015152a7220 */ /* 0x000fe40000410000 */
[C---:B------:R-:W-:Y:S02]  /*3310*/  FADD.FTZ R21, R43.reuse, R21 ;  /* 0x000000152b157221 */ /* 0x040fe40000010000 */
[----:B------:R-:W-:Y:S02]  /*3320*/  FFMA.FTZ R42, R43, R43, R42 ;  /* 0x0000002b2b2a7223 */ /* 0x000fe4000001002a */
        /* <DEDUP_REMOVED lines=31> */
[----:B------:R-:W-:-:S05]  /*3520*/  ISETP.NE.AND P3, PT, R61, RZ, PT ;  /* 0x000000ff3d00720c */ /* 0x000fca0003f65270 */
[----:B0-----:R-:W-:Y:S01]  /*3530*/  @!P1 FADD.FTZ R20, R20, R21 ;  /* 0x0000001514149221 */ /* 0x001fe20000010000 */
[----:B------:R-:W-:Y:S01]  /*3540*/  SHF.R.S32.HI R21, RZ, 0x5, R43 ;  /* 0x00000005ff157819 */ /* 0x000fe2000001142b */
[----:B-1----:R-:W-:-:S03]  /*3550*/  @!P1 FADD.FTZ R23, R23, R42 ;  /* 0x0000002a17179221 */ /* 0x002fc60000010000 */
[----:B------:R-:W-:Y:S02]  /*3560*/  LEA R21, R21, UR5, 0x3 ;  /* 0x0000000515157c11 */ /* 0x000fe4000f8e18ff */
[----:B------:R-:W-:Y:S02]  /*3570*/  MOV R42, R20 ;  /* 0x00000014002a7202 */ /* 0x000fe40000000f00 */
[----:B------:R-:W-:Y:S01]  /*3580*/  MOV R43, R23 ;  /* 0x00000017002b7202 */ /* 0x000fe20000000f00 */
[----:B------:R-:W-:Y:S01]  /*3590*/  ULDC UR13, c[0x0][0xc] ;  /* 0x00000300000d7ab9 */ /* 0x000fe20000000800 */
[----:B------:R-:W-:Y:S03]  /*35a0*/  BSSY B0, `(.L_x_3886) ;  /* 0x0000039000007945 */ /* 0x000fe60003800000 */
[----:B------:R0:W-:Y:S01]  /*35b0*/  @!P2 STS.64 [R21+0x18], R42 ;  /* 0x0000182a1500a388 */ /* 0x0001e20000000a00 */
[----:B------:R-:W-:Y:S06]  /*35c0*/  BAR.SYNC.DEFER_BLOCKING 0x0 ;  /* 0x0000000000007b1d */ /* 0x000fec0000010000 */
[----:B------:R-:W-:Y:S05]  /*35d0*/  @P3 BRA `(.L_x_3887) ;  /* 0x0000000000d43947 */ /* 0x000fea0003800000 */
[----:B------:R-:W1:Y:S01]  /*35e0*/  S2UR UR7, SR_CgaCtaId ;  /* 0x00000000000779c3 */ /* 0x000e620000008800 */
[----:B------:R-:W-:Y:S02]  /*35f0*/  UMOV UR5, 0x400 ;  /* 0x0000040000057882 */ /* 0x000fe40000000000 */
[----:B-1----:R-:W-:-:S09]  /*3600*/  ULEA UR5, UR7, UR5, 0x18 ;  /* 0x0000000507057291 */ /* 0x002fd2000f8ec03f */
        /* <DEDUP_REMOVED lines=50> */
.L_x_3887:
[----:B------:R-:W-:Y:S05]  /*3930*/  BSYNC B0 ;  /* 0x0000000000007941 */ /* 0x000fea0003800000 */
.L_x_3886:
[----:B------:R-:W-:-:S06]  /*3940*/  UISETP.GE.U32.AND UP0, UPT, UR13, 0x2, UPT ;  /* 0x000000020d00788c */ /* 0x000fcc000bf06070 */
[----:B------:R-:W-:-:S13]  /*3950*/  PLOP3.LUT P1, PT, PT, PT, UP0, 0x80, 0x0 ;  /* 0x000000000000781c */ /* 0x000fda0003f2f008 */
[----:B------:R-:W-:Y:S05]  /*3960*/  @!P1 BRA `(.L_x_3888) ;  /* 0x0000000800b89947 */ /* 0x000fea0003800000 */
[----:B------:R-:W-:Y:S05]  /*3970*/  @P3 BRA `(.L_x_3889) ;  /* 0x00000000007c3947 */ /* 0x000fea0003800000 */
[----:B------:R-:W1:Y:S01]  /*3980*/  S2R R22, SR_CTAID.Y ;  /* 0x0000000000167919 */ /* 0x000e620000002600 */
[----:B------:R-:W2:Y:S01]  /*3990*/  LDC R23, c[0x0][0x10] ;  /* 0x00000400ff177b82 */ /* 0x000ea20000000800 */
[----:B------:R-:W-:Y:S02]  /*39a0*/  ULOP3.LUT UR5, UR4, 0x1, URZ, 0xc0, !UPT ;  /* 0x0000000104057892 */ /* 0x000fe4000f8ec03f */
[----:B------:R-:W-:-:S05]  /*39b0*/  ULOP3.LUT UP0, URZ, UR4, 0x2, URZ, 0xc0, !UPT ;  /* 0x00000002043f7892 */ /* 0x000fca000f80c03f */
[----:B------:R-:W0:Y:S01]  /*39c0*/  LDC.64 R44, c[0x0][0x248] ;  /* 0x00009200ff2c7b82 */ /* 0x000e220000000a00 */
[C---:B--2---:R-:W-:Y:S01]  /*39d0*/  IMAD R20, R23.reuse, UR5, RZ ;  /* 0x0000000517147c24 */ /* 0x044fe2000f8e02ff */
[----:B------:R-:W-:Y:S02]  /*39e0*/  UMOV UR5, 0xffffffff ;  /* 0xffffffff00057882 */ /* 0x000fe40000000000 */
[----:B------:R-:W-:Y:S01]  /*39f0*/  USEL UR5, UR5, 0x1, UP0 ;  /* 0x0000000105057887 */ /* 0x000fe20008000000 */
[----:B-1----:R-:W-:Y:S01]  /*3a00*/  IMAD R23, R23, UR16, R22 ;  /* 0x0000001017177c24 */ /* 0x002fe2000f8e0216 */
[C---:B------:R-:W-:Y:S01]  /*3a10*/  IADD3 R22, R20.reuse, R22, RZ ;  /* 0x0000001614167210 */ /* 0x040fe20007ffe0ff */
[----:B------:R-:W-:-:S05]  /*3a20*/  IMAD R20, R20, UR13, RZ ;  /* 0x0000000d14147c24 */ /* 0x000fca000f8e02ff */
[----:B------:R-:W-:-:S05]  /*3a30*/  SHF.L.U32 R20, R20, 0x1, RZ ;  /* 0x0000000114147819 */ /* 0x000fca00000006ff */
[----:B0-----:R-:W-:-:S04]  /*3a40*/  IMAD.WIDE R20, R20, 0x4, R44 ;  /* 0x0000000414147825 */ /* 0x001fc800078e022c */
        /* <DEDUP_REMOVED lines=13> */
.L_x_3890:
[----:B------:R-:W2:Y:S04]  /*3b20*/  LDG.E.STRONG.GPU R23, desc[UR14][R20.64] ;  /* 0x0000000e14177981 */ /* 0x000ea8000c1ef900 */
[----:B--2---:R-:W-:Y:S01]  /*3b30*/  CCTL.IVALL ;  /* 0x00000000ff00798f */ /* 0x004fe20002000000 */
[----:B------:R-:W-:Y:S05]  /*3b40*/  YIELD ;  /* 0x0000000000007946 */ /* 0x000fea0003800000 */
[----:B------:R-:W-:-:S13]  /*3b50*/  ISETP.NE.AND P1, PT, R23, R22, PT ;  /* 0x000000161700720c */ /* 0x000fda0003f25270 */
[----:B------:R-:W-:Y:S05]  /*3b60*/  @P1 BRA `(.L_x_3890) ;  /* 0xfffffffc00ec1947 */ /* 0x000fea000383ffff */
.L_x_3889:
        /* <DEDUP_REMOVED lines=14> */
.L_x_3892:
[----:B------:R-:W1:Y:S01]  /*3c50*/  S2R R44, SR_CTAID.X ;  /* 0x00000000002c7919 */ /* 0x000e620000002500 */
[----:B------:R-:W-:Y:S02]  /*3c60*/  MOV R45, UR4 ;  /* 0x00000004002d7c02 */ /* 0x000fe40008000f00 */
[----:B-1----:R-:W-:-:S13]  /*3c70*/  ISETP.EQ.OR P4, PT, R44, UR5, P3 ;  /* 0x000000052c007c0c */ /* 0x002fda0009f82670 */
[----:B------:R-:W1:Y:S01]  /*3c80*/  @!P4 LDC R22, c[0x0][0x10] ;  /* 0x00000400ff16cb82 */ /* 0x000e620000000800 */
[----:B------:R-:W2:Y:S01]  /*3c90*/  @!P4 S2R R23, SR_CTAID.Y ;  /* 0x000000000017c919 */ /* 0x000ea20000002600 */
[----:B------:R-:W-:-:S06]  /*3ca0*/  @!P4 LOP3.LUT R45, R45, 0x1, RZ, 0xc0, !PT ;  /* 0x000000012d2dc812 */ /* 0x000fcc00078ec0ff */
[----:B0-----:R-:W0:Y:S01]  /*3cb0*/  @!P4 LDC.64 R20, c[0x0][0x248] ;  /* 0x00009200ff14cb82 */ /* 0x001e220000000a00 */
[----:B-1----:R-:W-:-:S04]  /*3cc0*/  @!P4 IMAD R45, R45, R22, RZ ;  /* 0x000000162d2dc224 */ /* 0x002fc800078e02ff */
[----:B------:R-:W-:-:S05]  /*3cd0*/  @!P4 IMAD R45, R45, UR13, RZ ;  /* 0x0000000d2d2dcc24 */ /* 0x000fca000f8e02ff */
[----:B------:R-:W-:Y:S01]  /*3ce0*/  @!P4 SHF.L.U32 R45, R45, 0x1, RZ ;  /* 0x000000012d2dc819 */ /* 0x000fe200000006ff */
[----:B--2---:R-:W-:-:S04]  /*3cf0*/  @!P4 IMAD R23, R22, UR5, R23 ;  /* 0x000000051617cc24 */ /* 0x004fc8000f8e0217 */
[----:B0-----:R-:W-:-:S04]  /*3d00*/  @!P4 IMAD.WIDE R20, R45, 0x4, R20 ;  /* 0x000000042d14c825 */ /* 0x001fc800078e0214 */
        /* <DEDUP_REMOVED lines=56> */
.L_x_3891:
[----:B------:R-:W-:Y:S05]  /*4090*/  @!P1 BRA `(.L_x_3888) ;  /* 0x0000000000ec9947 */ /* 0x000fea0003800000 */
[----:B------:R-:W1:Y:S01]  /*40a0*/  S2R R23, SR_CTAID.X ;  /* 0x0000000000177919 */ /* 0x000e620000002500 */
[----:B------:R-:W-:Y:S01]  /*40b0*/  BSSY B0, `(.L_x_3893) ;  /* 0x0000012000007945 */ /* 0x000fe20003800000 */
[----:B-1----:R-:W-:-:S13]  /*40c0*/  ISETP.EQ.OR P1, PT, R23, UR5, P3 ;  /* 0x0000000517007c0c */ /* 0x002fda0009f22670 */
[----:B------:R-:W-:Y:S05]  /*40d0*/  @P1 BRA `(.L_x_3894) ;  /* 0x00000000003c1947 */ /* 0x000fea0003800000 */
[----:B------:R-:W1:Y:S01]  /*40e0*/  S2UR UR18, SR_CTAID.Y ;  /* 0x00000000001279c3 */ /* 0x000e620000002600 */
[----:B------:R-:W-:Y:S01]  /*40f0*/  ULOP3.LUT UR7, UR4, 0x1, URZ, 0xc0, !UPT ;  /* 0x0000000104077892 */ /* 0x000fe2000f8ec03f */
[----:B------:R-:W-:Y:S01]  /*4100*/  ULDC UR12, c[0x0][0x10] ;  /* 0x00000400000c7ab9 */ /* 0x000fe20000000800 */
[----:B------:R-:W-:Y:S02]  /*4110*/  ULDC.64 UR10, c[0x0][0x248] ;  /* 0x00009200000a7ab9 */ /* 0x000fe40000000a00 */
[----:B------:R-:W-:-:S04]  /*4120*/  UIMAD UR7, UR7, UR12, URZ ;  /* 0x0000000c070772a4 */ /* 0x000fc8000f8e023f */
[----:B------:R-:W-:-:S04]  /*4130*/  UIMAD UR7, UR7, UR13, URZ ;  /* 0x0000000d070772a4 */ /* 0x000fc8000f8e023f */
[----:B------:R-:W-:-:S04]  /*4140*/  USHF.L.U32 UR7, UR7, 0x1, URZ ;  /* 0x0000000107077899 */ /* 0x000fc8000800063f */
[----:B------:R-:W-:Y:S02]  /*4150*/  UIMAD.WIDE UR10, UR7, 0x4, UR10 ;  /* 0x00000004070a78a5 */ /* 0x000fe4000f8e020a */
[----:B-1----:R-:W-:-:S04]  /*4160*/  UIMAD UR12, UR12, UR5, UR18 ;  /* 0x000000050c0c72a4 */ /* 0x002fc8000f8e0212 */
[----:B------:R-:W-:-:S06]  /*4170*/  UIMAD.WIDE.U32 UR10, UR12, 0x8, UR10 ;  /* 0x000000080c0a78a5 */ /* 0x000fcc000f8e000a */
[----:B------:R-:W-:Y:S02]  /*4180*/  MOV R20, UR10 ;  /* 0x0000000a00147c02 */ /* 0x000fe40008000f00 */
[----:B0-----:R-:W-:-:S06]  /*4190*/  MOV R21, UR11 ;  /* 0x0000000b00157c02 */ /* 0x001fcc0008000f00 */
[----:B------:R-:W2:Y:S02]  /*41a0*/  LDG.E.64 R20, desc[UR14][R20.64] ;  /* 0x0000000e14147981 */ /* 0x000ea4000c1e1b00 */
[----:B--2---:R-:W-:Y:S01]  /*41b0*/  FADD.FTZ R42, R42, R20 ;  /* 0x000000142a2a7221 */ /* 0x004fe20000010000 */
[----:B------:R-:W-:-:S07]  /*41c0*/  FADD.FTZ R43, R43, R21 ;  /* 0x000000152b2b7221 */ /* 0x000fce0000010000 */
.L_x_3894:
[----:B------:R-:W-:Y:S05]  /*41d0*/  BSYNC B0 ;  /* 0x0000000000007941 */ /* 0x000fea0003800000 */
.L_x_3893:
[----:B------:R-:W-:-:S06]  /*41e0*/  UISETP.NE.AND UP0, UPT, UR19, 0x1, UPT ;  /* 0x000000011300788c */ /* 0x000fcc000bf05270 */
[----:B------:R-:W-:-:S13]  /*41f0*/  PLOP3.LUT P1, PT, PT, PT, UP0, 0x80, 0x0 ;  /* 0x000000000000781c */ /* 0x000fda0003f2f008 */
[----:B------:R-:W-:Y:S05]  /*4200*/  @!P1 BRA `(.L_x_3888) ;  /* 0x0000000000909947 */ /* 0x000fea0003800000 */
[----:B------:R-:W-:Y:S01]  /*4210*/  UIADD3 UR7, UR5, 0x1, URZ ;  /* 0x0000000105077890 */ /* 0x000fe2000fffe03f */
[----:B0-----:R-:W-:Y:S01]  /*4220*/  MOV R21, UR4 ;  /* 0x0000000400157c02 */ /* 0x001fe20008000f00 */
        /* <DEDUP_REMOVED lines=34> */
.L_x_3888:
[----:B------:R-:W-:Y:S01]  /*4450*/  ULDC.64 UR10, c[0x0][0x218] ;  /* 0x00008600000a7ab9 */ /* 0x000fe20000000a00 */
[----:B------:R-:W-:Y:S01]  /*4460*/  LOP3.LUT P1, RZ, R61, UR16, RZ, 0xfc, !PT ;  /* 0x000000103dff7c12 */ /* 0x000fe2000f82fcff */
[----:B------:R-:W1:Y:S01]  /*4470*/  S2UR UR7, SR_CgaCtaId ;  /* 0x00000000000779c3 */ /* 0x000e620000008800 */
[----:B------:R-:W-:Y:S01]  /*4480*/  ISETP.EQ.U32.AND P2, PT, RZ, UR10, PT ;  /* 0x0000000aff007c0c */ /* 0x000fe2000bf42070 */
[----:B------:R-:W-:Y:S01]  /*4490*/  UMOV UR5, 0x400 ;  /* 0x0000040000057882 */ /* 0x000fe20000000000 */
[----:B------:R-:W-:Y:S02]  /*44a0*/  MOV R22, UR9 ;  /* 0x0000000900167c02 */ /* 0x000fe40008000f00 */
[----:B------:R-:W-:-:S13]  /*44b0*/  ISETP.EQ.OR.EX P1, PT, RZ, UR11, P1, P2 ;  /* 0x0000000bff007c0c */ /* 0x000fda0008f22720 */
[----:B0-----:R-:W0:Y:S01]  /*44c0*/  @!P1 LDC.64 R20, c[0x0][0x218] ;  /* 0x00008600ff149b82 */ /* 0x001e220000000a00 */
[----:B-1----:R-:W-:-:S03]  /*44d0*/  ULEA UR5, UR7, UR5, 0x18 ;  /* 0x0000000507057291 */ /* 0x002fc6000f8ec03f */
[----:B------:R-:W-:-:S06]  /*44e0*/  ULDC UR7, c[0x0][0x2a4] ;  /* 0x0000a90000077ab9 */ /* 0x000fcc0000000800 */
[----:B------:R1:W-:Y:S01]  /*44f0*/  @!P3 STS.64 [UR5+0xc8], R42 ;  /* 0x0000c82aff00b988 */ /* 0x0003e20008000a05 */
[----:B0-----:R-:W-:-:S04]  /*4500*/  @!P1 IMAD.WIDE R20, R22, 0x8, R20 ;  /* 0x0000000816149825 */ /* 0x001fc800078e0214 */
[----:B-1----:R-:W-:Y:S01]  /*4510*/  @!P1 FMUL.FTZ R43, R43, UR7 ;  /* 0x000000072b2b9c20 */ /* 0x002fe20008410000 */
        /* <DEDUP_REMOVED lines=8> */
[----:B------:R-:W-:-:S05]  /*45a0*/  MOV R20, UR5 ;  /* 0x0000000500147c02 */ /* 0x000fca0008000f00 */
        /* <DEDUP_REMOVED lines=15> */
[--C-:B------:R-:W-:Y:S01]  /*46a0*/  HADD2.F32 R42, -RZ, R15.reuse.H0_H0 ;  /* 0x2000000fff2a7230 */ /* 0x100fe20000004100 */
[----:B------:R-:W-:Y:S01]  /*46b0*/  UMOV UR10, 0x3f800000 ;  /* 0x3f800000000a7882 */ /* 0x000fe20000000000 */
[----:B------:R-:W-:Y:S01]  /*46c0*/  HADD2.F32 R15, -RZ, R15.H1_H1 ;  /* 0x3000000fff0f7230 */ /* 0x000fe20000004100 */
[----:B------:R-:W-:-:S02]  /*46d0*/  @UP0 UMOV UR10, UR7 ;  /* 0x00000007000a0c82 */ /* 0x000fc40008000000 */
        /* <DEDUP_REMOVED lines=17> */
.L_x_3895:
[----:B------:R-:W-:Y:S04]  /*47f0*/  BSSY B0, `(.L_x_3896) ;  /* 0x000000f000007945 */ /* 0x000fe80003800000 */
[----:B------:R-:W-:Y:S05]  /*4800*/  @!P0 BRA `(.L_x_3897) ;  /* 0x0000000000348947 */ /* 0x000fea0003800000 */
[----:B------:R-:W-:Y:S01]  /*4810*/  SHF.R.S32.HI R43, RZ, 0x1f, R41 ;  /* 0x0000001fff2b7819 */ /* 0x000fe20000011429 */
[----:B------:R-:W-:Y:S01]  /*4820*/  ULDC.64 UR6, c[0x0][0x270] ;  /* 0x00009c0000067ab9 */ /* 0x000fe20000000a00 */
[----:B------:R-:W-:Y:S02]  /*4830*/  F2FP.F16.F32.PACK_AB R15, R15, R42 ;  /* 0x0000002a0f0f723e */ /* 0x000fe400000000ff */
        /* <DEDUP_REMOVED lines=10> */
.L_x_3897:
[----:B------:R-:W-:Y:S05]  /*48e0*/  BSYNC B0 ;  /* 0x0000000000007941 */ /* 0x000fea0003800000 */
.L_x_3896:
[--C-:B0-----:R-:W-:Y:S01]  /*48f0*/  HADD2.F32 R15, -RZ, R40.reuse.H0_H0 ;  /* 0x20000028ff0f7230 */ /* 0x101fe20000004100 */
[----:B------:R-:W-:Y:S01]  /*4900*/  ULDC.64 UR6, c[0x0][0x278] ;  /* 0x00009e0000067ab9 */ /* 0x000fe20000000a00 */
[----:B------:R-:W-:Y:S01]  /*4910*/  HADD2.F32 R40, -RZ, R40.H1_H1 ;  /* 0x30000028ff287230 */ /* 0x000fe20000004100 */
[----:B------:R-:W-:Y:S02]  /*4920*/  ISETP.GE.U32.AND P1, PT, R76, UR6, PT ;  /* 0x000000064c007c0c */ /* 0x000fe4000bf26070 */
[----:B------:R-:W-:Y:S02]  /*4930*/  FADD.FTZ R15, R15, -UR5 ;  /* 0x800000050f0f7e21 */ /* 0x000fe40008010000 */
[----:B------:R-:W-:Y:S01]  /*4940*/  FADD.FTZ R40, R40, -UR5 ;  /* 0x8000000528287e21 */ /* 0x000fe20008010000 */
[----:B------:R-:W-:Y:S01]  /*4950*/  ISETP.GE.AND.EX P1, PT, R77, UR7, PT, P1 ;  /* 0x000000074d007c0c */ /* 0x000fe2000bf26310 */
[----:B------:R-:W-:Y:S02]  /*4960*/  FMUL.FTZ R15, R15, UR10 ;  /* 0x0000000a0f0f7c20 */ /* 0x000fe40008410000 */
[----:B------:R-:W-:Y:S01]  /*4970*/  FMUL.FTZ R40, R40, UR10 ;  /* 0x0000000a28287c20 */ /* 0x000fe20008410000 */
[----:B------:R-:W-:Y:S01]  /*4980*/  ISETP.GT.U32.OR P1, PT, R61, 0x29f, P1 ;  /* 0x0000029f3d00780c */ /* 0x000fe20000f24470 */
[----:B------:R-:W-:-:S02]  /*4990*/  FFMA.FTZ R15, R20, R15, R22 ;  /* 0x0000000f140f7223 */ /* 0x000fc40000010016 */
[----:B------:R-:W-:Y:S01]  /*49a0*/  FFMA.FTZ R40, R21, R40, R23 ;  /* 0x0000002815287223 */ /* 0x000fe20000010017 */
[----:B------:R-:W-:Y:S09]  /*49b0*/  @!P5 BRA `(.L_x_3898) ;  /* 0x000000000028d947 */ /* 0x000ff20003800000 */
        /* <DEDUP_REMOVED lines=10> */
.L_x_3898:
        /* <DEDUP_REMOVED lines=14> */
.L_x_3900:
[----:B------:R-:W-:Y:S05]  /*4b40*/  BSYNC B0 ;  /* 0x0000000000007941 */ /* 0x000fea0003800000 */
.L_x_3899:
[--C-:B0-----:R-:W-:Y:S01]  /*4b50*/  HADD2.F32 R15, -RZ, R39.reuse.H0_H0 ;  /* 0x20000027ff0f7230 */ /* 0x101fe20000004100 */
[----:B------:R-:W-:Y:S01]  /*4b60*/  SHF.R.S32.HI R42, RZ, 0x1f, R75 ;  /* 0x0000001fff2a7819 */ /* 0x000fe2000001144b */
        /* <DEDUP_REMOVED lines=21> */
.L_x_3901:
[----:B------:R-:W-:Y:S04]  /*4cc0*/  BSSY B0, `(.L_x_3902) ;  /* 0x000000e000007945 */ /* 0x000fe80003800000 */
[----:B------:R-:W-:Y:S05]  /*4cd0*/  @P1 BRA `(.L_x_3903) ;  /* 0x0000000000301947 */ /* 0x000fea0003800000 */
[----:B------:R-:W-:Y:S01]  /*4ce0*/  ULDC.64 UR12, c[0x0][0x270] ;  /* 0x00009c00000c7ab9 */ /* 0x000fe20000000a00 */
[----:B------:R-:W-:Y:S01]  /*4cf0*/  F2FP.F16.F32.PACK_AB R15, R39, R15 ;  /* 0x0000000f270f723e */ /* 0x000fe200000000ff */
        /* <DEDUP_REMOVED lines=8> */
[----:B------:R-:W-:-:S05]  /*4d80*/  LEA.HI.X R45, R42, UR13, R39, 0x1, P1 ;  /* 0x0000000d2a2d7c11 */ /* 0x000fca00088f0c27 */
[----:B------:R0:W-:Y:S04]  /*4d90*/  STG.E desc[UR14][R44.64], R15 ;  /* 0x0000000f2c007986 */ /* 0x0001e8000c10190e */
.L_x_3903:
[----:B------:R-:W-:Y:S05]  /*4da0*/  BSYNC B0 ;  /* 0x0000000000007941 */ /* 0x000fea0003800000 */
.L_x_3902:
        /* <DEDUP_REMOVED lines=23> */
.L_x_3904:
[----:B------:R-:W-:Y:S04]  /*4f20*/  BSSY B0, `(.L_x_3905) ;  /* 0x000000e000007945 */ /* 0x000fe80003800000 */
[----:B------:R-:W-:Y:S05]  /*4f30*/  @P1 BRA `(.L_x_3906) ;  /* 0x0000000000301947 */ /* 0x000fea0003800000 */
[----:B------:R-:W-:Y:S01]  /*4f40*/  F2FP.F16.F32.PACK_AB R15, R38, R15 ;  /* 0x0000000f260f723e */ /* 0x000fe200000000ff */
        /* <DEDUP_REMOVED lines=11> */
.L_x_3906:
[----:B------:R-:W-:Y:S05]  /*5000*/  BSYNC B0 ;  /* 0x0000000000007941 */ /* 0x000fea0003800000 */
.L_x_3905:
[--C-:B0-----:R-:W-:Y:S01]  /*5010*/  HADD2.F32 R15, -RZ, R37.reuse.H0_H0 ;  /* 0x20000025ff0f7230 */ /* 0x101fe20000004100 */
[----:B------:R-:W-:Y:S01]  /*5020*/  SHF.R.S32.HI R39, RZ, 0x1f, R73 ;  /* 0x0000001fff277819 */ /* 0x000fe20000011449 */
[----:B------:R-:W-:Y:S01]  /*5030*/  HADD2.F32 R37, -RZ, R37.H1_H1 ;  /* 0x30000025ff257230 */ /* 0x000fe20000004100 */
[----:B------:R-:W-:Y:S02]  /*5040*/  ISETP.GE.U32.AND P1, PT, R73, UR6, PT ;  /* 0x0000000649007c0c */ /* 0x000fe4000bf26070 */
[----:B------:R-:W-:Y:S01]  /*5050*/  FADD.FTZ R15, R15, -UR5 ;  /* 0x800000050f0f7e21 */ /* 0x000fe20008010000 */
[----:B------:R-:W-:Y:S01]  /*5060*/  ISETP.GE.U32.AND P2, PT, R72, UR6, PT ;  /* 0x0000000648007c0c */ /* 0x000fe2000bf46070 */
        /* <DEDUP_REMOVED lines=18> */
.L_x_3907:
        /* <DEDUP_REMOVED lines=14> */
.L_x_3909:
[----:B------:R-:W-:Y:S05]  /*5270*/  BSYNC B0 ;  /* 0x0000000000007941 */ /* 0x000fea0003800000 */
.L_x_3908:
[--C-:B------:R-:W-:Y:S01]  /*5280*/  HADD2.F32 R37, -RZ, R36.reuse.H0_H0 ;  /* 0x20000024ff257230 */ /* 0x100fe20000004100 */
[----:B------:R-:W-:Y:S01]  /*5290*/  SHF.R.S32.HI R39, RZ, 0x1f, R72 ;  /* 0x0000001fff277819 */ /* 0x000fe20000011448 */
[----:B------:R-:W-:Y:S01]  /*52a0*/  HADD2.F32 R36, -RZ, R36.H1_H1 ;  /* 0x30000024ff247230 */ /* 0x000fe20000004100 */
[----:B------:R-:W-:Y:S01]  /*52b0*/  ISETP.GE.U32.AND P1, PT, R71, UR6, PT ;  /* 0x0000000647007c0c */ /* 0x000fe2000bf26070 */
[--C-:B0-----:R-:W-:Y:S02]  /*52c0*/  HADD2.F32 R15, -RZ, R35.reuse.H0_H0 ;  /* 0x20000023ff0f7230 */ /* 0x101fe40000004100 */
[----:B------:R-:W-:Y:S01]  /*52d0*/  FADD.FTZ R37, R37, -UR5 ;  /* 0x8000000525257e21 */ /* 0x000fe20008010000 */
[----:B------:R-:W-:Y:S01]  /*52e0*/  SHF.R.S32.HI R42, RZ, 0x1f, R71 ;  /* 0x0000001fff2a7819 */ /* 0x000fe20000011447 */
[----:B------:R-:W-:Y:S01]  /*52f0*/  FADD.FTZ R38, R36, -UR5 ;  /* 0x8000000524267e21 */ /* 0x000fe20008010000 */
[----:B------:R-:W-:Y:S02]  /*5300*/  HADD2.F32 R35, -RZ, R35.H1_H1 ;  /* 0x30000023ff237230 */ /* 0x000fe40000004100 */
[----:B------:R-:W-:Y:S01]  /*5310*/  FMUL.FTZ R36, R37, UR10 ;  /* 0x0000000a25247c20 */ /* 0x000fe20008410000 */
[----:B------:R-:W-:Y:S01]  /*5320*/  ISETP.GE.AND.EX P2, PT, R39, UR7, PT, P2 ;  /* 0x0000000727007c0c */ /* 0x000fe2000bf46320 */
[----:B------:R-:W-:Y:S01]  /*5330*/  FMUL.FTZ R37, R38, UR10 ;  /* 0x0000000a26257c20 */ /* 0x000fe20008410000 */
[----:B------:R-:W-:Y:S01]  /*5340*/  ISETP.GE.AND.EX P1, PT, R42, UR7, PT, P1 ;  /* 0x000000072a007c0c */ /* 0x000fe2000bf26310 */
[----:B------:R-:W-:Y:S01]  /*5350*/  FADD.FTZ R15, R15, -UR5 ;  /* 0x800000050f0f7e21 */ /* 0x000fe20008010000 */
[----:B------:R-:W-:Y:S01]  /*5360*/  ISETP.GT.U32.OR P2, PT, R61, 0x29f, P2 ;  /* 0x0000029f3d00780c */ /* 0x000fe20001744470 */
[----:B------:R-:W-:Y:S01]  /*5370*/  FADD.FTZ R35, R35, -UR5 ;  /* 0x8000000523237e21 */ /* 0x000fe20008010000 */
[----:B------:R-:W-:Y:S01]  /*5380*/  ISETP.GT.U32.OR P1, PT, R61, 0x29f, P1 ;  /* 0x0000029f3d00780c */ /* 0x000fe20000f24470 */
[----:B------:R-:W-:Y:S01]  /*5390*/  FFMA.FTZ R40, R20, R36, R22 ;  /* 0x0000002414287223 */ /* 0x000fe20000010016 */
[----:B------:R-:W-:Y:S01]  /*53a0*/  FFMA.FTZ R37, R21, R37, R23 ;  /* 0x0000002515257223 */ /* 0x000fe20000010017 */
        /* <DEDUP_REMOVED lines=11> */
.L_x_3910:
        /* <DEDUP_REMOVED lines=14> */
.L_x_3912:
[----:B------:R-:W-:Y:S05]  /*5540*/  BSYNC B0 ;  /* 0x0000000000007941 */ /* 0x000fea0003800000 */
.L_x_3911:
[----:B------:R-:W-:Y:S01]  /*5550*/  FMUL.FTZ R36, R15, UR10 ;  /* 0x0000000a0f247c20 */ /* 0x000fe20008410000 */
[----:B------:R-:W-:Y:S01]  /*5560*/  FMUL.FTZ R35, R35, UR10 ;  /* 0x0000000a23237c20 */ /* 0x000fe20008410000 */
[--C-:B------:R-:W-:Y:S02]  /*5570*/  HADD2.F32 R15, -RZ, R34.reuse.H0_H0 ;  /* 0x20000022ff0f7230 */ /* 0x100fe40000004100 */
[----:B0-----:R-:W-:Y:S02]  /*5580*/  HADD2.F32 R38, -RZ, R34.H1_H1 ;  /* 0x30000022ff267230 */ /* 0x001fe40000004100 */
[----:B------:R-:W-:Y:S01]  /*5590*/  FFMA.FTZ R39, R20, R36, R22 ;  /* 0x0000002414277223 */ /* 0x000fe20000010016 */
        /* <DEDUP_REMOVED lines=12> */
.L_x_3913:
        /* <DEDUP_REMOVED lines=14> */
.L_x_3915:
[----:B------:R-:W-:Y:S05]  /*5740*/  BSYNC B0 ;  /* 0x0000000000007941 */ /* 0x000fea0003800000 */
.L_x_3914:
[----:B------:R-:W-:Y:S01]  /*5750*/  ISETP.GE.U32.AND P1, PT, R70, UR6, PT ;  /* 0x0000000646007c0c */ /* 0x000fe2000bf26070 */
[----:B------:R-:W-:Y:S01]  /*5760*/  FADD.FTZ R34, R15, -UR5 ;  /* 0x800000050f227e21 */ /* 0x000fe20008010000 */
[----:B------:R-:W-:Y:S01]  /*5770*/  ISETP.GE.U32.AND P2, PT, R69, UR6, PT ;  /* 0x0000000645007c0c */ /* 0x000fe2000bf46070 */
[----:B------:R-:W-:Y:S01]  /*5780*/  FADD.FTZ R38, R38, -UR5 ;  /* 0x8000000526267e21 */ /* 0x000fe20008010000 */
[----:B------:R-:W-:Y:S01]  /*5790*/  SHF.R.S32.HI R45, RZ, 0x1f, R70 ;  /* 0x0000001fff2d7819 */ /* 0x000fe20000011446 */
[--C-:B0-----:R-:W-:Y:S01]  /*57a0*/  HADD2.F32 R37, -RZ, R33.reuse.H0_H0 ;  /* 0x20000021ff257230 */ /* 0x101fe20000004100 */
[----:B------:R-:W-:Y:S01]  /*57b0*/  SHF.R.S32.HI R44, RZ, 0x1f, R69 ;  /* 0x0000001fff2c7819 */ /* 0x000fe20000011445 */
[----:B------:R-:W-:Y:S01]  /*57c0*/  HADD2.F32 R33, -RZ, R33.H1_H1 ;  /* 0x30000021ff217230 */ /* 0x000fe20000004100 */
[----:B------:R-:W-:Y:S01]  /*57d0*/  ISETP.GE.U32.AND P3, PT, R68, UR6, PT ;  /* 0x0000000644007c0c */ /* 0x000fe2000bf66070 */
[--C-:B------:R-:W-:Y:S01]  /*57e0*/  HADD2.F32 R36, -RZ, R32.reuse.H0_H0 ;  /* 0x20000020ff247230 */ /* 0x100fe20000004100 */
[----:B------:R-:W-:Y:S01]  /*57f0*/  SHF.R.S32.HI R42, RZ, 0x1f, R68 ;  /* 0x0000001fff2a7819 */ /* 0x000fe20000011444 */
[----:B------:R-:W-:Y:S01]  /*5800*/  HADD2.F32 R15, -RZ, R32.H1_H1 ;  /* 0x30000020ff0f7230 */ /* 0x000fe20000004100 */
[----:B------:R-:W-:Y:S01]  /*5810*/  ISETP.GE.AND.EX P1, PT, R45, UR7, PT, P1 ;  /* 0x000000072d007c0c */ /* 0x000fe2000bf26310 */
[----:B------:R-:W-:Y:S01]  /*5820*/  FMUL.FTZ R34, R34, UR10 ;  /* 0x0000000a22227c20 */ /* 0x000fe20008410000 */
[----:B------:R-:W-:Y:S01]  /*5830*/  ISETP.GE.AND.EX P2, PT, R44, UR7, PT, P2 ;  /* 0x000000072c007c0c */ /* 0x000fe2000bf46320 */
[----:B------:R-:W-:Y:S01]  /*5840*/  FMUL.FTZ R32, R38, UR10 ;  /* 0x0000000a26207c20 */ /* 0x000fe20008410000 */
[----:B------:R-:W-:Y:S01]  /*5850*/  ISETP.GE.AND.EX P3, PT, R42, UR7, PT, P3 ;  /* 0x000000072a007c0c */ /* 0x000fe2000bf66330 */
[----:B------:R-:W-:Y:S01]  /*5860*/  FADD.FTZ R37, R37, -UR5 ;  /* 0x8000000525257e21 */ /* 0x000fe20008010000 */
[----:B------:R-:W-:Y:S01]  /*5870*/  ISETP.GT.U32.OR P1, PT, R61, 0x29f, P1 ;  /* 0x0000029f3d00780c */ /* 0x000fe20000f24470 */
[----:B------:R-:W-:Y:S01]  /*5880*/  FADD.FTZ R38, R33, -UR5 ;  /* 0x8000000521267e21 */ /* 0x000fe20008010000 */
[C---:B------:R-:W-:Y:S01]  /*5890*/  ISETP.GT.U32.OR P2, PT, R61.reuse, 0x29f, P2 ;  /* 0x0000029f3d00780c */ /* 0x040fe20001744470 */
[----:B------:R-:W-:Y:S01]  /*58a0*/  FFMA.FTZ R39, R20, R34, R22 ;  /* 0x0000002214277223 */ /* 0x000fe20000010016 */
        /* <DEDUP_REMOVED lines=13> */
.L_x_3916:
        /* <DEDUP_REMOVED lines=14> */
.L_x_3918:
[----:B------:R-:W-:Y:S05]  /*5a60*/  BSYNC B0 ;  /* 0x0000000000007941 */ /* 0x000fea0003800000 */
.L_x_3917:
        /* <DEDUP_REMOVED lines=17> */
.L_x_3919:
        /* <DEDUP_REMOVED lines=14> */
.L_x_3921:
[----:B------:R-:W-:Y:S05]  /*5c60*/  BSYNC B0 ;  /* 0x0000000000007941 */ /* 0x000fea0003800000 */
.L_x_3920:
[----:B------:R-:W-:Y:S01]  /*5c70*/  FMUL.FTZ R33, R36, UR10 ;  /* 0x0000000a24217c20 */ /* 0x000fe20008410000 */
[----:B------:R-:W-:Y:S01]  /*5c80*/  FMUL.FTZ R32, R15, UR10 ;  /* 0x0000000a0f207c20 */ /* 0x000fe20008410000 */
[--C-:B------:R-:W-:Y:S02]  /*5c90*/  HADD2.F32 R15, -RZ, R31.reuse.H0_H0 ;  /* 0x2000001fff0f7230 */ /* 0x100fe40000004100 */
[----:B------:R-:W-:Y:S02]  /*5ca0*/  HADD2.F32 R31, -RZ, R31.H1_H1 ;  /* 0x3000001fff1f7230 */ /* 0x000fe40000004100 */
[----:B------:R-:W-:Y:S01]  /*5cb0*/  FFMA.FTZ R36, R20, R33, R22 ;  /* 0x0000002114247223 */ /* 0x000fe20000010016 */
[----:B-1----:R-:W-:Y:S01]  /*5cc0*/  FFMA.FTZ R37, R21, R32, R23 ;  /* 0x0000002015257223 */ /* 0x002fe20000010017 */
        /* <DEDUP_REMOVED lines=11> */
.L_x_3922:
        /* <DEDUP_REMOVED lines=14> */
.L_x_3924:
[----:B------:R-:W-:Y:S05]  /*5e60*/  BSYNC B0 ;  /* 0x0000000000007941 */ /* 0x000fea0003800000 */
.L_x_3923:
[--C-:B01----:R-:W-:Y:S01]  /*5e70*/  HADD2.F32 R35, -RZ, R30.reuse.H0_H0 ;  /* 0x2000001eff237230 */ /* 0x103fe20000004100 */
[----:B------:R-:W-:Y:S01]  /*5e80*/  ISETP.GE.U32.AND P1, PT, R67, UR6, PT ;  /* 0x0000000643007c0c */ /* 0x000fe2000bf26070 */
[----:B------:R-:W-:Y:S01]  /*5e90*/  HADD2.F32 R32, -RZ, R30.H1_H1 ;  /* 0x3000001eff207230 */ /* 0x000fe20000004100 */
[----:B------:R-:W-:Y:S01]  /*5ea0*/  ISETP.GE.U32.AND P2, PT, R66, UR6, PT ;  /* 0x0000000642007c0c */ /* 0x000fe2000bf46070 */
[----:B------:R-:W-:Y:S01]  /*5eb0*/  FADD.FTZ R15, R15, -UR5 ;  /* 0x800000050f0f7e21 */ /* 0x000fe20008010000 */
[----:B------:R-:W-:Y:S01]  /*5ec0*/  SHF.R.S32.HI R42, RZ, 0x1f, R67 ;  /* 0x0000001fff2a7819 */ /* 0x000fe20000011443 */
[----:B------:R-:W-:Y:S01]  /*5ed0*/  FADD.FTZ R30, R31, -UR5 ;  /* 0x800000051f1e7e21 */ /* 0x000fe20008010000 */
[----:B------:R-:W-:Y:S01]  /*5ee0*/  SHF.R.S32.HI R40, RZ, 0x1f, R66 ;  /* 0x0000001fff287819 */ /* 0x000fe20000011442 */
[----:B------:R-:W-:Y:S01]  /*5ef0*/  FMUL.FTZ R31, R15, UR10 ;  /* 0x0000000a0f1f7c20 */ /* 0x000fe20008410000 */
[----:B------:R-:W-:Y:S01]  /*5f00*/  ISETP.GE.U32.AND P3, PT, R65, UR6, PT ;  /* 0x0000000641007c0c */ /* 0x000fe2000bf66070 */
[----:B------:R-:W-:Y:S01]  /*5f10*/  FMUL.FTZ R30, R30, UR10 ;  /* 0x0000000a1e1e7c20 */ /* 0x000fe20008410000 */
[----:B------:R-:W-:Y:S01]  /*5f20*/  SHF.R.S32.HI R39, RZ, 0x1f, R65 ;  /* 0x0000001fff277819 */ /* 0x000fe20000011441 */
[--C-:B------:R-:W-:Y:S01]  /*5f30*/  HADD2.F32 R34, -RZ, R29.reuse.H0_H0 ;  /* 0x2000001dff227230 */ /* 0x100fe20000004100 */
[----:B------:R-:W-:Y:S01]  /*5f40*/  ISETP.GE.AND.EX P1, PT, R42, UR7, PT, P1 ;  /* 0x000000072a007c0c */ /* 0x000fe2000bf26310 */
[----:B------:R-:W-:Y:S01]  /*5f50*/  HADD2.F32 R29, -RZ, R29.H1_H1 ;  /* 0x3000001dff1d7230 */ /* 0x000fe20000004100 */
[----:B------:R-:W-:Y:S01]  /*5f60*/  ISETP.GE.AND.EX P2, PT, R40, UR7, PT, P2 ;  /* 0x0000000728007c0c */ /* 0x000fe2000bf46320 */
[----:B------:R-:W-:Y:S01]  /*5f70*/  FADD.FTZ R35, R35, -UR5 ;  /* 0x8000000523237e21 */ /* 0x000fe20008010000 */
[----:B------:R-:W-:Y:S01]  /*5f80*/  ISETP.GE.AND.EX P3, PT, R39, UR7, PT, P3 ;  /* 0x0000000727007c0c */ /* 0x000fe2000bf66330 */
[----:B------:R-:W-:Y:S01]  /*5f90*/  FADD.FTZ R15, R32, -UR5 ;  /* 0x80000005200f7e21 */ /* 0x000fe20008010000 */
[C---:B------:R-:W-:Y:S01]  /*5fa0*/  ISETP.GT.U32.OR P1, PT, R61.reuse, 0x29f, P1 ;  /* 0x0000029f3d00780c */ /* 0x040fe20000f24470 */
[----:B------:R-:W-:Y:S01]  /*5fb0*/  FFMA.FTZ R36, R20, R31, R22 ;  /* 0x0000001f14247223 */ /* 0x000fe20000010016 */
[----:B------:R-:W-:Y:S01]  /*5fc0*/  ISETP.GT.U32.OR P2, PT, R61, 0x29f, P2 ;  /* 0x0000029f3d00780c */ /* 0x000fe20001744470 */
[----:B------:R-:W-:Y:S01]  /*5fd0*/  FFMA.FTZ R37, R21, R30, R23 ;  /* 0x0000001e15257223 */ /* 0x000fe20000010017 */
        /* <DEDUP_REMOVED lines=12> */
.L_x_3925:
        /* <DEDUP_REMOVED lines=14> */
.L_x_3927:
[----:B------:R-:W-:Y:S05]  /*6180*/  BSYNC B0 ;  /* 0x0000000000007941 */ /* 0x000fea0003800000 */
.L_x_3926:
        /* <DEDUP_REMOVED lines=17> */
.L_x_3928:
        /* <DEDUP_REMOVED lines=14> */
.L_x_3930:
[----:B------:R-:W-:Y:S05]  /*6380*/  BSYNC B0 ;  /* 0x0000000000007941 */ /* 0x000fea0003800000 */
.L_x_3929:
[----:B01----:R-:W-:Y:S01]  /*6390*/  FMUL.FTZ R33, R34, UR10 ;  /* 0x0000000a22217c20 */ /* 0x003fe20008410000 */
[----:B------:R-:W-:Y:S01]  /*63a0*/  FMUL.FTZ R34, R29, UR10 ;  /* 0x0000000a1d227c20 */ /* 0x000fe20008410000 */
        /* <DEDUP_REMOVED lines=15> */
.L_x_3931:
        /* <DEDUP_REMOVED lines=14> */
.L_x_3933:
[----:B------:R-:W-:Y:S05]  /*6580*/  BSYNC B0 ;  /* 0x0000000000007941 */ /* 0x000fea0003800000 */
.L_x_3932:
[--C-:B0-----:R-:W-:Y:S01]  /*6590*/  HADD2.F32 R31, -RZ, R27.reuse.H0_H0 ;  /* 0x2000001bff1f7230 */ /* 0x101fe20000004100 */
        /* <DEDUP_REMOVED lines=34> */
.L_x_3934:
        /* <DEDUP_REMOVED lines=14> */
.L_x_3936:
[----:B------:R-:W-:Y:S05]  /*68a0*/  BSYNC B0 ;  /* 0x0000000000007941 */ /* 0x000fea0003800000 */
.L_x_3935:
        /* <DEDUP_REMOVED lines=17> */
.L_x_3937:
        /* <DEDUP_REMOVED lines=14> */
.L_x_3939:
[----:B------:R-:W-:Y:S05]  /*6aa0*/  BSYNC B0 ;  /* 0x0000000000007941 */ /* 0x000fea0003800000 */
.L_x_3938:
        /* <DEDUP_REMOVED lines=17> */
.L_x_3940:
        /* <DEDUP_REMOVED lines=14> */
.L_x_3942:
[----:B------:R-:W-:Y:S05]  /*6ca0*/  BSYNC B0 ;  /* 0x0000000000007941 */ /* 0x000fea0003800000 */
.L_x_3941:
[----:B-1----:R-:W-:Y:S01]  /*6cb0*/  IADD3 R31, R41, 0x100, RZ ;  /* 0x00000100291f7810 */ /* 0x002fe20007ffe0ff */
[----:B------:R-:W-:Y:S01]  /*6cc0*/  FADD.FTZ R15, R15, -UR5 ;  /* 0x800000050f0f7e21 */ /* 0x000fe20008010000 */
[----:B0-----:R-:W-:Y:S01]  /*6cd0*/  IADD3 R29, R41, 0x110, RZ ;  /* 0x00000110291d7810 */ /* 0x001fe20007ffe0ff */
[----:B------:R-:W-:Y:S01]  /*6ce0*/  FADD.FTZ R17, R17, -UR5 ;  /* 0x8000000511117e21 */ /* 0x000fe20008010000 */
[----:B------:R-:W-:Y:S01]  /*6cf0*/  IADD3 R27, R41, 0x120, RZ ;  /* 0x00000120291b7810 */ /* 0x000fe20007ffe0ff */
[--C-:B------:R-:W-:Y:S01]  /*6d00*/  HADD2.F32 R33, -RZ, R16.reuse.H0_H0 ;  /* 0x20000010ff217230 */ /* 0x100fe20000004100 */
[----:B------:R-:W-:Y:S01]  /*6d10*/  ISETP.GE.U32.AND P1, PT, R31, UR6, PT ;  /* 0x000000061f007c0c */ /* 0x000fe2000bf26070 */
[----:B------:R-:W-:Y:S01]  /*6d20*/  HADD2.F32 R34, -RZ, R16.H1_H1 ;  /* 0x30000010ff227230 */ /* 0x000fe20000004100 */
[----:B------:R-:W-:Y:S01]  /*6d30*/  ISETP.GE.U32.AND P2, PT, R29, UR6, PT ;  /* 0x000000061d007c0c */ /* 0x000fe2000bf46070 */
[----:B------:R-:W-:Y:S01]  /*6d40*/  FMUL.FTZ R15, R15, UR10 ;  /* 0x0000000a0f0f7c20 */ /* 0x000fe20008410000 */
[----:B------:R-:W-:Y:S01]  /*6d50*/  SHF.R.S32.HI R32, RZ, 0x1f, R31 ;  /* 0x0000001fff207819 */ /* 0x000fe2000001141f */
[----:B------:R-:W-:Y:S01]  /*6d60*/  FMUL.FTZ R36, R17, UR10 ;  /* 0x0000000a11247c20 */ /* 0x000fe20008410000 */
[----:B------:R-:W-:Y:S01]  /*6d70*/  SHF.R.S32.HI R26, RZ, 0x1f, R29 ;  /* 0x0000001fff1a7819 */ /* 0x000fe2000001141d */
[--C-:B------:R-:W-:Y:S01]  /*6d80*/  HADD2.F32 R28, -RZ, R14.reuse.H0_H0 ;  /* 0x2000000eff1c7230 */ /* 0x100fe20000004100 */
[----:B------:R-:W-:Y:S01]  /*6d90*/  ISETP.GE.U32.AND P3, PT, R27, UR6, PT ;  /* 0x000000061b007c0c */ /* 0x000fe2000bf66070 */
[----:B------:R-:W-:Y:S01]  /*6da0*/  HADD2.F32 R30, -RZ, R14.H1_H1 ;  /* 0x3000000eff1e7230 */ /* 0x000fe20000004100 */
[----:B------:R-:W-:Y:S01]  /*6db0*/  ISETP.GE.AND.EX P1, PT, R32, UR7, PT, P1 ;  /* 0x0000000720007c0c */ /* 0x000fe2000bf26310 */
[----:B------:R-:W-:Y:S01]  /*6dc0*/  FADD.FTZ R33, R33, -UR5 ;  /* 0x8000000521217e21 */ /* 0x000fe20008010000 */
[----:B------:R-:W-:Y:S01]  /*6dd0*/  ISETP.GE.AND.EX P2, PT, R26, UR7, PT, P2 ;  /* 0x000000071a007c0c */ /* 0x000fe2000bf46320 */
[----:B------:R-:W-:Y:S01]  /*6de0*/  FADD.FTZ R34, R34, -UR5 ;  /* 0x8000000522227e21 */ /* 0x000fe20008010000 */
[----:B------:R-:W-:Y:S01]  /*6df0*/  ISETP.GE.AND.EX P3, PT, R60, UR7, PT, P3 ;  /* 0x000000073c007c0c */ /* 0x000fe2000bf66330 */
[----:B------:R-:W-:Y:S01]  /*6e00*/  FFMA.FTZ R35, R20, R15, R22 ;  /* 0x0000000f14237223 */ /* 0x000fe20000010016 */
[----:B------:R-:W-:Y:S01]  /*6e10*/  ISETP.GT.U32.OR P1, PT, R61, 0x29f, P1 ;  /* 0x0000029f3d00780c */ /* 0x000fe20000f24470 */
        /* <DEDUP_REMOVED lines=14> */
.L_x_3943:
        /* <DEDUP_REMOVED lines=14> */
.L_x_3945:
[----:B------:R-:W-:Y:S05]  /*6fe0*/  BSYNC B0 ;  /* 0x0000000000007941 */ /* 0x000fea0003800000 */
.L_x_3944:
        /* <DEDUP_REMOVED lines=17> */
.L_x_3946:
        /* <DEDUP_REMOVED lines=14> */
.L_x_3948:
[----:B------:R-:W-:Y:S05]  /*71e0*/  BSYNC B0 ;  /* 0x0000000000007941 */ /* 0x000fea0003800000 */
.L_x_3947:
[----:B------:R-:W-:Y:S01]  /*71f0*/  FMUL.FTZ R15, R28, UR10 ;  /* 0x0000000a1c0f7c20 */ /* 0x000fe20008410000 */
[----:B------:R-:W-:Y:S01]  /*7200*/  FMUL.FTZ R30, R30, UR10 ;  /* 0x0000000a1e1e7c20 */ /* 0x000fe20008410000 */
[--C-:B------:R-:W-:Y:S02]  /*7210*/  HADD2.F32 R26, -RZ, R13.reuse.H0_H0 ;  /* 0x2000000dff1a7230 */ /* 0x100fe40000004100 */
[----:B------:R-:W-:Y:S02]  /*7220*/  HADD2.F32 R13, -RZ, R13.H1_H1 ;  /* 0x3000000dff0d7230 */ /* 0x000fe40000004100 */
        /* <DEDUP_REMOVED lines=13> */
.L_x_3949:
        /* <DEDUP_REMOVED lines=10> */
[----:B01----:R-:W-:Y:S02]  /*73a0*/  LEA R16, P1, R14, UR12, 0x1 ;  /* 0x0000000c0e107c11 */ /* 0x003fe4000f8208ff */
[----:B------:R-:W-:-:S04]  /*73b0*/  IADD3 R27, R15, R27, RZ ;  /* 0x0000001b0f1b7210 */ /* 0x000fc80007ffe0ff */
[----:B------:R-:W-:-:S05]  /*73c0*/  LEA.HI.X R17, R14, UR13, R27, 0x1, P1 ;  /* 0x0000000d0e117c11 */ /* 0x000fca00088f0c1b */
[----:B------:R2:W-:Y:S02]  /*73d0*/  STG.E desc[UR14][R16.64], R29 ;  /* 0x0000001d10007986 */ /* 0x0005e4000c10190e */
.L_x_3951:
[----:B------:R-:W-:Y:S05]  /*73e0*/  BSYNC B0 ;  /* 0x0000000000007941 */ /* 0x000fea0003800000 */
.L_x_3950:
[C---:B------:R-:W-:Y:S01]  /*73f0*/  IADD3 R15, R41.reuse, 0x130, RZ ;  /* 0x00000130290f7810 */ /* 0x040fe20007ffe0ff */
[--C-:B--2---:R-:W-:Y:S01]  /*7400*/  HADD2.F32 R29, -RZ, R12.reuse.H0_H0 ;  /* 0x2000000cff1d7230 */ /* 0x104fe20000004100 */
[C---:B------:R-:W-:Y:S01]  /*7410*/  IADD3 R27, R41.reuse, 0x140, RZ ;  /* 0x00000140291b7810 */ /* 0x040fe20007ffe0ff */
[----:B------:R-:W-:Y:S01]  /*7420*/  HADD2.F32 R14, -RZ, R12.H1_H1 ;  /* 0x3000000cff0e7230 */ /* 0x000fe20000004100 */
[----:B01----:R-:W-:Y:S01]  /*7430*/  IADD3 R17, R41, 0x150, RZ ;  /* 0x0000015029117810 */ /* 0x003fe20007ffe0ff */
[----:B------:R-:W-:Y:S01]  /*7440*/  FADD.FTZ R26, R26, -UR5 ;  /* 0x800000051a1a7e21 */ /* 0x000fe20008010000 */
[----:B------:R-:W-:Y:S01]  /*7450*/  ISETP.GE.U32.AND P1, PT, R15, UR6, PT ;  /* 0x000000060f007c0c */ /* 0x000fe2000bf26070 */
[----:B------:R-:W-:Y:S01]  /*7460*/  FADD.FTZ R12, R13, -UR5 ;  /* 0x800000050d0c7e21 */ /* 0x000fe20008010000 */
        /* <DEDUP_REMOVED lines=29> */
.L_x_3952:
        /* <DEDUP_REMOVED lines=14> */
.L_x_3954:
[----:B------:R-:W-:Y:S05]  /*7720*/  BSYNC B0 ;  /* 0x0000000000007941 */ /* 0x000fea0003800000 */
.L_x_3953:
        /* <DEDUP_REMOVED lines=17> */
.L_x_3955:
        /* <DEDUP_REMOVED lines=14> */
.L_x_3957:
[----:B------:R-:W-:Y:S05]  /*7920*/  BSYNC B0 ;  /* 0x0000000000007941 */ /* 0x000fea0003800000 */
.L_x_3956:
[----:B------:R-:W-:Y:S01]  /*7930*/  FMUL.FTZ R11, R28, UR10 ;  /* 0x0000000a1c0b7c20 */ /* 0x000fe20008410000 */
[----:B------:R-:W-:Y:S01]  /*7940*/  FMUL.FTZ R30, R30, UR10 ;  /* 0x0000000a1e1e7c20 */ /* 0x000fe20008410000 */
[--C-:B01----:R-:W-:Y:S02]  /*7950*/  HADD2.F32 R14, -RZ, R10.reuse.H0_H0 ;  /* 0x2000000aff0e7230 */ /* 0x103fe40000004100 */
        /* <DEDUP_REMOVED lines=14> */
.L_x_3958:
        /* <DEDUP_REMOVED lines=14> */
.L_x_3960:
[----:B------:R-:W-:Y:S05]  /*7b20*/  BSYNC B0 ;  /* 0x0000000000007941 */ /* 0x000fea0003800000 */
.L_x_3959:
[----:B0-----:R-:W-:Y:S01]  /*7b30*/  HADD2.F32 R12, -RZ, R9.H0_H0 ;  /* 0x20000009ff0c7230 */ /* 0x001fe20000004100 */
[C---:B------:R-:W-:Y:S01]  /*7b40*/  IADD3 R13, R41.reuse, 0x160, RZ ;  /* 0x00000160290d7810 */ /* 0x040fe20007ffe0ff */
[----:B------:R-:W-:Y:S01]  /*7b50*/  HADD2.F32 R16, -RZ, R8.H0_H0 ;  /* 0x20000008ff107230 */ /* 0x000fe20000004100 */
[C---:B------:R-:W-:Y:S01]  /*7b60*/  IADD3 R33, R41.reuse, 0x170, RZ ;  /* 0x0000017029217810 */ /* 0x040fe20007ffe0ff */
[----:B------:R-:W-:Y:S01]  /*7b70*/  HADD2.F32 R27, -RZ, R7.H0_H0 ;  /* 0x20000007ff1b7230 */ /* 0x000fe20000004100 */
[C---:B------:R-:W-:Y:S01]  /*7b80*/  IADD3 R31, R41.reuse, 0x180, RZ ;  /* 0x00000180291f7810 */ /* 0x040fe20007ffe0ff */
[----:B------:R-:W-:Y:S01]  /*7b90*/  HADD2.F32 R28, -RZ, R6.H0_H0 ;  /* 0x20000006ff1c7230 */ /* 0x000fe20000004100 */
[C---:B------:R-:W-:Y:S01]  /*7ba0*/  IADD3 R29, R41.reuse, 0x190, RZ ;  /* 0x00000190291d7810 */ /* 0x040fe20007ffe0ff */
[----:B------:R-:W-:Y:S01]  /*7bb0*/  HADD2.F32 R30, -RZ, R5.H0_H0 ;  /* 0x20000005ff1e7230 */ /* 0x000fe20000004100 */
[----:B------:R-:W-:Y:S01]  /*7bc0*/  IADD3 R26, R41, 0x1a0, RZ ;  /* 0x000001a0291a7810 */ /* 0x000fe20007ffe0ff */
[----:B------:R-:W-:-:S02]  /*7bd0*/  HADD2.F32 R32, -RZ, R4.H0_H0 ;  /* 0x20000004ff207230 */ /* 0x000fc40000004100 */
[----:B------:R-:W-:Y:S01]  /*7be0*/  FADD.FTZ R14, R14, -UR5 ;  /* 0x800000050e0e7e21 */ /* 0x000fe20008010000 */
[----:B------:R-:W-:Y:S02]  /*7bf0*/  HADD2.F32 R34, -RZ, R3.H0_H0 ;  /* 0x20000003ff227230 */ /* 0x000fe40000004100 */
[----:B------:R-:W-:Y:S01]  /*7c00*/  FADD.FTZ R12, R12, -UR5 ;  /* 0x800000050c0c7e21 */ /* 0x000fe20008010000 */
[----:B------:R-:W-:Y:S02]  /*7c10*/  HADD2.F32 R36, -RZ, R2.H0_H0 ;  /* 0x20000002ff247230 */ /* 0x000fe40000004100 */
[----:B------:R-:W-:Y:S01]  /*7c20*/  FADD.FTZ R16, R16, -UR5 ;  /* 0x8000000510107e21 */ /* 0x000fe20008010000 */
[----:B------:R-:W-:Y:S02]  /*7c30*/  HADD2.F32 R38, -RZ, R0.H0_H0 ;  /* 0x20000000ff267230 */ /* 0x000fe40000004100 */
[----:B------:R-:W-:Y:S01]  /*7c40*/  FADD.FTZ R27, R27, -UR5 ;  /* 0x800000051b1b7e21 */ /* 0x000fe20008010000 */
[----:B------:R-:W-:Y:S01]  /*7c50*/  FADD.FTZ R28, R28, -UR5 ;  /* 0x800000051c1c7e21 */ /* 0x000fe20008010000 */
[----:B------:R-:W-:Y:S01]  /*7c60*/  FADD.FTZ R30, R30, -UR5 ;  /* 0x800000051e1e7e21 */ /* 0x000fe20008010000 */
[----:B------:R-:W-:Y:S01]  /*7c70*/  FADD.FTZ R32, R32, -UR5 ;  /* 0x8000000520207e21 */ /* 0x000fe20008010000 */
[----:B------:R-:W-:Y:S01]  /*7c80*/  FADD.FTZ R34, R34, -UR5 ;  /* 0x8000000522227e21 */ /* 0x000fe20008010000 */
[----:B------:R-:W-:Y:S01]  /*7c90*/  FADD.FTZ R36, R36, -UR5 ;  /* 0x8000000524247e21 */ /* 0x000fe20008010000 */
[----:B------:R-:W-:Y:S01]  /*7ca0*/  FADD.FTZ R38, R38, -UR5 ;  /* 0x8000000526267e21 */ /* 0x000fe20008010000 */
[----:B------:R-:W-:Y:S01]  /*7cb0*/  HADD2.F32 R10, -RZ, R9.H1_H1 ;  /* 0x30000009ff0a7230 */ /* 0x000fe20000004100 */
        /* <DEDUP_REMOVED lines=10> */
[----:B------:R-:W-:Y:S01]  /*7d60*/  FMUL.FTZ R35, R28, UR10 ;  /* 0x0000000a1c237c20 */ /* 0x000fe20008410000 */
[----:B------:R-:W-:Y:S01]  /*7d70*/  FMUL.FTZ R37, R30, UR10 ;  /* 0x0000000a1e257c20 */ /* 0x000fe20008410000 */
[----:B------:R-:W-:Y:S01]  /*7d80*/  FMUL.FTZ R39, R32, UR10 ;  /* 0x0000000a20277c20 */ /* 0x000fe20008410000 */
[----:B------:R-:W-:Y:S01]  /*7d90*/  FMUL.FTZ R43, R34, UR10 ;  /* 0x0000000a222b7c20 */ /* 0x000fe20008410000 */
[----:B------:R-:W-:Y:S01]  /*7da0*/  FMUL.FTZ R45, R36, UR10 ;  /* 0x0000000a242d7c20 */ /* 0x000fe20008410000 */
[----:B------:R-:W-:Y:S01]  /*7db0*/  FMUL.FTZ R51, R38, UR10 ;  /* 0x0000000a26337c20 */ /* 0x000fe20008410000 */
[----:B------:R-:W-:Y:S01]  /*7dc0*/  ISETP.GE.AND.EX P6, PT, R58, UR7, PT, P6 ;  /* 0x000000073a007c0c */ /* 0x000fe2000bfc6360 */
[----:B------:R-:W-:Y:S01]  /*7dd0*/  FMUL.FTZ R12, R11, UR10 ;  /* 0x0000000a0b0c7c20 */ /* 0x000fe20008410000 */
[----:B------:R-:W-:Y:S01]  /*7de0*/  ISETP.GE.AND.EX P1, PT, R57, UR7, PT, P1 ;  /* 0x0000000739007c0c */ /* 0x000fe2000bf26310 */
[--C-:B------:R-:W-:Y:S01]  /*7df0*/  FFMA.FTZ R32, R20, R9, R22.reuse ;  /* 0x0000000914207223 */ /* 0x100fe20000010016 */
[----:B------:R-:W-:Y:S01]  /*7e00*/  ISETP.GE.AND.EX P2, PT, R56, UR7, PT, P2 ;  /* 0x0000000738007c0c */ /* 0x000fe2000bf46320 */
[C-C-:B------:R-:W-:Y:S01]  /*7e10*/  FFMA.FTZ R30, R20.reuse, R15, R22.reuse ;  /* 0x0000000f141e7223 */ /* 0x140fe20000010016 */
[----:B------:R-:W-:Y:S01]  /*7e20*/  ISETP.GE.AND.EX P3, PT, R55, UR7, PT, P3 ;  /* 0x0000000737007c0c */ /* 0x000fe2000bf66330 */
[--C-:B------:R-:W-:Y:S01]  /*7e30*/  FFMA.FTZ R28, R20, R17, R22.reuse ;  /* 0x00000011141c7223 */ /* 0x100fe20000010016 */
        /* <DEDUP_REMOVED lines=8> */
[C---:B------:R-:W-:Y:S01]  /*7ec0*/  ISETP.GT.U32.OR P6, PT, R61.reuse, 0x29f, P6 ;  /* 0x0000029f3d00780c */ /* 0x040fe200037c4470 */
[----:B------:R-:W-:Y:S01]  /*7ed0*/  HADD2.F32 R8, -RZ, R8.H1_H1 ;  /* 0x30000008ff087230 */ /* 0x000fe20000004100 */
[C---:B------:R-:W-:Y:S01]  /*7ee0*/  ISETP.GT.U32.OR P1, PT, R61.reuse, 0x29f, P1 ;  /* 0x0000029f3d00780c */ /* 0x040fe20000f24470 */
[----:B------:R-:W-:Y:S01]  /*7ef0*/  HADD2.F32 R7, -RZ, R7.H1_H1 ;  /* 0x30000007ff077230 */ /* 0x000fe20000004100 */
[C---:B------:R-:W-:Y:S01]  /*7f00*/  ISETP.GT.U32.OR P2, PT, R61.reuse, 0x29f, P2 ;  /* 0x0000029f3d00780c */ /* 0x040fe20001744470 */
[----:B------:R-:W-:Y:S01]  /*7f10*/  FADD.FTZ R22, R10, -UR5 ;  /* 0x800000050a167e21 */ /* 0x000fe20008010000 */
        /* <DEDUP_REMOVED lines=14> */
.L_x_3961:
        /* <DEDUP_REMOVED lines=14> */
.L_x_3963:
[----:B------:R-:W-:Y:S05]  /*80e0*/  BSYNC B0 ;  /* 0x0000000000007941 */ /* 0x000fea0003800000 */
.L_x_3962:
[----:B------:R-:W-:Y:S01]  /*80f0*/  FADD.FTZ R8, R8, -UR5 ;  /* 0x8000000508087e21 */ /* 0x000fe20008010000 */
[----:B------:R-:W-:Y:S01]  /*8100*/  FMUL.FTZ R22, R22, UR10 ;  /* 0x0000000a16167c20 */ /* 0x000fe20008410000 */
[----:B------:R-:W-:Y:S02]  /*8110*/  HADD2.F32 R34, -RZ, R6.H1_H1 ;  /* 0x30000006ff227230 */ /* 0x000fe40000004100 */
[----:B------:R-:W-:Y:S01]  /*8120*/  FADD.FTZ R32, R7, -UR5 ;  /* 0x8000000507207e21 */ /* 0x000fe20008010000 */
[----:B0-----:R-:W-:Y:S01]  /*8130*/  FMUL.FTZ R12, R8, UR10 ;  /* 0x0000000a080c7c20 */ /* 0x001fe20008410000 */
        /* <DEDUP_REMOVED lines=12> */
.L_x_3964:
        /* <DEDUP_REMOVED lines=14> */
.L_x_3966:
[----:B------:R-:W-:Y:S05]  /*82e0*/  BSYNC B0 ;  /* 0x0000000000007941 */ /* 0x000fea0003800000 */
.L_x_3965:
        /* <DEDUP_REMOVED lines=14> */
.L_x_3967:
        /* <DEDUP_REMOVED lines=14> */
.L_x_3969:
[----:B------:R-:W-:Y:S05]  /*84b0*/  BSYNC B0 ;  /* 0x0000000000007941 */ /* 0x000fea0003800000 */
.L_x_3968:
        /* <DEDUP_REMOVED lines=13> */
.L_x_3970:
        /* <DEDUP_REMOVED lines=14> */
.L_x_3972:
[----:B------:R-:W-:Y:S05]  /*8670*/  BSYNC B0 ;  /* 0x0000000000007941 */ /* 0x000fea0003800000 */
.L_x_3971:
        /* <DEDUP_REMOVED lines=12> */
.L_x_3973:
        /* <DEDUP_REMOVED lines=14> */
.L_x_3975:
[----:B------:R-:W-:Y:S05]  /*8820*/  BSYNC B0 ;  /* 0x0000000000007941 */ /* 0x000fea0003800000 */
.L_x_3974:
[----:B------:R-:W-:Y:S01]  /*8830*/  HADD2.F32 R5, -RZ, R5.H1_H1 ;  /* 0x30000005ff057230 */ /* 0x000fe20000004100 */
[C---:B--2---:R-:W-:Y:S01]  /*8840*/  IADD3 R17, R41.reuse, 0x1b0, RZ ;  /* 0x000001b029117810 */ /* 0x044fe20007ffe0ff */
[----:B------:R-:W-:Y:S01]  /*8850*/  HADD2.F32 R4, -RZ, R4.H1_H1 ;  /* 0x30000004ff047230 */ /* 0x000fe20000004100 */
[C---:B------:R-:W-:Y:S01]  /*8860*/  IADD3 R12, R41.reuse, 0x1c0, RZ ;  /* 0x000001c0290c7810 */ /* 0x040fe20007ffe0ff */
[----:B------:R-:W-:Y:S01]  /*8870*/  HADD2.F32 R7, -RZ, R3.H1_H1 ;  /* 0x30000003ff077230 */ /* 0x000fe20000004100 */
[C---:B01----:R-:W-:Y:S01]  /*8880*/  IADD3 R10, R41.reuse, 0x1d0, RZ ;  /* 0x000001d0290a7810 */ /* 0x043fe20007ffe0ff */
[----:B------:R-:W-:Y:S01]  /*8890*/  HADD2.F32 R2, -RZ, R2.H1_H1 ;  /* 0x30000002ff027230 */ /* 0x000fe20000004100 */
[C---:B------:R-:W-:Y:S01]  /*88a0*/  IADD3 R8, R41.reuse, 0x1e0, RZ ;  /* 0x000001e029087810 */ /* 0x040fe20007ffe0ff */
[----:B------:R-:W-:Y:S01]  /*88b0*/  HADD2.F32 R11, -RZ, R0.H1_H1 ;  /* 0x30000000ff0b7230 */ /* 0x000fe20000004100 */
[----:B------:R-:W-:Y:S01]  /*88c0*/  IADD3 R6, R41, 0x1f0, RZ ;  /* 0x000001f029067810 */ /* 0x000fe20007ffe0ff */
[----:B------:R-:W-:Y:S01]  /*88d0*/  FADD.FTZ R0, R5, -UR5 ;  /* 0x8000000505007e21 */ /* 0x000fe20008010000 */
[----:B------:R-:W-:Y:S01]  /*88e0*/  FADD.FTZ R3, R4, -UR5 ;  /* 0x8000000504037e21 */ /* 0x000fe20008010000 */
[----:B------:R-:W-:Y:S01]  /*88f0*/  FADD.FTZ R4, R7, -UR5 ;  /* 0x8000000507047e21 */ /* 0x000fe20008010000 */
        /* <DEDUP_REMOVED lines=20> */
[--C-:B------:R-:W-:Y:S01]  /*8a40*/  FFMA.FTZ R7, R21, R26, R23.reuse ;  /* 0x0000001a15077223 */ /* 0x100fe20000010017 */
[----:B------:R-:W-:Y:S01]  /*8a50*/  ISETP.GT.U32.OR P6, PT, R61, 0x29f, P6 ;  /* 0x0000029f3d00780c */ /* 0x000fe200037c4470 */
        /* <DEDUP_REMOVED lines=16> */
.L_x_3976:
        /* <DEDUP_REMOVED lines=14> */
.L_x_3978:
[----:B------:R-:W-:Y:S05]  /*8c40*/  BSYNC B0 ;  /* 0x0000000000007941 */ /* 0x000fea0003800000 */
.L_x_3977:
        /* <DEDUP_REMOVED lines=11> */
.L_x_3979:
        /* <DEDUP_REMOVED lines=14> */
.L_x_3981:
[----:B------:R-:W-:Y:S05]  /*8de0*/  BSYNC B0 ;  /* 0x0000000000007941 */ /* 0x000fea0003800000 */
.L_x_3980:
        /* <DEDUP_REMOVED lines=11> */
.L_x_3982:
        /* <DEDUP_REMOVED lines=8> */
[----:B01----:R-:W-:Y:S01]  /*8f20*/  IMAD.WIDE.U32 R4, R10, UR6, R2 ;  /* 0x000000060a047c25 */ /* 0x003fe2000f8e0002 */
[----:B------:R-:W-:Y:S02]  /*8f30*/  ULDC.64 UR6, c[0x0][0x210] ;  /* 0x0000840000067ab9 */ /* 0x000fe40000000a00 */
[----:B------:R-:W-:-:S02]  /*8f40*/  LEA R2, P1, R4, UR6, 0x1 ;  /* 0x0000000604027c11 */ /* 0x000fc4000f8208ff */
[----:B------:R-:W-:-:S04]  /*8f50*/  IADD3 R49, R5, R49, RZ ;  /* 0x0000003105317210 */ /* 0x000fc80007ffe0ff */
[----:B------:R-:W-:-:S05]  /*8f60*/  LEA.HI.X R3, R4, UR7, R49, 0x1, P1 ;  /* 0x0000000704037c11 */ /* 0x000fca00088f0c31 */
[----:B------:R2:W-:Y:S02]  /*8f70*/  STG.E desc[UR14][R2.64], R15 ;  /* 0x0000000f02007986 */ /* 0x0005e4000c10190e */
.L_x_3984:
[----:B------:R-:W-:Y:S05]  /*8f80*/  BSYNC B0 ;  /* 0x0000000000007941 */ /* 0x000fea0003800000 */
.L_x_3983:
[----:B------:R-:W-:Y:S05]  /*8f90*/  @!P5 BRA `(.L_x_3985) ;  /* 0x000000000028d947 */ /* 0x000fea0003800000 */
[----:B------:R-:W-:Y:S01]  /*8fa0*/  FMUL.FTZ R0, R16, -1.4426950216293334961 ;  /* 0xbfb8aa3b10007820 */ /* 0x000fe20000410000 */
[----:B01----:R-:W-:-:S05]  /*8fb0*/  FMUL.FTZ R4, R11, -1.4426950216293334961 ;  /* 0xbfb8aa3b0b047820 */ /* 0x003fca0000410000 */
[----:B------:R-:W2:Y:S08]  /*8fc0*/  MUFU.EX2 R0, R0 ;  /* 0x0000000000007308 */ /* 0x000eb00000000800 */
[----:B------:R-:W0:Y:S01]  /*8fd0*/  MUFU.EX2 R4, R4 ;  /* 0x0000000400047308 */ /* 0x000e220000000800 */
[----:B--2---:R-:W-:-:S07]  /*8fe0*/  FADD.FTZ R2, R0, 1 ;  /* 0x3f80000000027421 */ /* 0x004fce0000010000 */
[----:B------:R-:W1:Y:S01]  /*8ff0*/  MUFU.RCP R3, R2 ;  /* 0x0000000200037308 */ /* 0x000e620000001000 */
[----:B0-----:R-:W-:-:S07]  /*9000*/  FADD.FTZ R5, R4, 1 ;  /* 0x3f80000004057421 */ /* 0x001fce0000010000 */
[----:B------:R-:W0:Y:S01]  /*9010*/  MUFU.RCP R10, R5 ;  /* 0x00000005000a7308 */ /* 0x000e220000001000 */
[----:B-1----:R-:W-:Y:S01]  /*9020*/  FMUL.FTZ R16, R16, R3 ;  /* 0x0000000310107220 */ /* 0x002fe20000410000 */
[----:B0-----:R-:W-:-:S07]  /*9030*/  FMUL.FTZ R11, R11, R10 ;  /* 0x0000000a0b0b7220 */ /* 0x001fce0000410000 */
.L_x_3985:
[----:B------:R-:W-:Y:S04]  /*9040*/  BSSY B0, `(.L_x_3986) ;  /* 0x000000e000007945 */ /* 0x000fe80003800000 */
[----:B------:R-:W-:Y:S05]  /*9050*/  @P3 BRA `(.L_x_3987) ;  /* 0x0000000000303947 */ /* 0x000fea0003800000 */
[----:B------:R-:W-:Y:S01]  /*9060*/  ULDC.64 UR6, c[0x0][0x270] ;  /* 0x00009c0000067ab9 */ /* 0x000fe20000000a00 */
[----:B--2---:R-:W-:Y:S01]  /*9070*/  MOV R2, R24 ;  /* 0x0000001800027202 */ /* 0x004fe20000000f00 */
[----:B0-----:R-:W-:Y:S01]  /*9080*/  IMAD R9, R48, UR6, RZ ;  /* 0x0000000630097c24 */ /* 0x001fe2000f8e02ff */
[----:B------:R-:W-:Y:S02]  /*9090*/  MOV R3, R19 ;  /* 0x0000001300037202 */ /* 0x000fe40000000f00 */
[----:B------:R-:W-:Y:S01]  /*90a0*/  F2FP.F16.F32.PACK_AB R11, R11, R16 ;  /* 0x000000100b0b723e */ /* 0x000fe200000000ff */
[C---:B------:R-:W-:Y:S02]  /*90b0*/  IMAD R9, R8.reuse, UR7, R9 ;  /* 0x0000000708097c24 */ /* 0x040fe4000f8e0209 */
[----:B-1----:R-:W-:Y:S01]  /*90c0*/  IMAD.WIDE.U32 R4, R8, UR6, R2 ;  /* 0x0000000608047c25 */ /* 0x002fe2000f8e0002 */
[----:B------:R-:W-:Y:S02]  /*90d0*/  ULDC.64 UR6, c[0x0][0x210] ;  /* 0x0000840000067ab9 */ /* 0x000fe40000000a00 */
[----:B------:R-:W-:-:S02]  /*90e0*/  LEA R2, P1, R4, UR6, 0x1 ;  /* 0x0000000604027c11 */ /* 0x000fc4000f8208ff */
[----:B------:R-:W-:-:S04]  /*90f0*/  IADD3 R9, R5, R9, RZ ;  /* 0x0000000905097210 */ /* 0x000fc80007ffe0ff */
[----:B------:R-:W-:-:S05]  /*9100*/  LEA.HI.X R3, R4, UR7, R9, 0x1, P1 ;  /* 0x0000000704037c11 */ /* 0x000fca00088f0c09 */
[----:B------:R3:W-:Y:S02]  /*9110*/  STG.E desc[UR14][R2.64], R11 ;  /* 0x0000000b02007986 */ /* 0x0007e4000c10190e */
.L_x_3987:
[----:B------:R-:W-:Y:S05]  /*9120*/  BSYNC B0 ;  /* 0x0000000000007941 */ /* 0x000fea0003800000 */
.L_x_3986:
[----:B------:R-:W-:Y:S05]  /*9130*/  @!P5 BRA `(.L_x_3988) ;  /* 0x000000000028d947 */ /* 0x000fea0003800000 */
[----:B------:R-:W-:Y:S01]  /*9140*/  FMUL.FTZ R0, R20, -1.4426950216293334961 ;  /* 0xbfb8aa3b14007820 */ /* 0x000fe20000410000 */
[----:B01----:R-:W-:-:S05]  /*9150*/  FMUL.FTZ R4, R7, -1.4426950216293334961 ;  /* 0xbfb8aa3b07047820 */ /* 0x003fca0000410000 */
[----:B------:R-:W2:Y:S08]  /*9160*/  MUFU.EX2 R0, R0 ;  /* 0x0000000000007308 */ /* 0x000eb00000000800 */
[----:B------:R-:W0:Y:S01]  /*9170*/  MUFU.EX2 R4, R4 ;  /* 0x0000000400047308 */ /* 0x000e220000000800 */
[----:B--23--:R-:W-:-:S07]  /*9180*/  FADD.FTZ R2, R0, 1 ;  /* 0x3f80000000027421 */ /* 0x00cfce0000010000 */
[----:B------:R-:W1:Y:S01]  /*9190*/  MUFU.RCP R3, R2 ;  /* 0x0000000200037308 */ /* 0x000e620000001000 */
[----:B0-----:R-:W-:-:S07]  /*91a0*/  FADD.FTZ R5, R4, 1 ;  /* 0x3f80000004057421 */ /* 0x001fce0000010000 */
[----:B------:R-:W0:Y:S01]  /*91b0*/  MUFU.RCP R8, R5 ;  /* 0x0000000500087308 */ /* 0x000e220000001000 */
[----:B-1----:R-:W-:Y:S01]  /*91c0*/  FMUL.FTZ R20, R20, R3 ;  /* 0x0000000314147220 */ /* 0x002fe20000410000 */
[----:B0-----:R-:W-:-:S07]  /*91d0*/  FMUL.FTZ R7, R7, R8 ;  /* 0x0000000807077220 */ /* 0x001fce0000410000 */
.L_x_3988:
[----:B------:R-:W-:Y:S04]  /*91e0*/  BSSY B0, `(.L_x_3989) ;  /* 0x000000d000007945 */ /* 0x000fe80003800000 */
[----:B------:R-:W-:Y:S05]  /*91f0*/  @P4 BRA `(.L_x_3990) ;  /* 0x00000000002c4947 */ /* 0x000fea0003800000 */
[----:B------:R-:W-:Y:S01]  /*9200*/  ULDC.64 UR6, c[0x0][0x270] ;  /* 0x00009c0000067ab9 */ /* 0x000fe20000000a00 */
[----:B------:R-:W-:Y:S01]  /*9210*/  MOV R18, R24 ;  /* 0x0000001800127202 */ /* 0x000fe20000000f00 */
[----:B------:R-:W-:Y:S01]  /*9220*/  IMAD R47, R47, UR6, RZ ;  /* 0x000000062f2f7c24 */ /* 0x000fe2000f8e02ff */
[----:B------:R-:W-:-:S03]  /*9230*/  F2FP.F16.F32.PACK_AB R7, R7, R20 ;  /* 0x000000140707723e */ /* 0x000fc600000000ff */
[----:B------:R-:W-:-:S04]  /*9240*/  IMAD.WIDE.U32 R18, R6, UR6, R18 ;  /* 0x0000000606127c25 */ /* 0x000fc8000f8e0012 */
[----:B------:R-:W-:Y:S01]  /*9250*/  IMAD R47, R6, UR7, R47 ;  /* 0x00000007062f7c24 */ /* 0x000fe2000f8e022f */
[----:B------:R-:W-:Y:S02]  /*9260*/  ULDC.64 UR6, c[0x0][0x210] ;  /* 0x0000840000067ab9 */ /* 0x000fe40000000a00 */
[----:B--23--:R-:W-:Y:S02]  /*9270*/  LEA R2, P1, R18, UR6, 0x1 ;  /* 0x0000000612027c11 */ /* 0x00cfe4000f8208ff */
[----:B------:R-:W-:-:S04]  /*9280*/  IADD3 R47, R19, R47, RZ ;  /* 0x0000002f132f7210 */ /* 0x000fc80007ffe0ff */
[----:B------:R-:W-:-:S05]  /*9290*/  LEA.HI.X R3, R18, UR7, R47, 0x1, P1 ;  /* 0x0000000712037c11 */ /* 0x000fca00088f0c2f */
[----:B------:R4:W-:Y:S02]  /*92a0*/  STG.E desc[UR14][R2.64], R7 ;  /* 0x0000000702007986 */ /* 0x0009e4000c10190e */
.L_x_3990:
[----:B------:R-:W-:Y:S05]  /*92b0*/  BSYNC B0 ;  /* 0x0000000000007941 */ /* 0x000fea0003800000 */
.L_x_3989:
[----:B------:R-:W-:Y:S01]  /*92c0*/  ULDC UR5, c[0x0][0x10] ;  /* 0x0000040000057ab9 */ /* 0x000fe20000000800 */
[----:B------:R-:W-:Y:S02]  /*92d0*/  UIADD3 UR4, UR4, 0x1, URZ ;  /* 0x0000000104047890 */ /* 0x000fe4000fffe03f */
[----:B------:R-:W-:-:S04]  /*92e0*/  UIADD3 UR9, UR5, UR9, URZ ;  /* 0x0000000905097290 */ /* 0x000fc8000fffe03f */
[----:B------:R-:W-:-:S06]  /*92f0*/  UISETP.GE.AND UP0, UPT, UR9, UR8, UPT ;  /* 0x000000080900728c */ /* 0x000fcc000bf06270 */
[----:B------:R-:W-:-:S13]  /*9300*/  PLOP3.LUT P1, PT, PT, PT, UP0, 0x80, 0x0 ;  /* 0x000000000000781c */ /* 0x000fda0003f2f008 */
[----:B------:R-:W-:Y:S05]  /*9310*/  @!P1 BRA `(.L_x_3991) ;  /* 0xffffff6c00d89947 */ /* 0x000fea000383ffff */
[----:B------:R-:W-:Y:S05]  /*9320*/  EXIT ;  /* 0x000000000000794d */ /* 0x000fea0003800000 */
.L_x_3992:
        /* <DEDUP_REMOVED lines=13> */
.L_x_5165:


//--------------------- .text._Z35group_norm_nhwc_fwd_one_pass_kernelI11Fp16IOBf16WLi64ELi84ELi672EEv26Group_norm_nhwc_fwd_params --------------------------
	.section	.text._Z35group_norm_nhwc_fwd_one_pass_kernelI11Fp16IOBf16WLi64ELi84ELi672EEv26Group_norm_nhwc_fwd_params,"ax",@progbits
	.align	128
        .global         _Z35group_norm_nhwc_fwd_one_pass_kernelI11Fp16IOBf16WLi64ELi84ELi672EEv26Group_norm_nhwc_fwd_params
        .type           _Z35group_norm_nhwc_fwd_one_pass_kernelI11Fp16IOBf16WLi64ELi84ELi672EEv26Group_norm_nhwc_fwd_params,@function
        .size           _Z35group_norm_nhwc_fwd_one_pass_kernelI11Fp16IOBf16WLi64ELi84ELi672EEv26Group_norm_nhwc_fwd_params,(.L_x_5166 - _Z35group_norm_nhwc_fwd_one_pass_kernelI11Fp16IOBf16WLi64ELi84ELi672EEv26Group_norm_nhwc_fwd_params)
        .other          _Z35group_norm_nhwc_fwd_one_pass_kernelI11Fp16IOBf16WLi64ELi84ELi672EEv26Group_norm_nhwc_fwd_params,@"STO_CUDA_ENTRY STV_DEFAULT"
_Z35group_norm_nhwc_fwd_one_pass_kernelI11Fp16IOBf16WLi64ELi84ELi672EEv26Group_norm_nhwc_fwd_params:
.text._Z35group_norm_nhwc_fwd_one_pass_kernelI11Fp16IOBf16WLi64ELi84ELi672EEv26Group_norm_nhwc_fwd_params:
        /* <DEDUP_REMOVED lines=9> */
[----:B------:R-:W-:Y:S01]  /*0090*/  ULDC.64 UR8, c[0x0][0x278] ;  /* 0x00009e0000087ab9 */ /* 0x000fe20000000a00 */
[----:B------:R-:W-:-:S06]  /*00a0*/  ULDC.U8 UR10, c[0x0][0x28c] ;  /* 0x0000a300000a7ab9 */ /* 0x000fcc0000000000 */
        /* <DEDUP_REMOVED lines=13> */
.L_x_4014:
        /* <DEDUP_REMOVED lines=222> */
.L_x_3994:
[----:B------:R-:W-:Y:S05]  /*0f60*/  BSYNC B0 ;  /* 0x0000000000007941 */ /* 0x000fea0003800000 */
.L_x_3993:
        /* <DEDUP_REMOVED lines=28> */
.L_x_3997:
[----:B------:R-:W2:Y:S04]  /*1130*/  LDG.E.STRONG.GPU R11, desc[UR8][R8.64] ;  /* 0x00000008080b7981 */ /* 0x000ea8000c1ef900 */
[----:B--2---:R-:W-:Y:S01]  /*1140*/  CCTL.IVALL ;  /* 0x00000000ff00798f */ /* 0x004fe20002000000 */
[----:B------:R-:W-:Y:S05]  /*1150*/  YIELD ;  /* 0x0000000000007946 */ /* 0x000fea0003800000 */
[----:B------:R-:W-:-:S13]  /*1160*/  ISETP.NE.AND P1, PT, R11, R14, PT ;  /* 0x0000000e0b00720c */ /* 0x000fda0003f25270 */
[----:B------:R-:W-:Y:S05]  /*1170*/  @P1 BRA `(.L_x_3997) ;  /* 0xfffffffc00ec1947 */ /* 0x000fea000383ffff */
.L_x_3996:
        /* <DEDUP_REMOVED lines=11> */
.L_x_3999:
        /* <DEDUP_REMOVED lines=63> */
.L_x_3998:
        /* <DEDUP_REMOVED lines=19> */
.L_x_4001:
[----:B------:R-:W-:Y:S05]  /*1750*/  BSYNC B0 ;  /* 0x0000000000007941 */ /* 0x000fea0003800000 */
.L_x_4000:
        /* <DEDUP_REMOVED lines=32> */
.L_x_3995:
        /* <DEDUP_REMOVED lines=9> */
[----:B------:R-:W2:Y:S04]  /*19f0*/  LDC.64 R12, c[0x0][0x228] ;  /* 0x00008a00ff0c7b82 */ /* 0x000ea80000000a00 */
[----:B------:R-:W-:-:S04]  /*1a00*/  SHF.R.U32.HI R9, RZ, 0x2, R9 ;  /* 0x00000002ff097819 */ /* 0x000fc80000011609 */
[----:B0-----:R-:W0:Y:S01]  /*1a10*/  LDC.64 R10, c[0x0][0x230] ;  /* 0x00008c00ff0a7b82 */ /* 0x001e220000000a00 */
        /* <DEDUP_REMOVED lines=9> */
[----:B--2---:R-:W-:-:S04]  /*1ab0*/  IMAD.WIDE R12, R25, 0x2, R12 ;  /* 0x00000002190c7825 */ /* 0x004fc800078e020c */
[----:B0-----:R-:W-:-:S04]  /*1ac0*/  IMAD.WIDE R18, R25, 0x2, R10 ;  /* 0x0000000219127825 */ /* 0x001fc800078e020a */
[----:B-1----:R-:W-:-:S05]  /*1ad0*/  @!P1 IMAD.WIDE R14, R20, 0x8, R14 ;  /* 0x00000008140e9825 */ /* 0x002fca00078e020e */
[----:B------:R0:W-:Y:S01]  /*1ae0*/  @!P1 STG.E.64 desc[UR8][R14.64], R8 ;  /* 0x000000080e009986 */ /* 0x0001e2000c101b08 */
[----:B------:R-:W-:Y:S06]  /*1af0*/  BAR.SYNC.DEFER_BLOCKING 0x0 ;  /* 0x0000000000007b1d */ /* 0x000fec0000010000 */
[----:B------:R-:W2:Y:S04]  /*1b00*/  LDG.E.U16 R0, desc[UR8][R12.64+0x2] ;  /* 0x000002080c007981 */ /* 0x000ea8000c1e1500 */
[----:B0-----:R-:W3:Y:S04]  /*1b10*/  LDG.E.U16 R9, desc[UR8][R18.64+0x2] ;  /* 0x0000020812097981 */ /* 0x001ee8000c1e1500 */
[----:B------:R0:W4:Y:S04]  /*1b20*/  LDG.E.U16 R25, desc[UR8][R12.64] ;  /* 0x000000080c197981 */ /* 0x000128000c1e1500 */
[----:B------:R-:W1:Y:S04]  /*1b30*/  LDS.64 R10, [UR5+0xc8] ;  /* 0x0000c805ff0a7984 */ /* 0x000e680008000a00 */
[----:B------:R5:W4:Y:S01]  /*1b40*/  LDG.E.U16 R19, desc[UR8][R18.64] ;  /* 0x0000000812137981 */ /* 0x000b22000c1e1500 */
[----:B------:R-:W-:Y:S01]  /*1b50*/  HADD2.F32 R15, -RZ, R21.H1_H1 ;  /* 0x30000015ff0f7230 */ /* 0x000fe20000004100 */
[----:B------:R-:W-:Y:S01]  /*1b60*/  ISETP.NE.AND P4, PT, RZ, UR10, PT ;  /* 0x0000000aff007c0c */ /* 0x000fe2000bf85270 */
[----:B0-----:R-:W-:Y:S01]  /*1b70*/  HADD2.F32 R13, -RZ, R23.H1_H1 ;  /* 0x30000017ff0d7230 */ /* 0x001fe20000004100 */
[----:B------:R-:W-:-:S02]  /*1b80*/  ISETP.GE.U32.AND P2, PT, R16, UR12, PT ;  /* 0x0000000c10007c0c */ /* 0x000fc4000bf46070 */
[----:B------:R-:W-:Y:S02]  /*1b90*/  ISETP.GE.U32.AND P3, PT, R6, UR12, PT ;  /* 0x0000000c06007c0c */ /* 0x000fe4000bf66070 */
[----:B------:R-:W-:Y:S01]  /*1ba0*/  ISETP.GE.AND.EX P2, PT, R5, UR13, PT, P2 ;  /* 0x0000000d05007c0c */ /* 0x000fe2000bf46320 */
[----:B-----5:R-:W-:Y:S01]  /*1bb0*/  HADD2.F32 R18, -RZ, R24.H1_H1 ;  /* 0x30000018ff127230 */ /* 0x020fe20000004100 */
[----:B------:R-:W-:Y:S02]  /*1bc0*/  ISETP.GE.AND.EX P3, PT, R7, UR13, PT, P3 ;  /* 0x0000000d07007c0c */ /* 0x000fe4000bf66330 */
[C---:B------:R-:W-:Y:S02]  /*1bd0*/  ISETP.GT.U32.OR P2, PT, R2.reuse, 0x29f, P2 ;  /* 0x0000029f0200780c */ /* 0x040fe40001744470 */
[----:B------:R-:W-:Y:S01]  /*1be0*/  ISETP.GT.U32.OR P3, PT, R2, 0x29f, P3 ;  /* 0x0000029f0200780c */ /* 0x000fe20001f64470 */
[----:B-1----:R-:W-:-:S04]  /*1bf0*/  FMUL.FTZ R10, R10, UR6 ;  /* 0x000000060a0a7c20 */ /* 0x002fc80008410000 */
[----:B------:R-:W-:Y:S01]  /*1c00*/  FMUL.FTZ R8, R10, R10 ;  /* 0x0000000a0a087220 */ /* 0x000fe20000410000 */
[--C-:B------:R-:W-:Y:S01]  /*1c10*/  FADD.FTZ R15, R15, -R10.reuse ;  /* 0x8000000a0f0f7221 */ /* 0x100fe20000010000 */
[----:B------:R-:W-:Y:S02]  /*1c20*/  FADD.FTZ R13, R13, -R10 ;  /* 0x8000000a0d0d7221 */ /* 0x000fe40000010000 */
[----:B------:R-:W-:Y:S01]  /*1c30*/  FFMA.FTZ R11, R11, UR6, -R8 ;  /* 0x000000060b0b7c23 */ /* 0x000fe20008010808 */
[----:B------:R-:W-:-:S04]  /*1c40*/  MOV R8, 0x3f800000 ;  /* 0x3f80000000087802 */ /* 0x000fc80000000f00 */
[----:B------:R-:W-:-:S13]  /*1c50*/  FSETP.GTU.FTZ.AND P1, PT, R11, RZ, PT ;  /* 0x000000ff0b00720b */ /* 0x000fda0003f3c000 */
[----:B------:R-:W0:Y:S02]  /*1c60*/  @P1 LDC R14, c[0x0][0x238] ;  /* 0x00008e00ff0e1b82 */ /* 0x000e240000000800 */
[----:B0-----:R-:W-:Y:S01]  /*1c70*/  @P1 FADD.FTZ R14, R11, R14 ;  /* 0x0000000e0b0e1221 */ /* 0x001fe20000010000 */
[----:B------:R-:W-:-:S03]  /*1c80*/  HADD2.F32 R11, -RZ, R22.H1_H1 ;  /* 0x30000016ff0b7230 */ /* 0x000fc60000004100 */
[----:B------:R-:W0:Y:S02]  /*1c90*/  @P1 MUFU.RSQ R8, R14 ;  /* 0x0000000e00081308 */ /* 0x000e240000001400 */
[--C-:B------:R-:W-:Y:S01]  /*1ca0*/  FADD.FTZ R12, R11, -R10.reuse ;  /* 0x8000000a0b0c7221 */ /* 0x100fe20000010000 */
[----:B------:R-:W-:-:S03]  /*1cb0*/  FADD.FTZ R11, R18, -R10 ;  /* 0x8000000a120b7221 */ /* 0x000fc60000010000 */
[-C--:B0-----:R-:W-:Y:S01]  /*1cc0*/  FMUL.FTZ R12, R12, R8.reuse ;  /* 0x000000080c0c7220 */ /* 0x081fe20000410000 */
[-C--:B------:R-:W-:Y:S01]  /*1cd0*/  FMUL.FTZ R14, R15, R8.reuse ;  /* 0x000000080f0e7220 */ /* 0x080fe20000410000 */
[-C--:B------:R-:W-:Y:S01]  /*1ce0*/  FMUL.FTZ R18, R11, R8.reuse ;  /* 0x000000080b127220 */ /* 0x080fe20000410000 */
[----:B------:R-:W-:Y:S01]  /*1cf0*/  FMUL.FTZ R11, R13, R8 ;  /* 0x000000080d0b7220 */ /* 0x000fe20000410000 */
[----:B------:R-:W-:Y:S01]  /*1d00*/  HADD2.F32 R15, -RZ, R24.H0_H0 ;  /* 0x20000018ff0f7230 */ /* 0x000fe20000004100 */
[----:B--2---:R-:W-:Y:S02]  /*1d10*/  SHF.L.U32 R0, R0, 0x10, RZ ;  /* 0x0000001000007819 */ /* 0x004fe400000006ff */
[----:B---3--:R-:W-:Y:S02]  /*1d20*/  SHF.L.U32 R9, R9, 0x10, RZ ;  /* 0x0000001009097819 */ /* 0x008fe400000006ff */
[----:B----4-:R-:W-:-:S03]  /*1d30*/  SHF.L.U32 R25, R25, 0x10, RZ ;  /* 0x0000001019197819 */ /* 0x010fc600000006ff */
[C-C-:B------:R-:W-:Y:S01]  /*1d40*/  FFMA.FTZ R13, R0.reuse, R12, R9.reuse ;  /* 0x0000000c000d7223 */ /* 0x140fe20000010009 */
[C-C-:B------:R-:W-:Y:S01]  /*1d50*/  FFMA.FTZ R14, R0.reuse, R14, R9.reuse ;  /* 0x0000000e000e7223 */ /* 0x140fe20000010009 */
[C-C-:B------:R-:W-:Y:S01]  /*1d60*/  FFMA.FTZ R12, R0.reuse, R18, R9.reuse ;  /* 0x00000012000c7223 */ /* 0x140fe20000010009 */
[----:B------:R-:W-:Y:S01]  /*1d70*/  FFMA.FTZ R0, R0, R11, R9 ;  /* 0x0000000b00007223 */ /* 0x000fe20000010009 */
[----:B------:R-:W-:Y:S02]  /*1d80*/  HADD2.F32 R11, -RZ, R22.H0_H0 ;  /* 0x20000016ff0b7230 */ /* 0x000fe40000004100 */
[----:B------:R-:W-:Y:S02]  /*1d90*/  HADD2.F32 R9, -RZ, R21.H0_H0 ;  /* 0x20000015ff097230 */ /* 0x000fe40000004100 */
[----:B------:R-:W-:Y:S02]  /*1da0*/  HADD2.F32 R21, -RZ, R23.H0_H0 ;  /* 0x20000017ff157230 */ /* 0x000fe40000004100 */
[--C-:B------:R-:W-:Y:S01]  /*1db0*/  FADD.FTZ R23, R11, -R10.reuse ;  /* 0x8000000a0b177221 */ /* 0x100fe20000010000 */
[--C-:B------:R-:W-:Y:S01]  /*1dc0*/  FADD.FTZ R11, R15, -R10.reuse ;  /* 0x8000000a0f0b7221 */ /* 0x100fe20000010000 */
[----:B------:R-:W-:Y:S01]  /*1dd0*/  IADD3 R15, R17, 0x30, RZ ;  /* 0x00000030110f7810 */ /* 0x000fe20007ffe0ff */
[--C-:B------:R-:W-:Y:S01]  /*1de0*/  FADD.FTZ R9, R9, -R10.reuse ;  /* 0x8000000a09097221 */ /* 0x100fe20000010000 */
[----:B------:R-:W-:Y:S01]  /*1df0*/  FADD.FTZ R21, R21, -R10 ;  /* 0x8000000a15157221 */ /* 0x000fe20000010000 */
[----:B------:R-:W-:Y:S01]  /*1e00*/  SHF.L.U32 R10, R19, 0x10, RZ ;  /* 0x00000010130a7819 */ /* 0x000fe200000006ff */
[-C--:B------:R-:W-:Y:S01]  /*1e10*/  FMUL.FTZ R23, R23, R8.reuse ;  /* 0x0000000817177220 */ /* 0x080fe20000410000 */
[----:B------:R-:W-:Y:S01]  /*1e20*/  ISETP.GE.U32.AND P1, PT, R15, UR12, PT ;  /* 0x0000000c0f007c0c */ /* 0x000fe2000bf26070 */
[-C--:B------:R-:W-:Y:S01]  /*1e30*/  FMUL.FTZ R11, R11, R8.reuse ;  /* 0x000000080b0b7220 */ /* 0x080fe20000410000 */
[----:B------:R-:W-:Y:S01]  /*1e40*/  SHF.R.S32.HI R18, RZ, 0x1f, R15 ;  /* 0x0000001fff127819 */ /* 0x000fe2000001140f */
[-C--:B------:R-:W-:Y:S01]  /*1e50*/  FMUL.FTZ R21, R21, R8.reuse ;  /* 0x0000000815157220 */ /* 0x080fe20000410000 */
[----:B------:R-:W-:Y:S01]  /*1e60*/  FMUL.FTZ R9, R9, R8 ;  /* 0x0000000809097220 */ /* 0x000fe20000410000 */
[C-C-:B------:R-:W-:Y:S01]  /*1e70*/  FFMA.FTZ R22, R25.reuse, R23, R10.reuse ;  /* 0x0000001719167223 */ /* 0x140fe2000001000a */
[----:B------:R-:W-:Y:S01]  /*1e80*/  ISETP.GE.AND.EX P1, PT, R18, UR13, PT, P1 ;  /* 0x0000000d12007c0c */ /* 0x000fe2000bf26310 */
[C-C-:B------:R-:W-:Y:S01]  /*1e90*/  FFMA.FTZ R19, R25.reuse, R11, R10.reuse ;  /* 0x0000000b19137223 */ /* 0x140fe2000001000a */
[C-C-:B------:R-:W-:Y:S01]  /*1ea0*/  FFMA.FTZ R21, R25.reuse, R21, R10.reuse ;  /* 0x0000001519157223 */ /* 0x140fe2000001000a */
        /* <DEDUP_REMOVED lines=13> */
.L_x_4002:
        /* <DEDUP_REMOVED lines=14> */
.L_x_4004:
[----:B------:R-:W-:Y:S05]  /*2060*/  BSYNC B0 ;  /* 0x0000000000007941 */ /* 0x000fea0003800000 */
.L_x_4003:
        /* <DEDUP_REMOVED lines=11> */
.L_x_4005:
        /* <DEDUP_REMOVED lines=14> */
.L_x_4007:
[----:B------:R-:W-:Y:S05]  /*2200*/  BSYNC B0 ;  /* 0x0000000000007941 */ /* 0x000fea0003800000 */
.L_x_4006:
[----:B------:R-:W-:Y:S05]  /*2210*/  @!P4 BRA `(.L_x_4008) ;  /* 0x000000000028c947 */ /* 0x000fea0003800000 */
[----:B------:R-:W-:Y:S01]  /*2220*/  FMUL.FTZ R5, R19, -1.4426950216293334961 ;  /* 0xbfb8aa3b13057820 */ /* 0x000fe20000410000 */
[----:B------:R-:W-:-:S05]  /*2230*/  FMUL.FTZ R9, R12, -1.4426950216293334961 ;  /* 0xbfb8aa3b0c097820 */ /* 0x000fca0000410000 */
[----:B------:R-:W2:Y:S08]  /*2240*/  MUFU.EX2 R5, R5 ;  /* 0x0000000500057308 */ /* 0x000eb00000000800 */
[----:B------:R-:W0:Y:S01]  /*2250*/  MUFU.EX2 R9, R9 ;  /* 0x0000000900097308 */ /* 0x000e220000000800 */
[----:B--2---:R-:W-:-:S07]  /*2260*/  FADD.FTZ R8, R5, 1 ;  /* 0x3f80000005087421 */ /* 0x004fce0000010000 */
[----:B------:R-:W2:Y:S01]  /*2270*/  MUFU.RCP R8, R8 ;  /* 0x0000000800087308 */ /* 0x000ea20000001000 */
[----:B01----:R-:W-:-:S07]  /*2280*/  FADD.FTZ R10, R9, 1 ;  /* 0x3f800000090a7421 */ /* 0x003fce0000010000 */
[----:B------:R-:W0:Y:S01]  /*2290*/  MUFU.RCP R11, R10 ;  /* 0x0000000a000b7308 */ /* 0x000e220000001000 */
[----:B--2---:R-:W-:Y:S01]  /*22a0*/  FMUL.FTZ R19, R19, R8 ;  /* 0x0000000813137220 */ /* 0x004fe20000410000 */
[----:B0-----:R-:W-:-:S07]  /*22b0*/  FMUL.FTZ R12, R12, R11 ;  /* 0x0000000b0c0c7220 */ /* 0x001fce0000410000 */
.L_x_4008:
        /* <DEDUP_REMOVED lines=14> */
.L_x_4010:
[----:B------:R-:W-:Y:S05]  /*23a0*/  BSYNC B0 ;  /* 0x0000000000007941 */ /* 0x000fea0003800000 */
.L_x_4009:
[----:B------:R-:W-:Y:S05]  /*23b0*/  @!P4 BRA `(.L_x_4011) ;  /* 0x000000000028c947 */ /* 0x000fea0003800000 */
[----:B------:R-:W-:Y:S01]  /*23c0*/  FMUL.FTZ R5, R21, -1.4426950216293334961 ;  /* 0xbfb8aa3b15057820 */ /* 0x000fe20000410000 */
[----:B------:R-:W-:-:S05]  /*23d0*/  FMUL.FTZ R9, R0, -1.4426950216293334961 ;  /* 0xbfb8aa3b00097820 */ /* 0x000fca0000410000 */
[----:B------:R-:W3:Y:S08]  /*23e0*/  MUFU.EX2 R5, R5 ;  /* 0x0000000500057308 */ /* 0x000ef00000000800 */
[----:B------:R-:W0:Y:S01]  /*23f0*/  MUFU.EX2 R9, R9 ;  /* 0x0000000900097308 */ /* 0x000e220000000800 */
[----:B---3--:R-:W-:-:S07]  /*2400*/  FADD.FTZ R7, R5, 1 ;  /* 0x3f80000005077421 */ /* 0x008fce0000010000 */
[----:B------:R-:W3:Y:S01]  /*2410*/  MUFU.RCP R8, R7 ;  /* 0x0000000700087308 */ /* 0x000ee20000001000 */
[----:B012---:R-:W-:-:S07]  /*2420*/  FADD.FTZ R10, R9, 1 ;  /* 0x3f800000090a7421 */ /* 0x007fce0000010000 */
[----:B------:R-:W0:Y:S01]  /*2430*/  MUFU.RCP R11, R10 ;  /* 0x0000000a000b7308 */ /* 0x000e220000001000 */
[----:B---3--:R-:W-:Y:S01]  /*2440*/  FMUL.FTZ R21, R21, R8 ;  /* 0x0000000815157220 */ /* 0x008fe20000410000 */
[----:B0-----:R-:W-:-:S07]  /*2450*/  FMUL.FTZ R0, R0, R11 ;  /* 0x0000000b00007220 */ /* 0x001fce0000410000 */
.L_x_4011:
        /* <DEDUP_REMOVED lines=14> */
.L_x_4013:
[----:B------:R-:W-:Y:S05]  /*2540*/  BSYNC B0 ;  /* 0x0000000000007941 */ /* 0x000fea0003800000 */
.L_x_4012:
[----:B------:R-:W4:Y:S01]  /*2550*/  LDC R5, c[0x0][0x10] ;  /* 0x00000400ff057b82 */ /* 0x000f220000000800 */
[----:B------:R-:W-:Y:S02]  /*2560*/  IADD3 R4, R4, 0x1, RZ ;  /* 0x0000000104047810 */ /* 0x000fe40007ffe0ff */
[----:B----4-:R-:W-:-:S04]  /*2570*/  IADD3 R20, R5, R20, RZ ;  /* 0x0000001405147210 */ /* 0x010fc80007ffe0ff */
[----:B------:R-:W-:-:S13]  /*2580*/  ISETP.GE.AND P1, PT, R20, UR4, PT ;  /* 0x0000000414007c0c */ /* 0x000fda000bf26270 */
[----:B------:R-:W-:Y:S05]  /*2590*/  @!P1 BRA `(.L_x_4014) ;  /* 0xffffffd800f89947 */ /* 0x000fea000383ffff */
[----:B------:R-:W-:Y:S05]  /*25a0*/  EXIT ;  /* 0x000000000000794d */ /* 0x000fea0003800000 */
.L_x_4015:
        /* <DEDUP_REMOVED lines=13> */
.L_x_5166:


//--------------------- .text._Z35group_norm_nhwc_fwd_one_pass_kernelI11Fp16IOBf16WLi128ELi84ELi672EEv26Group_norm_nhwc_fwd_params --------------------------
	.section	.text._Z35group_norm_nhwc_fwd_one_pass_kernelI11Fp16IOBf16WLi128ELi84ELi672EEv26Group_norm_nhwc_fwd_params,"ax",@progbits
	.align	128
        .global         _Z35group_norm_nhwc_fwd_one_pass_kernelI11Fp16IOBf16WLi128ELi84ELi672EEv26Group_norm_nhwc_fwd_params
        .type           _Z35group_norm_nhwc_fwd_one_pass_kernelI11Fp16IOBf16WLi128ELi84ELi672EEv26Group_norm_nhwc_fwd_params,@function
        .size           _Z35group_norm_nhwc_fwd_one_pass_kernelI11Fp16IOBf16WLi128ELi84ELi672EEv26Group_norm_nhwc_fwd_params,(.L_x_5167 - _Z35group_norm_nhwc_fwd_one_pass_kernelI11Fp16IOBf16WLi128ELi84ELi672EEv26Group_norm_nhwc_fwd_params)
        .other          _Z35group_norm_nhwc_fwd_one_pass_kernelI11Fp16IOBf16WLi128ELi84ELi672EEv26Group_norm_nhwc_fwd_params,@"STO_CUDA_ENTRY STV_DEFAULT"
_Z35group_norm_nhwc_fwd_one_pass_kernelI11Fp16IOBf16WLi128ELi84ELi672EEv26Group_norm_nhwc_fwd_params:
.text._Z35group_norm_nhwc_fwd_one_pass_kernelI11Fp16IOBf16WLi128ELi84ELi672EEv26Group_norm_nhwc_fwd_params:
        /* <DEDUP_REMOVED lines=41> */
.L_x_4049:
[----:B0123--:R-:W0:Y:S01]  /*0290*/  LDC R6, c[0x0][0x288] ;  /* 0x0000a200ff067b82 */ /* 0x00fe220000000800 */
[----:B------:R-:W-:Y:S01]  /*02a0*/  ULDC.64 UR16, c[0x0][0x278] ;  /* 0x00009e0000107ab9 */ /* 0x000fe20000000a00 */
[----:B------:R-:W-:Y:S01]  /*02b0*/  SHF.R.S32.HI R29, RZ, 0x1f, R21 ;  /* 0x0000001fff1d7819 */ /* 0x000fe20000011415 */
[----:B------:R-:W-:Y:S01]  /*02c0*/  ULDC.64 UR14, c[0x0][0x280] ;  /* 0x0000a000000e7ab9 */ /* 0x000fe20000000a00 */
[----:B------:R-:W-:Y:S02]  /*02d0*/  ISETP.GE.U32.AND P4, PT, R21, UR16, PT ;  /* 0x0000001015007c0c */ /* 0x000fe4000bf86070 */
[----:B------:R-:W-:Y:S02]  /*02e0*/  SHF.R.S32.HI R31, RZ, 0x1f, R22 ;  /* 0x0000001fff1f7819 */ /* 0x000fe40000011416 */
[----:B------:R-:W-:Y:S01]  /*02f0*/  ISETP.GE.U32.AND P5, PT, R22, UR16, PT ;  /* 0x0000001016007c0c */ /* 0x000fe2000bfa6070 */
[----:B------:R-:W1:Y:S01]  /*0300*/  @P0 LDC.64 R8, c[0x0][0x270] ;  /* 0x00009c00ff080b82 */ /* 0x000e620000000a00 */
[----:B------:R-:W-:-:S02]  /*0310*/  ISETP.GE.AND.EX P4, PT, R29, UR17, PT, P4 ;  /* 0x000000111d007c0c */ /* 0x000fc4000bf86340 */
[----:B------:R-:W-:Y:S02]  /*0320*/  ISETP.GE.AND.EX P5, PT, R31, UR17, PT, P5 ;  /* 0x000000111f007c0c */ /* 0x000fe4000bfa6350 */
[C---:B------:R-:W-:Y:S02]  /*0330*/  ISETP.GT.U32.OR P4, PT, R16.reuse, 0x29f, P4 ;  /* 0x0000029f1000780c */ /* 0x040fe40002784470 */
[----:B------:R-:W-:Y:S01]  /*0340*/  ISETP.GT.U32.OR P5, PT, R16, 0x29f, P5 ;  /* 0x0000029f1000780c */ /* 0x000fe20002fa4470 */
[----:B------:R-:W2:Y:S01]  /*0350*/  @P0 LDC.64 R42, c[0x0][0x220] ;  /* 0x00008800ff2a0b82 */ /* 0x000ea20000000a00 */
[----:B------:R-:W-:Y:S02]  /*0360*/  SHF.R.S32.HI R35, RZ, 0x1f, R23 ;  /* 0x0000001fff237819 */ /* 0x000fe40000011417 */
[----:B------:R-:W-:Y:S02]  /*0370*/  SHF.R.S32.HI R37, RZ, 0x1f, R24 ;  /* 0x0000001fff257819 */ /* 0x000fe40000011418 */
[----:B------:R-:W-:-:S02]  /*0380*/  SHF.R.S32.HI R39, RZ, 0x1f, R25 ;  /* 0x0000001fff277819 */ /* 0x000fc40000011419 */
[----:B0-----:R-:W-:-:S03]  /*0390*/  IABS R5, R6 ;  /* 0x0000000600057213 */ /* 0x001fc60000000000 */
[----:B------:R-:W0:Y:S01]  /*03a0*/  @!P4 LDC.64 R44, c[0x0][0x270] ;  /* 0x00009c00ff2ccb82 */ /* 0x000e220000000a00 */
[----:B------:R-:W3:Y:S07]  /*03b0*/  I2F.RP R0, R5 ;  /* 0x0000000500007306 */ /* 0x000eee0000209400 */
[----:B----4-:R-:W4:Y:S01]  /*03c0*/  @!P4 LDC.64 R40, c[0x0][0x220] ;  /* 0x00008800ff28cb82 */ /* 0x010f220000000a00 */
[----:B---3--:R-:W3:Y:S07]  /*03d0*/  MUFU.RCP R0, R0 ;  /* 0x0000000000007308 */ /* 0x008eee0000001000 */
[----:B------:R-:W5:Y:S01]  /*03e0*/  @!P5 LDC.64 R14, c[0x0][0x220] ;  /* 0x00008800ff0edb82 */ /* 0x000f620000000a00 */
[----:B0-----:R-:W-:-:S04]  /*03f0*/  @!P4 IMAD R28, R29, R44, RZ ;  /* 0x0000002c1d1cc224 */ /* 0x001fc800078e02ff */
[----:B------:R-:W-:Y:S01]  /*0400*/  @!P4 IMAD R45, R21, R45, R28 ;  /* 0x0000002d152dc224 */ /* 0x000fe200078e021c */
[----:B------:R-:W-:Y:S01]  /*0410*/  HFMA2.MMA R28, -RZ, RZ, 0, 0 ;  /* 0x00000000ff1c7435 */ /* 0x000fe200000001ff */
[----:B---3--:R-:W-:-:S04]  /*0420*/  IADD3 R2, R0, 0xffffffe, RZ ;  /* 0x0ffffffe00027810 */ /* 0x008fc80007ffe0ff */
[----:B------:R0:W3:Y:S02]  /*0430*/  F2I.FTZ.U32.TRUNC.NTZ R3, R2 ;  /* 0x0000000200037305 */ /* 0x0000e4000021f000 */
[----:B0-----:R-:W-:Y:S01]  /*0440*/  HFMA2.MMA R2, -RZ, RZ, 0, 0 ;  /* 0x00000000ff027435 */ /* 0x001fe200000001ff */
[----:B---3--:R-:W-:-:S05]  /*0450*/  IADD3 R4, RZ, -R3, RZ ;  /* 0x80000003ff047210 */ /* 0x008fca0007ffe0ff */
[----:B------:R-:W-:Y:S01]  /*0460*/  IMAD R7, R4, R5, RZ ;  /* 0x0000000504077224 */ /* 0x000fe200078e02ff */
[----:B------:R-:W-:-:S03]  /*0470*/  IABS R4, UR6 ;  /* 0x0000000600047c13 */ /* 0x000fc60008000000 */
[----:B------:R-:W-:-:S06]  /*0480*/  IMAD.HI.U32 R3, R3, R7, R2 ;  /* 0x0000000703037227 */ /* 0x000fcc00078e0002 */
        /* <DEDUP_REMOVED lines=12> */
[----:B------:R-:W-:-:S04]  /*0550*/  MOV R5, R3 ;  /* 0x0000000300057202 */ /* 0x000fc80000000f00 */
[----:B------:R-:W-:Y:S02]  /*0560*/  @!P3 IADD3 R5, -R5, RZ, RZ ;  /* 0x000000ff0505b210 */ /* 0x000fe40007ffe1ff */
[----:B------:R-:W-:Y:S02]  /*0570*/  @!P2 LOP3.LUT R5, RZ, R6, RZ, 0x33, !PT ;  /* 0x00000006ff05a212 */ /* 0x000fe400078e33ff */
[----:B------:R-:W-:Y:S02]  /*0580*/  ISETP.GE.U32.AND P3, PT, R23, UR16, PT ;  /* 0x0000001017007c0c */ /* 0x000fe4000bf66070 */
[----:B------:R-:W-:Y:S02]  /*0590*/  IADD3 R33, -R5, RZ, RZ ;  /* 0x000000ff05217210 */ /* 0x000fe40007ffe1ff */
[----:B------:R-:W-:Y:S02]  /*05a0*/  SHF.R.S32.HI R0, RZ, 0x1f, R5 ;  /* 0x0000001fff007819 */ /* 0x000fe40000011405 */
[----:B------:R-:W-:Y:S01]  /*05b0*/  ISETP.GE.AND.EX P3, PT, R35, UR17, PT, P3 ;  /* 0x0000001123007c0c */ /* 0x000fe2000bf66330 */
[----:B------:R-:W-:Y:S01]  /*05c0*/  IMAD R33, R6, R33, UR6 ;  /* 0x0000000606217e24 */ /* 0x000fe2000f8e0221 */
[----:B------:R-:W-:Y:S01]  /*05d0*/  ISETP.GE.U32.AND P2, PT, R24, UR16, PT ;  /* 0x0000001018007c0c */ /* 0x000fe2000bf46070 */
[----:B------:R-:W-:Y:S01]  /*05e0*/  IMAD R0, R0, UR14, RZ ;  /* 0x0000000e00007c24 */ /* 0x000fe2000f8e02ff */
[----:B------:R-:W-:Y:S01]  /*05f0*/  ISETP.GT.U32.OR P3, PT, R16, 0x29f, P3 ;  /* 0x0000029f1000780c */ /* 0x000fe20001f64470 */
[----:B------:R-:W-:Y:S01]  /*0600*/  IMAD R33, R33, 0x54, RZ ;  /* 0x0000005421217824 */ /* 0x000fe200078e02ff */
[----:B------:R-:W-:Y:S01]  /*0610*/  ISETP.GE.AND.EX P2, PT, R37, UR17, PT, P2 ;  /* 0x0000001125007c0c */ /* 0x000fe2000bf46320 */
[----:B------:R-:W-:-:S02]  /*0620*/  IMAD R13, R5, UR15, R0 ;  /* 0x0000000f050d7c24 */ /* 0x000fc4000f8e0200 */
[----:B-1----:R-:W-:Y:S01]  /*0630*/  @P0 IMAD R0, R19, R8, RZ ;  /* 0x0000000813000224 */ /* 0x002fe200078e02ff */
[----:B------:R-:W-:Y:S02]  /*0640*/  IADD3 R2, P1, R20, R33, RZ ;  /* 0x0000002114027210 */ /* 0x000fe40007f3e0ff */
[----:B------:R-:W-:Y:S01]  /*0650*/  ISETP.GT.U32.OR P2, PT, R16, 0x29f, P2 ;  /* 0x0000029f1000780c */ /* 0x000fe20001744470 */
[----:B------:R-:W-:Y:S01]  /*0660*/  @P0 IMAD R9, R17, R9, R0 ;  /* 0x0000000911090224 */ /* 0x000fe200078e0200 */
[----:B------:R-:W-:-:S03]  /*0670*/  LEA.HI.X.SX32 R3, R33, R4, 0x1, P1 ;  /* 0x0000000421037211 */ /* 0x000fc600008f0eff */
[----:B------:R-:W0:Y:S01]  /*0680*/  @!P3 LDC.64 R10, c[0x0][0x270] ;  /* 0x00009c00ff0abb82 */ /* 0x000e220000000a00 */
[----:B------:R-:W-:-:S05]  /*0690*/  IMAD.WIDE.U32 R2, R5, UR14, R2 ;  /* 0x0000000e05027c25 */ /* 0x000fca000f8e0002 */
[----:B------:R-:W-:Y:S02]  /*06a0*/  IADD3 R13, R3, R13, RZ ;  /* 0x0000000d030d7210 */ /* 0x000fe40007ffe0ff */
[----:B------:R-:W1:Y:S01]  /*06b0*/  @!P5 LDC.64 R4, c[0x0][0x270] ;  /* 0x00009c00ff04db82 */ /* 0x000e620000000a00 */
[-C--:B------:R-:W-:Y:S02]  /*06c0*/  @P0 MOV R12, R2.reuse ;  /* 0x00000002000c0202 */ /* 0x080fe40000000f00 */
[----:B------:R-:W-:Y:S02]  /*06d0*/  @!P5 MOV R46, R2 ;  /* 0x00000002002ed202 */ /* 0x000fe40000000f00 */
[----:B------:R-:W-:Y:S01]  /*06e0*/  @!P5 MOV R47, R13 ;  /* 0x0000000d002fd202 */ /* 0x000fe20000000f00 */
[----:B------:R-:W-:-:S05]  /*06f0*/  @P0 IMAD.WIDE.U32 R6, R17, R8, R12 ;  /* 0x0000000811060225 */ /* 0x000fca00078e000c */
[----:B------:R-:W-:Y:S02]  /*0700*/  @P0 IADD3 R0, R7, R9, RZ ;  /* 0x0000000907000210 */ /* 0x000fe40007ffe0ff */
[C---:B--2---:R-:W-:Y:S02]  /*0710*/  @P0 LEA R8, P1, R6.reuse, R42, 0x1 ;  /* 0x0000002a06080211 */ /* 0x044fe400078208ff */
[----:B------:R-:W-:Y:S02]  /*0720*/  @!P4 MOV R42, R2 ;  /* 0x00000002002ac202 */ /* 0x000fe40000000f00 */
[----:B------:R-:W-:Y:S02]  /*0730*/  @P0 LEA.HI.X R9, R6, R43, R0, 0x1, P1 ;  /* 0x0000002b06090211 */ /* 0x000fe400008f0c00 */
[----:B------:R-:W-:Y:S01]  /*0740*/  @!P4 MOV R43, R13 ;  /* 0x0000000d002bc202 */ /* 0x000fe20000000f00 */
[----:B------:R-:W2:Y:S01]  /*0750*/  @!P3 LDC.64 R6, c[0x0][0x220] ;  /* 0x00008800ff06bb82 */ /* 0x000ea20000000a00 */
[----:B------:R-:W-:Y:S01]  /*0760*/  ISETP.GE.U32.AND P1, PT, R25, UR16, PT ;  /* 0x0000001019007c0c */ /* 0x000fe2000bf26070 */
[----:B-1----:R-:W-:-:S03]  /*0770*/  @!P5 IMAD R0, R31, R4, RZ ;  /* 0x000000041f00d224 */ /* 0x002fc600078e02ff */
[----:B------:R-:W-:Y:S01]  /*0780*/  ISETP.GE.AND.EX P1, PT, R39, UR17, PT, P1 ;  /* 0x0000001127007c0c */ /* 0x000fe2000bf26310 */
[----:B------:R-:W-:-:S03]  /*0790*/  @!P4 IMAD.WIDE.U32 R42, R21, R44, R42 ;  /* 0x0000002c152ac225 */ /* 0x000fc600078e002a */
[----:B------:R-:W-:Y:S01]  /*07a0*/  ISETP.GT.U32.OR P1, PT, R16, 0x29f, P1 ;  /* 0x0000029f1000780c */ /* 0x000fe20000f24470 */
[C---:B------:R-:W-:Y:S01]  /*07b0*/  @!P5 IMAD R49, R22.reuse, R5, R0 ;  /* 0x000000051631d224 */ /* 0x040fe200078e0200 */
[----:B------:R-:W-:Y:S01]  /*07c0*/  @!P4 IADD3 R0, R43, R45, RZ ;  /* 0x0000002d2b00c210 */ /* 0x000fe20007ffe0ff */
[----:B------:R-:W-:Y:S01]  /*07d0*/  @!P5 IMAD.WIDE.U32 R46, R22, R4, R46 ;  /* 0x00000004162ed225 */ /* 0x000fe200078e002e */
[C---:B----4-:R-:W-:Y:S01]  /*07e0*/  @!P4 LEA R44, P6, R42.reuse, R40, 0x1 ;  /* 0x000000282a2cc211 */ /* 0x050fe200078c08ff */
[----:B------:R-:W1:Y:S03]  /*07f0*/  @!P2 LDC.64 R4, c[0x0][0x270] ;  /* 0x00009c00ff04ab82 */ /* 0x000e660000000a00 */
[----:B------:R-:W-:Y:S02]  /*0800*/  @!P4 LEA.HI.X R45, R42, R41, R0, 0x1, P6 ;  /* 0x000000292a2dc211 */ /* 0x000fe400030f0c00 */
[C---:B-----5:R-:W-:Y:S01]  /*0810*/  @!P5 LEA R48, P6, R46.reuse, R14, 0x1 ;  /* 0x0000000e2e30d211 */ /* 0x060fe200078c08ff */
[----:B0-----:R-:W-:Y:S01]  /*0820*/  @!P3 IMAD R14, R35, R10, RZ ;  /* 0x0000000a230eb224 */ /* 0x001fe200078e02ff */
[----:B------:R-:W-:Y:S01]  /*0830*/  @!P5 IADD3 R0, R47, R49, RZ ;  /* 0x000000312f00d210 */ /* 0x000fe20007ffe0ff */
[----:B------:R-:W0:Y:S01]  /*0840*/  @!P2 LDC.64 R42, c[0x0][0x220] ;  /* 0x00008800ff2aab82 */ /* 0x000e220000000a00 */
[----:B------:R-:W-:Y:S01]  /*0850*/  MOV R30, RZ ;  /* 0x000000ff001e7202 */ /* 0x000fe20000000f00 */
[----:B------:R-:W-:Y:S01]  /*0860*/  @!P3 IMAD R47, R23, R11, R14 ;  /* 0x0000000b172fb224 */ /* 0x000fe200078e020e */
[----:B------:R-:W-:Y:S01]  /*0870*/  @!P5 LEA.HI.X R49, R46, R15, R0, 0x1, P6 ;  /* 0x0000000f2e31d211 */ /* 0x000fe200030f0c00 */
[----:B------:R3:W4:Y:S01]  /*0880*/  @!P4 LDG.E R28, desc[UR10][R44.64] ;  /* 0x0000000a2c1cc981 */ /* 0x000722000c1e1900 */
[----:B------:R-:W-:-:S02]  /*0890*/  @!P3 MOV R14, R2 ;  /* 0x00000002000eb202 */ /* 0x000fc40000000f00 */
[----:B------:R-:W-:Y:S01]  /*08a0*/  @!P3 MOV R15, R13 ;  /* 0x0000000d000fb202 */ /* 0x000fe20000000f00 */
[----:B------:R5:W4:Y:S02]  /*08b0*/  @!P5 LDG.E R30, desc[UR10][R48.64] ;  /* 0x0000000a301ed981 */ /* 0x000b24000c1e1900 */
[----:B------:R-:W-:-:S03]  /*08c0*/  @!P3 IMAD.WIDE.U32 R10, R23, R10, R14 ;  /* 0x0000000a170ab225 */ /* 0x000fc600078e000e */
[----:B------:R-:W5:Y:S01]  /*08d0*/  @!P1 LDC.64 R14, c[0x0][0x270] ;  /* 0x00009c00ff0e9b82 */ /* 0x000f620000000a00 */
[----:B---3--:R-:W-:Y:S02]  /*08e0*/  @!P2 MOV R44, R2 ;  /* 0x00000002002ca202 */ /* 0x008fe40000000f00 */
[----:B------:R-:W-:Y:S01]  /*08f0*/  @!P3 IADD3 R0, R11, R47, RZ ;  /* 0x0000002f0b00b210 */ /* 0x000fe20007ffe0ff */
[----:B-1----:R-:W-:Y:S01]  /*0900*/  @!P2 IMAD R11, R37, R4, RZ ;  /* 0x00000004250ba224 */ /* 0x002fe200078e02ff */
[----:B------:R-:W-:Y:S02]  /*0910*/  @!P2 MOV R45, R13 ;  /* 0x0000000d002da202 */ /* 0x000fe40000000f00 */
[----:B------:R-:W-:Y:S02]  /*0920*/  SHF.R.S32.HI R41, RZ, 0x1f, R26 ;  /* 0x0000001fff297819 */ /* 0x000fe4000001141a */
[----:B------:R-:W-:Y:S01]  /*0930*/  ISETP.GE.U32.AND P4, PT, R26, UR16, PT ;  /* 0x000000101a007c0c */ /* 0x000fe2000bf86070 */
[----:B------:R-:W-:Y:S01]  /*0940*/  @!P2 IMAD R11, R24, R5, R11 ;  /* 0x00000005180ba224 */ /* 0x000fe200078e020b */
[----:B--2---:R-:W-:Y:S01]  /*0950*/  @!P3 LEA R6, P5, R10, R6, 0x1 ;  /* 0x000000060a06b211 */ /* 0x004fe200078a08ff */
[----:B------:R-:W-:Y:S01]  /*0960*/  @!P2 IMAD.WIDE.U32 R44, R24, R4, R44 ;  /* 0x00000004182ca225 */ /* 0x000fe200078e002c */
[----:B------:R-:W-:Y:S01]  /*0970*/  ISETP.GE.AND.EX P4, PT, R41, UR17, PT, P4 ;  /* 0x0000001129007c0c */ /* 0x000fe2000bf86340 */
[----:B------:R-:W1:Y:S01]  /*0980*/  @!P1 LDC.64 R4, c[0x0][0x220] ;  /* 0x00008800ff049b82 */ /* 0x000e620000000a00 */
[----:B------:R-:W-:-:S02]  /*0990*/  @!P3 LEA.HI.X R7, R10, R7, R0, 0x1, P5 ;  /* 0x000000070a07b211 */ /* 0x000fc400028f0c00 */
[----:B------:R-:W-:Y:S02]  /*09a0*/  ISETP.GT.U32.OR P4, PT, R16, 0x29f, P4 ;  /* 0x0000029f1000780c */ /* 0x000fe40002784470 */
[----:B------:R-:W-:Y:S02]  /*09b0*/  @!P2 IADD3 R0, R45, R11, RZ ;  /* 0x0000000b2d00a210 */ /* 0x000fe40007ffe0ff */
[----:B0-----:R-:W-:-:S04]  /*09c0*/  @!P2 LEA R10, P5, R44, R42, 0x1 ;  /* 0x0000002a2c0aa211 */ /* 0x001fc800078a08ff */
[----:B------:R-:W-:Y:S02]  /*09d0*/  @!P2 LEA.HI.X R11, R44, R43, R0, 0x1, P5 ;  /* 0x0000002b2c0ba211 */ /* 0x000fe400028f0c00 */
[----:B------:R-:W-:Y:S02]  /*09e0*/  SHF.R.S32.HI R43, RZ, 0x1f, R27 ;  /* 0x0000001fff2b7819 */ /* 0x000fe4000001141b */
[----:B------:R-:W-:Y:S01]  /*09f0*/  ISETP.GE.U32.AND P5, PT, R27, UR16, PT ;  /* 0x000000101b007c0c */ /* 0x000fe2000bfa6070 */
[----:B------:R-:W0:Y:S03]  /*0a00*/  @!P4 LDC.64 R44, c[0x0][0x270] ;  /* 0x00009c00ff2ccb82 */ /* 0x000e260000000a00 */
[----:B------:R-:W-:Y:S01]  /*0a10*/  ISETP.GE.AND.EX P5, PT, R43, UR17, PT, P5 ;  /* 0x000000112b007c0c */ /* 0x000fe2000bfa6350 */
[----:B-----5:R-:W-:Y:S01]  /*0a20*/  @!P1 IMAD R0, R39, R14, RZ ;  /* 0x0000000e27009224 */ /* 0x020fe200078e02ff */
[----:B------:R-:W-:-:S02]  /*0a30*/  @!P1 MOV R46, R2 ;  /* 0x00000002002e9202 */ /* 0x000fc40000000f00 */
[----:B------:R-:W-:Y:S02]  /*0a40*/  @!P1 MOV R47, R13 ;  /* 0x0000000d002f9202 */ /* 0x000fe40000000f00 */
[----:B------:R-:W-:Y:S01]  /*0a50*/  ISETP.GT.U32.OR P5, PT, R16, 0x29f, P5 ;  /* 0x0000029f1000780c */ /* 0x000fe20002fa4470 */
[C---:B------:R-:W-:Y:S01]  /*0a60*/  @!P1 IMAD R49, R25.reuse, R15, R0 ;  /* 0x0000000f19319224 */ /* 0x040fe200078e0200 */
[----:B------:R-:W-:Y:S01]  /*0a70*/  HFMA2.MMA R32, -RZ, RZ, 0, 0 ;  /* 0x00000000ff207435 */ /* 0x000fe200000001ff */
[----:B------:R-:W-:-:S05]  /*0a80*/  @!P1 IMAD.WIDE.U32 R14, R25, R14, R46 ;  /* 0x0000000e190e9225 */ /* 0x000fca00078e002e */
[----:B------:R-:W-:Y:S02]  /*0a90*/  @!P1 IADD3 R0, R15, R49, RZ ;  /* 0x000000310f009210 */ /* 0x000fe40007ffe0ff */
[----:B------:R-:W2:Y:S02]  /*0aa0*/  @!P4 LDC.64 R48, c[0x0][0x220] ;  /* 0x00008800ff30cb82 */ /* 0x000ea40000000a00 */
[----:B------:R2:W3:Y:S01]  /*0ab0*/  @P0 LDG.E R32, desc[UR10][R8.64] ;  /* 0x0000000a08200981 */ /* 0x0004e2000c1e1900 */
[----:B-1----:R-:W-:-:S05]  /*0ac0*/  @!P1 LEA R4, P6, R14, R4, 0x1 ;  /* 0x000000040e049211 */ /* 0x002fca00078c08ff */
[----:B------:R-:W1:Y:S01]  /*0ad0*/  @!P5 LDC.64 R46, c[0x0][0x270] ;  /* 0x00009c00ff2edb82 */ /* 0x000e620000000a00 */
[----:B------:R-:W-:Y:S01]  /*0ae0*/  @!P1 LEA.HI.X R5, R14, R5, R0, 0x1, P6 ;  /* 0x000000050e059211 */ /* 0x000fe200030f0c00 */
[----:B0-----:R-:W-:Y:S01]  /*0af0*/  @!P4 IMAD R0, R41, R44, RZ ;  /* 0x0000002c2900c224 */ /* 0x001fe200078e02ff */
[----:B------:R-:W-:Y:S02]  /*0b00*/  @!P4 MOV R50, R2 ;  /* 0x000000020032c202 */ /* 0x000fe40000000f00 */
[----:B------:R-:W-:Y:S01]  /*0b10*/  @!P4 MOV R51, R13 ;  /* 0x0000000d0033c202 */ /* 0x000fe20000000f00 */
[C---:B------:R-:W-:Y:S01]  /*0b20*/  @!P4 IMAD R53, R26.reuse, R45, R0 ;  /* 0x0000002d1a35c224 */ /* 0x040fe200078e0200 */
[----:B------:R-:W-:Y:S01]  /*0b30*/  CS2R R14, SRZ ;  /* 0x00000000000e7805 */ /* 0x000fe2000001ff00 */
[----:B------:R-:W-:Y:S02]  /*0b40*/  @!P4 IMAD.WIDE.U32 R50, R26, R44, R50 ;  /* 0x0000002c1a32c225 */ /* 0x000fe400078e0032 */
[----:B------:R-:W0:Y:S03]  /*0b50*/  @!P5 LDC.64 R44, c[0x0][0x220] ;  /* 0x00008800ff2cdb82 */ /* 0x000e260000000a00 */
[----:B------:R-:W5:Y:S01]  /*0b60*/  @!P2 LDG.E R14, desc[UR10][R10.64] ;  /* 0x0000000a0a0ea981 */ /* 0x000f62000c1e1900 */
[----:B------:R-:W-:-:S03]  /*0b70*/  @!P4 IADD3 R0, R51, R53, RZ ;  /* 0x000000353300c210 */ /* 0x000fc60007ffe0ff */
[----:B------:R1:W5:Y:S01]  /*0b80*/  @!P3 LDG.E R15, desc[UR10][R6.64] ;  /* 0x0000000a060fb981 */ /* 0x000362000c1e1900 */
[----:B--2---:R-:W-:-:S04]  /*0b90*/  @!P4 LEA R8, P2, R50, R48, 0x1 ;  /* 0x000000303208c211 */ /* 0x004fc800078408ff */
[----:B------:R-:W-:Y:S01]  /*0ba0*/  @!P4 LEA.HI.X R9, R50, R49, R0, 0x1, P2 ;  /* 0x000000313209c211 */ /* 0x000fe200010f0c00 */
[----:B------:R-:W-:Y:S01]  /*0bb0*/  HFMA2.MMA R0, -RZ, RZ, 0, 0 ;  /* 0x00000000ff007435 */ /* 0x000fe200000001ff */
[----:B-1----:R-:W-:Y:S01]  /*0bc0*/  @!P5 IMAD R6, R43, R46, RZ ;  /* 0x0000002e2b06d224 */ /* 0x002fe200078e02ff */
[----:B------:R-:W-:-:S03]  /*0bd0*/  @!P5 MOV R7, R13 ;  /* 0x0000000d0007d202 */ /* 0x000fc60000000f00 */
[----:B------:R-:W-:Y:S01]  /*0be0*/  @!P5 IMAD R49, R27, R47, R6 ;  /* 0x0000002f1b31d224 */ /* 0x000fe200078e0206 */
[----:B------:R-:W-:Y:S01]  /*0bf0*/  @!P5 MOV R6, R2 ;  /* 0x000000020006d202 */ /* 0x000fe20000000f00 */
[----:B------:R-:W-:-:S03]  /*0c00*/  HFMA2.MMA R34, -RZ, RZ, 0, 0 ;  /* 0x00000000ff227435 */ /* 0x000fc600000001ff */
[----:B------:R1:W2:Y:S01]  /*0c10*/  @!P1 LDG.E R0, desc[UR10][R4.64] ;  /* 0x0000000a04009981 */ /* 0x0002a2000c1e1900 */
[----:B------:R-:W-:Y:S01]  /*0c20*/  @!P5 IMAD.WIDE.U32 R46, R27, R46, R6 ;  /* 0x0000002e1b2ed225 */ /* 0x000fe200078e0006 */
[----:B------:R-:W-:-:S04]  /*0c30*/  MOV R36, RZ ;  /* 0x000000ff00247202 */ /* 0x000fc80000000f00 */
[----:B------:R-:W-:Y:S01]  /*0c40*/  @!P5 IADD3 R6, R47, R49, RZ ;  /* 0x000000312f06d210 */ /* 0x000fe20007ffe0ff */
[----:B------:R1:W2:Y:S01]  /*0c50*/  @!P4 LDG.E R34, desc[UR10][R8.64] ;  /* 0x0000000a0822c981 */ /* 0x0002a2000c1e1900 */
[----:B0-----:R-:W-:-:S04]  /*0c60*/  @!P5 LEA R44, P1, R46, R44, 0x1 ;  /* 0x0000002c2e2cd211 */ /* 0x001fc800078208ff */
[----:B------:R-:W-:-:S05]  /*0c70*/  @!P5 LEA.HI.X R45, R46, R45, R6, 0x1, P1 ;  /* 0x0000002d2e2dd211 */ /* 0x000fca00008f0c06 */
[----:B------:R-:W2:Y:S01]  /*0c80*/  @!P5 LDG.E R36, desc[UR10][R44.64] ;  /* 0x0000000a2c24d981 */ /* 0x000ea2000c1e1900 */
[----:B------:R-:W-:Y:S01]  /*0c90*/  ISETP.GT.AND P1, PT, R38, 0x1e, PT ;  /* 0x0000001e2600780c */ /* 0x000fe20003f24270 */
[--C-:B----4-:R-:W-:Y:S02]  /*0ca0*/  HADD2.F32 R11, -RZ, R28.reuse.H1_H1 ;  /* 0x3000001cff0b7230 */ /* 0x110fe40000004100 */
[----:B-1----:R-:W-:Y:S02]  /*0cb0*/  HADD2.F32 R4, -RZ, R28.H0_H0 ;  /* 0x2000001cff047230 */ /* 0x002fe40000004100 */
[--C-:B------:R-:W-:Y:S02]  /*0cc0*/  HADD2.F32 R47, -RZ, R30.reuse.H1_H1 ;  /* 0x3000001eff2f7230 */ /* 0x100fe40000004100 */
[----:B------:R-:W-:Y:S01]  /*0cd0*/  FMUL.FTZ R9, R11, R11 ;  /* 0x0000000b0b097220 */ /* 0x000fe20000410000 */
[----:B------:R-:W-:Y:S02]  /*0ce0*/  HADD2.F32 R8, -RZ, R30.H0_H0 ;  /* 0x2000001eff087230 */ /* 0x000fe40000004100 */
[----:B---3--:R-:W-:-:S02]  /*0cf0*/  HADD2.F32 R7, -RZ, R32.H1_H1 ;  /* 0x30000020ff077230 */ /* 0x008fc40000004100 */
        /* <DEDUP_REMOVED lines=27> */
[--C-:B--2---:R-:W-:Y:S02]  /*0eb0*/  HADD2.F32 R8, -RZ, R0.reuse.H1_H1 ;  /* 0x30000000ff087230 */ /* 0x104fe40000004100 */
[----:B------:R-:W-:Y:S02]  /*0ec0*/  HADD2.F32 R5, -RZ, R0.H0_H0 ;  /* 0x20000000ff057230 */ /* 0x000fe40000004100 */
[----:B------:R-:W-:Y:S01]  /*0ed0*/  FADD.FTZ R6, R6, R9 ;  /* 0x0000000906067221 */ /* 0x000fe20000010000 */
[----:B------:R-:W-:Y:S01]  /*0ee0*/  FADD.FTZ R4, R4, R7 ;  /* 0x0000000704047221 */ /* 0x000fe20000010000 */
[----:B------:R-:W-:Y:S01]  /*0ef0*/  FMUL.FTZ R10, R8, R8 ;  /* 0x00000008080a7220 */ /* 0x000fe20000410000 */
[----:B------:R-:W-:Y:S01]  /*0f00*/  FADD.FTZ R7, R5, R8 ;  /* 0x0000000805077221 */ /* 0x000fe20000010000 */
[----:B------:R-:W-:-:S02]  /*0f10*/  HADD2.F32 R9, -RZ, R34.H1_H1 ;  /* 0x30000022ff097230 */ /* 0x000fc40000004100 */
[----:B------:R-:W-:Y:S01]  /*0f20*/  FFMA.FTZ R5, R5, R5, R10 ;  /* 0x0000000505057223 */ /* 0x000fe2000001000a */
[----:B------:R-:W-:Y:S02]  /*0f30*/  HADD2.F32 R8, -RZ, R34.H0_H0 ;  /* 0x20000022ff087230 */ /* 0x000fe40000004100 */
[----:B------:R-:W-:Y:S01]  /*0f40*/  FADD.FTZ R6, R6, R7 ;  /* 0x0000000706067221 */ /* 0x000fe20000010000 */
[----:B------:R-:W-:Y:S01]  /*0f50*/  FMUL.FTZ R7, R9, R9 ;  /* 0x0000000909077220 */ /* 0x000fe20000410000 */
[----:B------:R-:W-:Y:S01]  /*0f60*/  FADD.FTZ R4, R4, R5 ;  /* 0x0000000504047221 */ /* 0x000fe20000010000 */
[--C-:B------:R-:W-:Y:S02]  /*0f70*/  HADD2.F32 R10, -RZ, R36.reuse.H1_H1 ;  /* 0x30000024ff0a7230 */ /* 0x100fe40000004100 */
[C---:B------:R-:W-:Y:S01]  /*0f80*/  FFMA.FTZ R7, R8.reuse, R8, R7 ;  /* 0x0000000808077223 */ /* 0x040fe20000010007 */
[----:B------:R-:W-:Y:S02]  /*0f90*/  HADD2.F32 R5, -RZ, R36.H0_H0 ;  /* 0x20000024ff057230 */ /* 0x000fe40000004100 */
[----:B------:R-:W-:Y:S01]  /*0fa0*/  FADD.FTZ R9, R8, R9 ;  /* 0x0000000908097221 */ /* 0x000fe20000010000 */
[----:B------:R-:W-:Y:S01]  /*0fb0*/  FMUL.FTZ R8, R10, R10 ;  /* 0x0000000a0a087220 */ /* 0x000fe20000410000 */
[----:B------:R-:W-:Y:S01]  /*0fc0*/  FADD.FTZ R4, R4, R7 ;  /* 0x0000000704047221 */ /* 0x000fe20000010000 */
[C---:B------:R-:W-:Y:S01]  /*0fd0*/  FADD.FTZ R7, R5.reuse, R10 ;  /* 0x0000000a05077221 */ /* 0x040fe20000010000 */
[----:B------:R-:W-:Y:S01]  /*0fe0*/  FADD.FTZ R6, R6, R9 ;  /* 0x0000000906067221 */ /* 0x000fe20000010000 */
[----:B------:R-:W-:-:S03]  /*0ff0*/  FFMA.FTZ R5, R5, R5, R8 ;  /* 0x0000000505057223 */ /* 0x000fc60000010008 */
[----:B------:R-:W-:Y:S01]  /*1000*/  FADD.FTZ R6, R6, R7 ;  /* 0x0000000706067221 */ /* 0x000fe20000010000 */
        /* <DEDUP_REMOVED lines=46> */
[----:B------:R-:W-:Y:S02]  /*12f0*/  FADD.FTZ R40, R4, R7 ;  /* 0x0000000704287221 */ /* 0x000fe40000010000 */
[----:B------:R-:W2:Y:S01]  /*1300*/  LDS.128 R4, [UR7+0x50] ;  /* 0x00005007ff047984 */ /* 0x000ea20008000c00 */
        /* <DEDUP_REMOVED lines=33> */
[----:B------:R-:W-:-:S03]  /*1520*/  FADD.FTZ R40, R40, R11 ;  /* 0x0000000b28287221 */ /* 0x000fc60000010000 */
[----:B--2---:R-:W-:Y:S01]  /*1530*/  FADD.FTZ R47, R47, R4 ;  /* 0x000000042f2f7221 */ /* 0x004fe20000010000 */
[----:B------:R-:W-:-:S03]  /*1540*/  FADD.FTZ R40, R40, R5 ;  /* 0x0000000528287221 */ /* 0x000fc60000010000 */
[----:B0-----:R-:W-:Y:S01]  /*1550*/  FADD.FTZ R44, R47, R6 ;  /* 0x000000062f2c7221 */ /* 0x001fe20000010000 */
[----:B------:R-:W-:-:S07]  /*1560*/  FADD.FTZ R45, R40, R7 ;  /* 0x00000007282d7221 */ /* 0x000fce0000010000 */
.L_x_4017:
[----:B------:R-:W-:Y:S05]  /*1570*/  BSYNC B0 ;  /* 0x0000000000007941 */ /* 0x000fea0003800000 */
.L_x_4016:
[----:B------:R-:W1:Y:S02]  /*1580*/  LDC R8, c[0x0][0xc] ;  /* 0x00000300ff087b82 */ /* 0x000e640000000800 */
[----:B-1----:R-:W-:-:S13]  /*1590*/  ISETP.GE.U32.AND P1, PT, R8, 0x2, PT ;  /* 0x000000020800780c */ /* 0x002fda0003f26070 */
[----:B------:R-:W-:Y:S05]  /*15a0*/  @!P1 BRA `(.L_x_4018) ;  /* 0x0000000800909947 */ /* 0x000fea0003800000 */
[----:B------:R-:W-:Y:S05]  /*15b0*/  @P3 BRA `(.L_x_4019) ;  /* 0x00000000007c3947 */ /* 0x000fea0003800000 */
[----:B------:R-:W1:Y:S01]  /*15c0*/  S2R R4, SR_CTAID.Y ;  /* 0x0000000000047919 */ /* 0x000e620000002600 */
[----:B------:R-:W2:Y:S01]  /*15d0*/  LDC R47, c[0x0][0x10] ;  /* 0x00000400ff2f7b82 */ /* 0x000ea20000000800 */
[----:B------:R-:W-:Y:S02]  /*15e0*/  ULOP3.LUT UR7, UR4, 0x1, URZ, 0xc0, !UPT ;  /* 0x0000000104077892 */ /* 0x000fe4000f8ec03f */
[----:B------:R-:W-:-:S05]  /*15f0*/  ULOP3.LUT UP0, URZ, UR4, 0x2, URZ, 0xc0, !UPT ;  /* 0x00000002043f7892 */ /* 0x000fca000f80c03f */
[----:B------:R-:W3:Y:S01]  /*1600*/  LDC.64 R6, c[0x0][0x248] ;  /* 0x00009200ff067b82 */ /* 0x000ee20000000a00 */
[C---:B--2---:R-:W-:Y:S01]  /*1610*/  IMAD R9, R47.reuse, UR7, RZ ;  /* 0x000000072f097c24 */ /* 0x044fe2000f8e02ff */
[----:B------:R-:W-:Y:S01]  /*1620*/  PLOP3.LUT P1, PT, PT, PT, UP0, 0x80, 0x0 ;  /* 0x000000000000781c */ /* 0x000fe20003f2f008 */
[----:B------:R-:W-:Y:S02]  /*1630*/  UMOV UR7, 0xffffffff ;  /* 0xffffffff00077882 */ /* 0x000fe40000000000 */
[----:B------:R-:W-:Y:S01]  /*1640*/  USEL UR7, UR7, 0x1, UP0 ;  /* 0x0000000107077887 */ /* 0x000fe20008000000 */
[----:B-1----:R-:W-:Y:S01]  /*1650*/  IMAD R47, R47, UR9, R4 ;  /* 0x000000092f2f7c24 */ /* 0x002fe2000f8e0204 */
[C---:B------:R-:W-:Y:S01]  /*1660*/  IADD3 R11, R9.reuse, R4, RZ ;  /* 0x00000004090b7210 */ /* 0x040fe20007ffe0ff */
[----:B------:R-:W-:Y:S01]  /*1670*/  IMAD R9, R9, R8, RZ ;  /* 0x0000000809097224 */ /* 0x000fe200078e02ff */
[----:B------:R-:W1:Y:S04]  /*1680*/  LDC.64 R4, c[0x0][0x240] ;  /* 0x00009000ff047b82 */ /* 0x000e680000000a00 */
[----:B------:R-:W-:-:S05]  /*1690*/  SHF.L.U32 R9, R9, 0x1, RZ ;  /* 0x0000000109097819 */ /* 0x000fca00000006ff */
[----:B---3--:R-:W-:Y:S01]  /*16a0*/  IMAD.WIDE R6, R9, 0x4, R6 ;  /* 0x0000000409067825 */ /* 0x008fe200078e0206 */
[----:B------:R-:W-:-:S04]  /*16b0*/  SEL R9, R8, RZ, !P1 ;  /* 0x000000ff08097207 */ /* 0x000fc80004800000 */
[----:B------:R-:W-:Y:S01]  /*16c0*/  ISETP.NE.AND P1, PT, R9, -0x1, PT ;  /* 0xffffffff0900780c */ /* 0x000fe20003f25270 */
[----:B------:R-:W-:-:S05]  /*16d0*/  IMAD.WIDE.U32 R6, R47, 0x8, R6 ;  /* 0x000000082f067825 */ /* 0x000fca00078e0006 */
[----:B------:R2:W-:Y:S01]  /*16e0*/  STG.E.64 desc[UR10][R6.64], R44 ;  /* 0x0000002c06007986 */ /* 0x0005e2000c101b0a */
[----:B-1----:R-:W-:Y:S01]  /*16f0*/  IMAD.WIDE.U32 R4, R11, 0x4, R4 ;  /* 0x000000040b047825 */ /* 0x002fe200078e0004 */
[----:B------:R-:W-:Y:S01]  /*1700*/  MOV R11, UR7 ;  /* 0x00000007000b7c02 */ /* 0x000fe20008000f00 */
[----:B------:R-:W-:Y:S06]  /*1710*/  MEMBAR.ALL.GPU ;  /* 0x0000000000007992 */ /* 0x000fec000000a000 */
[----:B------:R-:W-:-:S00]  /*1720*/  ERRBAR ;  /* 0x00000000000079ab */ /* 0x000fc00000000000 */
[----:B------:R-:W-:Y:S06]  /*1730*/  CGAERRBAR ;  /* 0x00000000000075ab */ /* 0x000fec0000000000 */
[----:B------:R2:W-:Y:S01]  /*1740*/  REDG.E.ADD.S32.STRONG.GPU desc[UR10][R4.64], R11 ;  /* 0x0000000b0400798e */ /* 0x0005e2000c10e38a */
[----:B------:R-:W-:Y:S05]  /*1750*/  @!P1 BRA `(.L_x_4019) ;  /* 0x0000000000149947 */ /* 0x000fea0003800000 */
.L_x_4020:
[----:B--2---:R-:W2:Y:S04]  /*1760*/  LDG.E.STRONG.GPU R6, desc[UR10][R4.64] ;  /* 0x0000000a04067981 */ /* 0x004ea8000c1ef900 */
[----:B--2---:R-:W-:Y:S01]  /*1770*/  CCTL.IVALL ;  /* 0x00000000ff00798f */ /* 0x004fe20002000000 */
[----:B------:R-:W-:Y:S05]  /*1780*/  YIELD ;  /* 0x0000000000007946 */ /* 0x000fea0003800000 */
[----:B------:R-:W-:-:S13]  /*1790*/  ISETP.NE.AND P1, PT, R6, R9, PT ;  /* 0x000000090600720c */ /* 0x000fda0003f25270 */
[----:B------:R-:W-:Y:S05]  /*17a0*/  @P1 BRA `(.L_x_4020) ;  /* 0xfffffffc00ec1947 */ /* 0x000fea000383ffff */
.L_x_4019:
        /* <DEDUP_REMOVED lines=11> */
.L_x_4022:
        /* <DEDUP_REMOVED lines=51> */
[-C--:B0-----:R-:W-:Y:S02]  /*1b90*/  @!P1 IMAD R47, R4, R11.reuse, R47 ;  /* 0x0000000b042f9224 */ /* 0x081fe400078e022f */
        /* <DEDUP_REMOVED lines=15> */
.L_x_4021:
        /* <DEDUP_REMOVED lines=19> */
.L_x_4024:
[----:B------:R-:W-:Y:S05]  /*1dc0*/  BSYNC B0 ;  /* 0x0000000000007941 */ /* 0x000fea0003800000 */
.L_x_4023:
        /* <DEDUP_REMOVED lines=15> */
[-C--:B--2---:R-:W-:Y:S02]  /*1ec0*/  @!P1 IMAD R49, R6, R47.reuse, R49 ;  /* 0x0000002f06319224 */ /* 0x084fe400078e0231 */
        /* <DEDUP_REMOVED lines=18> */
.L_x_4018:
        /* <DEDUP_REMOVED lines=19> */
[----:B------:R-:W-:Y:S01]  /*2120*/  @!P1 STG.E.64 desc[UR10][R6.64], R10 ;  /* 0x0000000a06009986 */ /* 0x000fe2000c101b0a */
[----:B------:R-:W-:Y:S06]  /*2130*/  BAR.SYNC.DEFER_BLOCKING 0x0 ;  /* 0x0000000000007b1d */ /* 0x000fec0000010000 */
[----:B------:R-:W2:Y:S04]  /*2140*/  LDG.E.U16 R33, desc[UR10][R8.64] ;  /* 0x0000000a08217981 */ /* 0x000ea8000c1e1500 */
[----:B------:R1:W3:Y:S04]  /*2150*/  LDG.E.U16 R40, desc[UR10][R8.64+0x2] ;  /* 0x0000020a08287981 */ /* 0x0002e8000c1e1500 */
[----:B------:R-:W4:Y:S04]  /*2160*/  LDG.E.U16 R42, desc[UR10][R4.64] ;  /* 0x0000000a042a7981 */ /* 0x000f28000c1e1500 */
[----:B------:R5:W4:Y:S01]  /*2170*/  LDG.E.U16 R46, desc[UR10][R4.64+0x2] ;  /* 0x0000020a042e7981 */ /* 0x000b22000c1e1500 */
[----:B------:R-:W-:Y:S01]  /*2180*/  ISETP.NE.AND P6, PT, RZ, UR12, PT ;  /* 0x0000000cff007c0c */ /* 0x000fe2000bfc5270 */
[----:B-1----:R-:W-:-:S02]  /*2190*/  HADD2.F32 R8, -RZ, R32.H1_H1 ;  /* 0x30000020ff087230 */ /* 0x002fc40000004100 */
[----:B0-----:R-:W0:Y:S01]  /*21a0*/  LDS.64 R44, [UR7+0xc8] ;  /* 0x0000c807ff2c7984 */ /* 0x001e220008000a00 */
[----:B-----5:R-:W-:Y:S02]  /*21b0*/  HADD2.F32 R5, -RZ, R32.H0_H0 ;  /* 0x20000020ff057230 */ /* 0x020fe40000004100 */
[----:B0-----:R-:W-:-:S05]  /*21c0*/  FMUL.FTZ R44, R44, UR8 ;  /* 0x000000082c2c7c20 */ /* 0x001fca0008410000 */
[----:B------:R-:W-:-:S13]  /*21d0*/  R2UR UR7, R44 ;  /* 0x000000002c0772ca */ /* 0x000fda00000e0000 */
        /* <DEDUP_REMOVED lines=13> */
[----:B------:R-:W-:-:S12]  /*22b0*/  HADD2.F32 R44, -RZ, R30.H0_H0 ;  /* 0x2000001eff2c7230 */ /* 0x000fd80000004100 */
[----:B------:R-:W-:Y:S02]  /*22c0*/  @UP0 UMOV UR8, UR13 ;  /* 0x0000000d00080c82 */ /* 0x000fe40008000000 */
[----:B------:R-:W-:Y:S01]  /*22d0*/  FMUL.FTZ R5, R5, UR8 ;  /* 0x0000000805057c20 */ /* 0x000fe20008410000 */
[----:B------:R-:W-:Y:S01]  /*22e0*/  FMUL.FTZ R8, R8, UR8 ;  /* 0x0000000808087c20 */ /* 0x000fe20008410000 */
[----:B--2---:R-:W-:Y:S02]  /*22f0*/  SHF.L.U32 R4, R33, 0x10, RZ ;  /* 0x0000001021047819 */ /* 0x004fe400000006ff */
[----:B---3--:R-:W-:Y:S02]  /*2300*/  SHF.L.U32 R6, R40, 0x10, RZ ;  /* 0x0000001028067819 */ /* 0x008fe400000006ff */
[----:B----4-:R-:W-:Y:S01]  /*2310*/  SHF.L.U32 R11, R42, 0x10, RZ ;  /* 0x000000102a0b7819 */ /* 0x010fe200000006ff */
[----:B------:R-:W-:Y:S01]  /*2320*/  HADD2.F32 R42, -RZ, R28.H0_H0 ;  /* 0x2000001cff2a7230 */ /* 0x000fe20000004100 */
[----:B------:R-:W-:-:S03]  /*2330*/  SHF.L.U32 R7, R46, 0x10, RZ ;  /* 0x000000102e077819 */ /* 0x000fc600000006ff */
        /* <DEDUP_REMOVED lines=13> */
.L_x_4025:
        /* <DEDUP_REMOVED lines=14> */
.L_x_4027:
[----:B------:R-:W-:Y:S05]  /*24f0*/  BSYNC B0 ;  /* 0x0000000000007941 */ /* 0x000fea0003800000 */
.L_x_4026:
[----:B------:R-:W-:Y:S02]  /*2500*/  HADD2.F32 R10, -RZ, R14.H0_H0 ;  /* 0x2000000eff0a7230 */ /* 0x000fe40000004100 */
[----:B0-----:R-:W-:Y:S01]  /*2510*/  FADD.FTZ R5, R42, -UR7 ;  /* 0x800000072a057e21 */ /* 0x001fe20008010000 */
[----:B------:R-:W-:Y:S02]  /*2520*/  HADD2.F32 R9, -RZ, R15.H0_H0 ;  /* 0x2000000fff097230 */ /* 0x000fe40000004100 */
[----:B------:R-:W-:Y:S01]  /*2530*/  FADD.FTZ R8, R44, -UR7 ;  /* 0x800000072c087e21 */ /* 0x000fe20008010000 */
[----:B------:R-:W-:Y:S02]  /*2540*/  HADD2.F32 R33, -RZ, R0.H0_H0 ;  /* 0x20000000ff217230 */ /* 0x000fe40000004100 */
[----:B------:R-:W-:Y:S01]  /*2550*/  FADD.FTZ R10, R10, -UR7 ;  /* 0x800000070a0a7e21 */ /* 0x000fe20008010000 */
[----:B------:R-:W-:Y:S02]  /*2560*/  HADD2.F32 R40, -RZ, R34.H0_H0 ;  /* 0x20000022ff287230 */ /* 0x000fe40000004100 */
[----:B------:R-:W-:Y:S01]  /*2570*/  FADD.FTZ R9, R9, -UR7 ;  /* 0x8000000709097e21 */ /* 0x000fe20008010000 */
[----:B------:R-:W-:-:S02]  /*2580*/  HADD2.F32 R45, -RZ, R36.H0_H0 ;  /* 0x20000024ff2d7230 */ /* 0x000fc40000004100 */
        /* <DEDUP_REMOVED lines=10> */
[----:B------:R-:W-:Y:S01]  /*2630*/  FFMA.FTZ R9, R4, R10, R11 ;  /* 0x0000000a04097223 */ /* 0x000fe2000001000b */
[----:B------:R-:W-:-:S02]  /*2640*/  HADD2.F32 R10, -RZ, R28.H1_H1 ;  /* 0x3000001cff0a7230 */ /* 0x000fc40000004100 */
[C-C-:B------:R-:W-:Y:S01]  /*2650*/  FFMA.FTZ R40, R4.reuse, R5, R11.reuse ;  /* 0x0000000504287223 */ /* 0x140fe2000001000b */
[C-C-:B------:R-:W-:Y:S01]  /*2660*/  FFMA.FTZ R33, R4.reuse, R8, R11.reuse ;  /* 0x0000000804217223 */ /* 0x140fe2000001000b */
[C-C-:B------:R-:W-:Y:S01]  /*2670*/  FFMA.FTZ R32, R4.reuse, R32, R11.reuse ;  /* 0x0000002004207223 */ /* 0x140fe2000001000b */
[C-C-:B------:R-:W-:Y:S01]  /*2680*/  FFMA.FTZ R8, R4.reuse, R42, R11.reuse ;  /* 0x0000002a04087223 */ /* 0x140fe2000001000b */
[C-C-:B------:R-:W-:Y:S01]  /*2690*/  FFMA.FTZ R5, R4.reuse, R44, R11.reuse ;  /* 0x0000002c04057223 */ /* 0x140fe2000001000b */
[----:B------:R-:W-:Y:S01]  /*26a0*/  FFMA.FTZ R4, R4, R46, R11 ;  /* 0x0000002e04047223 */ /* 0x000fe2000001000b */
[----:B------:R-:W-:Y:S01]  /*26b0*/  ULDC.64 UR14, c[0x0][0x278] ;  /* 0x00009e00000e7ab9 */ /* 0x000fe20000000a00 */
[----:B------:R-:W-:Y:S01]  /*26c0*/  HADD2.F32 R11, -RZ, R30.H1_H1 ;  /* 0x3000001eff0b7230 */ /* 0x000fe20000004100 */
[----:B------:R-:W-:Y:S01]  /*26d0*/  ISETP.GE.U32.AND P1, PT, R21, UR14, PT ;  /* 0x0000000e15007c0c */ /* 0x000fe2000bf26070 */
[----:B------:R-:W-:Y:S01]  /*26e0*/  FADD.FTZ R10, R10, -UR7 ;  /* 0x800000070a0a7e21 */ /* 0x000fe20008010000 */
[----:B------:R-:W-:-:S02]  /*26f0*/  ISETP.GE.U32.AND P2, PT, R22, UR14, PT ;  /* 0x0000000e16007c0c */ /* 0x000fc4000bf46070 */
[----:B------:R-:W-:Y:S01]  /*2700*/  ISETP.GE.AND.EX P1, PT, R29, UR15, PT, P1 ;  /* 0x0000000f1d007c0c */ /* 0x000fe2000bf26310 */
[----:B------:R-:W-:Y:S01]  /*2710*/  FADD.FTZ R11, R11, -UR7 ;  /* 0x800000070b0b7e21 */ /* 0x000fe20008010000 */
[----:B------:R-:W-:Y:S01]  /*2720*/  ISETP.GE.AND.EX P2, PT, R31, UR15, PT, P2 ;  /* 0x0000000f1f007c0c */ /* 0x000fe2000bf46320 */
[----:B------:R-:W-:Y:S01]  /*2730*/  FMUL.FTZ R10, R10, UR8 ;  /* 0x000000080a0a7c20 */ /* 0x000fe20008410000 */
[C---:B------:R-:W-:Y:S01]  /*2740*/  ISETP.GT.U32.OR P1, PT, R16.reuse, 0x29f, P1 ;  /* 0x0000029f1000780c */ /* 0x040fe20000f24470 */
        /* <DEDUP_REMOVED lines=14> */
.L_x_4028:
        /* <DEDUP_REMOVED lines=14> */
.L_x_4030:
[----:B------:R-:W-:Y:S05]  /*2910*/  BSYNC B0 ;  /* 0x0000000000007941 */ /* 0x000fea0003800000 */
.L_x_4029:
        /* <DEDUP_REMOVED lines=12> */
.L_x_4031:
        /* <DEDUP_REMOVED lines=14> */
.L_x_4033:
[----:B------:R-:W-:Y:S05]  /*2ac0*/  BSYNC B0 ;  /* 0x0000000000007941 */ /* 0x000fea0003800000 */
.L_x_4032:
[----:B------:R-:W-:Y:S01]  /*2ad0*/  HADD2.F32 R15, -RZ, R15.H1_H1 ;  /* 0x3000000fff0f7230 */ /* 0x000fe20000004100 */
[----:B------:R-:W-:Y:S01]  /*2ae0*/  ISETP.GE.U32.AND P5, PT, R23, UR14, PT ;  /* 0x0000000e17007c0c */ /* 0x000fe2000bfa6070 */
[----:B-1----:R-:W-:Y:S01]  /*2af0*/  HADD2.F32 R11, -RZ, R14.H1_H1 ;  /* 0x3000000eff0b7230 */ /* 0x002fe20000004100 */
[----:B------:R-:W-:Y:S01]  /*2b00*/  ISETP.GE.U32.AND P1, PT, R24, UR14, PT ;  /* 0x0000000e18007c0c */ /* 0x000fe2000bf26070 */
[----:B------:R-:W-:Y:S02]  /*2b10*/  HADD2.F32 R14, -RZ, R0.H1_H1 ;  /* 0x30000000ff0e7230 */ /* 0x000fe40000004100 */
[----:B------:R-:W-:Y:S01]  /*2b20*/  FADD.FTZ R0, R15, -UR7 ;  /* 0x800000070f007e21 */ /* 0x000fe20008010000 */
[----:B------:R-:W-:Y:S02]  /*2b30*/  HADD2.F32 R34, -RZ, R34.H1_H1 ;  /* 0x30000022ff227230 */ /* 0x000fe40000004100 */
[----:B------:R-:W-:Y:S01]  /*2b40*/  FADD.FTZ R11, R11, -UR7 ;  /* 0x800000070b0b7e21 */ /* 0x000fe20008010000 */
[----:B0-----:R-:W-:Y:S01]  /*2b50*/  HADD2.F32 R28, -RZ, R36.H1_H1 ;  /* 0x30000024ff1c7230 */ /* 0x001fe20000004100 */
[----:B------:R-:W-:Y:S01]  /*2b60*/  ISETP.GE.U32.AND P2, PT, R25, UR14, PT ;  /* 0x0000000e19007c0c */ /* 0x000fe2000bf46070 */
[----:B------:R-:W-:Y:S01]  /*2b70*/  FADD.FTZ R14, R14, -UR7 ;  /* 0x800000070e0e7e21 */ /* 0x000fe20008010000 */
[----:B------:R-:W-:Y:S01]  /*2b80*/  ISETP.GE.U32.AND P3, PT, R26, UR14, PT ;  /* 0x0000000e1a007c0c */ /* 0x000fe2000bf66070 */
[----:B------:R-:W-:Y:S01]  /*2b90*/  FADD.FTZ R15, R34, -UR7 ;  /* 0x80000007220f7e21 */ /* 0x000fe20008010000 */
[----:B------:R-:W-:Y:S01]  /*2ba0*/  ISETP.GE.U32.AND P4, PT, R27, UR14, PT ;  /* 0x0000000e1b007c0c */ /* 0x000fe2000bf86070 */
        /* <DEDUP_REMOVED lines=12> */
[--C-:B------:R-:W-:Y:S01]  /*2c70*/  FFMA.FTZ R15, R6, R14, R7.reuse ;  /* 0x0000000e060f7223 */ /* 0x100fe20000010007 */
[----:B------:R-:W-:Y:S01]  /*2c80*/  ISETP.GT.U32.OR P5, PT, R16, 0x29f, P5 ;  /* 0x0000029f1000780c */ /* 0x000fe20002fa4470 */
[--C-:B------:R-:W-:Y:S01]  /*2c90*/  FFMA.FTZ R0, R6, R0, R7.reuse ;  /* 0x0000000006007223 */ /* 0x100fe20000010007 */
[----:B------:R-:W-:Y:S01]  /*2ca0*/  ISETP.GT.U32.OR P1, PT, R16, 0x29f, P1 ;  /* 0x0000029f1000780c */ /* 0x000fe20000f24470 */
[--C-:B------:R-:W-:Y:S01]  /*2cb0*/  FFMA.FTZ R11, R6, R28, R7.reuse ;  /* 0x0000001c060b7223 */ /* 0x100fe20000010007 */
        /* <DEDUP_REMOVED lines=15> */
.L_x_4034:
        /* <DEDUP_REMOVED lines=14> */
.L_x_4036:
[----:B------:R-:W-:Y:S05]  /*2e90*/  BSYNC B0 ;  /* 0x0000000000007941 */ /* 0x000fea0003800000 */
.L_x_4035:
        /* <DEDUP_REMOVED lines=11> */
.L_x_4037:
        /* <DEDUP_REMOVED lines=14> */
.L_x_4039:
[----:B------:R-:W-:Y:S05]  /*3030*/  BSYNC B0 ;  /* 0x0000000000007941 */ /* 0x000fea0003800000 */
.L_x_4038:
        /* <DEDUP_REMOVED lines=11> */
.L_x_4040:
[----:B------:R-:W-:Y:S04]  /*30f0*/  BSSY B0, `(.L_x_4041) ;  /* 0x000000e000007945 */ /* 0x000fe80003800000 */
[----:B------:R-:W-:Y:S05]  /*3100*/  @P2 BRA `(.L_x_4042) ;  /* 0x0000000000302947 */ /* 0x000fea0003800000 */
[----:B------:R-:W-:Y:S01]  /*3110*/  ULDC.64 UR14, c[0x0][0x270] ;  /* 0x00009c00000e7ab9 */ /* 0x000fe20000000a00 */
[----:B01----:R-:W-:Y:S01]  /*3120*/  MOV R6, R2 ;  /* 0x0000000200067202 */ /* 0x003fe20000000f00 */
        /* <DEDUP_REMOVED lines=10> */
.L_x_4042:
[----:B------:R-:W-:Y:S05]  /*31d0*/  BSYNC B0 ;  /* 0x0000000000007941 */ /* 0x000fea0003800000 */
.L_x_4041:
[----:B------:R-:W-:Y:S05]  /*31e0*/  @!P6 BRA `(.L_x_4043) ;  /* 0x000000000028e947 */ /* 0x000fea0003800000 */
        /* <DEDUP_REMOVED lines=10> */
.L_x_4043:
[----:B------:R-:W-:Y:S04]  /*3290*/  BSSY B0, `(.L_x_4044) ;  /* 0x000000e000007945 */ /* 0x000fe80003800000 */
[----:B------:R-:W-:Y:S05]  /*32a0*/  @P3 BRA `(.L_x_4045) ;  /* 0x0000000000303947 */ /* 0x000fea0003800000 */
[----:B------:R-:W-:Y:S01]  /*32b0*/  ULDC.64 UR14, c[0x0][0x270] ;  /* 0x00009c00000e7ab9 */ /* 0x000fe20000000a00 */
[----:B012---:R-:W-:Y:S01]  /*32c0*/  MOV R6, R2 ;  /* 0x0000000200067202 */ /* 0x007fe20000000f00 */
        /* <DEDUP_REMOVED lines=10> */
.L_x_4045:
[----:B------:R-:W-:Y:S05]  /*3370*/  BSYNC B0 ;  /* 0x0000000000007941 */ /* 0x000fea0003800000 */
.L_x_4044:
        /* <DEDUP_REMOVED lines=11> */
.L_x_4046:
[----:B------:R-:W-:Y:S04]  /*3430*/  BSSY B0, `(.L_x_4047) ;  /* 0x000000d000007945 */ /* 0x000fe80003800000 */
[----:B------:R-:W-:Y:S05]  /*3440*/  @P4 BRA `(.L_x_4048) ;  /* 0x00000000002c4947 */ /* 0x000fea0003800000 */
[----:B------:R-:W-:Y:S01]  /*3450*/  ULDC.64 UR14, c[0x0][0x270] ;  /* 0x00009c00000e7ab9 */ /* 0x000fe20000000a00 */
[----:B------:R-:W-:Y:S01]  /*3460*/  MOV R3, R13 ;  /* 0x0000000d00037202 */ /* 0x000fe20000000f00 */
[----:B------:R-:W-:Y:S01]  /*3470*/  IMAD R0, R43, UR14, RZ ;  /* 0x0000000e2b007c24 */ /* 0x000fe2000f8e02ff */
[----:B------:R-:W-:Y:S01]  /*3480*/  F2FP.F16.F32.PACK_AB R11, R11, R4 ;  /* 0x000000040b0b723e */ /* 0x000fe200000000ff */
[----:B0123--:R-:W-:-:S04]  /*3490*/  IMAD.WIDE.U32 R6, R27, UR14, R2 ;  /* 0x0000000e1b067c25 */ /* 0x00ffc8000f8e0002 */
[----:B------:R-:W-:Y:S01]  /*34a0*/  IMAD R3, R27, UR15, R0 ;  /* 0x0000000f1b037c24 */ /* 0x000fe2000f8e0200 */
[----:B------:R-:W-:Y:S02]  /*34b0*/  ULDC.64 UR14, c[0x0][0x210] ;  /* 0x00008400000e7ab9 */ /* 0x000fe40000000a00 */
[----:B------:R-:W-:Y:S02]  /*34c0*/  LEA R2, P1, R6, UR14, 0x1 ;  /* 0x0000000e06027c11 */ /* 0x000fe4000f8208ff */
[----:B------:R-:W-:-:S04]  /*34d0*/  IADD3 R3, R7, R3, RZ ;  /* 0x0000000307037210 */ /* 0x000fc80007ffe0ff */
[----:B------:R-:W-:-:S05]  /*34e0*/  LEA.HI.X R3, R6, UR15, R3, 0x1, P1 ;  /* 0x0000000f06037c11 */ /* 0x000fca00088f0c03 */
[----:B------:R4:W-:Y:S02]  /*34f0*/  STG.E desc[UR10][R2.64], R11 ;  /* 0x0000000b02007986 */ /* 0x0009e4000c10190a */
.L_x_4048:
[----:B------:R-:W-:Y:S05]  /*3500*/  BSYNC B0 ;  /* 0x0000000000007941 */ /* 0x000fea0003800000 */
.L_x_4047:
[----:B------:R-:W-:Y:S01]  /*3510*/  ULDC UR7, c[0x0][0x10] ;  /* 0x0000040000077ab9 */ /* 0x000fe20000000800 */
[----:B------:R-:W-:Y:S02]  /*3520*/  UIADD3 UR4, UR4, 0x1, URZ ;  /* 0x0000000104047890 */ /* 0x000fe4000fffe03f */
[----:B------:R-:W-:-:S04]  /*3530*/  UIADD3 UR6, UR7, UR6, URZ ;  /* 0x0000000607067290 */ /* 0x000fc8000fffe03f */
[----:B------:R-:W-:-:S06]  /*3540*/  UISETP.GE.AND UP0, UPT, UR6, UR5, UPT ;  /* 0x000000050600728c */ /* 0x000fcc000bf06270 */
[----:B------:R-:W-:-:S13]  /*3550*/  PLOP3.LUT P1, PT, PT, PT, UP0, 0x80, 0x0 ;  /* 0x000000000000781c */ /* 0x000fda0003f2f008 */
[----:B------:R-:W-:Y:S05]  /*3560*/  @!P1 BRA `(.L_x_4049) ;  /* 0xffffffcc00489947 */ /* 0x000fea000383ffff */
[----:B------:R-:W-:Y:S05]  /*3570*/  EXIT ;  /* 0x000000000000794d */ /* 0x000fea0003800000 */
.L_x_4050:
        /* <DEDUP_REMOVED lines=16> */
.L_x_5167:


//--------------------- .text._Z35group_norm_nhwc_fwd_one_pass_kernelI11Fp16IOBf16WLi256ELi84ELi672EEv26Group_norm_nhwc_fwd_params --------------------------
	.section	.text._Z35group_norm_nhwc_fwd_one_pass_kernelI11Fp16IOBf16WLi256ELi84ELi672EEv26Group_norm_nhwc_fwd_params,"ax",@progbits
	.align	128
        .global         _Z35group_norm_nhwc_fwd_one_pass_kernelI11Fp16IOBf16WLi256ELi84ELi672EEv26Group_norm_nhwc_fwd_params
        .type           _Z35group_norm_nhwc_fwd_one_pass_kernelI11Fp16IOBf16WLi256ELi84ELi672EEv26Group_norm_nhwc_fwd_params,@function
        .size           _Z35group_norm_nhwc_fwd_one_pass_kernelI11Fp16IOBf16WLi256ELi84ELi672EEv26Group_norm_nhwc_fwd_params,(.L_x_5168 - _Z35group_norm_nhwc_fwd_one_pass_kernelI11Fp16IOBf16WLi256ELi84ELi672EEv26Group_norm_nhwc_fwd_params)
        .other          _Z35group_norm_nhwc_fwd_one_pass_kernelI11Fp16IOBf16WLi256ELi84ELi672EEv26Group_norm_nhwc_fwd_params,@"STO_CUDA_ENTRY STV_DEFAULT"
_Z35group_norm_nhwc_fwd_one_pass_kernelI11Fp16IOBf16WLi256ELi84ELi672EEv26Group_norm_nhwc_fwd_params:
.text._Z35group_norm_nhwc_fwd_one_pass_kernelI11Fp16IOBf16WLi256ELi84ELi672EEv26Group_norm_nhwc_fwd_params:
        /* <DEDUP_REMOVED lines=48> */
.L_x_4108:
[----:B----4-:R-:W0:Y:S01]  /*0300*/  LDC R23, c[0x0][0x288] ;  /* 0x0000a200ff177b82 */ /* 0x010e220000000800 */
[----:B------:R-:W-:Y:S01]  /*0310*/  ULDC.64 UR14, c[0x0][0x278] ;  /* 0x00009e00000e7ab9 */ /* 0x000fe20000000a00 */
[----:B------:R-:W-:Y:S01]  /*0320*/  SHF.R.S32.HI R39, RZ, 0x1f, R8 ;  /* 0x0000001fff277819 */ /* 0x000fe20000011408 */
[----:B------:R-:W-:Y:S01]  /*0330*/  ULDC.64 UR12, c[0x0][0x280] ;  /* 0x0000a000000c7ab9 */ /* 0x000fe20000000a00 */
[----:B------:R-:W-:Y:S02]  /*0340*/  SHF.R.S32.HI R41, RZ, 0x1f, R9 ;  /* 0x0000001fff297819 */ /* 0x000fe40000011409 */
[----:B--2---:R-:W-:Y:S02]  /*0350*/  SHF.R.S32.HI R43, RZ, 0x1f, R10 ;  /* 0x0000001fff2b7819 */ /* 0x004fe4000001140a */
[----:B-1----:R-:W1:Y:S01]  /*0360*/  @P0 LDC.64 R26, c[0x0][0x220] ;  /* 0x00008800ff1a0b82 */ /* 0x002e620000000a00 */
[----:B------:R-:W-:Y:S02]  /*0370*/  SHF.R.S32.HI R45, RZ, 0x1f, R11 ;  /* 0x0000001fff2d7819 */ /* 0x000fe4000001140b */
[----:B------:R-:W-:-:S02]  /*0380*/  SHF.R.S32.HI R47, RZ, 0x1f, R12 ;  /* 0x0000001fff2f7819 */ /* 0x000fc4000001140c */
[----:B------:R-:W-:Y:S02]  /*0390*/  ISETP.GE.U32.AND P5, PT, R12, UR14, PT ;  /* 0x0000000e0c007c0c */ /* 0x000fe4000bfa6070 */
[----:B------:R-:W-:Y:S02]  /*03a0*/  MOV R42, RZ ;  /* 0x000000ff002a7202 */ /* 0x000fe40000000f00 */
[----:B------:R-:W-:-:S04]  /*03b0*/  ISETP.GE.AND.EX P5, PT, R47, UR15, PT, P5 ;  /* 0x0000000f2f007c0c */ /* 0x000fc8000bfa6350 */
[----:B------:R-:W-:Y:S02]  /*03c0*/  ISETP.GT.U32.OR P5, PT, R0, 0x29f, P5 ;  /* 0x0000029f0000780c */ /* 0x000fe40002fa4470 */
[----:B0--3--:R-:W-:-:S04]  /*03d0*/  IABS R19, R23 ;  /* 0x0000001700137213 */ /* 0x009fc80000000000 */
        /* <DEDUP_REMOVED lines=471> */
.L_x_4052:
[----:B------:R-:W-:Y:S05]  /*2150*/  BSYNC B0 ;  /* 0x0000000000007941 */ /* 0x000fea0003800000 */
.L_x_4051:
        /* <DEDUP_REMOVED lines=28> */
.L_x_4055:
[----:B-1----:R-:W2:Y:S04]  /*2320*/  LDG.E.STRONG.GPU R18, desc[UR8][R16.64] ;  /* 0x0000000810127981 */ /* 0x002ea8000c1ef900 */
[----:B--2---:R-:W-:Y:S01]  /*2330*/  CCTL.IVALL ;  /* 0x00000000ff00798f */ /* 0x004fe20002000000 */
[----:B------:R-:W-:Y:S05]  /*2340*/  YIELD ;  /* 0x0000000000007946 */ /* 0x000fea0003800000 */
[----:B------:R-:W-:-:S13]  /*2350*/  ISETP.NE.AND P1, PT, R18, R23, PT ;  /* 0x000000171200720c */ /* 0x000fda0003f25270 */
[----:B------:R-:W-:Y:S05]  /*2360*/  @P1 BRA `(.L_x_4055) ;  /* 0xfffffffc00ec1947 */ /* 0x000fea000383ffff */
.L_x_4054:
        /* <DEDUP_REMOVED lines=11> */
.L_x_4057:
        /* <DEDUP_REMOVED lines=63> */
.L_x_4056:
        /* <DEDUP_REMOVED lines=19> */
.L_x_4059:
[----:B------:R-:W-:Y:S05]  /*2940*/  BSYNC B0 ;  /* 0x0000000000007941 */ /* 0x000fea0003800000 */
.L_x_4058:
        /* <DEDUP_REMOVED lines=32> */
.L_x_4053:
[----:B------:R-:W-:Y:S01]  /*2b50*/  ULDC.64 UR12, c[0x0][0x218] ;  /* 0x00008600000c7ab9 */ /* 0x000fe20000000a00 */
[----:B------:R-:W-:Y:S01]  /*2b60*/  LOP3.LUT P1, RZ, R0, UR7, RZ, 0xfc, !PT ;  /* 0x0000000700ff7c12 */ /* 0x000fe2000f82fcff */
[----:B------:R-:W2:Y:S01]  /*2b70*/  S2UR UR6, SR_CgaCtaId ;  /* 0x00000000000679c3 */ /* 0x000ea20000008800 */
[----:B------:R-:W-:Y:S01]  /*2b80*/  ISETP.EQ.U32.AND P2, PT, RZ, UR12, PT ;  /* 0x0000000cff007c0c */ /* 0x000fe2000bf42070 */
[----:B------:R-:W-:Y:S01]  /*2b90*/  UMOV UR5, 0x400 ;  /* 0x0000040000057882 */ /* 0x000fe20000000000 */
[----:B------:R-:W-:Y:S02]  /*2ba0*/  IADD3 R27, R53, R40, RZ ;  /* 0x00000028351b7210 */ /* 0x000fe40007ffe0ff */
[----:B------:R-:W-:-:S03]  /*2bb0*/  ISETP.EQ.OR.EX P1, PT, RZ, UR13, P1, P2 ;  /* 0x0000000dff007c0c */ /* 0x000fc60008f22720 */
[----:B------:R-:W3:Y:S08]  /*2bc0*/  LDC.64 R22, c[0x0][0x228] ;  /* 0x00008a00ff167b82 */ /* 0x000ef00000000a00 */
[----:B-1----:R-:W1:Y:S08]  /*2bd0*/  LDC.64 R18, c[0x0][0x230] ;  /* 0x00008c00ff127b82 */ /* 0x002e700000000a00 */
[----:B------:R-:W4:Y:S01]  /*2be0*/  @!P1 LDC.64 R24, c[0x0][0x218] ;  /* 0x00008600ff189b82 */ /* 0x000f220000000a00 */
[----:B--2---:R-:W-:-:S03]  /*2bf0*/  ULEA UR5, UR6, UR5, 0x18 ;  /* 0x0000000506057291 */ /* 0x004fc6000f8ec03f */
[----:B------:R-:W-:Y:S02]  /*2c00*/  ULDC UR6, c[0x0][0x2a4] ;  /* 0x0000a90000067ab9 */ /* 0x000fe40000000800 */
[----:B------:R-:W-:Y:S01]  /*2c10*/  @!P1 FMUL.FTZ R17, R21, UR6 ;  /* 0x0000000615119c20 */ /* 0x000fe20008410000 */
[----:B------:R-:W-:Y:S01]  /*2c20*/  @!P1 FMUL.FTZ R16, R20, UR6 ;  /* 0x0000000614109c20 */ /* 0x000fe20008410000 */
[C---:B---3--:R-:W-:Y:S02]  /*2c30*/  IMAD.WIDE R22, R27.reuse, 0x2, R22 ;  /* 0x000000021b167825 */ /* 0x048fe400078e0216 */
[----:B------:R0:W-:Y:S02]  /*2c40*/  @!P3 STS.64 [UR5+0xc8], R20 ;  /* 0x0000c814ff00b988 */ /* 0x0001e40008000a05 */
[----:B-1----:R-:W-:-:S04]  /*2c50*/  IMAD.WIDE R26, R27, 0x2, R18 ;  /* 0x000000021b1a7825 */ /* 0x002fc800078e0212 */
[----:B----4-:R-:W-:-:S05]  /*2c60*/  @!P1 IMAD.WIDE R24, R4, 0x8, R24 ;  /* 0x0000000804189825 */ /* 0x010fca00078e0218 */
[----:B------:R1:W-:Y:S01]  /*2c70*/  @!P1 STG.E.64 desc[UR8][R24.64], R16 ;  /* 0x0000001018009986 */ /* 0x0003e2000c101b08 */
[----:B------:R-:W-:Y:S06]  /*2c80*/  BAR.SYNC.DEFER_BLOCKING 0x0 ;  /* 0x0000000000007b1d */ /* 0x000fec0000010000 */
[----:B------:R-:W2:Y:S04]  /*2c90*/  LDG.E.U16 R29, desc[UR8][R22.64] ;  /* 0x00000008161d7981 */ /* 0x000ea8000c1e1500 */
[----:B------:R-:W3:Y:S04]  /*2ca0*/  LDG.E.U16 R30, desc[UR8][R22.64+0x2] ;  /* 0x00000208161e7981 */ /* 0x000ee8000c1e1500 */
[----:B------:R-:W4:Y:S04]  /*2cb0*/  LDG.E.U16 R28, desc[UR8][R26.64] ;  /* 0x000000081a1c7981 */ /* 0x000f28000c1e1500 */
[----:B------:R-:W5:Y:S01]  /*2cc0*/  LDG.E.U16 R31, desc[UR8][R26.64+0x2] ;  /* 0x000002081a1f7981 */ /* 0x000f62000c1e1500 */
[----:B0-----:R-:W-:Y:S01]  /*2cd0*/  MOV R20, 0x3f800000 ;  /* 0x3f80000000147802 */ /* 0x001fe20000000f00 */
[--C-:B-1----:R-:W-:Y:S01]  /*2ce0*/  HADD2.F32 R25, -RZ, R52.reuse.H1_H1 ;  /* 0x30000034ff197230 */ /* 0x102fe20000004100 */
[----:B------:R-:W-:Y:S01]  /*2cf0*/  ISETP.NE.AND P5, PT, RZ, UR10, PT ;  /* 0x0000000aff007c0c */ /* 0x000fe2000bfa5270 */
[----:B------:R-:W0:Y:S01]  /*2d00*/  LDS.64 R18, [UR5+0xc8] ;  /* 0x0000c805ff127984 */ /* 0x000e220008000a00 */
[----:B------:R-:W-:-:S02]  /*2d10*/  HADD2.F32 R17, -RZ, R52.H0_H0 ;  /* 0x20000034ff117230 */ /* 0x000fc40000004100 */
[----:B0-----:R-:W-:-:S04]  /*2d20*/  FMUL.FTZ R18, R18, UR6 ;  /* 0x0000000612127c20 */ /* 0x001fc80008410000 */
[----:B------:R-:W-:Y:S01]  /*2d30*/  FMUL.FTZ R40, R18, R18 ;  /* 0x0000001212287220 */ /* 0x000fe20000410000 */
[--C-:B------:R-:W-:Y:S01]  /*2d40*/  FADD.FTZ R25, R25, -R18.reuse ;  /* 0x8000001219197221 */ /* 0x100fe20000010000 */
[----:B------:R-:W-:Y:S02]  /*2d50*/  FADD.FTZ R17, R17, -R18 ;  /* 0x8000001211117221 */ /* 0x000fe40000010000 */
[----:B------:R-:W-:-:S05]  /*2d60*/  FFMA.FTZ R19, R19, UR6, -R40 ;  /* 0x0000000613137c23 */ /* 0x000fca0008010828 */
[----:B------:R-:W-:-:S13]  /*2d70*/  FSETP.GTU.FTZ.AND P1, PT, R19, RZ, PT ;  /* 0x000000ff1300720b */ /* 0x000fda0003f3c000 */
[----:B------:R-:W0:Y:S02]  /*2d80*/  @P1 LDC R16, c[0x0][0x238] ;  /* 0x00008e00ff101b82 */ /* 0x000e240000000800 */
[----:B0-----:R-:W-:-:S04]  /*2d90*/  @P1 FADD.FTZ R19, R19, R16 ;  /* 0x0000001013131221 */ /* 0x001fc80000010000 */
[----:B------:R0:W1:Y:S02]  /*2da0*/  @P1 MUFU.RSQ R20, R19 ;  /* 0x0000001300141308 */ /* 0x0000640000001400 */
[--C-:B0-----:R-:W-:Y:S02]  /*2db0*/  HADD2.F32 R19, -RZ, R42.reuse.H0_H0 ;  /* 0x2000002aff137230 */ /* 0x101fe40000004100 */
[-C--:B-1----:R-:W-:Y:S01]  /*2dc0*/  FMUL.FTZ R17, R17, R20.reuse ;  /* 0x0000001411117220 */ /* 0x082fe20000410000 */
[----:B--2---:R-:W-:Y:S02]  /*2dd0*/  SHF.L.U32 R21, R29, 0x10, RZ ;  /* 0x000000101d157819 */ /* 0x004fe400000006ff */
[----:B---3--:R-:W-:Y:S02]  /*2de0*/  SHF.L.U32 R22, R30, 0x10, RZ ;  /* 0x000000101e167819 */ /* 0x008fe400000006ff */
[----:B----4-:R-:W-:Y:S01]  /*2df0*/  SHF.L.U32 R24, R28, 0x10, RZ ;  /* 0x000000101c187819 */ /* 0x010fe200000006ff */
[----:B------:R-:W-:Y:S01]  /*2e00*/  FMUL.FTZ R28, R25, R20 ;  /* 0x00000014191c7220 */ /* 0x000fe20000410000 */
[----:B------:R-:W-:Y:S01]  /*2e10*/  HADD2.F32 R25, -RZ, R42.H1_H1 ;  /* 0x3000002aff197230 */ /* 0x000fe20000004100 */
[----:B-----5:R-:W-:-:S02]  /*2e20*/  SHF.L.U32 R23, R31, 0x10, RZ ;  /* 0x000000101f177819 */ /* 0x020fc400000006ff */
        /* <DEDUP_REMOVED lines=13> */
.L_x_4060:
        /* <DEDUP_REMOVED lines=14> */
.L_x_4062:
[----:B------:R-:W-:Y:S05]  /*2fe0*/  BSYNC B0 ;  /* 0x0000000000007941 */ /* 0x000fea0003800000 */
.L_x_4061:
        /* <DEDUP_REMOVED lines=33> */
.L_x_4063:
        /* <DEDUP_REMOVED lines=14> */
.L_x_4065:
[----:B------:R-:W-:Y:S05]  /*32e0*/  BSYNC B0 ;  /* 0x0000000000007941 */ /* 0x000fea0003800000 */
.L_x_4064:
        /* <DEDUP_REMOVED lines=17> */
.L_x_4066:
        /* <DEDUP_REMOVED lines=14> */
.L_x_4068:
[----:B------:R-:W-:Y:S05]  /*34e0*/  BSYNC B0 ;  /* 0x0000000000007941 */ /* 0x000fea0003800000 */
.L_x_4067:
[-C--:B------:R-:W-:Y:S01]  /*34f0*/  FMUL.FTZ R29, R29, R20.reuse ;  /* 0x000000141d1d7220 */ /* 0x080fe20000410000 */
[----:B-1----:R-:W-:Y:S01]  /*3500*/  FMUL.FTZ R25, R19, R20 ;  /* 0x0000001413197220 */ /* 0x002fe20000410000 */
[--C-:B------:R-:W-:Y:S02]  /*3510*/  HADD2.F32 R17, -RZ, R48.reuse.H0_H0 ;  /* 0x20000030ff117230 */ /* 0x100fe40000004100 */
[----:B------:R-:W-:Y:S02]  /*3520*/  HADD2.F32 R19, -RZ, R48.H1_H1 ;  /* 0x30000030ff137230 */ /* 0x000fe40000004100 */
        /* <DEDUP_REMOVED lines=13> */
.L_x_4069:
        /* <DEDUP_REMOVED lines=14> */
.L_x_4071:
[----:B------:R-:W-:Y:S05]  /*36e0*/  BSYNC B0 ;  /* 0x0000000000007941 */ /* 0x000fea0003800000 */
.L_x_4070:
[--C-:B-1----:R-:W-:Y:S01]  /*36f0*/  HADD2.F32 R25, -RZ, R50.reuse.H0_H0 ;  /* 0x20000032ff197230 */ /* 0x102fe20000004100 */
[----:B------:R-:W-:Y:S01]  /*3700*/  ISETP.GE.U32.AND P1, PT, R11, UR12, PT ;  /* 0x0000000c0b007c0c */ /* 0x000fe2000bf26070 */
[----:B------:R-:W-:Y:S01]  /*3710*/  HADD2.F32 R29, -RZ, R50.H1_H1 ;  /* 0x30000032ff1d7230 */ /* 0x000fe20000004100 */
[----:B------:R-:W-:Y:S01]  /*3720*/  ISETP.GE.U32.AND P2, PT, R12, UR12, PT ;  /* 0x0000000c0c007c0c */ /* 0x000fe2000bf46070 */
[--C-:B------:R-:W-:Y:S01]  /*3730*/  FADD.FTZ R17, R17, -R18.reuse ;  /* 0x8000001211117221 */ /* 0x100fe20000010000 */
[----:B------:R-:W-:Y:S01]  /*3740*/  FADD.FTZ R19, R19, -R18 ;  /* 0x8000001213137221 */ /* 0x000fe20000010000 */
[----:B------:R-:W-:Y:S01]  /*3750*/  HADD2.F32 R16, -RZ, R60.H0_H0 ;  /* 0x2000003cff107230 */ /* 0x000fe20000004100 */
[----:B------:R-:W-:Y:S01]  /*3760*/  ISETP.GE.AND.EX P1, PT, R45, UR13, PT, P1 ;  /* 0x0000000d2d007c0c */ /* 0x000fe2000bf26310 */
[----:B0-----:R-:W-:Y:S01]  /*3770*/  HADD2.F32 R26, -RZ, R62.H0_H0 ;  /* 0x2000003eff1a7230 */ /* 0x001fe20000004100 */
        /* <DEDUP_REMOVED lines=60> */
.L_x_4072:
        /* <DEDUP_REMOVED lines=14> */
.L_x_4074:
[----:B------:R-:W-:Y:S05]  /*3c20*/  BSYNC B0 ;  /* 0x0000000000007941 */ /* 0x000fea0003800000 */
.L_x_4073:
        /* <DEDUP_REMOVED lines=13> */
.L_x_4075:
        /* <DEDUP_REMOVED lines=14> */
.L_x_4077:
[----:B------:R-:W-:Y:S05]  /*3de0*/  BSYNC B0 ;  /* 0x0000000000007941 */ /* 0x000fea0003800000 */
.L_x_4076:
[----:B------:R-:W-:Y:S01]  /*3df0*/  ISETP.GE.U32.AND P6, PT, R13, UR12, PT ;  /* 0x0000000c0d007c0c */ /* 0x000fe2000bfc6070 */
[-C--:B------:R-:W-:Y:S01]  /*3e00*/  FMUL.FTZ R16, R27, R20.reuse ;  /* 0x000000141b107220 */ /* 0x080fe20000410000 */
        /* <DEDUP_REMOVED lines=28> */
[C---:B------:R-:W-:Y:S01]  /*3fd0*/  ISETP.GT.U32.OR P6, PT, R0.reuse, 0x29f, P6 ;  /* 0x0000029f0000780c */ /* 0x040fe200037c4470 */
[----:B------:R-:W-:Y:S01]  /*3fe0*/  FFMA.FTZ R30, R21, R16, R24 ;  /* 0x00000010151e7223 */ /* 0x000fe20000010018 */
[----:B------:R-:W-:Y:S01]  /*3ff0*/  ISETP.GT.U32.OR P1, PT, R0, 0x29f, P1 ;  /* 0x0000029f0000780c */ /* 0x000fe20000f24470 */
        /* <DEDUP_REMOVED lines=15> */
.L_x_4078:
        /* <DEDUP_REMOVED lines=14> */
.L_x_4080:
[----:B------:R-:W-:Y:S05]  /*41d0*/  BSYNC B0 ;  /* 0x0000000000007941 */ /* 0x000fea0003800000 */
.L_x_4079:
        /* <DEDUP_REMOVED lines=13> */
.L_x_4081:
        /* <DEDUP_REMOVED lines=14> */
.L_x_4083:
[----:B------:R-:W-:Y:S05]  /*4390*/  BSYNC B0 ;  /* 0x0000000000007941 */ /* 0x000fea0003800000 */
.L_x_4082:
        /* <DEDUP_REMOVED lines=13> */
.L_x_4084:
        /* <DEDUP_REMOVED lines=14> */
.L_x_4086:
[----:B------:R-:W-:Y:S05]  /*4550*/  BSYNC B0 ;  /* 0x0000000000007941 */ /* 0x000fea0003800000 */
.L_x_4085:
        /* <DEDUP_REMOVED lines=13> */
.L_x_4087:
        /* <DEDUP_REMOVED lines=14> */
.L_x_4089:
[----:B------:R-:W-:Y:S05]  /*4710*/  BSYNC B0 ;  /* 0x0000000000007941 */ /* 0x000fea0003800000 */
.L_x_4088:
[----:B------:R-:W-:Y:S01]  /*4720*/  FFMA.FTZ R26, R21, R26, R24 ;  /* 0x0000001a151a7223 */ /* 0x000fe20000010018 */
[----:B---3--:R-:W-:Y:S01]  /*4730*/  FFMA.FTZ R25, R22, R62, R23 ;  /* 0x0000003e16197223 */ /* 0x008fe20000010017 */
        /* <DEDUP_REMOVED lines=11> */
.L_x_4090:
[----:B------:R-:W-:Y:S04]  /*47f0*/  BSSY B0, `(.L_x_4091) ;  /* 0x000000e000007945 */ /* 0x000fe80003800000 */
[----:B------:R-:W-:Y:S05]  /*4800*/  @P4 BRA `(.L_x_4092) ;  /* 0x0000000000304947 */ /* 0x000fea0003800000 */
[----:B------:R-:W-:Y:S01]  /*4810*/  ULDC.64 UR14, c[0x0][0x270] ;  /* 0x00009c00000e7ab9 */ /* 0x000fe20000000a00 */
[----:B------:R-:W-:Y:S01]  /*4820*/  MOV R16, R72 ;  /* 0x0000004800107202 */ /* 0x000fe20000000f00 */
[----:B012---:R-:W-:Y:S01]  /*4830*/  IMAD R18, R59, UR14, RZ ;  /* 0x0000000e3b127c24 */ /* 0x007fe2000f8e02ff */
        /* <DEDUP_REMOVED lines=9> */
.L_x_4092:
[----:B------:R-:W-:Y:S05]  /*48d0*/  BSYNC B0 ;  /* 0x0000000000007941 */ /* 0x000fea0003800000 */
.L_x_4091:
[----:B------:R-:W-:Y:S01]  /*48e0*/  ISETP.GE.U32.AND P6, PT, R34, UR12, PT ;  /* 0x0000000c22007c0c */ /* 0x000fe2000bfc6070 */
[--C-:B------:R-:W-:Y:S01]  /*48f0*/  FFMA.FTZ R28, R21, R28, R24.reuse ;  /* 0x0000001c151c7223 */ /* 0x100fe20000010018 */
[----:B------:R-:W-:Y:S01]  /*4900*/  ISETP.GE.U32.AND P1, PT, R35, UR12, PT ;  /* 0x0000000c23007c0c */ /* 0x000fe2000bf26070 */
[C-C-:B------:R-:W-:Y:S01]  /*4910*/  FFMA.FTZ R27, R21.reuse, R27, R24.reuse ;  /* 0x0000001b151b7223 */ /* 0x140fe20000010018 */
[----:B------:R-:W-:Y:S01]  /*4920*/  ISETP.GE.U32.AND P2, PT, R36, UR12, PT ;  /* 0x0000000c24007c0c */ /* 0x000fe2000bf46070 */
[--C-:B------:R-:W-:Y:S01]  /*4930*/  FFMA.FTZ R39, R21, R39, R24.reuse ;  /* 0x0000002715277223 */ /* 0x100fe20000010018 */
[----:B------:R-:W-:Y:S01]  /*4940*/  ISETP.GE.U32.AND P3, PT, R37, UR12, PT ;  /* 0x0000000c25007c0c */ /* 0x000fe2000bf66070 */
[--C-:B------:R-:W-:Y:S01]  /*4950*/  FFMA.FTZ R45, R21, R45, R24.reuse ;  /* 0x0000002d152d7223 */ /* 0x100fe20000010018 */
[----:B------:R-:W-:Y:S01]  /*4960*/  ISETP.GE.U32.AND P4, PT, R38, UR12, PT ;  /* 0x0000000c26007c0c */ /* 0x000fe2000bf86070 */
[C-C-:B------:R-:W-:Y:S01]  /*4970*/  FFMA.FTZ R66, R22.reuse, R66, R23.reuse ;  /* 0x0000004216427223 */ /* 0x140fe20000010017 */
[----:B------:R-:W-:Y:S01]  /*4980*/  ISETP.GE.AND.EX P6, PT, R61, UR13, PT, P6 ;  /* 0x0000000d3d007c0c */ /* 0x000fe2000bfc6360 */
[C-C-:B------:R-:W-:Y:S01]  /*4990*/  FFMA.FTZ R68, R22.reuse, R68, R23.reuse ;  /* 0x0000004416447223 */ /* 0x140fe20000010017 */
[----:B------:R-:W-:Y:S01]  /*49a0*/  ISETP.GE.AND.EX P1, PT, R63, UR13, PT, P1 ;  /* 0x0000000d3f007c0c */ /* 0x000fe2000bf26310 */
[C-C-:B------:R-:W-:Y:S01]  /*49b0*/  FFMA.FTZ R70, R22.reuse, R70, R23.reuse ;  /* 0x0000004616467223 */ /* 0x140fe20000010017 */
[----:B------:R-:W-:Y:S01]  /*49c0*/  ISETP.GE.AND.EX P2, PT, R65, UR13, PT, P2 ;  /* 0x0000000d41007c0c */ /* 0x000fe2000bf46320 */
[C-C-:B------:R-:W-:Y:S01]  /*49d0*/  FFMA.FTZ R20, R22.reuse, R20, R23.reuse ;  /* 0x0000001416147223 */ /* 0x140fe20000010017 */
[----:B------:R-:W-:Y:S01]  /*49e0*/  ISETP.GE.AND.EX P3, PT, R67, UR13, PT, P3 ;  /* 0x0000000d43007c0c */ /* 0x000fe2000bf66330 */
[----:B------:R-:W-:Y:S01]  /*49f0*/  FFMA.FTZ R21, R21, R47, R24 ;  /* 0x0000002f15157223 */ /* 0x000fe20000010018 */
        /* <DEDUP_REMOVED lines=18> */
.L_x_4093:
        /* <DEDUP_REMOVED lines=10> */
[----:B0123--:R-:W-:-:S02]  /*4bc0*/  LEA R18, P6, R16, UR12, 0x1 ;  /* 0x0000000c10127c11 */ /* 0x00ffc4000f8c08ff */
[----:B------:R-:W-:-:S04]  /*4bd0*/  IADD3 R61, R17, R61, RZ ;  /* 0x0000003d113d7210 */ /* 0x000fc80007ffe0ff */
[----:B------:R-:W-:-:S05]  /*4be0*/  LEA.HI.X R19, R16, UR13, R61, 0x1, P6 ;  /* 0x0000000d10137c11 */ /* 0x000fca000b0f0c3d */
[----:B------:R4:W-:Y:S02]  /*4bf0*/  STG.E desc[UR8][R18.64], R23 ;  /* 0x0000001712007986 */ /* 0x0009e4000c101908 */
.L_x_4095:
[----:B------:R-:W-:Y:S05]  /*4c00*/  BSYNC B0 ;  /* 0x0000000000007941 */ /* 0x000fea0003800000 */
.L_x_4094:
        /* <DEDUP_REMOVED lines=11> */
.L_x_4096:
[----:B------:R-:W-:Y:S04]  /*4cc0*/  BSSY B0, `(.L_x_4097) ;  /* 0x000000e000007945 */ /* 0x000fe80003800000 */
[----:B------:R-:W-:Y:S05]  /*4cd0*/  @P1 BRA `(.L_x_4098) ;  /* 0x0000000000301947 */ /* 0x000fea0003800000 */
[----:B------:R-:W-:Y:S01]  /*4ce0*/  ULDC.64 UR12, c[0x0][0x270] ;  /* 0x00009c00000c7ab9 */ /* 0x000fe20000000a00 */
[----:B01234-:R-:W-:Y:S01]  /*4cf0*/  MOV R18, R72 ;  /* 0x0000004800127202 */ /* 0x01ffe20000000f00 */
        /* <DEDUP_REMOVED lines=10> */
.L_x_4098:
[----:B------:R-:W-:Y:S05]  /*4da0*/  BSYNC B0 ;  /* 0x0000000000007941 */ /* 0x000fea0003800000 */
.L_x_4097:
[----:B------:R-:W-:Y:S05]  /*4db0*/  @!P5 BRA `(.L_x_4099) ;  /* 0x000000000028d947 */ /* 0x000fea0003800000 */
[----:B0-----:R-:W-:Y:S01]  /*4dc0*/  FMUL.FTZ R16, R39, -1.4426950216293334961 ;  /* 0xbfb8aa3b27107820 */ /* 0x001fe20000410000 */
[----:B-1234-:R-:W-:-:S05]  /*4dd0*/  FMUL.FTZ R19, R68, -1.4426950216293334961 ;  /* 0xbfb8aa3b44137820 */ /* 0x01efca0000410000 */
        /* <DEDUP_REMOVED lines=8> */
.L_x_4099:
        /* <DEDUP_REMOVED lines=8> */
[----:B-1234-:R-:W-:Y:S01]  /*4ee0*/  IMAD.WIDE.U32 R18, R36, UR12, R16 ;  /* 0x0000000c24127c25 */ /* 0x01efe2000f8e0010 */
[----:B------:R-:W-:Y:S02]  /*4ef0*/  ULDC.64 UR12, c[0x0][0x210] ;  /* 0x00008400000c7ab9 */ /* 0x000fe40000000a00 */
[----:B------:R-:W-:-:S02]  /*4f00*/  LEA R16, P1, R18, UR12, 0x1 ;  /* 0x0000000c12107c11 */ /* 0x000fc4000f8208ff */
[----:B------:R-:W-:-:S04]  /*4f10*/  IADD3 R65, R19, R65, RZ ;  /* 0x0000004113417210 */ /* 0x000fc80007ffe0ff */
[----:B------:R-:W-:-:S05]  /*4f20*/  LEA.HI.X R17, R18, UR13, R65, 0x1, P1 ;  /* 0x0000000d12117c11 */ /* 0x000fca00088f0c41 */
[----:B------:R0:W-:Y:S02]  /*4f30*/  STG.E desc[UR8][R16.64], R39 ;  /* 0x0000002710007986 */ /* 0x0001e4000c101908 */
.L_x_4101:
[----:B------:R-:W-:Y:S05]  /*4f40*/  BSYNC B0 ;  /* 0x0000000000007941 */ /* 0x000fea0003800000 */
.L_x_4100:
        /* <DEDUP_REMOVED lines=11> */
.L_x_4102:
[----:B------:R-:W-:Y:S04]  /*5000*/  BSSY B0, `(.L_x_4103) ;  /* 0x000000e000007945 */ /* 0x000fe80003800000 */
[----:B------:R-:W-:Y:S05]  /*5010*/  @P3 BRA `(.L_x_4104) ;  /* 0x0000000000303947 */ /* 0x000fea0003800000 */
[----:B------:R-:W-:Y:S01]  /*5020*/  ULDC.64 UR12, c[0x0][0x270] ;  /* 0x00009c00000c7ab9 */ /* 0x000fe20000000a00 */
[----:B0-----:R-:W-:Y:S01]  /*5030*/  MOV R16, R72 ;  /* 0x0000004800107202 */ /* 0x001fe20000000f00 */
[----:B------:R-:W-:Y:S01]  /*5040*/  IMAD R22, R67, UR12, RZ ;  /* 0x0000000c43167c24 */ /* 0x000fe2000f8e02ff */
[----:B------:R-:W-:Y:S02]  /*5050*/  MOV R17, R75 ;  /* 0x0000004b00117202 */ /* 0x000fe40000000f00 */
        /* <DEDUP_REMOVED lines=8> */
.L_x_4104:
[----:B------:R-:W-:Y:S05]  /*50e0*/  BSYNC B0 ;  /* 0x0000000000007941 */ /* 0x000fea0003800000 */
.L_x_4103:
        /* <DEDUP_REMOVED lines=11> */
.L_x_4105:
        /* <DEDUP_REMOVED lines=13> */
.L_x_4107:
[----:B------:R-:W-:Y:S05]  /*5270*/  BSYNC B0 ;  /* 0x0000000000007941 */ /* 0x000fea0003800000 */
.L_x_4106:
[----:B0-----:R-:W0:Y:S01]  /*5280*/  LDC R17, c[0x0][0x10] ;  /* 0x00000400ff117b82 */ /* 0x001e220000000800 */
[----:B------:R-:W-:Y:S02]  /*5290*/  IADD3 R6, R6, 0x1, RZ ;  /* 0x0000000106067810 */ /* 0x000fe40007ffe0ff */
[----:B0-----:R-:W-:-:S04]  /*52a0*/  IADD3 R4, R17, R4, RZ ;  /* 0x0000000411047210 */ /* 0x001fc80007ffe0ff */
[----:B------:R-:W-:-:S13]  /*52b0*/  ISETP.GE.AND P1, PT, R4, UR4, PT ;  /* 0x0000000404007c0c */ /* 0x000fda000bf26270 */
[----:B------:R-:W-:Y:S05]  /*52c0*/  @!P1 BRA `(.L_x_4108) ;  /* 0xffffffb0000c9947 */ /* 0x000fea000383ffff */
[----:B------:R-:W-:Y:S05]  /*52d0*/  EXIT ;  /* 0x000000000000794d */ /* 0x000fea0003800000 */
.L_x_4109:
        /* <DEDUP_REMOVED lines=10> */
.L_x_5168:


//--------------------- .text._Z35group_norm_nhwc_fwd_one_pass_kernelI11Fp16IOBf16WLi512ELi84ELi672EEv26Group_norm_nhwc_fwd_params --------------------------
	.section	.text._Z35group_norm_nhwc_fwd_one_pass_kernelI11Fp16IOBf16WLi512ELi84ELi672EEv26Group_norm_nhwc_fwd_params,"ax",@progbits
	.align	128
        .global         _Z35group_norm_nhwc_fwd_one_pass_kernelI11Fp16IOBf16WLi512ELi84ELi672EEv26Group_norm_nhwc_fwd_params
        .type           _Z35group_norm_nhwc_fwd_one_pass_kernelI11Fp16IOBf16WLi512ELi84ELi672EEv26Group_norm_nhwc_fwd_params,@function
        .size           _Z35group_norm_nhwc_fwd_one_pass_kernelI11Fp16IOBf16WLi512ELi84ELi672EEv26Group_norm_nhwc_fwd_params,(.L_x_5169 - _Z35group_norm_nhwc_fwd_one_pass_kernelI11Fp16IOBf16WLi512ELi84ELi672EEv26Group_norm_nhwc_fwd_params)
        .other          _Z35group_norm_nhwc_fwd_one_pass_kernelI11Fp16IOBf16WLi512ELi84ELi672EEv26Group_norm_nhwc_fwd_params,@"STO_CUDA_ENTRY STV_DEFAULT"
_Z35group_norm_nhwc_fwd_one_pass_kernelI11Fp16IOBf16WLi512ELi84ELi672EEv26Group_norm_nhwc_fwd_params:
.text._Z35group_norm_nhwc_fwd_one_pass_kernelI11Fp16IOBf16WLi512ELi84ELi672EEv26Group_norm_nhwc_fwd_params:
        /* <DEDUP_REMOVED lines=40> */
.L_x_4215:
[----:B------:R-:W-:Y:S01]  /*0280*/  ULDC UR11, c[0x0][0x288] ;  /* 0x0000a200000b7ab9 */ /* 0x000fe20000000800 */
[----:B--234-:R-:W-:Y:S01]  /*0290*/  IABS R3, UR9 ;  /* 0x0000000900037c13 */ /* 0x01cfe20008000000 */
[----:B------:R-:W-:Y:S01]  /*02a0*/  UMOV UR6, URZ ;  /* 0x0000003f00067c82 */ /* 0x000fe20008000000 */
[----:B------:R-:W-:Y:S01]  /*02b0*/  MOV R0, UR11 ;  /* 0x0000000b00007c02 */ /* 0x000fe20008000f00 */
[----:B01----:R-:W0:Y:S01]  /*02c0*/  @P0 LDC.64 R20, c[0x0][0x270] ;  /* 0x00009c00ff140b82 */ /* 0x003e220000000a00 */
[----:B------:R-:W-:Y:S01]  /*02d0*/  R2UR UR10, R3 ;  /* 0x00000000030a72ca */ /* 0x000fe200000e0000 */
[----:B------:R-:W-:Y:S01]  /*02e0*/  HFMA2.MMA R40, -RZ, RZ, 0, 0 ;  /* 0x00000000ff287435 */ /* 0x000fe200000001ff */
[----:B------:R-:W-:Y:S02]  /*02f0*/  IABS R0, R0 ;  /* 0x0000000000007213 */ /* 0x000fe40000000000 */
[----:B------:R-:W-:Y:S02]  /*0300*/  SHF.R.S32.HI R77, RZ, 0x1f, R76 ;  /* 0x0000001fff4d7819 */ /* 0x000fe4000001144c */
[----:B------:R-:W-:-:S02]  /*0310*/  R2UR UR12, R0 ;  /* 0x00000000000c72ca */ /* 0x000fc400000e0000 */
[----:B------:R-:W-:Y:S02]  /*0320*/  SHF.R.S32.HI R26, RZ, 0x1f, R75 ;  /* 0x0000001fff1a7819 */ /* 0x000fe4000001144b */
[----:B------:R-:W-:Y:S02]  /*0330*/  SHF.R.S32.HI R27, RZ, 0x1f, R74 ;  /* 0x0000001fff1b7819 */ /* 0x000fe4000001144a */
[----:B------:R-:W-:Y:S02]  /*0340*/  SHF.R.S32.HI R4, RZ, 0x1f, R41 ;  /* 0x0000001fff047819 */ /* 0x000fe40000011429 */
        /* <DEDUP_REMOVED lines=862> */
.L_x_4111:
[----:B------:R-:W-:Y:S05]  /*3930*/  BSYNC B0 ;  /* 0x0000000000007941 */ /* 0x000fea0003800000 */
.L_x_4110:
        /* <DEDUP_REMOVED lines=30> */
.L_x_4114:
[----:B------:R-:W2:Y:S04]  /*3b20*/  LDG.E.STRONG.GPU R23, desc[UR14][R20.64] ;  /* 0x0000000e14177981 */ /* 0x000ea8000c1ef900 */
[----:B--2---:R-:W-:Y:S01]  /*3b30*/  CCTL.IVALL ;  /* 0x00000000ff00798f */ /* 0x004fe20002000000 */
[----:B------:R-:W-:Y:S05]  /*3b40*/  YIELD ;  /* 0x0000000000007946 */ /* 0x000fea0003800000 */
[----:B------:R-:W-:-:S13]  /*3b50*/  ISETP.NE.AND P1, PT, R23, R22, PT ;  /* 0x000000161700720c */ /* 0x000fda0003f25270 */
[----:B------:R-:W-:Y:S05]  /*3b60*/  @P1 BRA `(.L_x_4114) ;  /* 0xfffffffc00ec1947 */ /* 0x000fea000383ffff */
.L_x_4113:
        /* <DEDUP_REMOVED lines=14> */
.L_x_4116:
        /* <DEDUP_REMOVED lines=68> */
.L_x_4115:
        /* <DEDUP_REMOVED lines=20> */
.L_x_4118:
[----:B------:R-:W-:Y:S05]  /*41d0*/  BSYNC B0 ;  /* 0x0000000000007941 */ /* 0x000fea0003800000 */
.L_x_4117:
        /* <DEDUP_REMOVED lines=39> */
.L_x_4112:
[----:B------:R-:W-:Y:S01]  /*4450*/  ULDC.64 UR10, c[0x0][0x218] ;  /* 0x00008600000a7ab9 */ /* 0x000fe20000000a00 */
[----:B------:R-:W-:Y:S01]  /*4460*/  LOP3.LUT P1, RZ, R61, UR16, RZ, 0xfc, !PT ;  /* 0x000000103dff7c12 */ /* 0x000fe2000f82fcff */
[----:B------:R-:W1:Y:S01]  /*4470*/  S2UR UR7, SR_CgaCtaId ;  /* 0x00000000000779c3 */ /* 0x000e620000008800 */
[----:B------:R-:W-:Y:S01]  /*4480*/  ISETP.EQ.U32.AND P2, PT, RZ, UR10, PT ;  /* 0x0000000aff007c0c */ /* 0x000fe2000bf42070 */
[----:B------:R-:W-:Y:S01]  /*4490*/  UMOV UR5, 0x400 ;  /* 0x0000040000057882 */ /* 0x000fe20000000000 */
[----:B------:R-:W-:Y:S02]  /*44a0*/  MOV R22, UR9 ;  /* 0x0000000900167c02 */ /* 0x000fe40008000f00 */
[----:B------:R-:W-:-:S03]  /*44b0*/  ISETP.EQ.OR.EX P1, PT, RZ, UR11, P1, P2 ;  /* 0x0000000bff007c0c */ /* 0x000fc60008f22720 */
[----:B------:R-:W2:Y:S10]  /*44c0*/  LDC.64 R46, c[0x0][0x230] ;  /* 0x00008c00ff2e7b82 */ /* 0x000eb40000000a00 */
[----:B0-----:R-:W0:Y:S01]  /*44d0*/  @!P1 LDC.64 R20, c[0x0][0x218] ;  /* 0x00008600ff149b82 */ /* 0x001e220000000a00 */
[----:B-1----:R-:W-:-:S03]  /*44e0*/  ULEA UR5, UR7, UR5, 0x18 ;  /* 0x0000000507057291 */ /* 0x002fc6000f8ec03f */
[----:B------:R-:W-:-:S06]  /*44f0*/  ULDC UR7, c[0x0][0x2a4] ;  /* 0x0000a90000077ab9 */ /* 0x000fcc0000000800 */
[----:B------:R1:W-:Y:S01]  /*4500*/  @!P3 STS.64 [UR5+0xc8], R42 ;  /* 0x0000c82aff00b988 */ /* 0x0003e20008000a05 */
[----:B0-----:R-:W-:-:S04]  /*4510*/  @!P1 IMAD.WIDE R20, R22, 0x8, R20 ;  /* 0x0000000816149825 */ /* 0x001fc800078e0214 */
[----:B-1----:R-:W-:Y:S01]  /*4520*/  @!P1 FMUL.FTZ R43, R43, UR7 ;  /* 0x000000072b2b9c20 */ /* 0x002fe20008410000 */
[----:B------:R-:W-:Y:S01]  /*4530*/  @!P1 FMUL.FTZ R42, R42, UR7 ;  /* 0x000000072a2a9c20 */ /* 0x000fe20008410000 */
[----:B------:R-:W0:Y:S04]  /*4540*/  LDC.64 R22, c[0x0][0x228] ;  /* 0x00008a00ff167b82 */ /* 0x000e280000000a00 */
[----:B------:R-:W-:Y:S04]  /*4550*/  @!P1 STG.E.64 desc[UR14][R20.64], R42 ;  /* 0x0000002a14009986 */ /* 0x000fe8000c101b0e */
[----:B------:R-:W-:Y:S06]  /*4560*/  BAR.SYNC.DEFER_BLOCKING 0x0 ;  /* 0x0000000000007b1d */ /* 0x000fec0000010000 */
[----:B------:R-:W1:Y:S02]  /*4570*/  LDS.64 R20, [UR5+0xc8] ;  /* 0x0000c805ff147984 */ /* 0x000e640008000a00 */
[----:B-1----:R-:W-:-:S05]  /*4580*/  FMUL.FTZ R20, R20, UR7 ;  /* 0x0000000714147c20 */ /* 0x002fca0008410000 */
[----:B------:R-:W-:Y:S02]  /*4590*/  R2UR UR5, R20 ;  /* 0x00000000140572ca */ /* 0x000fe400000e0000 */
[----:B------:R-:W-:-:S05]  /*45a0*/  IADD3 R20, R44, UR6, RZ ;  /* 0x000000062c147c10 */ /* 0x000fca000fffe0ff */
[----:B0-----:R-:W-:-:S05]  /*45b0*/  IMAD.WIDE R22, R20, 0x2, R22 ;  /* 0x0000000214167825 */ /* 0x001fca00078e0216 */
[----:B------:R-:W3:Y:S01]  /*45c0*/  LDG.E.U16 R42, desc[UR14][R22.64] ;  /* 0x0000000e162a7981 */ /* 0x000ee2000c1e1500 */
[----:B------:R-:W-:-:S05]  /*45d0*/  MOV R43, UR5 ;  /* 0x00000005002b7c02 */ /* 0x000fca0008000f00 */
[----:B------:R-:W-:Y:S01]  /*45e0*/  FMUL.FTZ R43, R43, UR5 ;  /* 0x000000052b2b7c20 */ /* 0x000fe20008410000 */
[----:B------:R0:W4:Y:S03]  /*45f0*/  LDG.E.U16 R22, desc[UR14][R22.64+0x2] ;  /* 0x0000020e16167981 */ /* 0x000126000c1e1500 */
[----:B0-----:R-:W-:Y:S01]  /*4600*/  FFMA.FTZ R23, R21, UR7, -R43 ;  /* 0x0000000715177c23 */ /* 0x001fe2000801082b */
[----:B--2---:R-:W-:-:S05]  /*4610*/  IMAD.WIDE R20, R20, 0x2, R46 ;  /* 0x0000000214147825 */ /* 0x004fca00078e022e */
[----:B------:R-:W2:Y:S04]  /*4620*/  LDG.E.U16 R46, desc[UR14][R20.64] ;  /* 0x0000000e142e7981 */ /* 0x000ea8000c1e1500 */
[----:B------:R0:W5:Y:S01]  /*4630*/  LDG.E.U16 R43, desc[UR14][R20.64+0x2] ;  /* 0x0000020e142b7981 */ /* 0x000162000c1e1500 */
[----:B------:R-:W-:-:S13]  /*4640*/  FSETP.GTU.FTZ.AND P1, PT, R23, RZ, PT ;  /* 0x000000ff1700720b */ /* 0x000fda0003f3c000 */
[----:B------:R-:W-:Y:S01]  /*4650*/  VOTEU.ANY UP0, P1 ;  /* 0x00000000003f7886 */ /* 0x000fe20000800100 */
[----:B------:R-:W-:-:S04]  /*4660*/  PLOP3.LUT P1, PT, PT, PT, UP0, 0x80, 0x0 ;  /* 0x000000000000781c */ /* 0x000fc80003f2f008 */
[----:B------:R-:W-:-:S09]  /*4670*/  @UP0 ULDC UR6, c[0x0][0x238] ;  /* 0x00008e0000060ab9 */ /* 0x000fd20000000800 */
[----:B------:R-:W-:-:S06]  /*4680*/  @P1 FADD.FTZ R23, R23, UR6 ;  /* 0x0000000617171e21 */ /* 0x000fcc0008010000 */
[----:B------:R-:W1:Y:S01]  /*4690*/  @P1 MUFU.RSQ R23, R23 ;  /* 0x0000001700171308 */ /* 0x000e620000001400 */
[----:B------:R-:W-:Y:S01]  /*46a0*/  ISETP.NE.AND P5, PT, RZ, UR17, PT ;  /* 0x00000011ff007c0c */ /* 0x000fe2000bfa5270 */
[--C-:B0-----:R-:W-:Y:S02]  /*46b0*/  HADD2.F32 R20, -RZ, R15.reuse.H0_H0 ;  /* 0x2000000fff147230 */ /* 0x101fe40000004100 */
[----:B------:R-:W-:Y:S01]  /*46c0*/  HADD2.F32 R21, -RZ, R15.H1_H1 ;  /* 0x3000000fff157230 */ /* 0x000fe20000004100 */
[----:B------:R-:W-:Y:S01]  /*46d0*/  UMOV UR10, 0x3f800000 ;  /* 0x3f800000000a7882 */ /* 0x000fe20000000000 */
[----:B-1----:R-:W-:Y:S01]  /*46e0*/  @P1 R2UR UR6, R23 ;  /* 0x00000000170612ca */ /* 0x002fe200000e0000 */
[----:B------:R-:W-:Y:S02]  /*46f0*/  FADD.FTZ R20, R20, -UR5 ;  /* 0x8000000514147e21 */ /* 0x000fe40008010000 */
[----:B------:R-:W-:-:S10]  /*4700*/  FADD.FTZ R21, R21, -UR5 ;  /* 0x8000000515157e21 */ /* 0x000fd40008010000 */
[----:B------:R-:W-:Y:S02]  /*4710*/  @UP0 UMOV UR10, UR6 ;  /* 0x00000006000a0c82 */ /* 0x000fe40008000000 */
[----:B------:R-:W-:Y:S01]  /*4720*/  FMUL.FTZ R20, R20, UR10 ;  /* 0x0000000a14147c20 */ /* 0x000fe20008410000 */
[----:B------:R-:W-:Y:S01]  /*4730*/  FMUL.FTZ R21, R21, UR10 ;  /* 0x0000000a15157c20 */ /* 0x000fe20008410000 */
[----:B---3--:R-:W-:Y:S02]  /*4740*/  SHF.L.U32 R15, R42, 0x10, RZ ;  /* 0x000000102a0f7819 */ /* 0x008fe400000006ff */
[----:B----4-:R-:W-:Y:S02]  /*4750*/  SHF.L.U32 R42, R22, 0x10, RZ ;  /* 0x00000010162a7819 */ /* 0x010fe400000006ff */
[----:B--2---:R-:W-:Y:S02]  /*4760*/  SHF.L.U32 R46, R46, 0x10, RZ ;  /* 0x000000102e2e7819 */ /* 0x004fe400000006ff */
        /* <DEDUP_REMOVED lines=14> */
.L_x_4119:
        /* <DEDUP_REMOVED lines=15> */
.L_x_4121:
[----:B------:R-:W-:Y:S05]  /*4940*/  BSYNC B0 ;  /* 0x0000000000007941 */ /* 0x000fea0003800000 */
.L_x_4120:
[--C-:B------:R-:W-:Y:S01]  /*4950*/  HADD2.F32 R20, -RZ, R40.reuse.H0_H0 ;  /* 0x20000028ff147230 */ /* 0x100fe20000004100 */
        /* <DEDUP_REMOVED lines=22> */
.L_x_4122:
        /* <DEDUP_REMOVED lines=11> */
[----:B0-----:R-:W-:-:S04]  /*4b70*/  LEA R22, P1, R20, UR12, 0x1 ;  /* 0x0000000c14167c11 */ /* 0x001fc8000f8208ff */
[----:B------:R-:W-:-:S05]  /*4b80*/  LEA.HI.X R23, R20, UR13, R21, 0x1, P1 ;  /* 0x0000000d14177c11 */ /* 0x000fca00088f0c15 */
[----:B------:R1:W-:Y:S04]  /*4b90*/  STG.E desc[UR14][R22.64], R40 ;  /* 0x0000002816007986 */ /* 0x0003e8000c10190e */
.L_x_4124:
[----:B------:R-:W-:Y:S05]  /*4ba0*/  BSYNC B0 ;  /* 0x0000000000007941 */ /* 0x000fea0003800000 */
.L_x_4123:
[--C-:B------:R-:W-:Y:S01]  /*4bb0*/  HADD2.F32 R20, -RZ, R39.reuse.H0_H0 ;  /* 0x20000027ff147230 */ /* 0x100fe20000004100 */
[----:B01----:R-:W-:Y:S01]  /*4bc0*/  SHF.R.S32.HI R22, RZ, 0x1f, R75 ;  /* 0x0000001fff167819 */ /* 0x003fe2000001144b */
        /* <DEDUP_REMOVED lines=21> */
.L_x_4125:
        /* <DEDUP_REMOVED lines=14> */
.L_x_4127:
[----:B------:R-:W-:Y:S05]  /*4e00*/  BSYNC B0 ;  /* 0x0000000000007941 */ /* 0x000fea0003800000 */
.L_x_4126:
[--C-:B------:R-:W-:Y:S01]  /*4e10*/  HADD2.F32 R20, -RZ, R38.reuse.H0_H0 ;  /* 0x20000026ff147230 */ /* 0x100fe20000004100 */
[----:B0-----:R-:W-:Y:S01]  /*4e20*/  SHF.R.S32.HI R22, RZ, 0x1f, R74 ;  /* 0x0000001fff167819 */ /* 0x001fe2000001144a */
        /* <DEDUP_REMOVED lines=21> */
.L_x_4128:
        /* <DEDUP_REMOVED lines=14> */
.L_x_4130:
[----:B------:R-:W-:Y:S05]  /*5060*/  BSYNC B0 ;  /* 0x0000000000007941 */ /* 0x000fea0003800000 */
.L_x_4129:
[--C-:B------:R-:W-:Y:S01]  /*5070*/  HADD2.F32 R20, -RZ, R37.reuse.H0_H0 ;  /* 0x20000025ff147230 */ /* 0x100fe20000004100 */
[----:B------:R-:W-:Y:S01]  /*5080*/  ISETP.GE.U32.AND P1, PT, R73, UR6, PT ;  /* 0x0000000649007c0c */ /* 0x000fe2000bf26070 */
[----:B------:R-:W-:Y:S01]  /*5090*/  HADD2.F32 R21, -RZ, R37.H1_H1 ;  /* 0x30000025ff157230 */ /* 0x000fe20000004100 */
[----:B------:R-:W-:Y:S01]  /*50a0*/  ISETP.GE.U32.AND P2, PT, R72, UR6, PT ;  /* 0x0000000648007c0c */ /* 0x000fe2000bf46070 */
[--C-:B------:R-:W-:Y:S01]  /*50b0*/  HADD2.F32 R37, -RZ, R36.reuse.H0_H0 ;  /* 0x20000024ff257230 */ /* 0x100fe20000004100 */
[----:B0-----:R-:W-:Y:S01]  /*50c0*/  SHF.R.S32.HI R22, RZ, 0x1f, R73 ;  /* 0x0000001fff167819 */ /* 0x001fe20000011449 */
[----:B------:R-:W-:Y:S01]  /*50d0*/  FADD.FTZ R20, R20, -UR5 ;  /* 0x8000000514147e21 */ /* 0x000fe20008010000 */
[----:B------:R-:W-:Y:S01]  /*50e0*/  SHF.R.S32.HI R47, RZ, 0x1f, R72 ;  /* 0x0000001fff2f7819 */ /* 0x000fe20000011448 */
[----:B------:R-:W-:Y:S01]  /*50f0*/  FADD.FTZ R21, R21, -UR5 ;  /* 0x8000000515157e21 */ /* 0x000fe20008010000 */
[----:B------:R-:W-:Y:S01]  /*5100*/  ISETP.GE.U32.AND P3, PT, R71, UR6, PT ;  /* 0x0000000647007c0c */ /* 0x000fe2000bf66070 */
[----:B------:R-:W-:Y:S01]  /*5110*/  HADD2.F32 R38, -RZ, R36.H1_H1 ;  /* 0x30000024ff267230 */ /* 0x000fe20000004100 */
[----:B------:R-:W-:Y:S01]  /*5120*/  SHF.R.S32.HI R40, RZ, 0x1f, R71 ;  /* 0x0000001fff287819 */ /* 0x000fe20000011447 */
[----:B------:R-:W-:Y:S01]  /*5130*/  FMUL.FTZ R20, R20, UR10 ;  /* 0x0000000a14147c20 */ /* 0x000fe20008410000 */
[----:B------:R-:W-:Y:S01]  /*5140*/  ISETP.GE.AND.EX P1, PT, R22, UR7, PT, P1 ;  /* 0x0000000716007c0c */ /* 0x000fe2000bf26310 */
[----:B------:R-:W-:Y:S01]  /*5150*/  FMUL.FTZ R21, R21, UR10 ;  /* 0x0000000a15157c20 */ /* 0x000fe20008410000 */
[----:B------:R-:W-:Y:S01]  /*5160*/  ISETP.GE.AND.EX P2, PT, R47, UR7, PT, P2 ;  /* 0x000000072f007c0c */ /* 0x000fe2000bf46320 */
[--C-:B------:R-:W-:Y:S01]  /*5170*/  HADD2.F32 R36, -RZ, R35.reuse.H0_H0 ;  /* 0x20000023ff247230 */ /* 0x100fe20000004100 */
[----:B------:R-:W-:Y:S01]  /*5180*/  ISETP.GE.AND.EX P3, PT, R40, UR7, PT, P3 ;  /* 0x0000000728007c0c */ /* 0x000fe2000bf66330 */
[----:B------:R-:W-:Y:S01]  /*5190*/  HADD2.F32 R35, -RZ, R35.H1_H1 ;  /* 0x30000023ff237230 */ /* 0x000fe20000004100 */
[----:B------:R-:W-:Y:S01]  /*51a0*/  ISETP.GT.U32.OR P1, PT, R61, 0x29f, P1 ;  /* 0x0000029f3d00780c */ /* 0x000fe20000f24470 */
[----:B------:R-:W-:Y:S01]  /*51b0*/  FADD.FTZ R37, R37, -UR5 ;  /* 0x8000000525257e21 */ /* 0x000fe20008010000 */
[C---:B------:R-:W-:Y:S01]  /*51c0*/  ISETP.GT.U32.OR P2, PT, R61.reuse, 0x29f, P2 ;  /* 0x0000029f3d00780c */ /* 0x040fe20001744470 */
        /* <DEDUP_REMOVED lines=15> */
.L_x_4131:
        /* <DEDUP_REMOVED lines=14> */
.L_x_4133:
[----:B------:R-:W-:Y:S05]  /*53a0*/  BSYNC B0 ;  /* 0x0000000000007941 */ /* 0x000fea0003800000 */
.L_x_4132:
        /* <DEDUP_REMOVED lines=17> */
.L_x_4134:
        /* <DEDUP_REMOVED lines=14> */
.L_x_4136:
[----:B------:R-:W-:Y:S05]  /*55a0*/  BSYNC B0 ;  /* 0x0000000000007941 */ /* 0x000fea0003800000 */
.L_x_4135:
[----:B------:R-:W-:Y:S01]  /*55b0*/  FMUL.FTZ R36, R36, UR10 ;  /* 0x0000000a24247c20 */ /* 0x000fe20008410000 */
[----:B------:R-:W-:Y:S01]  /*55c0*/  FMUL.FTZ R20, R35, UR10 ;  /* 0x0000000a23147c20 */ /* 0x000fe20008410000 */
[--C-:B------:R-:W-:Y:S02]  /*55d0*/  HADD2.F32 R35, -RZ, R34.reuse.H0_H0 ;  /* 0x20000022ff237230 */ /* 0x100fe40000004100 */
[----:B------:R-:W-:Y:S02]  /*55e0*/  HADD2.F32 R34, -RZ, R34.H1_H1 ;  /* 0x30000022ff227230 */ /* 0x000fe40000004100 */
[----:B------:R-:W-:Y:S01]  /*55f0*/  FFMA.FTZ R36, R15, R36, R46 ;  /* 0x000000240f247223 */ /* 0x000fe2000001002e */
[----:B------:R-:W-:Y:S01]  /*5600*/  FFMA.FTZ R21, R42, R20, R43 ;  /* 0x000000142a157223 */ /* 0x000fe2000001002b */
[----:B------:R-:W-:Y:S06]  /*5610*/  @!P5 BRA `(.L_x_4137) ;  /* 0x000000000028d947 */ /* 0x000fec0003800000 */
[----:B------:R-:W-:-:S06]  /*5620*/  FMUL.FTZ R20, R36, -1.4426950216293334961 ;  /* 0xbfb8aa3b24147820 */ /* 0x000fcc0000410000 */
[----:B------:R-:W2:Y:S02]  /*5630*/  MUFU.EX2 R20, R20 ;  /* 0x0000001400147308 */ /* 0x000ea40000000800 */
[----:B--2---:R-:W-:-:S06]  /*5640*/  FADD.FTZ R20, R20, 1 ;  /* 0x3f80000014147421 */ /* 0x004fcc0000010000 */
[----:B------:R-:W2:Y:S02]  /*5650*/  MUFU.RCP R20, R20 ;  /* 0x0000001400147308 */ /* 0x000ea40000001000 */
[----:B--2---:R-:W-:Y:S01]  /*5660*/  FMUL.FTZ R36, R36, R20 ;  /* 0x0000001424247220 */ /* 0x004fe20000410000 */
[----:B------:R-:W-:-:S06]  /*5670*/  FMUL.FTZ R20, R21, -1.4426950216293334961 ;  /* 0xbfb8aa3b15147820 */ /* 0x000fcc0000410000 */
[----:B------:R-:W2:Y:S02]  /*5680*/  MUFU.EX2 R20, R20 ;  /* 0x0000001400147308 */ /* 0x000ea40000000800 */
[----:B--2---:R-:W-:-:S06]  /*5690*/  FADD.FTZ R20, R20, 1 ;  /* 0x3f80000014147421 */ /* 0x004fcc0000010000 */
[----:B------:R-:W2:Y:S02]  /*56a0*/  MUFU.RCP R20, R20 ;  /* 0x0000001400147308 */ /* 0x000ea40000001000 */
[----:B--2---:R-:W-:-:S07]  /*56b0*/  FMUL.FTZ R21, R21, R20 ;  /* 0x0000001415157220 */ /* 0x004fce0000410000 */
.L_x_4137:
[----:B------:R-:W-:Y:S04]  /*56c0*/  BSSY B0, `(.L_x_4138) ;  /* 0x000000e000007945 */ /* 0x000fe80003800000 */
[----:B------:R-:W-:Y:S05]  /*56d0*/  @P3 BRA `(.L_x_4139) ;  /* 0x0000000000303947 */ /* 0x000fea0003800000 */
[----:B------:R-:W-:Y:S01]  /*56e0*/  F2FP.F16.F32.PACK_AB R36, R21, R36 ;  /* 0x000000241524723e */ /* 0x000fe200000000ff */
[----:B------:R-:W-:Y:S01]  /*56f0*/  ULDC.64 UR12, c[0x0][0x270] ;  /* 0x00009c00000c7ab9 */ /* 0x000fe20000000a00 */
[----:B------:R-:W-:Y:S01]  /*5700*/  MOV R20, R24 ;  /* 0x0000001800147202 */ /* 0x000fe20000000f00 */
[----:B01----:R-:W-:Y:S01]  /*5710*/  IMAD R22, R40, UR12, RZ ;  /* 0x0000000c28167c24 */ /* 0x003fe2000f8e02ff */
        /* <DEDUP_REMOVED lines=8> */
.L_x_4139:
[----:B------:R-:W-:Y:S05]  /*57a0*/  BSYNC B0 ;  /* 0x0000000000007941 */ /* 0x000fea0003800000 */
.L_x_4138:
[----:B------:R-:W-:Y:S01]  /*57b0*/  ISETP.GE.U32.AND P1, PT, R70, UR6, PT ;  /* 0x0000000646007c0c */ /* 0x000fe2000bf26070 */
[----:B------:R-:W-:Y:S01]  /*57c0*/  FADD.FTZ R35, R35, -UR5 ;  /* 0x8000000523237e21 */ /* 0x000fe20008010000 */
[----:B------:R-:W-:Y:S01]  /*57d0*/  ISETP.GE.U32.AND P2, PT, R69, UR6, PT ;  /* 0x0000000645007c0c */ /* 0x000fe2000bf46070 */
[----:B------:R-:W-:Y:S01]  /*57e0*/  FADD.FTZ R34, R34, -UR5 ;  /* 0x8000000522227e21 */ /* 0x000fe20008010000 */
[----:B------:R-:W-:Y:S01]  /*57f0*/  SHF.R.S32.HI R47, RZ, 0x1f, R70 ;  /* 0x0000001fff2f7819 */ /* 0x000fe20000011446 */
[--C-:B------:R-:W-:Y:S01]  /*5800*/  HADD2.F32 R21, -RZ, R33.reuse.H0_H0 ;  /* 0x20000021ff157230 */ /* 0x100fe20000004100 */
[----:B------:R-:W-:Y:S01]  /*5810*/  SHF.R.S32.HI R40, RZ, 0x1f, R69 ;  /* 0x0000001fff287819 */ /* 0x000fe20000011445 */
[----:B------:R-:W-:Y:S01]  /*5820*/  HADD2.F32 R20, -RZ, R33.H1_H1 ;  /* 0x30000021ff147230 */ /* 0x000fe20000004100 */
[----:B------:R-:W-:Y:S01]  /*5830*/  ISETP.GE.U32.AND P3, PT, R68, UR6, PT ;  /* 0x0000000644007c0c */ /* 0x000fe2000bf66070 */
[----:B012---:R-:W-:Y:S01]  /*5840*/  FMUL.FTZ R22, R35, UR10 ;  /* 0x0000000a23167c20 */ /* 0x007fe20008410000 */
[----:B------:R-:W-:Y:S01]  /*5850*/  SHF.R.S32.HI R39, RZ, 0x1f, R68 ;  /* 0x0000001fff277819 */ /* 0x000fe20000011444 */
[----:B------:R-:W-:Y:S01]  /*5860*/  FMUL.FTZ R23, R34, UR10 ;  /* 0x0000000a22177c20 */ /* 0x000fe20008410000 */
[----:B------:R-:W-:Y:S01]  /*5870*/  ISETP.GE.AND.EX P1, PT, R47, UR7, PT, P1 ;  /* 0x000000072f007c0c */ /* 0x000fe2000bf26310 */
[--C-:B------:R-:W-:Y:S01]  /*5880*/  HADD2.F32 R33, -RZ, R32.reuse.H0_H0 ;  /* 0x20000020ff217230 */ /* 0x100fe20000004100 */
[----:B------:R-:W-:Y:S01]  /*5890*/  ISETP.GE.AND.EX P2, PT, R40, UR7, PT, P2 ;  /* 0x0000000728007c0c */ /* 0x000fe2000bf46320 */
[----:B------:R-:W-:Y:S01]  /*58a0*/  HADD2.F32 R32, -RZ, R32.H1_H1 ;  /* 0x30000020ff207230 */ /* 0x000fe20000004100 */
[----:B------:R-:W-:Y:S01]  /*58b0*/  ISETP.GE.AND.EX P3, PT, R39, UR7, PT, P3 ;  /* 0x0000000727007c0c */ /* 0x000fe2000bf66330 */
[----:B------:R-:W-:Y:S01]  /*58c0*/  FADD.FTZ R34, R21, -UR5 ;  /* 0x8000000515227e21 */ /* 0x000fe20008010000 */
[C---:B------:R-:W-:Y:S01]  /*58d0*/  ISETP.GT.U32.OR P1, PT, R61.reuse, 0x29f, P1 ;  /* 0x0000029f3d00780c */ /* 0x040fe20000f24470 */
[----:B------:R-:W-:Y:S01]  /*58e0*/  FADD.FTZ R35, R20, -UR5 ;  /* 0x8000000514237e21 */ /* 0x000fe20008010000 */
[----:B------:R-:W-:Y:S01]  /*58f0*/  ISETP.GT.U32.OR P2, PT, R61, 0x29f, P2 ;  /* 0x0000029f3d00780c */ /* 0x000fe20001744470 */
        /* <DEDUP_REMOVED lines=14> */
.L_x_4140:
        /* <DEDUP_REMOVED lines=14> */
.L_x_4142:
[----:B------:R-:W-:Y:S05]  /*5ac0*/  BSYNC B0 ;  /* 0x0000000000007941 */ /* 0x000fea0003800000 */
.L_x_4141:
        /* <DEDUP_REMOVED lines=17> */
.L_x_4143:
        /* <DEDUP_REMOVED lines=14> */
.L_x_4145:
[----:B------:R-:W-:Y:S05]  /*5cc0*/  BSYNC B0 ;  /* 0x0000000000007941 */ /* 0x000fea0003800000 */
.L_x_4144:
[----:B------:R-:W-:Y:S01]  /*5cd0*/  FMUL.FTZ R33, R33, UR10 ;  /* 0x0000000a21217c20 */ /* 0x000fe20008410000 */
[----:B------:R-:W-:Y:S01]  /*5ce0*/  FMUL.FTZ R34, R32, UR10 ;  /* 0x0000000a20227c20 */ /* 0x000fe20008410000 */
[--C-:B------:R-:W-:Y:S02]  /*5cf0*/  HADD2.F32 R32, -RZ, R31.reuse.H0_H0 ;  /* 0x2000001fff207230 */ /* 0x100fe40000004100 */
[----:B------:R-:W-:Y:S02]  /*5d00*/  HADD2.F32 R31, -RZ, R31.H1_H1 ;  /* 0x3000001fff1f7230 */ /* 0x000fe40000004100 */
        /* <DEDUP_REMOVED lines=13> */
.L_x_4146:
        /* <DEDUP_REMOVED lines=14> */
.L_x_4148:
[----:B------:R-:W-:Y:S05]  /*5ec0*/  BSYNC B0 ;  /* 0x0000000000007941 */ /* 0x000fea0003800000 */
.L_x_4147:
        /* <DEDUP_REMOVED lines=9> */
[----:B--2---:R-:W-:Y:S01]  /*5f60*/  FMUL.FTZ R33, R32, UR10 ;  /* 0x0000000a20217c20 */ /* 0x004fe20008410000 */
[----:B0-----:R-:W-:Y:S01]  /*5f70*/  SHF.R.S32.HI R36, RZ, 0x1f, R65 ;  /* 0x0000001fff247819 */ /* 0x001fe20000011441 */
[----:B------:R-:W-:Y:S01]  /*5f80*/  FMUL.FTZ R34, R31, UR10 ;  /* 0x0000000a1f227c20 */ /* 0x000fe20008410000 */
[----:B------:R-:W-:Y:S01]  /*5f90*/  ISETP.GE.AND.EX P1, PT, R38, UR7, PT, P1 ;  /* 0x0000000726007c0c */ /* 0x000fe2000bf26310 */
[--C-:B------:R-:W-:Y:S01]  /*5fa0*/  HADD2.F32 R30, -RZ, R29.reuse.H0_H0 ;  /* 0x2000001dff1e7230 */ /* 0x100fe20000004100 */
[----:B------:R-:W-:Y:S01]  /*5fb0*/  ISETP.GE.AND.EX P2, PT, R37, UR7, PT, P2 ;  /* 0x0000000725007c0c */ /* 0x000fe2000bf46320 */
[----:B------:R-:W-:Y:S01]  /*5fc0*/  HADD2.F32 R29, -RZ, R29.H1_H1 ;  /* 0x3000001dff1d7230 */ /* 0x000fe20000004100 */
[----:B------:R-:W-:Y:S01]  /*5fd0*/  ISETP.GE.AND.EX P3, PT, R36, UR7, PT, P3 ;  /* 0x0000000724007c0c */ /* 0x000fe2000bf66330 */
[----:B------:R-:W-:Y:S01]  /*5fe0*/  FADD.FTZ R32, R20, -UR5 ;  /* 0x8000000514207e21 */ /* 0x000fe20008010000 */
[----:B------:R-:W-:Y:S01]  /*5ff0*/  ISETP.GT.U32.OR P1, PT, R61, 0x29f, P1 ;  /* 0x0000029f3d00780c */ /* 0x000fe20000f24470 */
[----:B------:R-:W-:Y:S01]  /*6000*/  FADD.FTZ R31, R21, -UR5 ;  /* 0x80000005151f7e21 */ /* 0x000fe20008010000 */
[----:B------:R-:W-:Y:S01]  /*6010*/  ISETP.GT.U32.OR P2, PT, R61, 0x29f, P2 ;  /* 0x0000029f3d00780c */ /* 0x000fe20001744470 */
[----:B------:R-:W-:Y:S01]  /*6020*/  FFMA.FTZ R33, R15, R33, R46 ;  /* 0x000000210f217223 */ /* 0x000fe2000001002e */
[----:B------:R-:W-:Y:S01]  /*6030*/  ISETP.GT.U32.OR P3, PT, R61, 0x29f, P3 ;  /* 0x0000029f3d00780c */ /* 0x000fe20001f64470 */
[----:B------:R-:W-:Y:S01]  /*6040*/  FFMA.FTZ R34, R42, R34, R43 ;  /* 0x000000222a227223 */ /* 0x000fe2000001002b */
[----:B------:R-:W-:Y:S11]  /*6050*/  @!P5 BRA `(.L_x_4149) ;  /* 0x000000000028d947 */ /* 0x000ff60003800000 */
[----:B-1----:R-:W-:Y:S01]  /*6060*/  FMUL.FTZ R23, R34, -1.4426950216293334961 ;  /* 0xbfb8aa3b22177820 */ /* 0x002fe20000410000 */
        /* <DEDUP_REMOVED lines=9> */
.L_x_4149:
[----:B------:R-:W-:Y:S04]  /*6100*/  BSSY B0, `(.L_x_4150) ;  /* 0x000000e000007945 */ /* 0x000fe80003800000 */
[----:B------:R-:W-:Y:S05]  /*6110*/  @P1 BRA `(.L_x_4151) ;  /* 0x0000000000301947 */ /* 0x000fea0003800000 */
[----:B------:R-:W-:Y:S01]  /*6120*/  ULDC.64 UR12, c[0x0][0x270] ;  /* 0x00009c00000c7ab9 */ /* 0x000fe20000000a00 */
[----:B------:R-:W-:Y:S01]  /*6130*/  MOV R20, R24 ;  /* 0x0000001800147202 */ /* 0x000fe20000000f00 */
[----:B-1----:R-:W-:Y:S01]  /*6140*/  IMAD R22, R38, UR12, RZ ;  /* 0x0000000c26167c24 */ /* 0x002fe2000f8e02ff */
        /* <DEDUP_REMOVED lines=9> */
.L_x_4151:
[----:B------:R-:W-:Y:S05]  /*61e0*/  BSYNC B0 ;  /* 0x0000000000007941 */ /* 0x000fea0003800000 */
.L_x_4150:
[----:B------:R-:W-:Y:S01]  /*61f0*/  FMUL.FTZ R32, R32, UR10 ;  /* 0x0000000a20207c20 */ /* 0x000fe20008410000 */
[----:B------:R-:W-:Y:S01]  /*6200*/  FMUL.FTZ R20, R31, UR10 ;  /* 0x0000000a1f147c20 */ /* 0x000fe20008410000 */
[----:B------:R-:W-:Y:S01]  /*6210*/  FADD.FTZ R30, R30, -UR5 ;  /* 0x800000051e1e7e21 */ /* 0x000fe20008010000 */
[----:B------:R-:W-:Y:S01]  /*6220*/  FADD.FTZ R29, R29, -UR5 ;  /* 0x800000051d1d7e21 */ /* 0x000fe20008010000 */
        /* <DEDUP_REMOVED lines=13> */
.L_x_4152:
        /* <DEDUP_REMOVED lines=14> */
.L_x_4154:
[----:B------:R-:W-:Y:S05]  /*63e0*/  BSYNC B0 ;  /* 0x0000000000007941 */ /* 0x000fea0003800000 */
.L_x_4153:
[----:B------:R-:W-:Y:S01]  /*63f0*/  FMUL.FTZ R30, R30, UR10 ;  /* 0x0000000a1e1e7c20 */ /* 0x000fe20008410000 */
[----:B--2---:R-:W-:Y:S01]  /*6400*/  FMUL.FTZ R31, R29, UR10 ;  /* 0x0000000a1d1f7c20 */ /* 0x004fe20008410000 */
        /* <DEDUP_REMOVED lines=15> */
.L_x_4155:
        /* <DEDUP_REMOVED lines=14> */
.L_x_4157:
[----:B------:R-:W-:Y:S05]  /*65e0*/  BSYNC B0 ;  /* 0x0000000000007941 */ /* 0x000fea0003800000 */
.L_x_4156:
[----:B------:R-:W-:Y:S01]  /*65f0*/  ISETP.GE.U32.AND P1, PT, R64, UR6, PT ;  /* 0x0000000640007c0c */ /* 0x000fe2000bf26070 */
[----:B------:R-:W-:Y:S01]  /*6600*/  FADD.FTZ R29, R29, -UR5 ;  /* 0x800000051d1d7e21 */ /* 0x000fe20008010000 */
[----:B------:R-:W-:Y:S01]  /*6610*/  ISETP.GE.U32.AND P2, PT, R63, UR6, PT ;  /* 0x000000063f007c0c */ /* 0x000fe2000bf46070 */
[----:B------:R-:W-:Y:S01]  /*6620*/  FADD.FTZ R28, R28, -UR5 ;  /* 0x800000051c1c7e21 */ /* 0x000fe20008010000 */
[----:B-1----:R-:W-:Y:S01]  /*6630*/  SHF.R.S32.HI R35, RZ, 0x1f, R64 ;  /* 0x0000001fff237819 */ /* 0x002fe20000011440 */
[--C-:B------:R-:W-:Y:S01]  /*6640*/  HADD2.F32 R20, -RZ, R27.reuse.H0_H0 ;  /* 0x2000001bff147230 */ /* 0x100fe20000004100 */
[----:B------:R-:W-:Y:S01]  /*6650*/  SHF.R.S32.HI R34, RZ, 0x1f, R63 ;  /* 0x0000001fff227819 */ /* 0x000fe2000001143f */
[----:B------:R-:W-:Y:S01]  /*6660*/  HADD2.F32 R21, -RZ, R27.H1_H1 ;  /* 0x3000001bff157230 */ /* 0x000fe20000004100 */
[----:B------:R-:W-:Y:S01]  /*6670*/  ISETP.GE.U32.AND P3, PT, R62, UR6, PT ;  /* 0x000000063e007c0c */ /* 0x000fe2000bf66070 */
[----:B------:R-:W-:Y:S01]  /*6680*/  FMUL.FTZ R30, R29, UR10 ;  /* 0x0000000a1d1e7c20 */ /* 0x000fe20008410000 */
[----:B0-----:R-:W-:Y:S01]  /*6690*/  SHF.R.S32.HI R33, RZ, 0x1f, R62 ;  /* 0x0000001fff217819 */ /* 0x001fe2000001143e */
[----:B--2---:R-:W-:Y:S01]  /*66a0*/  FMUL.FTZ R31, R28, UR10 ;  /* 0x0000000a1c1f7c20 */ /* 0x004fe20008410000 */
        /* <DEDUP_REMOVED lines=23> */
.L_x_4158:
        /* <DEDUP_REMOVED lines=14> */
.L_x_4160:
[----:B------:R-:W-:Y:S05]  /*6900*/  BSYNC B0 ;  /* 0x0000000000007941 */ /* 0x000fea0003800000 */
.L_x_4159:
        /* <DEDUP_REMOVED lines=17> */
.L_x_4161:
        /* <DEDUP_REMOVED lines=14> */
.L_x_4163:
[----:B------:R-:W-:Y:S05]  /*6b00*/  BSYNC B0 ;  /* 0x0000000000007941 */ /* 0x000fea0003800000 */
.L_x_4162:
        /* <DEDUP_REMOVED lines=17> */
.L_x_4164:
        /* <DEDUP_REMOVED lines=14> */
.L_x_4166:
[----:B------:R-:W-:Y:S05]  /*6d00*/  BSYNC B0 ;  /* 0x0000000000007941 */ /* 0x000fea0003800000 */
.L_x_4165:
[C---:B------:R-:W-:Y:S01]  /*6d10*/  IADD3 R21, R41.reuse, 0x100, RZ ;  /* 0x0000010029157810 */ /* 0x040fe20007ffe0ff */
[----:B------:R-:W-:Y:S01]  /*6d20*/  FADD.FTZ R26, R26, -UR5 ;  /* 0x800000051a1a7e21 */ /* 0x000fe20008010000 */
[----:B--2---:R-:W-:Y:S01]  /*6d30*/  IADD3 R27, R41, 0x110, RZ ;  /* 0x00000110291b7810 */ /* 0x004fe20007ffe0ff */
[----:B------:R-:W-:Y:S01]  /*6d40*/  FADD.FTZ R17, R17, -UR5 ;  /* 0x8000000511117e21 */ /* 0x000fe20008010000 */
[----:B01----:R-:W-:Y:S01]  /*6d50*/  IADD3 R23, R41, 0x120, RZ ;  /* 0x0000012029177810 */ /* 0x003fe20007ffe0ff */
        /* <DEDUP_REMOVED lines=10> */
[----:B------:R-:W-:Y:S01]  /*6e00*/  FADD.FTZ R26, R29, -UR5 ;  /* 0x800000051d1a7e21 */ /* 0x000fe20008010000 */
[----:B------:R-:W-:Y:S01]  /*6e10*/  ISETP.GE.AND.EX P1, PT, R20, UR7, PT, P1 ;  /* 0x0000000714007c0c */ /* 0x000fe2000bf26310 */
[----:B------:R-:W-:Y:S01]  /*6e20*/  HADD2.F32 R14, -RZ, R14.H1_H1 ;  /* 0x3000000eff0e7230 */ /* 0x000fe20000004100 */
[----:B------:R-:W-:Y:S01]  /*6e30*/  ISETP.GE.AND.EX P2, PT, R22, UR7, PT, P2 ;  /* 0x0000000716007c0c */ /* 0x000fe2000bf46320 */
[----:B------:R-:W-:Y:S01]  /*6e40*/  FADD.FTZ R29, R16, -UR5 ;  /* 0x80000005101d7e21 */ /* 0x000fe20008010000 */
[----:B------:R-:W-:Y:S01]  /*6e50*/  ISETP.GE.AND.EX P3, PT, R60, UR7, PT, P3 ;  /* 0x000000073c007c0c */ /* 0x000fe2000bf66330 */
[----:B------:R-:W-:Y:S01]  /*6e60*/  FFMA.FTZ R30, R15, R30, R46 ;  /* 0x0000001e0f1e7223 */ /* 0x000fe2000001002e */
        /* <DEDUP_REMOVED lines=15> */
.L_x_4167:
        /* <DEDUP_REMOVED lines=14> */
.L_x_4169:
[----:B------:R-:W-:Y:S05]  /*7040*/  BSYNC B0 ;  /* 0x0000000000007941 */ /* 0x000fea0003800000 */
.L_x_4168:
        /* <DEDUP_REMOVED lines=17> */
.L_x_4170:
        /* <DEDUP_REMOVED lines=14> */
.L_x_4172:
[----:B------:R-:W-:Y:S05]  /*7240*/  BSYNC B0 ;  /* 0x0000000000007941 */ /* 0x000fea0003800000 */
.L_x_4171:
        /* <DEDUP_REMOVED lines=17> */
.L_x_4173:
        /* <DEDUP_REMOVED lines=14> */
.L_x_4175:
[----:B------:R-:W-:Y:S05]  /*7440*/  BSYNC B0 ;  /* 0x0000000000007941 */ /* 0x000fea0003800000 */
.L_x_4174:
[C---:B------:R-:W-:Y:S01]  /*7450*/  IADD3 R17, R41.reuse, 0x130, RZ ;  /* 0x0000013029117810 */ /* 0x040fe20007ffe0ff */
[----:B------:R-:W-:Y:S01]  /*7460*/  FADD.FTZ R14, R14, -UR5 ;  /* 0x800000050e0e7e21 */ /* 0x000fe20008010000 */
[----:B------:R-:W-:Y:S01]  /*7470*/  IADD3 R23, R41, 0x140, RZ ;  /* 0x0000014029177810 */ /* 0x000fe20007ffe0ff */
[----:B------:R-:W-:Y:S01]  /*7480*/  FADD.FTZ R13, R13, -UR5 ;  /* 0x800000050d0d7e21 */ /* 0x000fe20008010000 */
[----:B012---:R-:W-:Y:S01]  /*7490*/  IADD3 R21, R41, 0x150, RZ ;  /* 0x0000015029157810 */ /* 0x007fe20007ffe0ff */
        /* <DEDUP_REMOVED lines=32> */
.L_x_4176:
        /* <DEDUP_REMOVED lines=14> */
.L_x_4178:
[----:B------:R-:W-:Y:S05]  /*7780*/  BSYNC B0 ;  /* 0x0000000000007941 */ /* 0x000fea0003800000 */
.L_x_4177:
[----:B------:R-:W-:Y:S01]  /*7790*/  FMUL.FTZ R26, R26, UR10 ;  /* 0x0000000a1a1a7c20 */ /* 0x000fe20008410000 */
[----:B------:R-:W-:Y:S01]  /*77a0*/  FMUL.FTZ R14, R14, UR10 ;  /* 0x0000000a0e0e7c20 */ /* 0x000fe20008410000 */
[----:B0-----:R-:W-:Y:S01]  /*77b0*/  FADD.FTZ R27, R11, -UR5 ;  /* 0x800000050b1b7e21 */ /* 0x001fe20008010000 */
[----:B------:R-:W-:Y:S01]  /*77c0*/  FADD.FTZ R22, R22, -UR5 ;  /* 0x8000000516167e21 */ /* 0x000fe20008010000 */
        /* <DEDUP_REMOVED lines=13> */
.L_x_4179:
        /* <DEDUP_REMOVED lines=14> */
.L_x_4181:
[----:B------:R-:W-:Y:S05]  /*7980*/  BSYNC B0 ;  /* 0x0000000000007941 */ /* 0x000fea0003800000 */
.L_x_4180:
[----:B------:R-:W-:Y:S01]  /*7990*/  FMUL.FTZ R22, R22, UR10 ;  /* 0x0000000a16167c20 */ /* 0x000fe20008410000 */
[----:B------:R-:W-:Y:S01]  /*79a0*/  FMUL.FTZ R27, R27, UR10 ;  /* 0x0000000a1b1b7c20 */ /* 0x000fe20008410000 */
[--C-:B------:R-:W-:Y:S02]  /*79b0*/  HADD2.F32 R14, -RZ, R10.reuse.H0_H0 ;  /* 0x2000000aff0e7230 */ /* 0x100fe40000004100 */
[----:B0-----:R-:W-:Y:S02]  /*79c0*/  HADD2.F32 R16, -RZ, R10.H1_H1 ;  /* 0x3000000aff107230 */ /* 0x001fe40000004100 */
        /* <DEDUP_REMOVED lines=13> */
.L_x_4182:
        /* <DEDUP_REMOVED lines=14> */
.L_x_4184:
[----:B------:R-:W-:Y:S05]  /*7b80*/  BSYNC B0 ;  /* 0x0000000000007941 */ /* 0x000fea0003800000 */
.L_x_4183:
[----:B------:R-:W-:Y:S02]  /*7b90*/  HADD2.F32 R20, -RZ, R7.H0_H0 ;  /* 0x20000007ff147230 */ /* 0x000fe40000004100 */
[----:B------:R-:W-:Y:S01]  /*7ba0*/  FADD.FTZ R11, R16, -UR5 ;  /* 0x80000005100b7e21 */ /* 0x000fe20008010000 */
[----:B------:R-:W-:Y:S01]  /*7bb0*/  HADD2.F32 R22, -RZ, R6.H0_H0 ;  /* 0x20000006ff167230 */ /* 0x000fe20000004100 */
[C---:B0-----:R-:W-:Y:S01]  /*7bc0*/  IADD3 R13, R41.reuse, 0x160, RZ ;  /* 0x00000160290d7810 */ /* 0x041fe20007ffe0ff */
[----:B------:R-:W-:Y:S02]  /*7bd0*/  HADD2.F32 R26, -RZ, R5.H0_H0 ;  /* 0x20000005ff1a7230 */ /* 0x000fe40000004100 */
[----:B------:R-:W-:Y:S01]  /*7be0*/  FADD.FTZ R16, R20, -UR5 ;  /* 0x8000000514107e21 */ /* 0x000fe20008010000 */
[----:B------:R-:W-:Y:S02]  /*7bf0*/  HADD2.F32 R12, -RZ, R9.H0_H0 ;  /* 0x20000009ff0c7230 */ /* 0x000fe40000004100 */
[----:B------:R-:W-:Y:S01]  /*7c00*/  FADD.FTZ R20, R22, -UR5 ;  /* 0x8000000516147e21 */ /* 0x000fe20008010000 */
        /* <DEDUP_REMOVED lines=10> */
[----:B------:R-:W-:Y:S02]  /*7cb0*/  HADD2.F32 R10, -RZ, R9.H1_H1 ;  /* 0x30000009ff0a7230 */ /* 0x000fe40000004100 */
[----:B------:R-:W-:Y:S01]  /*7cc0*/  FADD.FTZ R9, R12, -UR5 ;  /* 0x800000050c097e21 */ /* 0x000fe20008010000 */
[----:B------:R-:W-:Y:S01]  /*7cd0*/  FADD.FTZ R26, R28, -UR5 ;  /* 0x800000051c1a7e21 */ /* 0x000fe20008010000 */
        /* <DEDUP_REMOVED lines=35> */
[----:B------:R-:W-:Y:S01]  /*7f10*/  ISETP.GT.U32.OR P6, PT, R61, 0x29f, P6 ;  /* 0x0000029f3d00780c */ /* 0x000fe200037c4470 */
        /* <DEDUP_REMOVED lines=20> */
.L_x_4185:
        /* <DEDUP_REMOVED lines=14> */
.L_x_4187:
[----:B------:R-:W-:Y:S05]  /*8140*/  BSYNC B0 ;  /* 0x0000000000007941 */ /* 0x000fea0003800000 */
.L_x_4186:
[----:B------:R-:W-:Y:S01]  /*8150*/  FADD.FTZ R8, R8, -UR5 ;  /* 0x8000000508087e21 */ /* 0x000fe20008010000 */
[----:B------:R-:W-:Y:S01]  /*8160*/  FMUL.FTZ R31, R31, UR10 ;  /* 0x0000000a1f1f7c20 */ /* 0x000fe20008410000 */
[----:B------:R-:W-:Y:S02]  /*8170*/  HADD2.F32 R30, -RZ, R6.H1_H1 ;  /* 0x30000006ff1e7230 */ /* 0x000fe40000004100 */
[----:B0-----:R-:W-:Y:S01]  /*8180*/  FADD.FTZ R13, R7, -UR5 ;  /* 0x80000005070d7e21 */ /* 0x001fe20008010000 */
[----:B------:R-:W-:Y:S01]  /*8190*/  FMUL.FTZ R12, R8, UR10 ;  /* 0x0000000a080c7c20 */ /* 0x000fe20008410000 */
        /* <DEDUP_REMOVED lines=12> */
.L_x_4188:
        /* <DEDUP_REMOVED lines=14> */
.L_x_4190:
[----:B------:R-:W-:Y:S05]  /*8340*/  BSYNC B0 ;  /* 0x0000000000007941 */ /* 0x000fea0003800000 */
.L_x_4189:
[----:B------:R-:W-:Y:S01]  /*8350*/  FMUL.FTZ R28, R13, UR10 ;  /* 0x0000000a0d1c7c20 */ /* 0x000fe20008410000 */
[----:B------:R-:W-:Y:S01]  /*8360*/  FADD.FTZ R29, R30, -UR5 ;  /* 0x800000051e1d7e21 */ /* 0x000fe20008010000 */
        /* <DEDUP_REMOVED lines=12> */
.L_x_4191:
        /* <DEDUP_REMOVED lines=14> */
.L_x_4193:
[----:B------:R-:W-:Y:S05]  /*8510*/  BSYNC B0 ;  /* 0x0000000000007941 */ /* 0x000fea0003800000 */
.L_x_4192:
[----:B------:R-:W-:Y:S01]  /*8520*/  FMUL.FTZ R29, R29, UR10 ;  /* 0x0000000a1d1d7c20 */ /* 0x000fe20008410000 */
[----:B-1----:R-:W-:Y:S01]  /*8530*/  FFMA.FTZ R13, R42, R28, R43 ;  /* 0x0000001c2a0d7223 */ /* 0x002fe2000001002b */
        /* <DEDUP_REMOVED lines=11> */
.L_x_4194:
        /* <DEDUP_REMOVED lines=14> */
.L_x_4196:
[----:B------:R-:W-:Y:S05]  /*86d0*/  BSYNC B0 ;  /* 0x0000000000007941 */ /* 0x000fea0003800000 */
.L_x_4195:
[----:B------:R-:W-:Y:S01]  /*86e0*/  FFMA.FTZ R29, R42, R29, R43 ;  /* 0x0000001d2a1d7223 */ /* 0x000fe2000001002b */
[----:B------:R-:W-:Y:S06]  /*86f0*/  @!P5 BRA `(.L_x_4197) ;  /* 0x000000000028d947 */ /* 0x000fec0003800000 */
        /* <DEDUP_REMOVED lines=10> */
.L_x_4197:
        /* <DEDUP_REMOVED lines=14> */
.L_x_4199:
[----:B------:R-:W-:Y:S05]  /*8880*/  BSYNC B0 ;  /* 0x0000000000007941 */ /* 0x000fea0003800000 */
.L_x_4198:
[----:B------:R-:W-:Y:S01]  /*8890*/  HADD2.F32 R5, -RZ, R5.H1_H1 ;  /* 0x30000005ff057230 */ /* 0x000fe20000004100 */
[C---:B------:R-:W-:Y:S01]  /*88a0*/  IADD3 R23, R41.reuse, 0x1b0, RZ ;  /* 0x000001b029177810 */ /* 0x040fe20007ffe0ff */
[----:B------:R-:W-:Y:S01]  /*88b0*/  HADD2.F32 R4, -RZ, R4.H1_H1 ;  /* 0x30000004ff047230 */ /* 0x000fe20000004100 */
[C---:B012---:R-:W-:Y:S01]  /*88c0*/  IADD3 R11, R41.reuse, 0x1c0, RZ ;  /* 0x000001c0290b7810 */ /* 0x047fe20007ffe0ff */
[----:B------:R-:W-:Y:S01]  /*88d0*/  HADD2.F32 R8, -RZ, R3.H1_H1 ;  /* 0x30000003ff087230 */ /* 0x000fe20000004100 */
[C---:B------:R-:W-:Y:S01]  /*88e0*/  IADD3 R10, R41.reuse, 0x1d0, RZ ;  /* 0x000001d0290a7810 */ /* 0x040fe20007ffe0ff */
        /* <DEDUP_REMOVED lines=45> */
.L_x_4200:
        /* <DEDUP_REMOVED lines=14> */
.L_x_4202:
[----:B------:R-:W-:Y:S05]  /*8ca0*/  BSYNC B0 ;  /* 0x0000000000007941 */ /* 0x000fea0003800000 */
.L_x_4201:
        /* <DEDUP_REMOVED lines=11> */
.L_x_4203:
        /* <DEDUP_REMOVED lines=14> */
.L_x_4205:
[----:B------:R-:W-:Y:S05]  /*8e40*/  BSYNC B0 ;  /* 0x0000000000007941 */ /* 0x000fea0003800000 */
.L_x_4204:
        /* <DEDUP_REMOVED lines=11> */
.L_x_4206:
        /* <DEDUP_REMOVED lines=14> */
.L_x_4208:
[----:B------:R-:W-:Y:S05]  /*8fe0*/  BSYNC B0 ;  /* 0x0000000000007941 */ /* 0x000fea0003800000 */
.L_x_4207:
[----:B------:R-:W-:Y:S05]  /*8ff0*/  @!P5 BRA `(.L_x_4209) ;  /* 0x000000000028d947 */ /* 0x000fea0003800000 */
[----:B01----:R-:W-:Y:S01]  /*9000*/  FMUL.FTZ R5, R8, -1.4426950216293334961 ;  /* 0xbfb8aa3b08057820 */ /* 0x003fe20000410000 */
[----:B--2---:R-:W-:-:S05]  /*9010*/  FMUL.FTZ R2, R17, -1.4426950216293334961 ;  /* 0xbfb8aa3b11027820 */ /* 0x004fca0000410000 */
        /* <DEDUP_REMOVED lines=8> */
.L_x_4209:
[----:B------:R-:W-:Y:S04]  /*90a0*/  BSSY B0, `(.L_x_4210) ;  /* 0x000000e000007945 */ /* 0x000fe80003800000 */
[----:B------:R-:W-:Y:S05]  /*90b0*/  @P3 BRA `(.L_x_4211) ;  /* 0x0000000000303947 */ /* 0x000fea0003800000 */
[----:B------:R-:W-:Y:S01]  /*90c0*/  ULDC.64 UR6, c[0x0][0x270] ;  /* 0x00009c0000067ab9 */ /* 0x000fe20000000a00 */
[----:B--2---:R-:W-:Y:S01]  /*90d0*/  MOV R2, R24 ;  /* 0x0000001800027202 */ /* 0x004fe20000000f00 */
[----:B------:R-:W-:Y:S01]  /*90e0*/  IMAD R48, R48, UR6, RZ ;  /* 0x0000000630307c24 */ /* 0x000fe2000f8e02ff */
[----:B------:R-:W-:Y:S02]  /*90f0*/  MOV R3, R19 ;  /* 0x0000001300037202 */ /* 0x000fe40000000f00 */
[----:B------:R-:W-:Y:S01]  /*9100*/  F2FP.F16.F32.PACK_AB R17, R8, R17 ;  /* 0x000000110811723e */ /* 0x000fe200000000ff */
[----:B01----:R-:W-:-:S04]  /*9110*/  IMAD.WIDE.U32 R4, R7, UR6, R2 ;  /* 0x0000000607047c25 */ /* 0x003fc8000f8e0002 */
[----:B------:R-:W-:Y:S01]  /*9120*/  IMAD R7, R7, UR7, R48 ;  /* 0x0000000707077c24 */ /* 0x000fe2000f8e0230 */
[----:B------:R-:W-:Y:S02]  /*9130*/  ULDC.64 UR6, c[0x0][0x210] ;  /* 0x0000840000067ab9 */ /* 0x000fe40000000a00 */
[----:B------:R-:W-:Y:S02]  /*9140*/  LEA R2, P1, R4, UR6, 0x1 ;  /* 0x0000000604027c11 */ /* 0x000fe4000f8208ff */
[----:B------:R-:W-:-:S04]  /*9150*/  IADD3 R7, R5, R7, RZ ;  /* 0x0000000705077210 */ /* 0x000fc80007ffe0ff */
[----:B------:R-:W-:-:S05]  /*9160*/  LEA.HI.X R3, R4, UR7, R7, 0x1, P1 ;  /* 0x0000000704037c11 */ /* 0x000fca00088f0c07 */
[----:B------:R3:W-:Y:S02]  /*9170*/  STG.E desc[UR14][R2.64], R17 ;  /* 0x0000001102007986 */ /* 0x0007e4000c10190e */
.L_x_4211:
[----:B------:R-:W-:Y:S05]  /*9180*/  BSYNC B0 ;  /* 0x0000000000007941 */ /* 0x000fea0003800000 */
.L_x_4210:
[----:B------:R-:W-:Y:S05]  /*9190*/  @!P5 BRA `(.L_x_4212) ;  /* 0x000000000028d947 */ /* 0x000fea0003800000 */
[----:B01----:R-:W-:Y:S01]  /*91a0*/  FMUL.FTZ R5, R0, -1.4426950216293334961 ;  /* 0xbfb8aa3b00057820 */ /* 0x003fe20000410000 */
[----:B--23--:R-:W-:-:S05]  /*91b0*/  FMUL.FTZ R2, R15, -1.4426950216293334961 ;  /* 0xbfb8aa3b0f027820 */ /* 0x00cfca0000410000 */
        /* <DEDUP_REMOVED lines=8> */
.L_x_4212:
        /* <DEDUP_REMOVED lines=13> */
.L_x_4214:
[----:B------:R-:W-:Y:S05]  /*9310*/  BSYNC B0 ;  /* 0x0000000000007941 */ /* 0x000fea0003800000 */
.L_x_4213:
[----:B------:R-:W-:Y:S01]  /*9320*/  ULDC UR5, c[0x0][0x10] ;  /* 0x0000040000057ab9 */ /* 0x000fe20000000800 */
[----:B------:R-:W-:Y:S02]  /*9330*/  UIADD3 UR4, UR4, 0x1, URZ ;  /* 0x0000000104047890 */ /* 0x000fe4000fffe03f */
[----:B------:R-:W-:-:S04]  /*9340*/  UIADD3 UR9, UR5, UR9, URZ ;  /* 0x0000000905097290 */ /* 0x000fc8000fffe03f */
[----:B------:R-:W-:-:S06]  /*9350*/  UISETP.GE.AND UP0, UPT, UR9, UR8, UPT ;  /* 0x000000080900728c */ /* 0x000fcc000bf06270 */
[----:B------:R-:W-:-:S13]  /*9360*/  PLOP3.LUT P1, PT, PT, PT, UP0, 0x80, 0x0 ;  /* 0x000000000000781c */ /* 0x000fda0003f2f008 */
[----:B------:R-:W-:Y:S05]  /*9370*/  @!P1 BRA `(.L_x_4215) ;  /* 0xffffff6c00c09947 */ /* 0x000fea000383ffff */
[----:B------:R-:W-:Y:S05]  /*9380*/  EXIT ;  /* 0x000000000000794d */ /* 0x000fea0003800000 */
.L_x_4216:
        /* <DEDUP_REMOVED lines=15> */
.L_x_5169:


//--------------------- .text._Z35group_norm_nhwc_fwd_one_pass_kernelI11Fp16IOFp16WLi64ELi84ELi672EEv26Group_norm_nhwc_fwd_params --------------------------
	.section	.text._Z35group_norm_nhwc_fwd_one_pass_kernelI11Fp16IOFp16WLi64ELi84ELi672EEv26Group_norm_nhwc_fwd_params,"ax",@progbits
	.align	128
        .global         _Z35group_norm_nhwc_fwd_one_pass_kernelI11Fp16IOFp16WLi64ELi84ELi672EEv26Group_norm_nhwc_fwd_params
        .type           _Z35group_norm_nhwc_fwd_one_pass_kernelI11Fp16IOFp16WLi64ELi84ELi672EEv26Group_norm_nhwc_fwd_params,@function
        .size           _Z35group_norm_nhwc_fwd_one_pass_kernelI11Fp16IOFp16WLi64ELi84ELi672EEv26Group_norm_nhwc_fwd_params,(.L_x_5170 - _Z35group_norm_nhwc_fwd_one_pass_kernelI11Fp16IOFp16WLi64ELi84ELi672EEv26Group_norm_nhwc_fwd_params)
        .other          _Z35group_norm_nhwc_fwd_one_pass_kernelI11Fp16IOFp16WLi64ELi84ELi672EEv26Group_norm_nhwc_fwd_params,@"STO_CUDA_ENTRY STV_DEFAULT"
_Z35group_norm_nhwc_fwd_one_pass_kernelI11Fp16IOFp16WLi64ELi84ELi672EEv26Group_norm_nhwc_fwd_params:
.text._Z35group_norm_nhwc_fwd_one_pass_kernelI11Fp16IOFp16WLi64ELi84ELi672EEv26Group_norm_nhwc_fwd_params:
        /* <DEDUP_REMOVED lines=24> */
.L_x_4238:
        /* <DEDUP_REMOVED lines=222> */
.L_x_4218:
[----:B------:R-:W-:Y:S05]  /*0f60*/  BSYNC B0 ;  /* 0x0000000000007941 */ /* 0x000fea0003800000 */
.L_x_4217:
        /* <DEDUP_REMOVED lines=28> */
.L_x_4221:
[----:B------:R-:W2:Y:S04]  /*1130*/  LDG.E.STRONG.GPU R11, desc[UR8][R8.64] ;  /* 0x00000008080b7981 */ /* 0x000ea8000c1ef900 */
[----:B--2---:R-:W-:Y:S01]  /*1140*/  CCTL.IVALL ;  /* 0x00000000ff00798f */ /* 0x004fe20002000000 */
[----:B------:R-:W-:Y:S05]  /*1150*/  YIELD ;  /* 0x0000000000007946 */ /* 0x000fea0003800000 */
[----:B------:R-:W-:-:S13]  /*1160*/  ISETP.NE.AND P1, PT, R11, R14, PT ;  /* 0x0000000e0b00720c */ /* 0x000fda0003f25270 */
[----:B------:R-:W-:Y:S05]  /*1170*/  @P1 BRA `(.L_x_4221) ;  /* 0xfffffffc00ec1947 */ /* 0x000fea000383ffff */
.L_x_4220:
        /* <DEDUP_REMOVED lines=11> */
.L_x_4223:
        /* <DEDUP_REMOVED lines=63> */
.L_x_4222:
        /* <DEDUP_REMOVED lines=19> */
.L_x_4225:
[----:B------:R-:W-:Y:S05]  /*1750*/  BSYNC B0 ;  /* 0x0000000000007941 */ /* 0x000fea0003800000 */
.L_x_4224:
        /* <DEDUP_REMOVED lines=32> */
.L_x_4219:
        /* <DEDUP_REMOVED lines=58> */
[----:B------:R-:W-:Y:S02]  /*1d00*/  HADD2.F32 R15, -RZ, R24.H0_H0 ;  /* 0x20000018ff0f7230 */ /* 0x000fe40000004100 */
[----:B--2---:R-:W-:Y:S02]  /*1d10*/  HADD2.F32 R0, -RZ, R0.H0_H0 ;  /* 0x20000000ff007230 */ /* 0x004fe40000004100 */
[----:B---3--:R-:W-:Y:S02]  /*1d20*/  HADD2.F32 R9, -RZ, R9.H0_H0 ;  /* 0x20000009ff097230 */ /* 0x008fe40000004100 */
[----:B----4-:R-:W-:-:S03]  /*1d30*/  HADD2.F32 R25, -RZ, R25.H0_H0 ;  /* 0x20000019ff197230 */ /* 0x010fc60000004100 */
        /* <DEDUP_REMOVED lines=12> */
[----:B------:R-:W-:Y:S01]  /*1e00*/  HADD2.F32 R10, -RZ, R19.H0_H0 ;  /* 0x20000013ff0a7230 */ /* 0x000fe20000004100 */
        /* <DEDUP_REMOVED lines=23> */
.L_x_4226:
        /* <DEDUP_REMOVED lines=14> */
.L_x_4228:
[----:B------:R-:W-:Y:S05]  /*2060*/  BSYNC B0 ;  /* 0x0000000000007941 */ /* 0x000fea0003800000 */
.L_x_4227:
        /* <DEDUP_REMOVED lines=11> */
.L_x_4229:
        /* <DEDUP_REMOVED lines=14> */
.L_x_4231:
[----:B------:R-:W-:Y:S05]  /*2200*/  BSYNC B0 ;  /* 0x0000000000007941 */ /* 0x000fea0003800000 */
.L_x_4230:
        /* <DEDUP_REMOVED lines=11> */
.L_x_4232:
        /* <DEDUP_REMOVED lines=14> */
.L_x_4234:
[----:B------:R-:W-:Y:S05]  /*23a0*/  BSYNC B0 ;  /* 0x0000000000007941 */ /* 0x000fea0003800000 */
.L_x_4233:
        /* <DEDUP_REMOVED lines=11> */
.L_x_4235:
        /* <DEDUP_REMOVED lines=14> */
.L_x_4237:
[----:B------:R-:W-:Y:S05]  /*2540*/  BSYNC B0 ;  /* 0x0000000000007941 */ /* 0x000fea0003800000 */
.L_x_4236:
[----:B------:R-:W4:Y:S01]  /*2550*/  LDC R5, c[0x0][0x10] ;  /* 0x00000400ff057b82 */ /* 0x000f220000000800 */
[----:B------:R-:W-:Y:S02]  /*2560*/  IADD3 R4, R4, 0x1, RZ ;  /* 0x0000000104047810 */ /* 0x000fe40007ffe0ff */
[----:B----4-:R-:W-:-:S04]  /*2570*/  IADD3 R20, R5, R20, RZ ;  /* 0x0000001405147210 */ /* 0x010fc80007ffe0ff */
[----:B------:R-:W-:-:S13]  /*2580*/  ISETP.GE.AND P1, PT, R20, UR4, PT ;  /* 0x0000000414007c0c */ /* 0x000fda000bf26270 */
[----:B------:R-:W-:Y:S05]  /*2590*/  @!P1 BRA `(.L_x_4238) ;  /* 0xffffffd800f89947 */ /* 0x000fea000383ffff */
[----:B------:R-:W-:Y:S05]  /*25a0*/  EXIT ;  /* 0x000000000000794d */ /* 0x000fea0003800000 */
.L_x_4239:
        /* <DEDUP_REMOVED lines=13> */
.L_x_5170:


//--------------------- .text._Z35group_norm_nhwc_fwd_one_pass_kernelI11Fp16IOFp16WLi128ELi84ELi672EEv26Group_norm_nhwc_fwd_params --------------------------
	.section	.text._Z35group_norm_nhwc_fwd_one_pass_kernelI11Fp16IOFp16WLi128ELi84ELi672EEv26Group_norm_nhwc_fwd_params,"ax",@progbits
	.align	128
        .global         _Z35group_norm_nhwc_fwd_one_pass_kernelI11Fp16IOFp16WLi128ELi84ELi672EEv26Group_norm_nhwc_fwd_params
        .type           _Z35group_norm_nhwc_fwd_one_pass_kernelI11Fp16IOFp16WLi128ELi84ELi672EEv26Group_norm_nhwc_fwd_params,@function
        .size           _Z35group_norm_nhwc_fwd_one_pass_kernelI11Fp16IOFp16WLi128ELi84ELi672EEv26Group_norm_nhwc_fwd_params,(.L_x_5171 - _Z35group_norm_nhwc_fwd_one_pass_kernelI11Fp16IOFp16WLi128ELi84ELi672EEv26Group_norm_nhwc_fwd_params)
        .other          _Z35group_norm_nhwc_fwd_one_pass_kernelI11Fp16IOFp16WLi128ELi84ELi672EEv26Group_norm_nhwc_fwd_params,@"STO_CUDA_ENTRY STV_DEFAULT"
_Z35group_norm_nhwc_fwd_one_pass_kernelI11Fp16IOFp16WLi128ELi84ELi672EEv26Group_norm_nhwc_fwd_params:
.text._Z35group_norm_nhwc_fwd_one_pass_kernelI11Fp16IOFp16WLi128ELi84ELi672EEv26Group_norm_nhwc_fwd_params:
        /* <DEDUP_REMOVED lines=41> */
.L_x_4273:
        /* <DEDUP_REMOVED lines=302> */
.L_x_4241:
[----:B------:R-:W-:Y:S05]  /*1570*/  BSYNC B0 ;  /* 0x0000000000007941 */ /* 0x000fea0003800000 */
.L_x_4240:
        /* <DEDUP_REMOVED lines=30> */
.L_x_4244:
[----:B--2---:R-:W2:Y:S04]  /*1760*/  LDG.E.STRONG.GPU R6, desc[UR10][R4.64] ;  /* 0x0000000a04067981 */ /* 0x004ea8000c1ef900 */
[----:B--2---:R-:W-:Y:S01]  /*1770*/  CCTL.IVALL ;  /* 0x00000000ff00798f */ /* 0x004fe20002000000 */
[----:B------:R-:W-:Y:S05]  /*1780*/  YIELD ;  /* 0x0000000000007946 */ /* 0x000fea0003800000 */
[----:B------:R-:W-:-:S13]  /*1790*/  ISETP.NE.AND P1, PT, R6, R9, PT ;  /* 0x000000090600720c */ /* 0x000fda0003f25270 */
[----:B------:R-:W-:Y:S05]  /*17a0*/  @P1 BRA `(.L_x_4244) ;  /* 0xfffffffc00ec1947 */ /* 0x000fea000383ffff */
.L_x_4243:
        /* <DEDUP_REMOVED lines=11> */
.L_x_4246:
        /* <DEDUP_REMOVED lines=67> */
.L_x_4245:
        /* <DEDUP_REMOVED lines=19> */
.L_x_4248:
[----:B------:R-:W-:Y:S05]  /*1dc0*/  BSYNC B0 ;  /* 0x0000000000007941 */ /* 0x000fea0003800000 */
.L_x_4247:
        /* <DEDUP_REMOVED lines=34> */
.L_x_4242:
        /* <DEDUP_REMOVED lines=48> */
[----:B--2---:R-:W-:Y:S02]  /*22f0*/  HADD2.F32 R4, -RZ, R33.H0_H0 ;  /* 0x20000021ff047230 */ /* 0x004fe40000004100 */
[----:B---3--:R-:W-:Y:S02]  /*2300*/  HADD2.F32 R6, -RZ, R40.H0_H0 ;  /* 0x20000028ff067230 */ /* 0x008fe40000004100 */
[----:B----4-:R-:W-:Y:S02]  /*2310*/  HADD2.F32 R11, -RZ, R42.H0_H0 ;  /* 0x2000002aff0b7230 */ /* 0x010fe40000004100 */
[----:B------:R-:W-:-:S02]  /*2320*/  HADD2.F32 R42, -RZ, R28.H0_H0 ;  /* 0x2000001cff2a7230 */ /* 0x000fc40000004100 */
[----:B------:R-:W-:Y:S02]  /*2330*/  HADD2.F32 R7, -RZ, R46.H0_H0 ;  /* 0x2000002eff077230 */ /* 0x000fe40000004100 */
        /* <DEDUP_REMOVED lines=13> */
.L_x_4249:
        /* <DEDUP_REMOVED lines=14> */
.L_x_4251:
[----:B------:R-:W-:Y:S05]  /*24f0*/  BSYNC B0 ;  /* 0x0000000000007941 */ /* 0x000fea0003800000 */
.L_x_4250:
        /* <DEDUP_REMOVED lines=51> */
.L_x_4252:
        /* <DEDUP_REMOVED lines=14> */
.L_x_4254:
[----:B------:R-:W-:Y:S05]  /*2910*/  BSYNC B0 ;  /* 0x0000000000007941 */ /* 0x000fea0003800000 */
.L_x_4253:
        /* <DEDUP_REMOVED lines=12> */
.L_x_4255:
        /* <DEDUP_REMOVED lines=14> */
.L_x_4257:
[----:B------:R-:W-:Y:S05]  /*2ac0*/  BSYNC B0 ;  /* 0x0000000000007941 */ /* 0x000fea0003800000 */
.L_x_4256:
        /* <DEDUP_REMOVED lines=46> */
.L_x_4258:
        /* <DEDUP_REMOVED lines=14> */
.L_x_4260:
[----:B------:R-:W-:Y:S05]  /*2e90*/  BSYNC B0 ;  /* 0x0000000000007941 */ /* 0x000fea0003800000 */
.L_x_4259:
        /* <DEDUP_REMOVED lines=11> */
.L_x_4261:
        /* <DEDUP_REMOVED lines=14> */
.L_x_4263:
[----:B------:R-:W-:Y:S05]  /*3030*/  BSYNC B0 ;  /* 0x0000000000007941 */ /* 0x000fea0003800000 */
.L_x_4262:
        /* <DEDUP_REMOVED lines=11> */
.L_x_4264:
        /* <DEDUP_REMOVED lines=14> */
.L_x_4266:
[----:B------:R-:W-:Y:S05]  /*31d0*/  BSYNC B0 ;  /* 0x0000000000007941 */ /* 0x000fea0003800000 */
.L_x_4265:
        /* <DEDUP_REMOVED lines=11> */
.L_x_4267:
        /* <DEDUP_REMOVED lines=14> */
.L_x_4269:
[----:B------:R-:W-:Y:S05]  /*3370*/  BSYNC B0 ;  /* 0x0000000000007941 */ /* 0x000fea0003800000 */
.L_x_4268:
        /* <DEDUP_REMOVED lines=11> */
.L_x_4270:
        /* <DEDUP_REMOVED lines=13> */
.L_x_4272:
[----:B------:R-:W-:Y:S05]  /*3500*/  BSYNC B0 ;  /* 0x0000000000007941 */ /* 0x000fea0003800000 */
.L_x_4271:
[----:B------:R-:W-:Y:S01]  /*3510*/  ULDC UR7, c[0x0][0x10] ;  /* 0x0000040000077ab9 */ /* 0x000fe20000000800 */
[----:B------:R-:W-:Y:S02]  /*3520*/  UIADD3 UR4, UR4, 0x1, URZ ;  /* 0x0000000104047890 */ /* 0x000fe4000fffe03f */
[----:B------:R-:W-:-:S04]  /*3530*/  UIADD3 UR6, UR7, UR6, URZ ;  /* 0x0000000607067290 */ /* 0x000fc8000fffe03f */
[----:B------:R-:W-:-:S06]  /*3540*/  UISETP.GE.AND UP0, UPT, UR6, UR5, UPT ;  /* 0x000000050600728c */ /* 0x000fcc000bf06270 */
[----:B------:R-:W-:-:S13]  /*3550*/  PLOP3.LUT P1, PT, PT, PT, UP0, 0x80, 0x0 ;  /* 0x000000000000781c */ /* 0x000fda0003f2f008 */
[----:B------:R-:W-:Y:S05]  /*3560*/  @!P1 BRA `(.L_x_4273) ;  /* 0xffffffcc00489947 */ /* 0x000fea000383ffff */
[----:B------:R-:W-:Y:S05]  /*3570*/  EXIT ;  /* 0x000000000000794d */ /* 0x000fea0003800000 */
.L_x_4274:
        /* <DEDUP_REMOVED lines=16> */
.L_x_5171:


//--------------------- .text._Z35group_norm_nhwc_fwd_one_pass_kernelI11Fp16IOFp16WLi256ELi84ELi672EEv26Group_norm_nhwc_fwd_params --------------------------
	.section	.text._Z35group_norm_nhwc_fwd_one_pass_kernelI11Fp16IOFp16WLi256ELi84ELi672EEv26Group_norm_nhwc_fwd_params,"ax",@progbits
	.align	128
        .global         _Z35group_norm_nhwc_fwd_one_pass_kernelI11Fp16IOFp16WLi256ELi84ELi672EEv26Group_norm_nhwc_fwd_params
        .type           _Z35group_norm_nhwc_fwd_one_pass_kernelI11Fp16IOFp16WLi256ELi84ELi672EEv26Group_norm_nhwc_fwd_params,@function
        .size           _Z35group_norm_nhwc_fwd_one_pass_kernelI11Fp16IOFp16WLi256ELi84ELi672EEv26Group_norm_nhwc_fwd_params,(.L_x_5172 - _Z35group_norm_nhwc_fwd_one_pass_kernelI11Fp16IOFp16WLi256ELi84ELi672EEv26Group_norm_nhwc_fwd_params)
        .other          _Z35group_norm_nhwc_fwd_one_pass_kernelI11Fp16IOFp16WLi256ELi84ELi672EEv26Group_norm_nhwc_fwd_params,@"STO_CUDA_ENTRY STV_DEFAULT"
_Z35group_norm_nhwc_fwd_one_pass_kernelI11Fp16IOFp16WLi256ELi84ELi672EEv26Group_norm_nhwc_fwd_params:
.text._Z35group_norm_nhwc_fwd_one_pass_kernelI11Fp16IOFp16WLi256ELi84ELi672EEv26Group_norm_nhwc_fwd_params:
        /* <DEDUP_REMOVED lines=48> */
.L_x_4332:
        /* <DEDUP_REMOVED lines=485> */
.L_x_4276:
[----:B------:R-:W-:Y:S05]  /*2150*/  BSYNC B0 ;  /* 0x0000000000007941 */ /* 0x000fea0003800000 */
.L_x_4275:
        /* <DEDUP_REMOVED lines=28> */
.L_x_4279:
[----:B-1----:R-:W2:Y:S04]  /*2320*/  LDG.E.STRONG.GPU R18, desc[UR8][R16.64] ;  /* 0x0000000810127981 */ /* 0x002ea8000c1ef900 */
[----:B--2---:R-:W-:Y:S01]  /*2330*/  CCTL.IVALL ;  /* 0x00000000ff00798f */ /* 0x004fe20002000000 */
[----:B------:R-:W-:Y:S05]  /*2340*/  YIELD ;  /* 0x0000000000007946 */ /* 0x000fea0003800000 */
[----:B------:R-:W-:-:S13]  /*2350*/  ISETP.NE.AND P1, PT, R18, R23, PT ;  /* 0x000000171200720c */ /* 0x000fda0003f25270 */
[----:B------:R-:W-:Y:S05]  /*2360*/  @P1 BRA `(.L_x_4279) ;  /* 0xfffffffc00ec1947 */ /* 0x000fea000383ffff */
.L_x_4278:
        /* <DEDUP_REMOVED lines=11> */
.L_x_4281:
        /* <DEDUP_REMOVED lines=63> */
.L_x_4280:
        /* <DEDUP_REMOVED lines=19> */
.L_x_4283:
[----:B------:R-:W-:Y:S05]  /*2940*/  BSYNC B0 ;  /* 0x0000000000007941 */ /* 0x000fea0003800000 */
.L_x_4282:
        /* <DEDUP_REMOVED lines=32> */
.L_x_4277:
        /* <DEDUP_REMOVED lines=38> */
[----:B0-----:R-:W-:Y:S02]  /*2db0*/  HADD2.F32 R19, -RZ, R42.H0_H0 ;  /* 0x2000002aff137230 */ /* 0x001fe40000004100 */
[-C--:B-1----:R-:W-:Y:S01]  /*2dc0*/  FMUL.FTZ R17, R17, R20.reuse ;  /* 0x0000001411117220 */ /* 0x082fe20000410000 */
[----:B--2---:R-:W-:Y:S02]  /*2dd0*/  HADD2.F32 R21, -RZ, R29.H0_H0 ;  /* 0x2000001dff157230 */ /* 0x004fe40000004100 */
[----:B---3--:R-:W-:Y:S02]  /*2de0*/  HADD2.F32 R22, -RZ, R30.H0_H0 ;  /* 0x2000001eff167230 */ /* 0x008fe40000004100 */
[----:B----4-:R-:W-:Y:S02]  /*2df0*/  HADD2.F32 R24, -RZ, R28.H0_H0 ;  /* 0x2000001cff187230 */ /* 0x010fe40000004100 */
[----:B------:R-:W-:Y:S01]  /*2e00*/  FMUL.FTZ R28, R25, R20 ;  /* 0x00000014191c7220 */ /* 0x000fe20000410000 */
[----:B------:R-:W-:-:S02]  /*2e10*/  HADD2.F32 R25, -RZ, R42.H1_H1 ;  /* 0x3000002aff197230 */ /* 0x000fc40000004100 */
        /* <DEDUP_REMOVED lines=14> */
.L_x_4284:
        /* <DEDUP_REMOVED lines=14> */
.L_x_4286:
[----:B------:R-:W-:Y:S05]  /*2fe0*/  BSYNC B0 ;  /* 0x0000000000007941 */ /* 0x000fea0003800000 */
.L_x_4285:
        /* <DEDUP_REMOVED lines=33> */
.L_x_4287:
        /* <DEDUP_REMOVED lines=14> */
.L_x_4289:
[----:B------:R-:W-:Y:S05]  /*32e0*/  BSYNC B0 ;  /* 0x0000000000007941 */ /* 0x000fea0003800000 */
.L_x_4288:
        /* <DEDUP_REMOVED lines=17> */
.L_x_4290:
        /* <DEDUP_REMOVED lines=14> */
.L_x_4292:
[----:B------:R-:W-:Y:S05]  /*34e0*/  BSYNC B0 ;  /* 0x0000000000007941 */ /* 0x000fea0003800000 */
.L_x_4291:
        /* <DEDUP_REMOVED lines=17> */
.L_x_4293:
        /* <DEDUP_REMOVED lines=14> */
.L_x_4295:
[----:B------:R-:W-:Y:S05]  /*36e0*/  BSYNC B0 ;  /* 0x0000000000007941 */ /* 0x000fea0003800000 */
.L_x_4294:
        /* <DEDUP_REMOVED lines=69> */
.L_x_4296:
        /* <DEDUP_REMOVED lines=14> */
.L_x_4298:
[----:B------:R-:W-:Y:S05]  /*3c20*/  BSYNC B0 ;  /* 0x0000000000007941 */ /* 0x000fea0003800000 */
.L_x_4297:
        /* <DEDUP_REMOVED lines=13> */
.L_x_4299:
        /* <DEDUP_REMOVED lines=14> */
.L_x_4301:
[----:B------:R-:W-:Y:S05]  /*3de0*/  BSYNC B0 ;  /* 0x0000000000007941 */ /* 0x000fea0003800000 */
.L_x_4300:
        /* <DEDUP_REMOVED lines=48> */
.L_x_4302:
        /* <DEDUP_REMOVED lines=14> */
.L_x_4304:
[----:B------:R-:W-:Y:S05]  /*41d0*/  BSYNC B0 ;  /* 0x0000000000007941 */ /* 0x000fea0003800000 */
.L_x_4303:
        /* <DEDUP_REMOVED lines=13> */
.L_x_4305:
        /* <DEDUP_REMOVED lines=14> */
.L_x_4307:
[----:B------:R-:W-:Y:S05]  /*4390*/  BSYNC B0 ;  /* 0x0000000000007941 */ /* 0x000fea0003800000 */
.L_x_4306:
        /* <DEDUP_REMOVED lines=13> */
.L_x_4308:
        /* <DEDUP_REMOVED lines=14> */
.L_x_4310:
[----:B------:R-:W-:Y:S05]  /*4550*/  BSYNC B0 ;  /* 0x0000000000007941 */ /* 0x000fea0003800000 */
.L_x_4309:
        /* <DEDUP_REMOVED lines=13> */
.L_x_4311:
        /* <DEDUP_REMOVED lines=14> */
.L_x_4313:
[----:B------:R-:W-:Y:S05]  /*4710*/  BSYNC B0 ;  /* 0x0000000000007941 */ /* 0x000fea0003800000 */
.L_x_4312:
        /* <DEDUP_REMOVED lines=13> */
.L_x_4314:
        /* <DEDUP_REMOVED lines=14> */
.L_x_4316:
[----:B------:R-:W-:Y:S05]  /*48d0*/  BSYNC B0 ;  /* 0x0000000000007941 */ /* 0x000fea0003800000 */
.L_x_4315:
        /* <DEDUP_REMOVED lines=36> */
.L_x_4317:
        /* <DEDUP_REMOVED lines=14> */
.L_x_4319:
[----:B------:R-:W-:Y:S05]  /*4c00*/  BSYNC B0 ;  /* 0x0000000000007941 */ /* 0x000fea0003800000 */
.L_x_4318:
        /* <DEDUP_REMOVED lines=11> */
.L_x_4320:
        /* <DEDUP_REMOVED lines=14> */
.L_x_4322:
[----:B------:R-:W-:Y:S05]  /*4da0*/  BSYNC B0 ;  /* 0x0000000000007941 */ /* 0x000fea0003800000 */
.L_x_4321:
        /* <DEDUP_REMOVED lines=11> */
.L_x_4323:
        /* <DEDUP_REMOVED lines=14> */
.L_x_4325:
[----:B------:R-:W-:Y:S05]  /*4f40*/  BSYNC B0 ;  /* 0x0000000000007941 */ /* 0x000fea0003800000 */
.L_x_4324:
        /* <DEDUP_REMOVED lines=11> */
.L_x_4326:
        /* <DEDUP_REMOVED lines=14> */
.L_x_4328:
[----:B------:R-:W-:Y:S05]  /*50e0*/  BSYNC B0 ;  /* 0x0000000000007941 */ /* 0x000fea0003800000 */
.L_x_4327:
        /* <DEDUP_REMOVED lines=11> */
.L_x_4329:
        /* <DEDUP_REMOVED lines=13> */
.L_x_4331:
[----:B------:R-:W-:Y:S05]  /*5270*/  BSYNC B0 ;  /* 0x0000000000007941 */ /* 0x000fea0003800000 */
.L_x_4330:
[----:B0-----:R-:W0:Y:S01]  /*5280*/  LDC R17, c[0x0][0x10] ;  /* 0x00000400ff117b82 */ /* 0x001e220000000800 */
[----:B------:R-:W-:Y:S02]  /*5290*/  IADD3 R6, R6, 0x1, RZ ;  /* 0x0000000106067810 */ /* 0x000fe40007ffe0ff */
[----:B0-----:R-:W-:-:S04]  /*52a0*/  IADD3 R4, R17, R4, RZ ;  /* 0x0000000411047210 */ /* 0x001fc80007ffe0ff */
[----:B------:R-:W-:-:S13]  /*52b0*/  ISETP.GE.AND P1, PT, R4, UR4, PT ;  /* 0x0000000404007c0c */ /* 0x000fda000bf26270 */
[----:B------:R-:W-:Y:S05]  /*52c0*/  @!P1 BRA `(.L_x_4332) ;  /* 0xffffffb0000c9947 */ /* 0x000fea000383ffff */
[----:B------:R-:W-:Y:S05]  /*52d0*/  EXIT ;  /* 0x000000000000794d */ /* 0x000fea0003800000 */
.L_x_4333:
        /* <DEDUP_REMOVED lines=10> */
.L_x_5172:


//--------------------- .text._Z35group_norm_nhwc_fwd_one_pass_kernelI11Fp16IOFp16WLi512ELi84ELi672EEv26Group_norm_nhwc_fwd_params --------------------------
	.section	.text._Z35group_norm_nhwc_fwd_one_pass_kernelI11Fp16IOFp16WLi512ELi84ELi672EEv26Group_norm_nhwc_fwd_params,"ax",@progbits
	.align	128
        .global         _Z35group_norm_nhwc_fwd_one_pass_kernelI11Fp16IOFp16WLi512ELi84ELi672EEv26Group_norm_nhwc_fwd_params
        .type           _Z35group_norm_nhwc_fwd_one_pass_kernelI11Fp16IOFp16WLi512ELi84ELi672EEv26Group_norm_nhwc_fwd_params,@function
        .size           _Z35group_norm_nhwc_fwd_one_pass_kernelI11Fp16IOFp16WLi512ELi84ELi672EEv26Group_norm_nhwc_fwd_params,(.L_x_5173 - _Z35group_norm_nhwc_fwd_one_pass_kernelI11Fp16IOFp16WLi512ELi84ELi672EEv26Group_norm_nhwc_fwd_params)
        .other          _Z35group_norm_nhwc_fwd_one_pass_kernelI11Fp16IOFp16WLi512ELi84ELi672EEv26Group_norm_nhwc_fwd_params,@"STO_CUDA_ENTRY STV_DEFAULT"
_Z35group_norm_nhwc_fwd_one_pass_kernelI11Fp16IOFp16WLi512ELi84ELi672EEv26Group_norm_nhwc_fwd_params:
.text._Z35group_norm_nhwc_fwd_one_pass_kernelI11Fp16IOFp16WLi512ELi84ELi672EEv26Group_norm_nhwc_fwd_params:
        /* <DEDUP_REMOVED lines=40> */
.L_x_4439:
        /* <DEDUP_REMOVED lines=875> */
.L_x_4335:
[----:B------:R-:W-:Y:S05]  /*3930*/  BSYNC B0 ;  /* 0x0000000000007941 */ /* 0x000fea0003800000 */
.L_x_4334:
        /* <DEDUP_REMOVED lines=30> */
.L_x_4338:
[----:B------:R-:W2:Y:S04]  /*3b20*/  LDG.E.STRONG.GPU R23, desc[UR14][R20.64] ;  /* 0x0000000e14177981 */ /* 0x000ea8000c1ef900 */
[----:B--2---:R-:W-:Y:S01]  /*3b30*/  CCTL.IVALL ;  /* 0x00000000ff00798f */ /* 0x004fe20002000000 */
[----:B------:R-:W-:Y:S05]  /*3b40*/  YIELD ;  /* 0x0000000000007946 */ /* 0x000fea0003800000 */
[----:B------:R-:W-:-:S13]  /*3b50*/  ISETP.NE.AND P1, PT, R23, R22, PT ;  /* 0x000000161700720c */ /* 0x000fda0003f25270 */
[----:B------:R-:W-:Y:S05]  /*3b60*/  @P1 BRA `(.L_x_4338) ;  /* 0xfffffffc00ec1947 */ /* 0x000fea000383ffff */
.L_x_4337:
        /* <DEDUP_REMOVED lines=14> */
.L_x_4340:
        /* <DEDUP_REMOVED lines=68> */
.L_x_4339:
        /* <DEDUP_REMOVED lines=20> */
.L_x_4342:
[----:B------:R-:W-:Y:S05]  /*41d0*/  BSYNC B0 ;  /* 0x0000000000007941 */ /* 0x000fea0003800000 */
.L_x_4341:
        /* <DEDUP_REMOVED lines=39> */
.L_x_4336:
        /* <DEDUP_REMOVED lines=47> */
[----:B---3--:R-:W-:Y:S02]  /*4740*/  HADD2.F32 R15, -RZ, R42.H0_H0 ;  /* 0x2000002aff0f7230 */ /* 0x008fe40000004100 */
[----:B----4-:R-:W-:Y:S02]  /*4750*/  HADD2.F32 R42, -RZ, R22.H0_H0 ;  /* 0x20000016ff2a7230 */ /* 0x010fe40000004100 */
[----:B--2---:R-:W-:Y:S02]  /*4760*/  HADD2.F32 R46, -RZ, R46.H0_H0 ;  /* 0x2000002eff2e7230 */ /* 0x004fe40000004100 */
        /* <DEDUP_REMOVED lines=14> */
.L_x_4343:
        /* <DEDUP_REMOVED lines=15> */
.L_x_4345:
[----:B------:R-:W-:Y:S05]  /*4940*/  BSYNC B0 ;  /* 0x0000000000007941 */ /* 0x000fea0003800000 */
.L_x_4344:
        /* <DEDUP_REMOVED lines=23> */
.L_x_4346:
        /* <DEDUP_REMOVED lines=14> */
.L_x_4348:
[----:B------:R-:W-:Y:S05]  /*4ba0*/  BSYNC B0 ;  /* 0x0000000000007941 */ /* 0x000fea0003800000 */
.L_x_4347:
        /* <DEDUP_REMOVED lines=23> */
.L_x_4349:
        /* <DEDUP_REMOVED lines=14> */
.L_x_4351:
[----:B------:R-:W-:Y:S05]  /*4e00*/  BSYNC B0 ;  /* 0x0000000000007941 */ /* 0x000fea0003800000 */
.L_x_4350:
        /* <DEDUP_REMOVED lines=23> */
.L_x_4352:
        /* <DEDUP_REMOVED lines=14> */
.L_x_4354:
[----:B------:R-:W-:Y:S05]  /*5060*/  BSYNC B0 ;  /* 0x0000000000007941 */ /* 0x000fea0003800000 */
.L_x_4353:
        /* <DEDUP_REMOVED lines=37> */
.L_x_4355:
        /* <DEDUP_REMOVED lines=14> */
.L_x_4357:
[----:B------:R-:W-:Y:S05]  /*53a0*/  BSYNC B0 ;  /* 0x0000000000007941 */ /* 0x000fea0003800000 */
.L_x_4356:
        /* <DEDUP_REMOVED lines=17> */
.L_x_4358:
        /* <DEDUP_REMOVED lines=14> */
.L_x_4360:
[----:B------:R-:W-:Y:S05]  /*55a0*/  BSYNC B0 ;  /* 0x0000000000007941 */ /* 0x000fea0003800000 */
.L_x_4359:
        /* <DEDUP_REMOVED lines=17> */
.L_x_4361:
        /* <DEDUP_REMOVED lines=14> */
.L_x_4363:
[----:B------:R-:W-:Y:S05]  /*57a0*/  BSYNC B0 ;  /* 0x0000000000007941 */ /* 0x000fea0003800000 */
.L_x_4362:
        /* <DEDUP_REMOVED lines=35> */
.L_x_4364:
        /* <DEDUP_REMOVED lines=14> */
.L_x_4366:
[----:B------:R-:W-:Y:S05]  /*5ac0*/  BSYNC B0 ;  /* 0x0000000000007941 */ /* 0x000fea0003800000 */
.L_x_4365:
        /* <DEDUP_REMOVED lines=17> */
.L_x_4367:
        /* <DEDUP_REMOVED lines=14> */
.L_x_4369:
[----:B------:R-:W-:Y:S05]  /*5cc0*/  BSYNC B0 ;  /* 0x0000000000007941 */ /* 0x000fea0003800000 */
.L_x_4368:
        /* <DEDUP_REMOVED lines=17> */
.L_x_4370:
        /* <DEDUP_REMOVED lines=14> */
.L_x_4372:
[----:B------:R-:W-:Y:S05]  /*5ec0*/  BSYNC B0 ;  /* 0x0000000000007941 */ /* 0x000fea0003800000 */
.L_x_4371:
        /* <DEDUP_REMOVED lines=35> */
.L_x_4373:
        /* <DEDUP_REMOVED lines=14> */
.L_x_4375:
[----:B------:R-:W-:Y:S05]  /*61e0*/  BSYNC B0 ;  /* 0x0000000000007941 */ /* 0x000fea0003800000 */
.L_x_4374:
        /* <DEDUP_REMOVED lines=17> */
.L_x_4376:
        /* <DEDUP_REMOVED lines=14> */
.L_x_4378:
[----:B------:R-:W-:Y:S05]  /*63e0*/  BSYNC B0 ;  /* 0x0000000000007941 */ /* 0x000fea0003800000 */
.L_x_4377:
        /* <DEDUP_REMOVED lines=17> */
.L_x_4379:
        /* <DEDUP_REMOVED lines=14> */
.L_x_4381:
[----:B------:R-:W-:Y:S05]  /*65e0*/  BSYNC B0 ;  /* 0x0000000000007941 */ /* 0x000fea0003800000 */
.L_x_4380:
        /* <DEDUP_REMOVED lines=35> */
.L_x_4382:
        /* <DEDUP_REMOVED lines=14> */
.L_x_4384:
[----:B------:R-:W-:Y:S05]  /*6900*/  BSYNC B0 ;  /* 0x0000000000007941 */ /* 0x000fea0003800000 */
.L_x_4383:
        /* <DEDUP_REMOVED lines=17> */
.L_x_4385:
        /* <DEDUP_REMOVED lines=14> */
.L_x_4387:
[----:B------:R-:W-:Y:S05]  /*6b00*/  BSYNC B0 ;  /* 0x0000000000007941 */ /* 0x000fea0003800000 */
.L_x_4386:
        /* <DEDUP_REMOVED lines=17> */
.L_x_4388:
        /* <DEDUP_REMOVED lines=14> */
.L_x_4390:
[----:B------:R-:W-:Y:S05]  /*6d00*/  BSYNC B0 ;  /* 0x0000000000007941 */ /* 0x000fea0003800000 */
.L_x_4389:
        /* <DEDUP_REMOVED lines=37> */
.L_x_4391:
        /* <DEDUP_REMOVED lines=14> */
.L_x_4393:
[----:B------:R-:W-:Y:S05]  /*7040*/  BSYNC B0 ;  /* 0x0000000000007941 */ /* 0x000fea0003800000 */
.L_x_4392:
        /* <DEDUP_REMOVED lines=17> */
.L_x_4394:
        /* <DEDUP_REMOVED lines=14> */
.L_x_4396:
[----:B------:R-:W-:Y:S05]  /*7240*/  BSYNC B0 ;  /* 0x0000000000007941 */ /* 0x000fea0003800000 */
.L_x_4395:
        /* <DEDUP_REMOVED lines=17> */
.L_x_4397:
        /* <DEDUP_REMOVED lines=14> */
.L_x_4399:
[----:B------:R-:W-:Y:S05]  /*7440*/  BSYNC B0 ;  /* 0x0000000000007941 */ /* 0x000fea0003800000 */
.L_x_4398:
        /* <DEDUP_REMOVED lines=37> */
.L_x_4400:
        /* <DEDUP_REMOVED lines=14> */
.L_x_4402:
[----:B------:R-:W-:Y:S05]  /*7780*/  BSYNC B0 ;  /* 0x0000000000007941 */ /* 0x000fea0003800000 */
.L_x_4401:
        /* <DEDUP_REMOVED lines=17> */
.L_x_4403:
        /* <DEDUP_REMOVED lines=14> */
.L_x_4405:
[----:B------:R-:W-:Y:S05]  /*7980*/  BSYNC B0 ;  /* 0x0000000000007941 */ /* 0x000fea0003800000 */
.L_x_4404:
        /* <DEDUP_REMOVED lines=17> */
.L_x_4406:
        /* <DEDUP_REMOVED lines=14> */
.L_x_4408:
[----:B------:R-:W-:Y:S05]  /*7b80*/  BSYNC B0 ;  /* 0x0000000000007941 */ /* 0x000fea0003800000 */
.L_x_4407:
        /* <DEDUP_REMOVED lines=77> */
.L_x_4409:
        /* <DEDUP_REMOVED lines=14> */
.L_x_4411:
[----:B------:R-:W-:Y:S05]  /*8140*/  BSYNC B0 ;  /* 0x0000000000007941 */ /* 0x000fea0003800000 */
.L_x_4410:
        /* <DEDUP_REMOVED lines=17> */
.L_x_4412:
        /* <DEDUP_REMOVED lines=14> */
.L_x_4414:
[----:B------:R-:W-:Y:S05]  /*8340*/  BSYNC B0 ;  /* 0x0000000000007941 */ /* 0x000fea0003800000 */
.L_x_4413:
        /* <DEDUP_REMOVED lines=14> */
.L_x_4415:
        /* <DEDUP_REMOVED lines=14> */
.L_x_4417:
[----:B------:R-:W-:Y:S05]  /*8510*/  BSYNC B0 ;  /* 0x0000000000007941 */ /* 0x000fea0003800000 */
.L_x_4416:
        /* <DEDUP_REMOVED lines=13> */
.L_x_4418:
        /* <DEDUP_REMOVED lines=14> */
.L_x_4420:
[----:B------:R-:W-:Y:S05]  /*86d0*/  BSYNC B0 ;  /* 0x0000000000007941 */ /* 0x000fea0003800000 */
.L_x_4419:
        /* <DEDUP_REMOVED lines=12> */
.L_x_4421:
        /* <DEDUP_REMOVED lines=14> */
.L_x_4423:
[----:B------:R-:W-:Y:S05]  /*8880*/  BSYNC B0 ;  /* 0x0000000000007941 */ /* 0x000fea0003800000 */
.L_x_4422:
        /* <DEDUP_REMOVED lines=51> */
.L_x_4424:
        /* <DEDUP_REMOVED lines=14> */
.L_x_4426:
[----:B------:R-:W-:Y:S05]  /*8ca0*/  BSYNC B0 ;  /* 0x0000000000007941 */ /* 0x000fea0003800000 */
.L_x_4425:
        /* <DEDUP_REMOVED lines=11> */
.L_x_4427:
        /* <DEDUP_REMOVED lines=14> */
.L_x_4429:
[----:B------:R-:W-:Y:S05]  /*8e40*/  BSYNC B0 ;  /* 0x0000000000007941 */ /* 0x000fea0003800000 */
.L_x_4428:
        /* <DEDUP_REMOVED lines=11> */
.L_x_4430:
        /* <DEDUP_REMOVED lines=14> */
.L_x_4432:
[----:B------:R-:W-:Y:S05]  /*8fe0*/  BSYNC B0 ;  /* 0x0000000000007941 */ /* 0x000fea0003800000 */
.L_x_4431:
        /* <DEDUP_REMOVED lines=11> */
.L_x_4433:
        /* <DEDUP_REMOVED lines=14> */
.L_x_4435:
[----:B------:R-:W-:Y:S05]  /*9180*/  BSYNC B0 ;  /* 0x0000000000007941 */ /* 0x000fea0003800000 */
.L_x_4434:
        /* <DEDUP_REMOVED lines=11> */
.L_x_4436:
        /* <DEDUP_REMOVED lines=13> */
.L_x_4438:
[----:B------:R-:W-:Y:S05]  /*9310*/  BSYNC B0 ;  /* 0x0000000000007941 */ /* 0x000fea0003800000 */
.L_x_4437:
[----:B------:R-:W-:Y:S01]  /*9320*/  ULDC UR5, c[0x0][0x10] ;  /* 0x0000040000057ab9 */ /* 0x000fe20000000800 */
[----:B------:R-:W-:Y:S02]  /*9330*/  UIADD3 UR4, UR4, 0x1, URZ ;  /* 0x0000000104047890 */ /* 0x000fe4000fffe03f */
[----:B------:R-:W-:-:S04]  /*9340*/  UIADD3 UR9, UR5, UR9, URZ ;  /* 0x0000000905097290 */ /* 0x000fc8000fffe03f */
[----:B------:R-:W-:-:S06]  /*9350*/  UISETP.GE.AND UP0, UPT, UR9, UR8, UPT ;  /* 0x000000080900728c */ /* 0x000fcc000bf06270 */
[----:B------:R-:W-:-:S13]  /*9360*/  PLOP3.LUT P1, PT, PT, PT, UP0, 0x80, 0x0 ;  /* 0x000000000000781c */ /* 0x000fda0003f2f008 */
[----:B------:R-:W-:Y:S05]  /*9370*/  @!P1 BRA `(.L_x_4439) ;  /* 0xffffff6c00c09947 */ /* 0x000fea000383ffff */
[----:B------:R-:W-:Y:S05]  /*9380*/  EXIT ;  /* 0x000000000000794d */ /* 0x000fea0003800000 */
.L_x_4440:
        /* <DEDUP_REMOVED lines=15> */
.L_x_5173:


//--------------------- .text._Z35group_norm_nhwc_fwd_one_pass_kernelI11Fp32IOFp32WLi64ELi84ELi672EEv26Group_norm_nhwc_fwd_params --------------------------
	.section	.text._Z35group_norm_nhwc_fwd_one_pass_kernelI11Fp32IOFp32WLi64ELi84ELi672EEv26Group_norm_nhwc_fwd_params,"ax",@progbits
	.align	128
        .global         _Z35group_norm_nhwc_fwd_one_pass_kernelI11Fp32IOFp32WLi64ELi84ELi672EEv26Group_norm_nhwc_fwd_params
        .type           _Z35group_norm_nhwc_fwd_one_pass_kernelI11Fp32IOFp32WLi64ELi84ELi672EEv26Group_norm_nhwc_fwd_params,@function
        .size           _Z35group_norm_nhwc_fwd_one_pass_kernelI11Fp32IOFp32WLi64ELi84ELi672EEv26Group_norm_nhwc_fwd_params,(.L_x_5174 - _Z35group_norm_nhwc_fwd_one_pass_kernelI11Fp32IOFp32WLi64ELi84ELi672EEv26Group_norm_nhwc_fwd_params)
        .other          _Z35group_norm_nhwc_fwd_one_pass_kernelI11Fp32IOFp32WLi64ELi84ELi672EEv26Group_norm_nhwc_fwd_params,@"STO_CUDA_ENTRY STV_DEFAULT"
_Z35group_norm_nhwc_fwd_one_pass_kernelI11Fp32IOFp32WLi64ELi84ELi672EEv26Group_norm_nhwc_fwd_params:
.text._Z35group_norm_nhwc_fwd_one_pass_kernelI11Fp32IOFp32WLi64ELi84ELi672EEv26Group_norm_nhwc_fwd_params:
        /* <DEDUP_REMOVED lines=10> */
[----:B------:R-:W-:-:S06]  /*00a0*/  HFMA2.MMA R28, -RZ, RZ, 0, 0 ;  /* 0x00000000ff1c7435 */ /* 0x000fcc00000001ff */
[----:B------:R-:W1:Y:S01]  /*00b0*/  LDC R31, c[0x0][0x294] ;  /* 0x0000a500ff1f7b82 */ /* 0x000e620000000800 */
[----:B0-----:R-:W-:-:S05]  /*00c0*/  SHF.R.U32.HI R2, RZ, 0x1, R10 ;  /* 0x00000001ff027819 */ /* 0x001fca000001160a */
[----:B------:R-:W-:-:S05]  /*00d0*/  IMAD.WIDE.U32 R2, R2, 0x30c30c31, RZ ;  /* 0x30c30c3102027825 */ /* 0x000fca00078e00ff */
[----:B------:R-:W-:-:S05]  /*00e0*/  SHF.R.U32.HI R2, RZ, 0x2, R3 ;  /* 0x00000002ff027819 */ /* 0x000fca0000011603 */
[----:B-1----:R-:W-:-:S05]  /*00f0*/  IMAD R31, R31, UR7, R2 ;  /* 0x000000071f1f7c24 */ /* 0x002fca000f8e0202 */
[C---:B------:R-:W-:Y:S02]  /*0100*/  ISETP.GE.U32.AND P0, PT, R31.reuse, UR8, PT ;  /* 0x000000081f007c0c */ /* 0x040fe4000bf06070 */
[----:B------:R-:W-:Y:S02]  /*0110*/  SHF.R.S32.HI R29, RZ, 0x1f, R31 ;  /* 0x0000001fff1d7819 */ /* 0x000fe4000001141f */
[----:B------:R-:W-:Y:S02]  /*0120*/  IADD3 R30, R31, 0x10, RZ ;  /* 0x000000101f1e7810 */ /* 0x000fe40007ffe0ff */
[----:B------:R-:W-:Y:S01]  /*0130*/  ISETP.GE.AND.EX P0, PT, R29, UR9, PT, P0 ;  /* 0x000000091d007c0c */ /* 0x000fe2000bf06300 */
[----:B------:R-:W-:-:S03]  /*0140*/  ULDC.64 UR8, c[0x0][0x208] ;  /* 0x0000820000087ab9 */ /* 0x000fc60000000a00 */
[----:B------:R-:W-:-:S13]  /*0150*/  ISETP.LT.U32.AND P0, PT, R10, 0x2a0, !P0 ;  /* 0x000002a00a00780c */ /* 0x000fda0004701070 */
.L_x_4462:
[----:B0-----:R-:W0:Y:S01]  /*0160*/  LDC R9, c[0x0][0x288] ;  /* 0x0000a200ff097b82 */ /* 0x001e220000000800 */
[----:B------:R-:W-:Y:S01]  /*0170*/  IADD3 R25, R31, 0x20, RZ ;  /* 0x000000201f197810 */ /* 0x000fe20007ffe0ff */
[----:B------:R-:W-:Y:S01]  /*0180*/  ULDC.64 UR10, c[0x0][0x278] ;  /* 0x00009e00000a7ab9 */ /* 0x000fe20000000a00 */
[----:B------:R-:W-:Y:S02]  /*0190*/  SHF.R.S32.HI R11, RZ, 0x1f, R30 ;  /* 0x0000001fff0b7819 */ /* 0x000fe4000001141e */
[----:B------:R-:W-:-:S03]  /*01a0*/  SHF.R.S32.HI R21, RZ, 0x1f, R25 ;  /* 0x0000001fff157819 */ /* 0x000fc60000011419 */
[----:B------:R-:W1:Y:S01]  /*01b0*/  @P0 LDC.64 R16, c[0x0][0x220] ;  /* 0x00008800ff100b82 */ /* 0x000e620000000a00 */
[----:B0-----:R-:W-:Y:S02]  /*01c0*/  IABS R5, R9 ;  /* 0x0000000900057213 */ /* 0x001fe40000000000 */
[----:B------:R-:W-:Y:S02]  /*01d0*/  ISETP.NE.AND P3, PT, R9, RZ, PT ;  /* 0x000000ff0900720c */ /* 0x000fe40003f65270 */
        /* <DEDUP_REMOVED lines=9> */
[----:B------:R-:W-:-:S05]  /*0270*/  SHF.R.U32.HI R2, RZ, 0x1, R10 ;  /* 0x00000001ff027819 */ /* 0x000fca000001160a */
[----:B------:R-:W-:-:S05]  /*0280*/  IMAD.HI.U32 R3, R3, R4, RZ ;  /* 0x0000000403037227 */ /* 0x000fca00078e00ff */
[----:B------:R-:W-:-:S05]  /*0290*/  IADD3 R0, -R3, RZ, RZ ;  /* 0x000000ff03007210 */ /* 0x000fca0007ffe1ff */
[----:B------:R-:W-:Y:S01]  /*02a0*/  IMAD R0, R5, R0, R4 ;  /* 0x0000000005007224 */ /* 0x000fe200078e0204 */
[----:B------:R-:W-:-:S04]  /*02b0*/  IADD3 R4, R31, 0x30, RZ ;  /* 0x000000301f047810 */ /* 0x000fc80007ffe0ff */
[----:B------:R-:W-:-:S13]  /*02c0*/  ISETP.GT.U32.AND P2, PT, R5, R0, PT ;  /* 0x000000000500720c */ /* 0x000fda0003f44070 */
[-C--:B------:R-:W-:Y:S02]  /*02d0*/  @!P2 IADD3 R0, R0, -R5.reuse, RZ ;  /* 0x800000050000a210 */ /* 0x080fe40007ffe0ff */
[----:B------:R-:W-:Y:S02]  /*02e0*/  @!P2 IADD3 R3, R3, 0x1, RZ ;  /* 0x000000010303a810 */ /* 0x000fe40007ffe0ff */
[----:B------:R-:W-:Y:S02]  /*02f0*/  ISETP.GE.U32.AND P1, PT, R0, R5, PT ;  /* 0x000000050000720c */ /* 0x000fe40003f26070 */
[----:B------:R-:W-:Y:S02]  /*0300*/  LOP3.LUT R0, R32, R9, RZ, 0x3c, !PT ;  /* 0x0000000920007212 */ /* 0x000fe400078e3cff */
[----:B------:R-:W-:Y:S02]  /*0310*/  ISETP.GE.U32.AND P2, PT, R30, UR10, PT ;  /* 0x0000000a1e007c0c */ /* 0x000fe4000bf46070 */
[----:B------:R-:W-:-:S02]  /*0320*/  ISETP.GE.AND P4, PT, R0, RZ, PT ;  /* 0x000000ff0000720c */ /* 0x000fc40003f86270 */
[----:B------:R-:W-:-:S04]  /*0330*/  ISETP.GE.AND.EX P2, PT, R11, UR11, PT, P2 ;  /* 0x0000000b0b007c0c */ /* 0x000fc8000bf46320 */
[----:B------:R-:W-:Y:S02]  /*0340*/  ISETP.GT.U32.OR P2, PT, R10, 0x29f, P2 ;  /* 0x0000029f0a00780c */ /* 0x000fe40001744470 */
[----:B------:R-:W-:Y:S02]  /*0350*/  @P1 IADD3 R3, R3, 0x1, RZ ;  /* 0x0000000103031810 */ /* 0x000fe40007ffe0ff */
[----:B------:R-:W-:Y:S02]  /*0360*/  ISETP.GE.U32.AND P1, PT, R25, UR10, PT ;  /* 0x0000000a19007c0c */ /* 0x000fe4000bf26070 */
[----:B------:R-:W-:Y:S01]  /*0370*/  MOV R7, R3 ;  /* 0x0000000300077202 */ /* 0x000fe20000000f00 */
[----:B------:R-:W-:Y:S01]  /*0380*/  IMAD.WIDE.U32 R2, R2, 0x30c30c31, RZ ;  /* 0x30c30c3102027825 */ /* 0x000fe200078e00ff */
[----:B------:R-:W-:Y:S02]  /*0390*/  ISETP.GE.AND.EX P1, PT, R21, UR11, PT, P1 ;  /* 0x0000000b15007c0c */ /* 0x000fe4000bf26310 */
[----:B------:R-:W-:-:S02]  /*03a0*/  @!P4 IADD3 R7, -R7, RZ, RZ ;  /* 0x000000ff0707c210 */ /* 0x000fc40007ffe1ff */
[----:B------:R-:W-:Y:S01]  /*03b0*/  ISETP.GT.U32.OR P1, PT, R10, 0x29f, P1 ;  /* 0x0000029f0a00780c */ /* 0x000fe20000f24470 */
[----:B------:R-:W0:Y:S01]  /*03c0*/  @!P2 LDC.64 R14, c[0x0][0x220] ;  /* 0x00008800ff0eab82 */ /* 0x000e220000000a00 */
[----:B------:R-:W-:Y:S02]  /*03d0*/  @!P3 LOP3.LUT R7, RZ, R9, RZ, 0x33, !PT ;  /* 0x00000009ff07b212 */ /* 0x000fe400078e33ff */
[----:B------:R-:W-:Y:S02]  /*03e0*/  SHF.R.U32.HI R3, RZ, 0x2, R3 ;  /* 0x00000002ff037819 */ /* 0x000fe40000011603 */
[----:B------:R-:W-:Y:S02]  /*03f0*/  IADD3 R5, -R7, RZ, RZ ;  /* 0x000000ff07057210 */ /* 0x000fe40007ffe1ff */
[----:B------:R-:W-:Y:S01]  /*0400*/  ISETP.GE.U32.AND P3, PT, R4, UR10, PT ;  /* 0x0000000a04007c0c */ /* 0x000fe2000bf66070 */
[----:B------:R-:W-:Y:S02]  /*0410*/  IMAD R6, R3, -0x2a, R10 ;  /* 0xffffffd603067824 */ /* 0x000fe400078e020a */
[----:B------:R-:W2:Y:S01]  /*0420*/  @P0 LDC.64 R2, c[0x0][0x270] ;  /* 0x00009c00ff020b82 */ /* 0x000ea20000000a00 */
[----:B------:R-:W-:Y:S01]  /*0430*/  IMAD R0, R9, R5, R32 ;  /* 0x0000000509007224 */ /* 0x000fe200078e0220 */
[----:B------:R-:W-:-:S02]  /*0440*/  SHF.R.S32.HI R5, RZ, 0x1f, R4 ;  /* 0x0000001fff057819 */ /* 0x000fc40000011404 */
[----:B------:R-:W-:Y:S01]  /*0450*/  SHF.L.U32 R35, R6, 0x1, RZ ;  /* 0x0000000106237819 */ /* 0x000fe200000006ff */
[----:B------:R-:W-:Y:S01]  /*0460*/  IMAD R0, R0, 0x54, RZ ;  /* 0x0000005400007824 */ /* 0x000fe200078e02ff */
[----:B------:R-:W-:Y:S02]  /*0470*/  SHF.R.S32.HI R6, RZ, 0x1f, R7 ;  /* 0x0000001fff067819 */ /* 0x000fe40000011407 */
[----:B------:R-:W3:Y:S01]  /*0480*/  @!P1 LDC.64 R18, c[0x0][0x270] ;  /* 0x00009c00ff129b82 */ /* 0x000ee20000000a00 */
[----:B------:R-:W-:Y:S02]  /*0490*/  SHF.R.S32.HI R13, RZ, 0x1f, R35 ;  /* 0x0000001fff0d7819 */ /* 0x000fe40000011423 */
[----:B------:R-:W-:Y:S02]  /*04a0*/  IADD3 R34, P4, R35, R0, RZ ;  /* 0x0000000023227210 */ /* 0x000fe40007f9e0ff */
[----:B------:R-:W-:Y:S01]  /*04b0*/  ISETP.GE.AND.EX P3, PT, R5, UR11, PT, P3 ;  /* 0x0000000b05007c0c */ /* 0x000fe2000bf66330 */
[----:B------:R-:W-:Y:S01]  /*04c0*/  ULDC.64 UR10, c[0x0][0x280] ;  /* 0x0000a000000a7ab9 */ /* 0x000fe20000000a00 */
[----:B------:R-:W-:Y:S01]  /*04d0*/  LEA.HI.X.SX32 R35, R0, R13, 0x1, P4 ;  /* 0x0000000d00237211 */ /* 0x000fe200020f0eff */
[----:B------:R-:W4:Y:S01]  /*04e0*/  @!P2 LDC.64 R8, c[0x0][0x270] ;  /* 0x00009c00ff08ab82 */ /* 0x000f220000000a00 */
[----:B------:R-:W-:Y:S01]  /*04f0*/  IMAD R6, R6, UR10, RZ ;  /* 0x0000000a06067c24 */ /* 0x000fe2000f8e02ff */
[----:B------:R-:W-:Y:S01]  /*0500*/  ISETP.GT.U32.OR P3, PT, R10, 0x29f, P3 ;  /* 0x0000029f0a00780c */ /* 0x000fe20001f64470 */
[----:B------:R-:W-:-:S04]  /*0510*/  IMAD.WIDE.U32 R34, R7, UR10, R34 ;  /* 0x0000000a07227c25 */ /* 0x000fc8000f8e0022 */
[----:B------:R-:W-:Y:S01]  /*0520*/  IMAD R37, R7, UR11, R6 ;  /* 0x0000000b07257c24 */ /* 0x000fe2000f8e0206 */
[----:B------:R-:W-:Y:S01]  /*0530*/  @P0 MOV R36, R34 ;  /* 0x0000002200240202 */ /* 0x000fe20000000f00 */
[----:B--2---:R-:W-:Y:S01]  /*0540*/  @P0 IMAD R20, R29, R2, RZ ;  /* 0x000000021d140224 */ /* 0x004fe200078e02ff */
[----:B------:R-:W2:Y:S02]  /*0550*/  @!P1 LDC.64 R12, c[0x0][0x220] ;  /* 0x00008800ff0c9b82 */ /* 0x000ea40000000a00 */
[----:B------:R-:W-:Y:S01]  /*0560*/  IADD3 R37, R35, R37, RZ ;  /* 0x0000002523257210 */ /* 0x000fe20007ffe0ff */
[----:B------:R-:W-:Y:S02]  /*0570*/  @P0 IMAD R27, R31, R3, R20 ;  /* 0x000000031f1b0224 */ /* 0x000fe400078e0214 */
[----:B---3--:R-:W-:Y:S01]  /*0580*/  @!P1 IMAD R24, R21, R18, RZ ;  /* 0x0000001215189224 */ /* 0x008fe200078e02ff */
[----:B------:R-:W-:Y:S01]  /*0590*/  @!P1 MOV R3, R37 ;  /* 0x0000002500039202 */ /* 0x000fe20000000f00 */
[----:B------:R-:W-:Y:S01]  /*05a0*/  @P0 IMAD.WIDE.U32 R20, R31, R2, R36 ;  /* 0x000000021f140225 */ /* 0x000fe200078e0024 */
[----:B------:R-:W-:Y:S01]  /*05b0*/  @!P1 MOV R2, R34 ;  /* 0x0000002200029202 */ /* 0x000fe20000000f00 */
[----:B------:R-:W3:Y:S02]  /*05c0*/  @!P3 LDC.64 R6, c[0x0][0x270] ;  /* 0x00009c00ff06bb82 */ /* 0x000ee40000000a00 */
[C---:B------:R-:W-:Y:S01]  /*05d0*/  @!P1 IMAD R23, R25.reuse, R19, R24 ;  /* 0x0000001319179224 */ /* 0x040fe200078e0218 */
[----:B------:R-:W-:Y:S01]  /*05e0*/  @!P2 MOV R19, R37 ;  /* 0x000000250013a202 */ /* 0x000fe20000000f00 */
[----:B------:R-:W-:Y:S01]  /*05f0*/  @!P1 IMAD.WIDE.U32 R2, R25, R18, R2 ;  /* 0x0000001219029225 */ /* 0x000fe200078e0002 */
[----:B------:R-:W-:-:S02]  /*0600*/  @!P2 MOV R18, R34 ;  /* 0x000000220012a202 */ /* 0x000fc40000000f00 */
[----:B------:R-:W-:Y:S01]  /*0610*/  @P0 IADD3 R27, R21, R27, RZ ;  /* 0x0000001b151b0210 */ /* 0x000fe20007ffe0ff */
[----:B----4-:R-:W-:Y:S01]  /*0620*/  @!P2 IMAD R22, R11, R8, RZ ;  /* 0x000000080b16a224 */ /* 0x010fe200078e02ff */
[----:B-1----:R-:W-:Y:S01]  /*0630*/  @P0 LEA R16, P4, R20, R16, 0x2 ;  /* 0x0000001014100211 */ /* 0x002fe200078810ff */
[----:B------:R-:W-:Y:S01]  /*0640*/  @!P2 IMAD.WIDE.U32 R18, R30, R8, R18 ;  /* 0x000000081e12a225 */ /* 0x000fe200078e0012 */
[----:B------:R-:W-:Y:S02]  /*0650*/  @!P1 IADD3 R23, R3, R23, RZ ;  /* 0x0000001703179210 */ /* 0x000fe40007ffe0ff */
[----:B------:R-:W-:Y:S01]  /*0660*/  @P0 LEA.HI.X R17, R20, R17, R27, 0x2, P4 ;  /* 0x0000001114110211 */ /* 0x000fe200020f141b */
[----:B------:R-:W-:Y:S01]  /*0670*/  @!P2 IMAD R25, R30, R9, R22 ;  /* 0x000000091e19a224 */ /* 0x000fe200078e0216 */
[----:B--2---:R-:W-:Y:S01]  /*0680*/  @!P1 LEA R12, P5, R2, R12, 0x2 ;  /* 0x0000000c020c9211 */ /* 0x004fe200078a10ff */
[----:B------:R-:W1:Y:S01]  /*0690*/  @!P3 LDC.64 R8, c[0x0][0x220] ;  /* 0x00008800ff08bb82 */ /* 0x000e620000000a00 */
[----:B------:R-:W-:-:S02]  /*06a0*/  @!P3 MOV R20, R34 ;  /* 0x000000220014b202 */ /* 0x000fc40000000f00 */
[----:B------:R-:W-:Y:S02]  /*06b0*/  @!P3 MOV R21, R37 ;  /* 0x000000250015b202 */ /* 0x000fe40000000f00 */
[----:B------:R-:W-:Y:S02]  /*06c0*/  @!P1 LEA.HI.X R13, R2, R13, R23, 0x2, P5 ;  /* 0x0000000d020d9211 */ /* 0x000fe400028f1417 */
[----:B------:R-:W-:Y:S01]  /*06d0*/  MOV R3, RZ ;  /* 0x000000ff00037202 */ /* 0x000fe20000000f00 */
[-C--:B---3--:R-:W-:Y:S01]  /*06e0*/  @!P3 IMAD R5, R5, R6.reuse, RZ ;  /* 0x000000060505b224 */ /* 0x088fe200078e02ff */
[----:B------:R-:W-:Y:S01]  /*06f0*/  MOV R2, RZ ;  /* 0x000000ff00027202 */ /* 0x000fe20000000f00 */
[----:B------:R-:W-:Y:S01]  /*0700*/  @!P3 IMAD.WIDE.U32 R20, R4, R6, R20 ;  /* 0x000000060414b225 */ /* 0x000fe200078e0014 */
[----:B------:R-:W-:Y:S02]  /*0710*/  @!P2 IADD3 R25, R19, R25, RZ ;  /* 0x000000191319a210 */ /* 0x000fe40007ffe0ff */
[----:B0-----:R-:W-:Y:S01]  /*0720*/  @!P2 LEA R14, P4, R18, R14, 0x2 ;  /* 0x0000000e120ea211 */ /* 0x001fe200078810ff */
[----:B------:R-:W-:Y:S01]  /*0730*/  @!P3 IMAD R19, R4, R7, R5 ;  /* 0x000000070413b224 */ /* 0x000fe200078e0205 */
[----:B------:R-:W-:Y:S01]  /*0740*/  CS2R R4, SRZ ;  /* 0x0000000000047805 */ /* 0x000fe2000001ff00 */
[----:B------:R0:W2:Y:S01]  /*0750*/  @P0 LDG.E.64 R2, desc[UR8][R16.64] ;  /* 0x0000000810020981 */ /* 0x0000a2000c1e1b00 */
[----:B------:R-:W-:-:S02]  /*0760*/  @!P2 LEA.HI.X R15, R18, R15, R25, 0x2, P4 ;  /* 0x0000000f120fa211 */ /* 0x000fc400020f1419 */
[----:B------:R-:W-:Y:S02]  /*0770*/  CS2R R6, SRZ ;  /* 0x0000000000067805 */ /* 0x000fe4000001ff00 */
[----:B------:R-:W-:Y:S01]  /*0780*/  @!P3 IADD3 R19, R21, R19, RZ ;  /* 0x000000131513b210 */ /* 0x000fe20007ffe0ff */
[----:B------:R-:W3:Y:S01]  /*0790*/  @!P2 LDG.E.64 R4, desc[UR8][R14.64] ;  /* 0x000000080e04a981 */ /* 0x000ee2000c1e1b00 */
[----:B-1----:R-:W-:-:S03]  /*07a0*/  @!P3 LEA R18, P4, R20, R8, 0x2 ;  /* 0x000000081412b211 */ /* 0x002fc600078810ff */
[----:B------:R1:W4:Y:S01]  /*07b0*/  @!P1 LDG.E.64 R6, desc[UR8][R12.64] ;  /* 0x000000080c069981 */ /* 0x000322000c1e1b00 */
[----:B------:R-:W-:Y:S02]  /*07c0*/  @!P3 LEA.HI.X R19, R20, R9, R19, 0x2, P4 ;  /* 0x000000091413b211 */ /* 0x000fe400020f1413 */
[----:B------:R-:W-:-:S06]  /*07d0*/  CS2R R8, SRZ ;  /* 0x0000000000087805 */ /* 0x000fcc000001ff00 */
[----:B------:R-:W5:Y:S01]  /*07e0*/  @!P3 LDG.E.64 R8, desc[UR8][R18.64] ;  /* 0x000000081208b981 */ /* 0x000f62000c1e1b00 */
[----:B0-----:R-:W0:Y:S02]  /*07f0*/  S2R R16, SR_LANEID ;  /* 0x0000000000107919 */ /* 0x001e240000000000 */
[C---:B0-----:R-:W-:Y:S01]  /*0800*/  ISETP.GT.AND P1, PT, R16.reuse, 0x1e, PT ;  /* 0x0000001e1000780c */ /* 0x041fe20003f24270 */
[----:B------:R-:W0:Y:S01]  /*0810*/  S2UR UR6, SR_CgaCtaId ;  /* 0x00000000000679c3 */ /* 0x000e220000008800 */
[----:B------:R-:W-:Y:S01]  /*0820*/  UMOV UR5, 0x400 ;  /* 0x0000040000057882 */ /* 0x000fe20000000000 */
[----:B------:R-:W-:Y:S02]  /*0830*/  ISETP.NE.AND P3, PT, R16, RZ, PT ;  /* 0x000000ff1000720c */ /* 0x000fe40003f65270 */
[----:B------:R-:W-:Y:S01]  /*0840*/  ISETP.NE.AND P2, PT, R10, RZ, PT ;  /* 0x000000ff0a00720c */ /* 0x000fe20003f45270 */
[----:B------:R-:W-:Y:S01]  /*0850*/  BSSY B0, `(.L_x_4441) ;  /* 0x000006a000007945 */ /* 0x000fe20003800000 */
[----:B0-----:R-:W-:Y:S01]  /*0860*/  ULEA UR5, UR6, UR5, 0x18 ;  /* 0x0000000506057291 */ /* 0x001fe2000f8ec03f */
[----:B--2---:R-:W-:Y:S01]  /*0870*/  FMUL.FTZ R21, R3, R3 ;  /* 0x0000000303157220 */ /* 0x004fe20000410000 */
[----:B------:R-:W-:-:S03]  /*0880*/  FADD.FTZ R17, R2, R3 ;  /* 0x0000000302117221 */ /* 0x000fc60000010000 */
[----:B------:R-:W-:Y:S01]  /*0890*/  FFMA.FTZ R21, R2, R2, R21 ;  /* 0x0000000202157223 */ /* 0x000fe20000010015 */
[----:B---3--:R-:W-:Y:S01]  /*08a0*/  FMUL.FTZ R23, R5, R5 ;  /* 0x0000000505177220 */ /* 0x008fe20000410000 */
[C---:B------:R-:W-:Y:S01]  /*08b0*/  FADD.FTZ R14, R4.reuse, R5 ;  /* 0x00000005040e7221 */ /* 0x040fe20000010000 */
[----:B------:R-:W-:Y:S01]  /*08c0*/  FADD.FTZ R17, RZ, R17 ;  /* 0x00000011ff117221 */ /* 0x000fe20000010000 */
[----:B------:R-:W-:Y:S01]  /*08d0*/  FADD.FTZ R21, RZ, R21 ;  /* 0x00000015ff157221 */ /* 0x000fe20000010000 */
[----:B-1----:R-:W-:Y:S01]  /*08e0*/  FFMA.FTZ R12, R4, R4, R23 ;  /* 0x00000004040c7223 */ /* 0x002fe20000010017 */
[----:B----4-:R-:W-:Y:S01]  /*08f0*/  FMUL.FTZ R15, R7, R7 ;  /* 0x00000007070f7220 */ /* 0x010fe20000410000 */
[----:B------:R-:W-:Y:S01]  /*0900*/  FADD.FTZ R14, R17, R14 ;  /* 0x0000000e110e7221 */ /* 0x000fe20000010000 */
[C---:B------:R-:W-:Y:S01]  /*0910*/  FADD.FTZ R13, R6.reuse, R7 ;  /* 0x00000007060d7221 */ /* 0x040fe20000010000 */
[----:B------:R-:W-:Y:S01]  /*0920*/  FADD.FTZ R12, R21, R12 ;  /* 0x0000000c150c7221 */ /* 0x000fe20000010000 */
[----:B------:R-:W-:-:S02]  /*0930*/  FFMA.FTZ R15, R6, R6, R15 ;  /* 0x00000006060f7223 */ /* 0x000fc4000001000f */
[----:B------:R-:W-:Y:S01]  /*0940*/  FADD.FTZ R13, R14, R13 ;  /* 0x0000000d0e0d7221 */ /* 0x000fe20000010000 */
[----:B-----5:R-:W-:Y:S01]  /*0950*/  FMUL.FTZ R17, R9, R9 ;  /* 0x0000000909117220 */ /* 0x020fe20000410000 */
[----:B------:R-:W-:Y:S01]  /*0960*/  FADD.FTZ R14, R8, R9 ;  /* 0x00000009080e7221 */ /* 0x000fe20000010000 */
[----:B------:R-:W-:Y:S02]  /*0970*/  FADD.FTZ R15, R12, R15 ;  /* 0x0000000f0c0f7221 */ /* 0x000fe40000010000 */
[----:B------:R-:W-:Y:S01]  /*0980*/  FFMA.FTZ R18, R8, R8, R17 ;  /* 0x0000000808127223 */ /* 0x000fe20000010011 */
[----:B------:R-:W-:-:S03]  /*0990*/  FADD.FTZ R12, R13, R14 ;  /* 0x0000000e0d0c7221 */ /* 0x000fc60000010000 */
[----:B------:R-:W-:Y:S02]  /*09a0*/  FADD.FTZ R13, R15, R18 ;  /* 0x000000120f0d7221 */ /* 0x000fe40000010000 */
        /* <DEDUP_REMOVED lines=16> */
[----:B------:R-:W-:Y:S02]  /*0ab0*/  ISETP.GT.AND P1, PT, R16, 0x17, PT ;  /* 0x000000171000780c */ /* 0x000fe40003f24270 */
[----:B------:R-:W-:-:S11]  /*0ac0*/  SHF.R.S32.HI R17, RZ, 0x1f, R10 ;  /* 0x0000001fff117819 */ /* 0x000fd6000001140a */
[----:B0-----:R-:W-:Y:S01]  /*0ad0*/  @!P1 FADD.FTZ R12, R12, R15 ;  /* 0x0000000f0c0c9221 */ /* 0x001fe20000010000 */
[----:B-1----:R-:W-:-:S04]  /*0ae0*/  @!P1 FADD.FTZ R13, R13, R14 ;  /* 0x0000000e0d0d9221 */ /* 0x002fc80000010000 */
[----:B------:R-:W0:Y:S04]  /*0af0*/  SHFL.DOWN PT, R15, R12, 0x10, 0x1f ;  /* 0x0a001f000c0f7f89 */ /* 0x000e2800000e0000 */
[----:B------:R-:W1:Y:S01]  /*0b00*/  SHFL.DOWN PT, R14, R13, 0x10, 0x1f ;  /* 0x0a001f000d0e7f89 */ /* 0x000e6200000e0000 */
[----:B------:R-:W-:Y:S02]  /*0b10*/  ISETP.GT.AND P1, PT, R16, 0xf, PT ;  /* 0x0000000f1000780c */ /* 0x000fe40003f24270 */
[----:B------:R-:W-:-:S04]  /*0b20*/  LEA.HI R17, R17, R10, RZ, 0x5 ;  /* 0x0000000a11117211 */ /* 0x000fc800078f28ff */
[----:B------:R-:W-:-:S04]  /*0b30*/  SHF.R.S32.HI R17, RZ, 0x5, R17 ;  /* 0x00000005ff117819 */ /* 0x000fc80000011411 */
[----:B------:R-:W-:-:S03]  /*0b40*/  LEA R17, R17, UR5, 0x3 ;  /* 0x0000000511117c11 */ /* 0x000fc6000f8e18ff */
        /* <DEDUP_REMOVED lines=9> */
[----:B------:R-:W1:Y:S04]  /*0be0*/  LDS.128 R20, [UR5+0x30] ;  /* 0x00003005ff147984 */ /* 0x000e680008000c00 */
        /* <DEDUP_REMOVED lines=14> */
[----:B------:R-:W-:Y:S01]  /*0cd0*/  FADD.FTZ R24, R24, R27 ;  /* 0x0000001b18187221 */ /* 0x000fe20000010000 */
[----:B------:R-:W2:Y:S02]  /*0ce0*/  LDS.128 R16, [UR5+0x70] ;  /* 0x00007005ff107984 */ /* 0x000ea40008000c00 */
        /* <DEDUP_REMOVED lines=10> */
[----:B------:R-:W-:Y:S01]  /*0d90*/  FADD.FTZ R20, R20, R17 ;  /* 0x0000001114147221 */ /* 0x000fe20000010000 */
[----:B------:R-:W1:Y:S02]  /*0da0*/  LDS.128 R12, [UR5+0x90] ;  /* 0x00009005ff0c7984 */ /* 0x000e640008000c00 */
        /* <DEDUP_REMOVED lines=20> */
.L_x_4442:
[----:B------:R-:W-:Y:S05]  /*0ef0*/  BSYNC B0 ;  /* 0x0000000000007941 */ /* 0x000fea0003800000 */
.L_x_4441:
[----:B------:R-:W1:Y:S02]  /*0f00*/  LDC R24, c[0x0][0xc] ;  /* 0x00000300ff187b82 */ /* 0x000e640000000800 */
        /* <DEDUP_REMOVED lines=8> */
[----:B0-----:R-:W0:Y:S02]  /*0f90*/  LDC.64 R16, c[0x0][0x248] ;  /* 0x00009200ff107b82 */ /* 0x001e240000000a00 */
[----:B------:R-:W-:-:S06]  /*0fa0*/  SEL R25, R25, 0xffffffff, !P1 ;  /* 0xffffffff19197807 */ /* 0x000fcc0004800000 */
[----:B------:R-:W3:Y:S01]  /*0fb0*/  LDC.64 R14, c[0x0][0x240] ;  /* 0x00009000ff0e7b82 */ /* 0x000ee20000000a00 */
[----:B-1----:R-:W-:-:S04]  /*0fc0*/  IMAD R18, R23, R20, RZ ;  /* 0x0000001417127224 */ /* 0x002fc800078e02ff */
[----:B------:R-:W-:-:S05]  /*0fd0*/  IMAD R19, R18, R24, RZ ;  /* 0x0000001812137224 */ /* 0x000fca00078e02ff */
[----:B------:R-:W-:Y:S02]  /*0fe0*/  SHF.L.U32 R19, R19, 0x1, RZ ;  /* 0x0000000113137819 */ /* 0x000fe400000006ff */
[----:B--2---:R-:W-:-:S03]  /*0ff0*/  IADD3 R27, R18, R21, RZ ;  /* 0x00000015121b7210 */ /* 0x004fc60007ffe0ff */
[----:B0-----:R-:W-:-:S04]  /*1000*/  IMAD.WIDE R16, R19, 0x4, R16 ;  /* 0x0000000413107825 */ /* 0x001fc800078e0210 */
[----:B------:R-:W-:-:S04]  /*1010*/  IMAD R19, R20, UR7, R21 ;  /* 0x0000000714137c24 */ /* 0x000fc8000f8e0215 */
[----:B------:R-:W-:-:S04]  /*1020*/  IMAD.WIDE.U32 R18, R19, 0x8, R16 ;  /* 0x0000000813127825 */ /* 0x000fc800078e0010 */
[----:B---3--:R-:W-:Y:S01]  /*1030*/  IMAD.WIDE.U32 R16, R27, 0x4, R14 ;  /* 0x000000041b107825 */ /* 0x008fe200078e000e */
[----:B------:R-:W-:Y:S01]  /*1040*/  SEL R27, R24, RZ, !P1 ;  /* 0x000000ff181b7207 */ /* 0x000fe20004800000 */
[----:B------:R1:W-:Y:S03]  /*1050*/  STG.E.64 desc[UR8][R18.64], R12 ;  /* 0x0000000c12007986 */ /* 0x0003e6000c101b08 */
[----:B------:R-:W-:Y:S01]  /*1060*/  ISETP.NE.AND P1, PT, R27, -0x1, PT ;  /* 0xffffffff1b00780c */ /* 0x000fe20003f25270 */
[----:B------:R-:W-:Y:S06]  /*1070*/  MEMBAR.ALL.GPU ;  /* 0x0000000000007992 */ /* 0x000fec000000a000 */
[----:B------:R-:W-:-:S00]  /*1080*/  ERRBAR ;  /* 0x00000000000079ab */ /* 0x000fc00000000000 */
[----:B------:R-:W-:Y:S06]  /*1090*/  CGAERRBAR ;  /* 0x00000000000075ab */ /* 0x000fec0000000000 */
[----:B------:R1:W-:Y:S01]  /*10a0*/  REDG.E.ADD.S32.STRONG.GPU desc[UR8][R16.64], R25 ;  /* 0x000000191000798e */ /* 0x0003e2000c10e388 */
[----:B------:R-:W-:Y:S05]  /*10b0*/  @!P1 BRA `(.L_x_4444) ;  /* 0x00000000001c9947 */ /* 0x000fea0003800000 */
[----:B------:R-:W-:-:S04]  /*10c0*/  IMAD R21, R23, R20, R21 ;  /* 0x0000001417157224 */ /* 0x000fc800078e0215 */
[----:B------:R-:W-:-:S07]  /*10d0*/  IMAD.WIDE.U32 R14, R21, 0x4, R14 ;  /* 0x00000004150e7825 */ /* 0x000fce00078e000e */
.L_x_4445:
[----:B-1----:R-:W2:Y:S04]  /*10e0*/  LDG.E.STRONG.GPU R16, desc[UR8][R14.64] ;  /* 0x000000080e107981 */ /* 0x002ea8000c1ef900 */
[----:B--2---:R-:W-:Y:S01]  /*10f0*/  CCTL.IVALL ;  /* 0x00000000ff00798f */ /* 0x004fe20002000000 */
[----:B------:R-:W-:Y:S05]  /*1100*/  YIELD ;  /* 0x0000000000007946 */ /* 0x000fea0003800000 */
[----:B------:R-:W-:-:S13]  /*1110*/  ISETP.NE.AND P1, PT, R16, R27, PT ;  /* 0x0000001b1000720c */ /* 0x000fda0003f25270 */
[----:B------:R-:W-:Y:S05]  /*1120*/  @P1 BRA `(.L_x_4445) ;  /* 0xfffffffc00ec1947 */ /* 0x000fea000383ffff */
.L_x_4444:
[----:B------:R-:W-:Y:S01]  /*1130*/  ISETP.NE.AND P1, PT, R24, RZ, PT ;  /* 0x000000ff1800720c */ /* 0x000fe20003f25270 */
[----:B------:R-:W-:Y:S05]  /*1140*/  WARPSYNC.ALL ;  /* 0x0000000000007948 */ /* 0x000fea0003800000 */
[----:B------:R-:W-:Y:S07]  /*1150*/  BAR.SYNC.DEFER_BLOCKING 0x0 ;  /* 0x0000000000007b1d */ /* 0x000fee0000010000 */
[----:B------:R-:W-:Y:S05]  /*1160*/  @!P1 BRA `(.L_x_4443) ;  /* 0x0000000400e89947 */ /* 0x000fea0003800000 */
[----:B------:R-:W-:Y:S01]  /*1170*/  IADD3 R14, R24, -0x1, RZ ;  /* 0xffffffff180e7810 */ /* 0x000fe20007ffe0ff */
[----:B-1----:R-:W-:-:S03]  /*1180*/  HFMA2.MMA R25, -RZ, RZ, 0, 0 ;  /* 0x00000000ff197435 */ /* 0x002fc600000001ff */
[----:B------:R-:W-:-:S13]  /*1190*/  ISETP.GE.U32.AND P1, PT, R14, 0x3, PT ;  /* 0x000000030e00780c */ /* 0x000fda0003f26070 */
[----:B------:R-:W-:Y:S05]  /*11a0*/  @!P1 BRA `(.L_x_4446) ;  /* 0x0000000400089947 */ /* 0x000fea0003800000 */
[----:B------:R-:W-:Y:S02]  /*11b0*/  LOP3.LUT R15, R24, 0x3, RZ, 0xc0, !PT ;  /* 0x00000003180f7812 */ /* 0x000fe400078ec0ff */
[----:B------:R-:W-:Y:S02]  /*11c0*/  MOV R25, RZ ;  /* 0x000000ff00197202 */ /* 0x000fe40000000f00 */
[----:B------:R-:W-:-:S07]  /*11d0*/  IADD3 R26, -R15, R24, RZ ;  /* 0x000000180f1a7210 */ /* 0x000fce0007ffe1ff */
.L_x_4447:
[C---:B------:R-:W-:Y:S02]  /*11e0*/  ISETP.EQ.OR P4, PT, R25.reuse, UR7, P2 ;  /* 0x0000000719007c0c */ /* 0x040fe40009782670 */
[C---:B------:R-:W-:Y:S02]  /*11f0*/  IADD3 R16, R25.reuse, 0x1, RZ ;  /* 0x0000000119107810 */ /* 0x040fe40007ffe0ff */
[----:B------:R-:W-:Y:S02]  /*1200*/  IADD3 R23, R25, 0x2, RZ ;  /* 0x0000000219177810 */ /* 0x000fe40007ffe0ff */
[----:B------:R-:W-:Y:S02]  /*1210*/  ISETP.EQ.OR P5, PT, R16, UR7, P2 ;  /* 0x0000000710007c0c */ /* 0x000fe400097a2670 */
[----:B------:R-:W-:-:S05]  /*1220*/  ISETP.EQ.OR P3, PT, R23, UR7, P2 ;  /* 0x0000000717007c0c */ /* 0x000fca0009762670 */
[----:B------:R-:W1:Y:S01]  /*1230*/  @!P4 S2R R19, SR_CTAID.Y ;  /* 0x000000000013c919 */ /* 0x000e620000002600 */
[----:B------:R-:W2:Y:S01]  /*1240*/  @!P4 LDC R18, c[0x0][0x10] ;  /* 0x00000400ff12cb82 */ /* 0x000ea20000000800 */
[----:B0-----:R-:W-:-:S04]  /*1250*/  @!P4 LOP3.LUT R17, R28, 0x1, RZ, 0xc0, !PT ;  /* 0x000000011c11c812 */ /* 0x001fc800078ec0ff */
[----:B------:R-:W0:Y:S01]  /*1260*/  @!P5 S2R R27, SR_CTAID.Y ;  /* 0x00000000001bd919 */ /* 0x000e220000002600 */
[----:B------:R-:W-:Y:S02]  /*1270*/  @!P5 LOP3.LUT R20, R28, 0x1, RZ, 0xc0, !PT ;  /* 0x000000011c14d812 */ /* 0x000fe400078ec0ff */
[----:B------:R-:W0:Y:S08]  /*1280*/  @!P5 LDC R33, c[0x0][0x10] ;  /* 0x00000400ff21db82 */ /* 0x000e300000000800 */
[----:B------:R-:W3:Y:S01]  /*1290*/  @!P4 LDC.64 R14, c[0x0][0x248] ;  /* 0x00009200ff0ecb82 */ /* 0x000ee20000000a00 */
[----:B--2---:R-:W-:-:S07]  /*12a0*/  @!P4 IMAD R17, R18, R17, RZ ;  /* 0x000000111211c224 */ /* 0x004fce00078e02ff */
[----:B------:R-:W2:Y:S01]  /*12b0*/  @!P3 LDC R21, c[0x0][0x10] ;  /* 0x00000400ff15bb82 */ /* 0x000ea20000000800 */
[----:B------:R-:W-:Y:S02]  /*12c0*/  @!P4 IMAD R17, R17, R24, RZ ;  /* 0x000000181111c224 */ /* 0x000fe400078e02ff */
[----:B-1----:R-:W-:Y:S02]  /*12d0*/  @!P4 IMAD R19, R18, R25, R19 ;  /* 0x000000191213c224 */ /* 0x002fe400078e0213 */
[----:B------:R-:W2:Y:S01]  /*12e0*/  @!P3 S2R R18, SR_CTAID.Y ;  /* 0x000000000012b919 */ /* 0x000ea20000002600 */
[----:B------:R-:W-:Y:S01]  /*12f0*/  @!P4 SHF.L.U32 R17, R17, 0x1, RZ ;  /* 0x000000011111c819 */ /* 0x000fe200000006ff */
[----:B0-----:R-:W-:Y:S02]  /*1300*/  @!P5 IMAD R27, R16, R33, R27 ;  /* 0x00000021101bd224 */ /* 0x001fe400078e021b */
[----:B------:R-:W-:Y:S01]  /*1310*/  @!P5 IMAD R33, R33, R20, RZ ;  /* 0x000000142121d224 */ /* 0x000fe200078e02ff */
[----:B------:R-:W-:Y:S01]  /*1320*/  @!P3 LOP3.LUT R20, R28, 0x1, RZ, 0xc0, !PT ;  /* 0x000000011c14b812 */ /* 0x000fe200078ec0ff */
[----:B---3--:R-:W-:-:S02]  /*1330*/  @!P4 IMAD.WIDE R14, R17, 0x4, R14 ;  /* 0x00000004110ec825 */ /* 0x008fc400078e020e */
[----:B------:R-:W0:Y:S02]  /*1340*/  @!P5 LDC.64 R16, c[0x0][0x248] ;  /* 0x00009200ff10db82 */ /* 0x000e240000000a00 */
[----:B------:R-:W-:Y:S02]  /*1350*/  @!P5 IMAD R33, R33, R24, RZ ;  /* 0x000000182121d224 */ /* 0x000fe400078e02ff */
[----:B------:R-:W-:-:S03]  /*1360*/  @!P4 IMAD.WIDE.U32 R14, R19, 0x8, R14 ;  /* 0x00000008130ec825 */ /* 0x000fc600078e000e */
[----:B------:R-:W-:-:S03]  /*1370*/  @!P5 SHF.L.U32 R33, R33, 0x1, RZ ;  /* 0x000000012121d819 */ /* 0x000fc600000006ff */
[----:B------:R-:W3:Y:S01]  /*1380*/  @!P4 LDG.E.64 R14, desc[UR8][R14.64] ;  /* 0x000000080e0ec981 */ /* 0x000ee2000c1e1b00 */
[----:B--2---:R-:W-:Y:S02]  /*1390*/  @!P3 IMAD R23, R23, R21, R18 ;  /* 0x000000151717b224 */ /* 0x004fe400078e0212 */
[----:B------:R-:W-:Y:S01]  /*13a0*/  @!P3 IMAD R21, R21, R20, RZ ;  /* 0x000000141515b224 */ /* 0x000fe200078e02ff */
[----:B------:R-:W-:Y:S01]  /*13b0*/  IADD3 R20, R25, 0x3, RZ ;  /* 0x0000000319147810 */ /* 0x000fe20007ffe0ff */
[----:B------:R-:W1:Y:S01]  /*13c0*/  @!P3 LDC.64 R18, c[0x0][0x248] ;  /* 0x00009200ff12bb82 */ /* 0x000e620000000a00 */
[----:B0-----:R-:W-:Y:S02]  /*13d0*/  @!P5 IMAD.WIDE R16, R33, 0x4, R16 ;  /* 0x000000042110d825 */ /* 0x001fe400078e0210 */
[----:B------:R-:W-:Y:S02]  /*13e0*/  ISETP.EQ.OR P1, PT, R20, UR7, P2 ;  /* 0x0000000714007c0c */ /* 0x000fe40009722670 */
[----:B------:R-:W-:-:S02]  /*13f0*/  @!P3 IMAD R22, R21, R24, RZ ;  /* 0x000000181516b224 */ /* 0x000fc400078e02ff */
[----:B------:R-:W-:-:S03]  /*1400*/  @!P5 IMAD.WIDE.U32 R16, R27, 0x8, R16 ;  /* 0x000000081b10d825 */ /* 0x000fc600078e0010 */
[----:B------:R-:W-:-:S03]  /*1410*/  @!P3 SHF.L.U32 R27, R22, 0x1, RZ ;  /* 0x00000001161bb819 */ /* 0x000fc600000006ff */
[----:B------:R-:W2:Y:S03]  /*1420*/  @!P5 LDG.E.64 R16, desc[UR8][R16.64] ;  /* 0x000000081010d981 */ /* 0x000ea6000c1e1b00 */
[----:B------:R-:W0:Y:S01]  /*1430*/  @!P1 S2R R21, SR_CTAID.Y ;  /* 0x0000000000159919 */ /* 0x000e220000002600 */
[----:B-1----:R-:W-:Y:S02]  /*1440*/  @!P3 IMAD.WIDE R18, R27, 0x4, R18 ;  /* 0x000000041b12b825 */ /* 0x002fe400078e0212 */
[----:B------:R-:W0:Y:S02]  /*1450*/  @!P1 LDC R27, c[0x0][0x10] ;  /* 0x00000400ff1b9b82 */ /* 0x000e240000000800 */
[----:B------:R-:W-:Y:S01]  /*1460*/  @!P3 IMAD.WIDE.U32 R22, R23, 0x8, R18 ;  /* 0x000000081716b825 */ /* 0x000fe200078e0012 */
[----:B------:R-:W-:-:S03]  /*1470*/  @!P1 LOP3.LUT R18, R28, 0x1, RZ, 0xc0, !PT ;  /* 0x000000011c129812 */ /* 0x000fc600078ec0ff */
[----:B0-----:R-:W-:Y:S02]  /*1480*/  @!P1 IMAD R21, R20, R27, R21 ;  /* 0x0000001b14159224 */ /* 0x001fe400078e0215 */
[----:B------:R-:W-:Y:S02]  /*1490*/  @!P1 IMAD R27, R27, R18, RZ ;  /* 0x000000121b1b9224 */ /* 0x000fe400078e02ff */
[----:B------:R-:W0:Y:S02]  /*14a0*/  @!P1 LDC.64 R18, c[0x0][0x248] ;  /* 0x00009200ff129b82 */ /* 0x000e240000000a00 */
[----:B------:R-:W-:-:S05]  /*14b0*/  @!P1 IMAD R27, R27, R24, RZ ;  /* 0x000000181b1b9224 */ /* 0x000fca00078e02ff */
[----:B------:R-:W-:-:S05]  /*14c0*/  @!P1 SHF.L.U32 R27, R27, 0x1, RZ ;  /* 0x000000011b1b9819 */ /* 0x000fca00000006ff */
[----:B0-----:R-:W-:-:S04]  /*14d0*/  @!P1 IMAD.WIDE R18, R27, 0x4, R18 ;  /* 0x000000041b129825 */ /* 0x001fc800078e0212 */
[----:B------:R-:W-:Y:S02]  /*14e0*/  @!P1 IMAD.WIDE.U32 R20, R21, 0x8, R18 ;  /* 0x0000000815149825 */ /* 0x000fe400078e0012 */
[----:B------:R-:W4:Y:S04]  /*14f0*/  @!P3 LDG.E.64 R18, desc[UR8][R22.64] ;  /* 0x000000081612b981 */ /* 0x000f28000c1e1b00 */
[----:B------:R-:W5:Y:S01]  /*1500*/  @!P1 LDG.E.64 R20, desc[UR8][R20.64] ;  /* 0x0000000814149981 */ /* 0x000f62000c1e1b00 */
[----:B------:R-:W-:Y:S02]  /*1510*/  IADD3 R26, R26, -0x4, RZ ;  /* 0xfffffffc1a1a7810 */ /* 0x000fe40007ffe0ff */
[----:B------:R-:W-:Y:S01]  /*1520*/  IADD3 R25, R25, 0x4, RZ ;  /* 0x0000000419197810 */ /* 0x000fe20007ffe0ff */
[----:B---3--:R-:W-:Y:S01]  /*1530*/  @!P4 FADD.FTZ R12, R12, R14 ;  /* 0x0000000e0c0cc221 */ /* 0x008fe20000010000 */
[----:B------:R-:W-:Y:S01]  /*1540*/  @!P4 FADD.FTZ R13, R13, R15 ;  /* 0x0000000f0d0dc221 */ /* 0x000fe20000010000 */
[----:B------:R-:W-:-:S02]  /*1550*/  ISETP.NE.AND P4, PT, R26, RZ, PT ;  /* 0x000000ff1a00720c */ /* 0x000fc40003f85270 */
[----:B--2---:R-:W-:Y:S01]  /*1560*/  @!P5 FADD.FTZ R12, R12, R16 ;  /* 0x000000100c0cd221 */ /* 0x004fe20000010000 */
[----:B------:R-:W-:-:S03]  /*1570*/  @!P5 FADD.FTZ R13, R13, R17 ;  /* 0x000000110d0dd221 */ /* 0x000fc60000010000 */
[----:B----4-:R-:W-:Y:S01]  /*1580*/  @!P3 FADD.FTZ R12, R12, R18 ;  /* 0x000000120c0cb221 */ /* 0x010fe20000010000 */
[----:B------:R-:W-:-:S03]  /*1590*/  @!P3 FADD.FTZ R13, R13, R19 ;  /* 0x000000130d0db221 */ /* 0x000fc60000010000 */
[----:B-----5:R-:W-:Y:S01]  /*15a0*/  @!P1 FADD.FTZ R12, R12, R20 ;  /* 0x000000140c0c9221 */ /* 0x020fe20000010000 */
[----:B------:R-:W-:Y:S02]  /*15b0*/  @!P1 FADD.FTZ R13, R13, R21 ;  /* 0x000000150d0d9221 */ /* 0x000fe40000010000 */
[----:B------:R-:W-:Y:S05]  /*15c0*/  @P4 BRA `(.L_x_4447) ;  /* 0xfffffffc00044947 */ /* 0x000fea000383ffff */
.L_x_4446:
        /* <DEDUP_REMOVED lines=8> */
[----:B0-----:R-:W-:Y:S01]  /*1650*/  LOP3.LUT R17, R28, 0x1, RZ, 0xc0, !PT ;  /* 0x000000011c117812 */ /* 0x001fe200078ec0ff */
[----:B------:R-:W-:-:S04]  /*1660*/  ULDC UR5, c[0x0][0x10] ;  /* 0x0000040000057ab9 */ /* 0x000fc80000000800 */
[----:B------:R-:W-:-:S04]  /*1670*/  IMAD R17, R17, UR5, RZ ;  /* 0x0000000511117c24 */ /* 0x000fc8000f8e02ff */
[----:B------:R-:W-:-:S05]  /*1680*/  IMAD R17, R17, R24, RZ ;  /* 0x0000001811117224 */ /* 0x000fca00078e02ff */
[----:B------:R-:W-:-:S05]  /*1690*/  SHF.L.U32 R17, R17, 0x1, RZ ;  /* 0x0000000111117819 */ /* 0x000fca00000006ff */
[----:B--2---:R-:W-:-:S04]  /*16a0*/  IMAD.WIDE R14, R17, 0x4, R14 ;  /* 0x00000004110e7825 */ /* 0x004fc800078e020e */
[----:B-1----:R-:W-:-:S04]  /*16b0*/  IMAD R17, R25, UR5, R18 ;  /* 0x0000000519117c24 */ /* 0x002fc8000f8e0212 */
[----:B------:R-:W-:-:S06]  /*16c0*/  IMAD.WIDE.U32 R14, R17, 0x8, R14 ;  /* 0x00000008110e7825 */ /* 0x000fcc00078e000e */
[----:B------:R-:W2:Y:S02]  /*16d0*/  LDG.E.64 R14, desc[UR8][R14.64] ;  /* 0x000000080e0e7981 */ /* 0x000ea4000c1e1b00 */
[----:B--2---:R-:W-:Y:S01]  /*16e0*/  FADD.FTZ R12, R12, R14 ;  /* 0x0000000e0c0c7221 */ /* 0x004fe20000010000 */
[----:B------:R-:W-:-:S07]  /*16f0*/  FADD.FTZ R13, R13, R15 ;  /* 0x0000000f0d0d7221 */ /* 0x000fce0000010000 */
.L_x_4449:
[----:B------:R-:W-:Y:S05]  /*1700*/  BSYNC B0 ;  /* 0x0000000000007941 */ /* 0x000fea0003800000 */
.L_x_4448:
[----:B------:R-:W-:Y:S05]  /*1710*/  @!P3 BRA `(.L_x_4443) ;  /* 0x00000000007cb947 */ /* 0x000fea0003800000 */
[C---:B------:R-:W-:Y:S02]  /*1720*/  IADD3 R20, R25.reuse, 0x1, RZ ;  /* 0x0000000119147810 */ /* 0x040fe40007ffe0ff */
[----:B------:R-:W-:Y:S02]  /*1730*/  IADD3 R25, R25, 0x2, RZ ;  /* 0x0000000219197810 */ /* 0x000fe40007ffe0ff */
[----:B------:R-:W-:Y:S02]  /*1740*/  ISETP.EQ.OR P3, PT, R20, UR7, P2 ;  /* 0x0000000714007c0c */ /* 0x000fe40009762670 */
[----:B------:R-:W-:-:S04]  /*1750*/  ISETP.EQ.OR P1, PT, R25, UR7, P2 ;  /* 0x0000000719007c0c */ /* 0x000fc80009722670 */
[----:B------:R-:W-:-:S07]  /*1760*/  ISETP.EQ.OR P1, PT, R16, 0x2, P1 ;  /* 0x000000021000780c */ /* 0x000fce0000f22670 */
[----:B------:R-:W1:Y:S01]  /*1770*/  @!P3 LDC R22, c[0x0][0x10] ;  /* 0x00000400ff16bb82 */ /* 0x000e620000000800 */
[----:B------:R-:W2:Y:S01]  /*1780*/  @!P3 S2R R21, SR_CTAID.Y ;  /* 0x000000000015b919 */ /* 0x000ea20000002600 */
[----:B------:R-:W-:-:S04]  /*1790*/  @!P3 LOP3.LUT R23, R28, 0x1, RZ, 0xc0, !PT ;  /* 0x000000011c17b812 */ /* 0x000fc800078ec0ff */
[----:B------:R-:W3:Y:S01]  /*17a0*/  @!P1 S2R R18, SR_CTAID.Y ;  /* 0x0000000000129919 */ /* 0x000ee20000002600 */
[----:B------:R-:W-:Y:S01]  /*17b0*/  @!P1 LOP3.LUT R26, R28, 0x1, RZ, 0xc0, !PT ;  /* 0x000000011c1a9812 */ /* 0x000fe200078ec0ff */
[----:B------:R-:W4:Y:S08]  /*17c0*/  @!P1 LDC R19, c[0x0][0x10] ;  /* 0x00000400ff139b82 */ /* 0x000f300000000800 */
[----:B0-----:R-:W0:Y:S08]  /*17d0*/  @!P3 LDC.64 R16, c[0x0][0x248] ;  /* 0x00009200ff10bb82 */ /* 0x001e300000000a00 */
[----:B------:R-:W5:Y:S01]  /*17e0*/  @!P1 LDC.64 R14, c[0x0][0x248] ;  /* 0x00009200ff0e9b82 */ /* 0x000f620000000a00 */
[----:B-1----:R-:W-:-:S04]  /*17f0*/  @!P3 IMAD R23, R22, R23, RZ ;  /* 0x000000171617b224 */ /* 0x002fc800078e02ff */
[----:B------:R-:W-:Y:S02]  /*1800*/  @!P3 IMAD R23, R23, R24, RZ ;  /* 0x000000181717b224 */ /* 0x000fe400078e02ff */
[----:B----4-:R-:W-:-:S03]  /*1810*/  @!P1 IMAD R27, R19, R26, RZ ;  /* 0x0000001a131b9224 */ /* 0x010fc600078e02ff */
[----:B------:R-:W-:Y:S01]  /*1820*/  @!P3 SHF.L.U32 R23, R23, 0x1, RZ ;  /* 0x000000011717b819 */ /* 0x000fe200000006ff */
[----:B--2---:R-:W-:Y:S02]  /*1830*/  @!P3 IMAD R21, R20, R22, R21 ;  /* 0x000000161415b224 */ /* 0x004fe400078e0215 */
[----:B------:R-:W-:Y:S02]  /*1840*/  @!P1 IMAD R27, R27, R24, RZ ;  /* 0x000000181b1b9224 */ /* 0x000fe400078e02ff */
[----:B---3--:R-:W-:Y:S02]  /*1850*/  @!P1 IMAD R19, R25, R19, R18 ;  /* 0x0000001319139224 */ /* 0x008fe400078e0212 */
[----:B0-----:R-:W-:Y:S01]  /*1860*/  @!P3 IMAD.WIDE R16, R23, 0x4, R16 ;  /* 0x000000041710b825 */ /* 0x001fe200078e0210 */
[----:B------:R-:W-:-:S03]  /*1870*/  @!P1 SHF.L.U32 R27, R27, 0x1, RZ ;  /* 0x000000011b1b9819 */ /* 0x000fc600000006ff */
[----:B------:R-:W-:-:S04]  /*1880*/  @!P3 IMAD.WIDE.U32 R16, R21, 0x8, R16 ;  /* 0x000000081510b825 */ /* 0x000fc800078e0010 */
[----:B-----5:R-:W-:Y:S02]  /*1890*/  @!P1 IMAD.WIDE R14, R27, 0x4, R14 ;  /* 0x000000041b0e9825 */ /* 0x020fe400078e020e */
[----:B------:R-:W2:Y:S02]  /*18a0*/  @!P3 LDG.E.64 R16, desc[UR8][R16.64] ;  /* 0x000000081010b981 */ /* 0x000ea4000c1e1b00 */
[----:B------:R-:W-:-:S06]  /*18b0*/  @!P1 IMAD.WIDE.U32 R14, R19, 0x8, R14 ;  /* 0x00000008130e9825 */ /* 0x000fcc00078e000e */
[----:B------:R-:W3:Y:S01]  /*18c0*/  @!P1 LDG.E.64 R14, desc[UR8][R14.64] ;  /* 0x000000080e0e9981 */ /* 0x000ee2000c1e1b00 */
[----:B--2---:R-:W-:Y:S01]  /*18d0*/  @!P3 FADD.FTZ R12, R12, R16 ;  /* 0x000000100c0cb221 */ /* 0x004fe20000010000 */
[----:B------:R-:W-:-:S03]  /*18e0*/  @!P3 FADD.FTZ R13, R13, R17 ;  /* 0x000000110d0db221 */ /* 0x000fc60000010000 */
[----:B---3--:R-:W-:Y:S01]  /*18f0*/  @!P1 FADD.FTZ R12, R12, R14 ;  /* 0x0000000e0c0c9221 */ /* 0x008fe20000010000 */
[----:B------:R-:W-:-:S07]  /*1900*/  @!P1 FADD.FTZ R13, R13, R15 ;  /* 0x0000000f0d0d9221 */ /* 0x000fce0000010000 */
.L_x_4443:
[----:B------:R-:W-:Y:S01]  /*1910*/  ULDC.64 UR10, c[0x0][0x218] ;  /* 0x00008600000a7ab9 */ /* 0x000fe20000000a00 */
[----:B------:R-:W-:Y:S01]  /*1920*/  LOP3.LUT P1, RZ, R10, UR7, RZ, 0xfc, !PT ;  /* 0x000000070aff7c12 */ /* 0x000fe2000f82fcff */
[----:B------:R-:W2:Y:S01]  /*1930*/  S2UR UR6, SR_CgaCtaId ;  /* 0x00000000000679c3 */ /* 0x000ea20000008800 */
[----:B------:R-:W-:Y:S01]  /*1940*/  ISETP.EQ.U32.AND P3, PT, RZ, UR10, PT ;  /* 0x0000000aff007c0c */ /* 0x000fe2000bf62070 */
[----:B------:R-:W-:Y:S01]  /*1950*/  UMOV UR5, 0x400 ;  /* 0x0000040000057882 */ /* 0x000fe20000000000 */
[----:B-1----:R-:W-:Y:S02]  /*1960*/  SHF.R.U32.HI R16, RZ, 0x1, R10 ;  /* 0x00000001ff107819 */ /* 0x002fe4000001160a */
[----:B------:R-:W-:Y:S01]  /*1970*/  ISETP.EQ.OR.EX P1, PT, RZ, UR11, P1, P3 ;  /* 0x0000000bff007c0c */ /* 0x000fe20008f22730 */
[----:B------:R-:W-:Y:S02]  /*1980*/  ULDC.64 UR10, c[0x0][0x278] ;  /* 0x00009e00000a7ab9 */ /* 0x000fe40000000a00 */
[----:B0-----:R-:W-:Y:S01]  /*1990*/  IMAD.WIDE.U32 R16, R16, 0x30c30c31, RZ ;  /* 0x30c30c3110107825 */ /* 0x001fe200078e00ff */
[----:B------:R-:W0:Y:S04]  /*19a0*/  LDC.64 R14, c[0x0][0x228] ;  /* 0x00008a00ff0e7b82 */ /* 0x000e280000000a00 */
[----:B------:R-:W-:-:S04]  /*19b0*/  SHF.R.U32.HI R17, RZ, 0x2, R17 ;  /* 0x00000002ff117819 */ /* 0x000fc80000011611 */
[----:B------:R-:W1:Y:S01]  /*19c0*/  LDC.64 R18, c[0x0][0x230] ;  /* 0x00008c00ff127b82 */ /* 0x000e620000000a00 */
[----:B------:R-:W-:-:S05]  /*19d0*/  IMAD R17, R17, -0x2a, R10 ;  /* 0xffffffd611117824 */ /* 0x000fca00078e020a */
[----:B------:R-:W-:Y:S01]  /*19e0*/  SHF.L.U32 R17, R17, 0x1, RZ ;  /* 0x0000000111117819 */ /* 0x000fe200000006ff */
[----:B--2---:R-:W-:Y:S01]  /*19f0*/  ULEA UR5, UR6, UR5, 0x18 ;  /* 0x0000000506057291 */ /* 0x004fe2000f8ec03f */
[----:B------:R-:W2:Y:S02]  /*1a00*/  @!P1 LDC.64 R20, c[0x0][0x218] ;  /* 0x00008600ff149b82 */ /* 0x000ea40000000a00 */
[----:B------:R-:W-:Y:S01]  /*1a10*/  ULDC UR6, c[0x0][0x2a4] ;  /* 0x0000a90000067ab9 */ /* 0x000fe20000000800 */
[----:B------:R-:W-:Y:S01]  /*1a20*/  IADD3 R23, R17, R0, RZ ;  /* 0x0000000011177210 */ /* 0x000fe20007ffe0ff */
[----:B------:R-:W-:Y:S01]  /*1a30*/  @!P1 FMUL.FTZ R17, R13, UR6 ;  /* 0x000000060d119c20 */ /* 0x000fe20008410000 */
[----:B------:R-:W-:-:S03]  /*1a40*/  @!P1 FMUL.FTZ R16, R12, UR6 ;  /* 0x000000060c109c20 */ /* 0x000fc60008410000 */
[----:B------:R3:W-:Y:S01]  /*1a50*/  @!P2 STS.64 [UR5+0xc8], R12 ;  /* 0x0000c80cff00a988 */ /* 0x0007e20008000a05 */
[----:B0-----:R-:W-:-:S04]  /*1a60*/  IMAD.WIDE R14, R23, 0x4, R14 ;  /* 0x00000004170e7825 */ /* 0x001fc800078e020e */
[----:B-1----:R-:W-:-:S04]  /*1a70*/  IMAD.WIDE R18, R23, 0x4, R18 ;  /* 0x0000000417127825 */ /* 0x002fc800078e0212 */
[----:B--2---:R-:W-:-:S05]  /*1a80*/  @!P1 IMAD.WIDE R20, R32, 0x8, R20 ;  /* 0x0000000820149825 */ /* 0x004fca00078e0214 */
[----:B------:R0:W-:Y:S01]  /*1a90*/  @!P1 STG.E.64 desc[UR8][R20.64], R16 ;  /* 0x0000001014009986 */ /* 0x0001e2000c101b08 */
[----:B------:R-:W-:Y:S06]  /*1aa0*/  BAR.SYNC.DEFER_BLOCKING 0x0 ;  /* 0x0000000000007b1d */ /* 0x000fec0000010000 */
[----:B------:R-:W2:Y:S04]  /*1ab0*/  LDG.E.64 R14, desc[UR8][R14.64] ;  /* 0x000000080e0e7981 */ /* 0x000ea8000c1e1b00 */
[----:B------:R-:W2:Y:S01]  /*1ac0*/  LDG.E.64 R18, desc[UR8][R18.64] ;  /* 0x0000000812127981 */ /* 0x000ea2000c1e1b00 */
[----:B---3--:R-:W-:-:S02]  /*1ad0*/  MOV R12, 0x3f800000 ;  /* 0x3f800000000c7802 */ /* 0x008fc40000000f00 */
[----:B0-----:R-:W-:Y:S01]  /*1ae0*/  IADD3 R16, R31, 0x30, RZ ;  /* 0x000000301f107810 */ /* 0x001fe20007ffe0ff */
[----:B------:R-:W0:Y:S01]  /*1af0*/  LDS.64 R22, [UR5+0xc8] ;  /* 0x0000c805ff167984 */ /* 0x000e220008000a00 */
[----:B------:R-:W-:Y:S01]  /*1b00*/  ULDC.U8 UR5, c[0x0][0x28c] ;  /* 0x0000a30000057ab9 */ /* 0x000fe20000000000 */
[----:B------:R-:W-:Y:S02]  /*1b10*/  ISETP.GE.U32.AND P2, PT, R30, UR10, PT ;  /* 0x0000000a1e007c0c */ /* 0x000fe4000bf46070 */
[----:B------:R-:W-:Y:S02]  /*1b20*/  ISETP.NE.AND P4, PT, RZ, UR5, PT ;  /* 0x00000005ff007c0c */ /* 0x000fe4000bf85270 */
[----:B------:R-:W-:Y:S02]  /*1b30*/  SHF.R.S32.HI R20, RZ, 0x1f, R16 ;  /* 0x0000001fff147819 */ /* 0x000fe40000011410 */
[----:B------:R-:W-:-:S04]  /*1b40*/  ISETP.GE.AND.EX P2, PT, R11, UR11, PT, P2 ;  /* 0x0000000b0b007c0c */ /* 0x000fc8000bf46320 */
[----:B------:R-:W-:Y:S01]  /*1b50*/  ISETP.GT.U32.OR P2, PT, R10, 0x29f, P2 ;  /* 0x0000029f0a00780c */ /* 0x000fe20001744470 */
[----:B0-----:R-:W-:-:S04]  /*1b60*/  FMUL.FTZ R22, R22, UR6 ;  /* 0x0000000616167c20 */ /* 0x001fc80008410000 */
[C---:B------:R-:W-:Y:S01]  /*1b70*/  FMUL.FTZ R0, R22.reuse, R22 ;  /* 0x0000001616007220 */ /* 0x040fe20000410000 */
[C---:B------:R-:W-:Y:S01]  /*1b80*/  FADD.FTZ R17, -R22.reuse, R2 ;  /* 0x0000000216117221 */ /* 0x040fe20000010100 */
[C---:B------:R-:W-:Y:S01]  /*1b90*/  FADD.FTZ R21, -R22.reuse, R3 ;  /* 0x0000000316157221 */ /* 0x040fe20000010100 */
[C---:B------:R-:W-:Y:S01]  /*1ba0*/  FADD.FTZ R5, -R22.reuse, R5 ;  /* 0x0000000516057221 */ /* 0x040fe20000010100 */
[----:B------:R-:W-:Y:S01]  /*1bb0*/  FFMA.FTZ R0, R23, UR6, -R0 ;  /* 0x0000000617007c23 */ /* 0x000fe20008010800 */
[C---:B------:R-:W-:Y:S01]  /*1bc0*/  FADD.FTZ R25, -R22.reuse, R6 ;  /* 0x0000000616197221 */ /* 0x040fe20000010100 */
[C---:B------:R-:W-:Y:S01]  /*1bd0*/  FADD.FTZ R7, -R22.reuse, R7 ;  /* 0x0000000716077221 */ /* 0x040fe20000010100 */
[C---:B------:R-:W-:Y:S01]  /*1be0*/  FADD.FTZ R27, -R22.reuse, R8 ;  /* 0x00000008161b7221 */ /* 0x040fe20000010100 */
[----:B------:R-:W-:Y:S01]  /*1bf0*/  FADD.FTZ R9, -R22, R9 ;  /* 0x0000000916097221 */ /* 0x000fe20000010100 */
[----:B------:R-:W-:-:S13]  /*1c00*/  FSETP.GTU.FTZ.AND P1, PT, R0, RZ, PT ;  /* 0x000000ff0000720b */ /* 0x000fda0003f3c000 */
[----:B------:R-:W0:Y:S02]  /*1c10*/  @P1 LDC R23, c[0x0][0x238] ;  /* 0x00008e00ff171b82 */ /* 0x000e240000000800 */
[----:B0-----:R-:W-:Y:S01]  /*1c20*/  @P1 FADD.FTZ R13, R0, R23 ;  /* 0x00000017000d1221 */ /* 0x001fe20000010000 */
[----:B------:R-:W-:Y:S01]  /*1c30*/  IADD3 R0, R31, 0x20, RZ ;  /* 0x000000201f007810 */ /* 0x000fe20007ffe0ff */
[----:B------:R-:W-:Y:S02]  /*1c40*/  FADD.FTZ R23, -R22, R4 ;  /* 0x0000000416177221 */ /* 0x000fe40000010100 */
[----:B------:R-:W0:Y:S01]  /*1c50*/  @P1 MUFU.RSQ R12, R13 ;  /* 0x0000000d000c1308 */ /* 0x000e220000001400 */
[----:B------:R-:W-:Y:S02]  /*1c60*/  ISETP.GE.U32.AND P3, PT, R0, UR10, PT ;  /* 0x0000000a00007c0c */ /* 0x000fe4000bf66070 */
[----:B------:R-:W-:-:S04]  /*1c70*/  ISETP.GE.U32.AND P1, PT, R16, UR10, PT ;  /* 0x0000000a10007c0c */ /* 0x000fc8000bf26070 */
[----:B------:R-:W-:-:S04]  /*1c80*/  ISETP.GE.AND.EX P1, PT, R20, UR11, PT, P1 ;  /* 0x0000000b14007c0c */ /* 0x000fc8000bf26310 */
[----:B------:R-:W-:Y:S01]  /*1c90*/  ISETP.GT.U32.OR P1, PT, R10, 0x29f, P1 ;  /* 0x0000029f0a00780c */ /* 0x000fe20000f24470 */
[-C--:B0-----:R-:W-:Y:S01]  /*1ca0*/  FMUL.FTZ R3, R17, R12.reuse ;  /* 0x0000000c11037220 */ /* 0x081fe20000410000 */
[----:B------:R-:W-:Y:S01]  /*1cb0*/  SHF.R.S32.HI R17, RZ, 0x1f, R0 ;  /* 0x0000001fff117819 */ /* 0x000fe20000011400 */
[-C--:B------:R-:W-:Y:S01]  /*1cc0*/  FMUL.FTZ R22, R21, R12.reuse ;  /* 0x0000000c15167220 */ /* 0x080fe20000410000 */
[-C--:B------:R-:W-:Y:S01]  /*1cd0*/  FMUL.FTZ R23, R23, R12.reuse ;  /* 0x0000000c17177220 */ /* 0x080fe20000410000 */
[-C--:B------:R-:W-:Y:S01]  /*1ce0*/  FMUL.FTZ R24, R5, R12.reuse ;  /* 0x0000000c05187220 */ /* 0x080fe20000410000 */
[-C--:B------:R-:W-:Y:S01]  /*1cf0*/  FMUL.FTZ R25, R25, R12.reuse ;  /* 0x0000000c19197220 */ /* 0x080fe20000410000 */
[-C--:B------:R-:W-:Y:S01]  /*1d00*/  FMUL.FTZ R26, R7, R12.reuse ;  /* 0x0000000c071a7220 */ /* 0x080fe20000410000 */
[-C--:B------:R-:W-:Y:S01]  /*1d10*/  FMUL.FTZ R27, R27, R12.reuse ;  /* 0x0000000c1b1b7220 */ /* 0x080fe20000410000 */
[----:B------:R-:W-:Y:S01]  /*1d20*/  FMUL.FTZ R12, R9, R12 ;  /* 0x0000000c090c7220 */ /* 0x000fe20000410000 */
[----:B------:R-:W-:-:S04]  /*1d30*/  ISETP.GE.AND.EX P3, PT, R17, UR11, PT, P3 ;  /* 0x0000000b11007c0c */ /* 0x000fc8000bf66330 */
[----:B------:R-:W-:Y:S01]  /*1d40*/  ISETP.GT.U32.OR P3, PT, R10, 0x29f, P3 ;  /* 0x0000029f0a00780c */ /* 0x000fe20001f64470 */
[C-C-:B--2---:R-:W-:Y:S01]  /*1d50*/  FFMA.FTZ R8, R14.reuse, R3, R18.reuse ;  /* 0x000000030e087223 */ /* 0x144fe20000010012 */
[C-C-:B------:R-:W-:Y:S01]  /*1d60*/  FFMA.FTZ R2, R14.reuse, R23, R18.reuse ;  /* 0x000000170e027223 */ /* 0x140fe20000010012 */
[C-C-:B------:R-:W-:Y:S01]  /*1d70*/  FFMA.FTZ R4, R14.reuse, R25, R18.reuse ;  /* 0x000000190e047223 */ /* 0x140fe20000010012 */
[----:B------:R-:W-:Y:S01]  /*1d80*/  FFMA.FTZ R6, R14, R27, R18 ;  /* 0x0000001b0e067223 */ /* 0x000fe20000010012 */
[C-C-:B------:R-:W-:Y:S01]  /*1d90*/  FFMA.FTZ R3, R15.reuse, R24, R19.reuse ;  /* 0x000000180f037223 */ /* 0x140fe20000010013 */
[C-C-:B------:R-:W-:Y:S01]  /*1da0*/  FFMA.FTZ R5, R15.reuse, R26, R19.reuse ;  /* 0x0000001a0f057223 */ /* 0x140fe20000010013 */
[C-C-:B------:R-:W-:Y:S01]  /*1db0*/  FFMA.FTZ R7, R15.reuse, R12, R19.reuse ;  /* 0x0000000c0f077223 */ /* 0x140fe20000010013 */
        /* <DEDUP_REMOVED lines=12> */
.L_x_4450:
        /* <DEDUP_REMOVED lines=8> */
[----:B------:R-:W-:Y:S02]  /*1f00*/  ULDC.64 UR10, c[0x0][0x210] ;  /* 0x00008400000a7ab9 */ /* 0x000fe40000000a00 */
[----:B------:R-:W-:Y:S02]  /*1f10*/  LEA R14, P5, R12, UR10, 0x2 ;  /* 0x0000000a0c0e7c11 */ /* 0x000fe4000f8a10ff */
[----:B------:R-:W-:-:S04]  /*1f20*/  IADD3 R15, R13, R15, RZ ;  /* 0x0000000f0d0f7210 */ /* 0x000fc80007ffe0ff */
[----:B------:R-:W-:-:S05]  /*1f30*/  LEA.HI.X R15, R12, UR11, R15, 0x2, P5 ;  /* 0x0000000b0c0f7c11 */ /* 0x000fca000a8f140f */
[----:B------:R0:W-:Y:S02]  /*1f40*/  STG.E.64 desc[UR8][R14.64], R8 ;  /* 0x000000080e007986 */ /* 0x0001e4000c101b08 */
.L_x_4452:
[----:B------:R-:W-:Y:S05]  /*1f50*/  BSYNC B0 ;  /* 0x0000000000007941 */ /* 0x000fea0003800000 */
.L_x_4451:
        /* <DEDUP_REMOVED lines=11> */
.L_x_4453:
[----:B------:R-:W-:Y:S04]  /*2010*/  BSSY B0, `(.L_x_4454) ;  /* 0x000000d000007945 */ /* 0x000fe80003800000 */
[----:B------:R-:W-:Y:S05]  /*2020*/  @P2 BRA `(.L_x_4455) ;  /* 0x00000000002c2947 */ /* 0x000fea0003800000 */
[----:B------:R-:W-:Y:S01]  /*2030*/  ULDC.64 UR10, c[0x0][0x270] ;  /* 0x00009c00000a7ab9 */ /* 0x000fe20000000a00 */
[----:B0-----:R-:W-:Y:S01]  /*2040*/  MOV R8, R34 ;  /* 0x0000002200087202 */ /* 0x001fe20000000f00 */
        /* <DEDUP_REMOVED lines=9> */
.L_x_4455:
[----:B------:R-:W-:Y:S05]  /*20e0*/  BSYNC B0 ;  /* 0x0000000000007941 */ /* 0x000fea0003800000 */
.L_x_4454:
        /* <DEDUP_REMOVED lines=11> */
.L_x_4456:
[----:B------:R-:W-:Y:S04]  /*21a0*/  BSSY B0, `(.L_x_4457) ;  /* 0x000000d000007945 */ /* 0x000fe80003800000 */
[----:B------:R-:W-:Y:S05]  /*21b0*/  @P3 BRA `(.L_x_4458) ;  /* 0x00000000002c3947 */ /* 0x000fea0003800000 */
[----:B------:R-:W-:Y:S01]  /*21c0*/  ULDC.64 UR10, c[0x0][0x270] ;  /* 0x00009c00000a7ab9 */ /* 0x000fe20000000a00 */
[----:B-1----:R-:W-:Y:S01]  /*21d0*/  MOV R2, R34 ;  /* 0x0000002200027202 */ /* 0x002fe20000000f00 */
[----:B------:R-:W-:Y:S01]  /*21e0*/  IMAD R17, R17, UR10, RZ ;  /* 0x0000000a11117c24 */ /* 0x000fe2000f8e02ff */
[----:B------:R-:W-:-:S03]  /*21f0*/  MOV R3, R37 ;  /* 0x0000002500037202 */ /* 0x000fc60000000f00 */
[C---:B------:R-:W-:Y:S02]  /*2200*/  IMAD R17, R0.reuse, UR11, R17 ;  /* 0x0000000b00117c24 */ /* 0x040fe4000f8e0211 */
[----:B0-----:R-:W-:Y:S01]  /*2210*/  IMAD.WIDE.U32 R8, R0, UR10, R2 ;  /* 0x0000000a00087c25 */ /* 0x001fe2000f8e0002 */
[----:B------:R-:W-:Y:S02]  /*2220*/  ULDC.64 UR10, c[0x0][0x210] ;  /* 0x00008400000a7ab9 */ /* 0x000fe40000000a00 */
[----:B------:R-:W-:Y:S02]  /*2230*/  LEA R2, P2, R8, UR10, 0x2 ;  /* 0x0000000a08027c11 */ /* 0x000fe4000f8410ff */
[----:B------:R-:W-:-:S04]  /*2240*/  IADD3 R17, R9, R17, RZ ;  /* 0x0000001109117210 */ /* 0x000fc80007ffe0ff */
[----:B------:R-:W-:-:S05]  /*2250*/  LEA.HI.X R3, R8, UR11, R17, 0x2, P2 ;  /* 0x0000000b08037c11 */ /* 0x000fca00090f1411 */
[----:B------:R2:W-:Y:S02]  /*2260*/  STG.E.64 desc[UR8][R2.64], R4 ;  /* 0x0000000402007986 */ /* 0x0005e4000c101b08 */
.L_x_4458:
[----:B------:R-:W-:Y:S05]  /*2270*/  BSYNC B0 ;  /* 0x0000000000007941 */ /* 0x000fea0003800000 */
.L_x_4457:
[----:B------:R-:W-:Y:S05]  /*2280*/  @!P4 BRA `(.L_x_4459) ;  /* 0x000000000028c947 */ /* 0x000fea0003800000 */
[----:B------:R-:W-:Y:S01]  /*2290*/  FMUL.FTZ R0, R6, -1.4426950216293334961 ;  /* 0xbfb8aa3b06007820 */ /* 0x000fe20000410000 */
[----:B--2---:R-:W-:-:S05]  /*22a0*/  FMUL.FTZ R4, R7, -1.4426950216293334961 ;  /* 0xbfb8aa3b07047820 */ /* 0x004fca0000410000 */
        /* <DEDUP_REMOVED lines=8> */
.L_x_4459:
[----:B------:R-:W-:Y:S04]  /*2330*/  BSSY B0, `(.L_x_4460) ;  /* 0x000000c000007945 */ /* 0x000fe80003800000 */
[----:B------:R-:W-:Y:S05]  /*2340*/  @P1 BRA `(.L_x_4461) ;  /* 0x0000000000281947 */ /* 0x000fea0003800000 */
[----:B------:R-:W-:Y:S01]  /*2350*/  ULDC.64 UR10, c[0x0][0x270] ;  /* 0x00009c00000a7ab9 */ /* 0x000fe20000000a00 */
[----:B------:R-:W-:Y:S01]  /*2360*/  MOV R35, R37 ;  /* 0x0000002500237202 */ /* 0x000fe20000000f00 */
[----:B-12---:R-:W-:Y:S02]  /*2370*/  IMAD R3, R20, UR10, RZ ;  /* 0x0000000a14037c24 */ /* 0x006fe4000f8e02ff */
[----:B------:R-:W-:-:S04]  /*2380*/  IMAD.WIDE.U32 R34, R16, UR10, R34 ;  /* 0x0000000a10227c25 */ /* 0x000fc8000f8e0022 */
[----:B------:R-:W-:Y:S01]  /*2390*/  IMAD R3, R16, UR11, R3 ;  /* 0x0000000b10037c24 */ /* 0x000fe2000f8e0203 */
[----:B------:R-:W-:Y:S02]  /*23a0*/  ULDC.64 UR10, c[0x0][0x210] ;  /* 0x00008400000a7ab9 */ /* 0x000fe40000000a00 */
[----:B------:R-:W-:Y:S02]  /*23b0*/  LEA R2, P1, R34, UR10, 0x2 ;  /* 0x0000000a22027c11 */ /* 0x000fe4000f8210ff */
[----:B------:R-:W-:-:S04]  /*23c0*/  IADD3 R3, R35, R3, RZ ;  /* 0x0000000323037210 */ /* 0x000fc80007ffe0ff */
[----:B------:R-:W-:-:S05]  /*23d0*/  LEA.HI.X R3, R34, UR11, R3, 0x2, P1 ;  /* 0x0000000b22037c11 */ /* 0x000fca00088f1403 */
[----:B------:R3:W-:Y:S02]  /*23e0*/  STG.E.64 desc[UR8][R2.64], R6 ;  /* 0x0000000602007986 */ /* 0x0007e4000c101b08 */
.L_x_4461:
[----:B------:R-:W-:Y:S05]  /*23f0*/  BSYNC B0 ;  /* 0x0000000000007941 */ /* 0x000fea0003800000 */
.L_x_4460:
[----:B-123--:R-:W1:Y:S01]  /*2400*/  LDC R3, c[0x0][0x10] ;  /* 0x00000400ff037b82 */ /* 0x00ee620000000800 */
[----:B------:R-:W-:Y:S02]  /*2410*/  IADD3 R28, R28, 0x1, RZ ;  /* 0x000000011c1c7810 */ /* 0x000fe40007ffe0ff */
[----:B-1----:R-:W-:-:S04]  /*2420*/  IADD3 R32, R3, R32, RZ ;  /* 0x0000002003207210 */ /* 0x002fc80007ffe0ff */
[----:B------:R-:W-:-:S13]  /*2430*/  ISETP.GE.AND P1, PT, R32, UR4, PT ;  /* 0x0000000420007c0c */ /* 0x000fda000bf26270 */
[----:B------:R-:W-:Y:S05]  /*2440*/  @!P1 BRA `(.L_x_4462) ;  /* 0xffffffdc00449947 */ /* 0x000fea000383ffff */
[----:B------:R-:W-:Y:S05]  /*2450*/  EXIT ;  /* 0x000000000000794d */ /* 0x000fea0003800000 */
.L_x_4463:
        /* <DEDUP_REMOVED lines=10> */
.L_x_5174:


//--------------------- .text._Z35group_norm_nhwc_fwd_one_pass_kernelI11Fp32IOFp32WLi128ELi84ELi672EEv26Group_norm_nhwc_fwd_params --------------------------
	.section	.text._Z35group_norm_nhwc_fwd_one_pass_kernelI11Fp32IOFp32WLi128ELi84ELi672EEv26Group_norm_nhwc_fwd_params,"ax",@progbits
	.align	128
        .global         _Z35group_norm_nhwc_fwd_one_pass_kernelI11Fp32IOFp32WLi128ELi84ELi672EEv26Group_norm_nhwc_fwd_params
        .type           _Z35group_norm_nhwc_fwd_one_pass_kernelI11Fp32IOFp32WLi128ELi84ELi672EEv26Group_norm_nhwc_fwd_params,@function
        .size           _Z35group_norm_nhwc_fwd_one_pass_kernelI11Fp32IOFp32WLi128ELi84ELi672EEv26Group_norm_nhwc_fwd_params,(.L_x_5175 - _Z35group_norm_nhwc_fwd_one_pass_kernelI11Fp32IOFp32WLi128ELi84ELi672EEv26Group_norm_nhwc_fwd_params)
        .other          _Z35group_norm_nhwc_fwd_one_pass_kernelI11Fp32IOFp32WLi128ELi84ELi672EEv26Group_norm_nhwc_fwd_params,@"STO_CUDA_ENTRY STV_DEFAULT"
_Z35group_norm_nhwc_fwd_one_pass_kernelI11Fp32IOFp32WLi128ELi84ELi672EEv26Group_norm_nhwc_fwd_params:
.text._Z35group_norm_nhwc_fwd_one_pass_kernelI11Fp32IOFp32WLi128ELi84ELi672EEv26Group_norm_nhwc_fwd_params:
        /* <DEDUP_REMOVED lines=19> */
[----:B------:R-:W-:-:S03]  /*0130*/  SHF.R.S32.HI R3, RZ, 0x1f, R4 ;  /* 0x0000001fff037819 */ /* 0x000fc60000011404 */
[----:B-1----:R-:W-:Y:S01]  /*0140*/  IMAD R0, R0, UR7, R53 ;  /* 0x0000000700007c24 */ /* 0x002fe2000f8e0235 */
[----:B------:R-:W-:Y:S01]  /*0150*/  LEA.HI R5, R3, R4, RZ, 0x5 ;  /* 0x0000000403057211 */ /* 0x000fe200078f28ff */
[----:B------:R-:W-:-:S03]  /*0160*/  IMAD R53, R53, -0x2a, R4 ;  /* 0xffffffd635357824 */ /* 0x000fc600078e0204 */
[----:B------:R-:W-:Y:S02]  /*0170*/  ISETP.GE.U32.AND P0, PT, R0, UR8, PT ;  /* 0x0000000800007c0c */ /* 0x000fe4000bf06070 */
[----:B------:R-:W-:Y:S02]  /*0180*/  SHF.R.S32.HI R3, RZ, 0x1f, R0 ;  /* 0x0000001fff037819 */ /* 0x000fe40000011400 */
[----:B------:R-:W-:Y:S01]  /*0190*/  SHF.R.S32.HI R6, RZ, 0x5, R5 ;  /* 0x00000005ff067819 */ /* 0x000fe20000011405 */
[----:B------:R-:W-:Y:S01]  /*01a0*/  HFMA2.MMA R5, -RZ, RZ, 0, 0 ;  /* 0x00000000ff057435 */ /* 0x000fe200000001ff */
[----:B------:R-:W-:Y:S01]  /*01b0*/  ISETP.GE.AND.EX P0, PT, R3, UR9, PT, P0 ;  /* 0x0000000903007c0c */ /* 0x000fe2000bf06300 */
[----:B------:R-:W-:Y:S01]  /*01c0*/  ULDC.64 UR8, c[0x0][0x208] ;  /* 0x0000820000087ab9 */ /* 0x000fe20000000a00 */
[----:B------:R-:W-:Y:S02]  /*01d0*/  LEA R6, R6, UR5, 0x3 ;  /* 0x0000000506067c11 */ /* 0x000fe4000f8e18ff */
[----:B------:R-:W-:-:S02]  /*01e0*/  SHF.L.U32 R53, R53, 0x1, RZ ;  /* 0x0000000135357819 */ /* 0x000fc400000006ff */
[----:B------:R-:W-:Y:S02]  /*01f0*/  IADD3 R7, R0, 0x10, RZ ;  /* 0x0000001000077810 */ /* 0x000fe40007ffe0ff */
[----:B------:R-:W-:Y:S02]  /*0200*/  ISETP.LT.U32.AND P0, PT, R4, 0x2a0, !P0 ;  /* 0x000002a00400780c */ /* 0x000fe40004701070 */
[C---:B------:R-:W-:Y:S02]  /*0210*/  IADD3 R8, R0.reuse, 0x20, RZ ;  /* 0x0000002000087810 */ /* 0x040fe40007ffe0ff */
[C---:B------:R-:W-:Y:S02]  /*0220*/  IADD3 R9, R0.reuse, 0x30, RZ ;  /* 0x0000003000097810 */ /* 0x040fe40007ffe0ff */
[C---:B------:R-:W-:Y:S02]  /*0230*/  IADD3 R10, R0.reuse, 0x40, RZ ;  /* 0x00000040000a7810 */ /* 0x040fe40007ffe0ff */
[----:B------:R-:W-:-:S02]  /*0240*/  IADD3 R11, R0, 0x50, RZ ;  /* 0x00000050000b7810 */ /* 0x000fc40007ffe0ff */
[C---:B------:R-:W-:Y:S02]  /*0250*/  IADD3 R36, R0.reuse, 0x60, RZ ;  /* 0x0000006000247810 */ /* 0x040fe40007ffe0ff */
[----:B0-----:R-:W-:-:S07]  /*0260*/  IADD3 R37, R0, 0x70, RZ ;  /* 0x0000007000257810 */ /* 0x001fce0007ffe0ff */
.L_x_4497:
[----:B------:R-:W0:Y:S01]  /*0270*/  LDC R19, c[0x0][0x288] ;  /* 0x0000a200ff137b82 */ /* 0x000e220000000800 */
[----:B------:R-:W-:Y:S01]  /*0280*/  ULDC.64 UR14, c[0x0][0x278] ;  /* 0x00009e00000e7ab9 */ /* 0x000fe20000000a00 */
[----:B------:R-:W-:Y:S01]  /*0290*/  SHF.R.S32.HI R39, RZ, 0x1f, R7 ;  /* 0x0000001fff277819 */ /* 0x000fe20000011407 */
[----:B------:R-:W-:Y:S01]  /*02a0*/  ULDC.64 UR12, c[0x0][0x280] ;  /* 0x0000a000000c7ab9 */ /* 0x000fe20000000a00 */
[----:B------:R-:W-:Y:S02]  /*02b0*/  ISETP.GE.U32.AND P4, PT, R7, UR14, PT ;  /* 0x0000000e07007c0c */ /* 0x000fe4000bf86070 */
[----:B------:R-:W-:Y:S02]  /*02c0*/  SHF.R.S32.HI R41, RZ, 0x1f, R8 ;  /* 0x0000001fff297819 */ /* 0x000fe40000011408 */
[----:B------:R-:W-:Y:S01]  /*02d0*/  ISETP.GE.AND.EX P4, PT, R39, UR15, PT, P4 ;  /* 0x0000000f27007c0c */ /* 0x000fe2000bf86340 */
[----:B------:R-:W1:Y:S01]  /*02e0*/  @P0 LDC.64 R24, c[0x0][0x270] ;  /* 0x00009c00ff180b82 */ /* 0x000e620000000a00 */
[----:B------:R-:W-:-:S02]  /*02f0*/  ISETP.GE.U32.AND P5, PT, R8, UR14, PT ;  /* 0x0000000e08007c0c */ /* 0x000fc4000bfa6070 */
[C---:B------:R-:W-:Y:S02]  /*0300*/  ISETP.GT.U32.OR P4, PT, R4.reuse, 0x29f, P4 ;  /* 0x0000029f0400780c */ /* 0x040fe40002784470 */
[----:B------:R-:W-:Y:S02]  /*0310*/  ISETP.GE.AND.EX P5, PT, R41, UR15, PT, P5 ;  /* 0x0000000f29007c0c */ /* 0x000fe4000bfa6350 */
[----:B------:R-:W-:Y:S01]  /*0320*/  SHF.R.S32.HI R43, RZ, 0x1f, R9 ;  /* 0x0000001fff2b7819 */ /* 0x000fe20000011409 */
[----:B------:R-:W2:Y:S01]  /*0330*/  @P0 LDC.64 R22, c[0x0][0x220] ;  /* 0x00008800ff160b82 */ /* 0x000ea20000000a00 */
[----:B------:R-:W-:Y:S02]  /*0340*/  ISETP.GT.U32.OR P5, PT, R4, 0x29f, P5 ;  /* 0x0000029f0400780c */ /* 0x000fe40002fa4470 */
[----:B------:R-:W-:Y:S02]  /*0350*/  SHF.R.S32.HI R45, RZ, 0x1f, R10 ;  /* 0x0000001fff2d7819 */ /* 0x000fe4000001140a */
[----:B------:R-:W-:-:S02]  /*0360*/  SHF.R.S32.HI R47, RZ, 0x1f, R11 ;  /* 0x0000001fff2f7819 */ /* 0x000fc4000001140b */
[----:B0-----:R-:W-:Y:S02]  /*0370*/  IABS R15, R19 ;  /* 0x00000013000f7213 */ /* 0x001fe40000000000 */
[----:B------:R-:W-:Y:S02]  /*0380*/  SHF.R.S32.HI R49, RZ, 0x1f, R36 ;  /* 0x0000001fff317819 */ /* 0x000fe40000011424 */
[----:B------:R-:W0:Y:S03]  /*0390*/  I2F.RP R14, R15 ;  /* 0x0000000f000e7306 */ /* 0x000e260000209400 */
[----:B------:R-:W3:Y:S05]  /*03a0*/  @!P5 LDC.64 R20, c[0x0][0x270] ;  /* 0x00009c00ff14db82 */ /* 0x000eea0000000a00 */
[----:B0-----:R-:W0:Y:S02]  /*03b0*/  MUFU.RCP R14, R14 ;  /* 0x0000000e000e7308 */ /* 0x001e240000001000 */
[----:B0-----:R-:W-:-:S06]  /*03c0*/  IADD3 R12, R14, 0xffffffe, RZ ;  /* 0x0ffffffe0e0c7810 */ /* 0x001fcc0007ffe0ff */
[----:B------:R0:W4:Y:S02]  /*03d0*/  F2I.FTZ.U32.TRUNC.NTZ R13, R12 ;  /* 0x0000000c000d7305 */ /* 0x000124000021f000 */
[----:B0-----:R-:W-:Y:S02]  /*03e0*/  MOV R12, RZ ;  /* 0x000000ff000c7202 */ /* 0x001fe40000000f00 */
[----:B----4-:R-:W-:-:S05]  /*03f0*/  IADD3 R16, RZ, -R13, RZ ;  /* 0x8000000dff107210 */ /* 0x010fca0007ffe0ff */
[----:B------:R-:W-:Y:S01]  /*0400*/  IMAD R17, R16, R15, RZ ;  /* 0x0000000f10117224 */ /* 0x000fe200078e02ff */
[----:B------:R-:W-:-:S03]  /*0410*/  IABS R16, R40 ;  /* 0x0000002800107213 */ /* 0x000fc60000000000 */
[----:B------:R-:W-:Y:S01]  /*0420*/  IMAD.HI.U32 R13, R13, R17, R12 ;  /* 0x000000110d0d7227 */ /* 0x000fe200078e000c */
[----:B------:R-:W-:Y:S02]  /*0430*/  LOP3.LUT R12, R40, R19, RZ, 0x3c, !PT ;  /* 0x00000013280c7212 */ /* 0x000fe400078e3cff */
[----:B------:R-:W-:Y:S02]  /*0440*/  SHF.R.S32.HI R17, RZ, 0x1f, R53 ;  /* 0x0000001fff117819 */ /* 0x000fe40000011435 */
        /* <DEDUP_REMOVED lines=8> */
[----:B------:R-:W-:-:S11]  /*04d0*/  ISETP.NE.AND P2, PT, R19, RZ, PT ;  /* 0x000000ff1300720c */ /* 0x000fd60003f45270 */
[----:B------:R-:W-:-:S04]  /*04e0*/  @P1 IADD3 R13, R13, 0x1, RZ ;  /* 0x000000010d0d1810 */ /* 0x000fc80007ffe0ff */
[----:B------:R-:W-:Y:S02]  /*04f0*/  @!P3 IADD3 R13, -R13, RZ, RZ ;  /* 0x000000ff0d0db210 */ /* 0x000fe40007ffe1ff */
[----:B------:R-:W-:Y:S02]  /*0500*/  @!P2 LOP3.LUT R13, RZ, R19, RZ, 0x33, !PT ;  /* 0x00000013ff0da212 */ /* 0x000fe400078e33ff */
[----:B------:R-:W-:Y:S02]  /*0510*/  ISETP.GE.U32.AND P3, PT, R9, UR14, PT ;  /* 0x0000000e09007c0c */ /* 0x000fe4000bf66070 */
[----:B------:R-:W-:Y:S02]  /*0520*/  IADD3 R15, -R13, RZ, RZ ;  /* 0x000000ff0d0f7210 */ /* 0x000fe40007ffe1ff */
[----:B------:R-:W-:Y:S02]  /*0530*/  SHF.R.S32.HI R12, RZ, 0x1f, R13 ;  /* 0x0000001fff0c7819 */ /* 0x000fe4000001140d */
[----:B------:R-:W-:Y:S01]  /*0540*/  ISETP.GE.AND.EX P3, PT, R43, UR15, PT, P3 ;  /* 0x0000000f2b007c0c */ /* 0x000fe2000bf66330 */
[----:B------:R-:W-:Y:S01]  /*0550*/  IMAD R38, R19, R15, R40 ;  /* 0x0000000f13267224 */ /* 0x000fe200078e0228 */
[----:B------:R-:W-:Y:S01]  /*0560*/  ISETP.GE.U32.AND P2, PT, R10, UR14, PT ;  /* 0x0000000e0a007c0c */ /* 0x000fe2000bf46070 */
[----:B------:R-:W-:Y:S01]  /*0570*/  IMAD R12, R12, UR12, RZ ;  /* 0x0000000c0c0c7c24 */ /* 0x000fe2000f8e02ff */
[----:B------:R-:W0:Y:S01]  /*0580*/  @!P4 LDC.64 R14, c[0x0][0x270] ;  /* 0x00009c00ff0ecb82 */ /* 0x000e220000000a00 */
[----:B------:R-:W-:Y:S01]  /*0590*/  IMAD R38, R38, 0x54, RZ ;  /* 0x0000005426267824 */ /* 0x000fe200078e02ff */
[----:B------:R-:W-:Y:S01]  /*05a0*/  ISETP.GT.U32.OR P3, PT, R4, 0x29f, P3 ;  /* 0x0000029f0400780c */ /* 0x000fe20001f64470 */
[----:B------:R-:W-:Y:S01]  /*05b0*/  IMAD R57, R13, UR13, R12 ;  /* 0x0000000d0d397c24 */ /* 0x000fe2000f8e020c */
[----:B------:R-:W-:Y:S01]  /*05c0*/  ISETP.GE.AND.EX P2, PT, R45, UR15, PT, P2 ;  /* 0x0000000f2d007c0c */ /* 0x000fe2000bf46320 */
[----:B-1----:R-:W-:Y:S01]  /*05d0*/  @P0 IMAD R12, R3, R24, RZ ;  /* 0x00000018030c0224 */ /* 0x002fe200078e02ff */
[----:B------:R-:W-:-:S02]  /*05e0*/  IADD3 R54, P1, R53, R38, RZ ;  /* 0x0000002635367210 */ /* 0x000fc40007f3e0ff */
[----:B------:R-:W-:Y:S01]  /*05f0*/  ISETP.GT.U32.OR P2, PT, R4, 0x29f, P2 ;  /* 0x0000029f0400780c */ /* 0x000fe20001744470 */
[----:B------:R-:W-:Y:S01]  /*0600*/  @P0 IMAD R25, R0, R25, R12 ;  /* 0x0000001900190224 */ /* 0x000fe200078e020c */
[----:B------:R-:W-:Y:S02]  /*0610*/  LEA.HI.X.SX32 R55, R38, R17, 0x1, P1 ;  /* 0x0000001126377211 */ /* 0x000fe400008f0eff */
[----:B------:R-:W1:Y:S01]  /*0620*/  @!P4 LDC.64 R16, c[0x0][0x220] ;  /* 0x00008800ff10cb82 */ /* 0x000e620000000a00 */
[----:B------:R-:W-:-:S05]  /*0630*/  IMAD.WIDE.U32 R54, R13, UR12, R54 ;  /* 0x0000000c0d367c25 */ /* 0x000fca000f8e0036 */
[----:B------:R-:W-:Y:S02]  /*0640*/  IADD3 R57, R55, R57, RZ ;  /* 0x0000003937397210 */ /* 0x000fe40007ffe0ff */
[----:B------:R-:W4:Y:S01]  /*0650*/  @!P3 LDC.64 R12, c[0x0][0x270] ;  /* 0x00009c00ff0cbb82 */ /* 0x000f220000000a00 */
[-C--:B------:R-:W-:Y:S02]  /*0660*/  @P0 MOV R56, R54.reuse ;  /* 0x0000003600380202 */ /* 0x080fe40000000f00 */
[----:B------:R-:W-:Y:S02]  /*0670*/  @!P3 MOV R26, R54 ;  /* 0x00000036001ab202 */ /* 0x000fe40000000f00 */
[-C--:B------:R-:W-:Y:S01]  /*0680*/  @!P3 MOV R27, R57.reuse ;  /* 0x00000039001bb202 */ /* 0x080fe20000000f00 */
[----:B------:R-:W-:Y:S01]  /*0690*/  @P0 IMAD.WIDE.U32 R18, R0, R24, R56 ;  /* 0x0000001800120225 */ /* 0x000fe200078e0038 */
[----:B------:R-:W-:Y:S01]  /*06a0*/  @!P5 MOV R28, R54 ;  /* 0x00000036001cd202 */ /* 0x000fe20000000f00 */
[----:B------:R-:W5:Y:S01]  /*06b0*/  @!P3 LDC.64 R30, c[0x0][0x220] ;  /* 0x00008800ff1ebb82 */ /* 0x000f620000000a00 */
[----:B------:R-:W-:Y:S01]  /*06c0*/  @!P5 MOV R29, R57 ;  /* 0x00000039001dd202 */ /* 0x000fe20000000f00 */
[----:B0-----:R-:W-:Y:S01]  /*06d0*/  @!P4 IMAD R24, R39, R14, RZ ;  /* 0x0000000e2718c224 */ /* 0x001fe200078e02ff */
[----:B------:R-:W-:-:S02]  /*06e0*/  @P0 IADD3 R19, R19, R25, RZ ;  /* 0x0000001913130210 */ /* 0x000fc40007ffe0ff */
[C---:B--2---:R-:W-:Y:S01]  /*06f0*/  @P0 LEA R22, P1, R18.reuse, R22, 0x2 ;  /* 0x0000001612160211 */ /* 0x044fe200078210ff */
[----:B------:R-:W-:Y:S02]  /*0700*/  @!P4 IMAD R25, R7, R15, R24 ;  /* 0x0000000f0719c224 */ /* 0x000fe400078e0218 */
[-C--:B---3--:R-:W-:Y:S01]  /*0710*/  @!P5 IMAD R24, R41, R20.reuse, RZ ;  /* 0x000000142918d224 */ /* 0x088fe200078e02ff */
[----:B------:R-:W-:Y:S01]  /*0720*/  @P0 LEA.HI.X R23, R18, R23, R19, 0x2, P1 ;  /* 0x0000001712170211 */ /* 0x000fe200008f1413 */
[----:B------:R-:W-:Y:S01]  /*0730*/  @!P5 IMAD.WIDE.U32 R28, R8, R20, R28 ;  /* 0x00000014081cd225 */ /* 0x000fe200078e001c */
[----:B------:R-:W-:Y:S02]  /*0740*/  @!P4 MOV R18, R54 ;  /* 0x000000360012c202 */ /* 0x000fe40000000f00 */
[----:B------:R-:W-:Y:S02]  /*0750*/  @!P4 MOV R19, R57 ;  /* 0x000000390013c202 */ /* 0x000fe40000000f00 */
[----:B------:R-:W-:Y:S01]  /*0760*/  ISETP.GE.U32.AND P1, PT, R11, UR14, PT ;  /* 0x0000000e0b007c0c */ /* 0x000fe2000bf26070 */
[----:B----4-:R-:W-:-:S03]  /*0770*/  @!P3 IMAD.WIDE.U32 R26, R9, R12, R26 ;  /* 0x0000000c091ab225 */ /* 0x010fc600078e001a */
[----:B------:R-:W-:Y:S01]  /*0780*/  ISETP.GE.AND.EX P1, PT, R47, UR15, PT, P1 ;  /* 0x0000000f2f007c0c */ /* 0x000fe2000bf26310 */
[----:B------:R-:W-:Y:S02]  /*0790*/  @!P4 IMAD.WIDE.U32 R18, R7, R14, R18 ;  /* 0x0000000e0712c225 */ /* 0x000fe400078e0012 */
[----:B------:R-:W0:Y:S01]  /*07a0*/  @!P5 LDC.64 R14, c[0x0][0x220] ;  /* 0x00008800ff0edb82 */ /* 0x000e220000000a00 */
[----:B------:R-:W-:Y:S02]  /*07b0*/  ISETP.GT.U32.OR P1, PT, R4, 0x29f, P1 ;  /* 0x0000029f0400780c */ /* 0x000fe40000f24470 */
[----:B------:R-:W-:Y:S01]  /*07c0*/  @!P4 IADD3 R19, R19, R25, RZ ;  /* 0x000000191313c210 */ /* 0x000fe20007ffe0ff */
[----:B------:R-:W-:Y:S01]  /*07d0*/  @!P5 IMAD R25, R8, R21, R24 ;  /* 0x000000150819d224 */ /* 0x000fe200078e0218 */
[----:B-1----:R-:W-:Y:S01]  /*07e0*/  @!P4 LEA R16, P6, R18, R16, 0x2 ;  /* 0x000000101210c211 */ /* 0x002fe200078c10ff */
[----:B------:R-:W-:Y:S01]  /*07f0*/  @!P3 IMAD R24, R43, R12, RZ ;  /* 0x0000000c2b18b224 */ /* 0x000fe200078e02ff */
[----:B------:R-:W-:-:S02]  /*0800*/  MOV R12, RZ ;  /* 0x000000ff000c7202 */ /* 0x000fc40000000f00 */
[----:B------:R-:W-:Y:S01]  /*0810*/  @!P4 LEA.HI.X R17, R18, R17, R19, 0x2, P6 ;  /* 0x000000111211c211 */ /* 0x000fe200030f1413 */
[----:B------:R-:W-:Y:S01]  /*0820*/  @!P3 IMAD R33, R9, R13, R24 ;  /* 0x0000000d0921b224 */ /* 0x000fe200078e0218 */
[----:B------:R-:W1:Y:S01]  /*0830*/  @!P2 LDC.64 R18, c[0x0][0x270] ;  /* 0x00009c00ff12ab82 */ /* 0x000e620000000a00 */
[----:B------:R-:W-:Y:S02]  /*0840*/  MOV R13, RZ ;  /* 0x000000ff000d7202 */ /* 0x000fe40000000f00 */
[----:B------:R-:W-:-:S04]  /*0850*/  ISETP.GE.U32.AND P6, PT, R36, UR14, PT ;  /* 0x0000000e24007c0c */ /* 0x000fc8000bfc6070 */
[----:B------:R2:W3:Y:S01]  /*0860*/  @!P4 LDG.E.64 R12, desc[UR8][R16.64] ;  /* 0x00000008100cc981 */ /* 0x0004e2000c1e1b00 */
[----:B------:R-:W-:Y:S01]  /*0870*/  ISETP.GE.AND.EX P4, PT, R49, UR15, PT, P6 ;  /* 0x0000000f31007c0c */ /* 0x000fe2000bf86360 */
[----:B------:R-:W4:Y:S01]  /*0880*/  @!P1 LDC.64 R20, c[0x0][0x270] ;  /* 0x00009c00ff149b82 */ /* 0x000f220000000a00 */
[----:B------:R-:W-:Y:S02]  /*0890*/  @!P5 IADD3 R25, R29, R25, RZ ;  /* 0x000000191d19d210 */ /* 0x000fe40007ffe0ff */
[----:B------:R-:W-:Y:S02]  /*08a0*/  ISETP.GT.U32.OR P4, PT, R4, 0x29f, P4 ;  /* 0x0000029f0400780c */ /* 0x000fe40002784470 */
[C---:B0-----:R-:W-:Y:S02]  /*08b0*/  @!P5 LEA R24, P6, R28.reuse, R14, 0x2 ;  /* 0x0000000e1c18d211 */ /* 0x041fe400078c10ff */
[----:B------:R-:W-:Y:S02]  /*08c0*/  @!P3 IADD3 R14, R27, R33, RZ ;  /* 0x000000211b0eb210 */ /* 0x000fe40007ffe0ff */
[----:B------:R-:W-:-:S02]  /*08d0*/  @!P5 LEA.HI.X R25, R28, R15, R25, 0x2, P6 ;  /* 0x0000000f1c19d211 */ /* 0x000fc400030f1419 */
[C---:B-----5:R-:W-:Y:S01]  /*08e0*/  @!P3 LEA R30, P6, R26.reuse, R30, 0x2 ;  /* 0x0000001e1a1eb211 */ /* 0x060fe200078c10ff */
[----:B------:R-:W0:Y:S01]  /*08f0*/  @!P2 LDC.64 R28, c[0x0][0x220] ;  /* 0x00008800ff1cab82 */ /* 0x000e220000000a00 */
[----:B-1----:R-:W-:Y:S02]  /*0900*/  @!P2 IMAD R27, R45, R18, RZ ;  /* 0x000000122d1ba224 */ /* 0x002fe400078e02ff */
[----:B------:R-:W-:Y:S02]  /*0910*/  @!P3 LEA.HI.X R31, R26, R31, R14, 0x2, P6 ;  /* 0x0000001f1a1fb211 */ /* 0x000fe400030f140e */
[----:B------:R-:W-:Y:S01]  /*0920*/  CS2R R14, SRZ ;  /* 0x00000000000e7805 */ /* 0x000fe2000001ff00 */
[----:B------:R-:W-:Y:S02]  /*0930*/  @!P2 IMAD R33, R10, R19, R27 ;  /* 0x000000130a21a224 */ /* 0x000fe400078e021b */
[----:B--2---:R-:W1:Y:S01]  /*0940*/  @!P4 LDC.64 R16, c[0x0][0x270] ;  /* 0x00009c00ff10cb82 */ /* 0x004e620000000a00 */
[----:B------:R-:W-:-:S02]  /*0950*/  SHF.R.S32.HI R51, RZ, 0x1f, R37 ;  /* 0x0000001fff337819 */ /* 0x000fc40000011425 */
[----:B------:R2:W5:Y:S05]  /*0960*/  @!P5 LDG.E.64 R14, desc[UR8][R24.64] ;  /* 0x00000008180ed981 */ /* 0x00056a000c1e1b00 */
[----:B------:R-:W1:Y:S01]  /*0970*/  @!P1 LDC.64 R26, c[0x0][0x220] ;  /* 0x00008800ff1a9b82 */ /* 0x000e620000000a00 */
[----:B------:R-:W-:Y:S02]  /*0980*/  ISETP.GE.U32.AND P5, PT, R37, UR14, PT ;  /* 0x0000000e25007c0c */ /* 0x000fe4000bfa6070 */
[----:B--2---:R-:W-:Y:S02]  /*0990*/  @!P2 MOV R24, R54 ;  /* 0x000000360018a202 */ /* 0x004fe40000000f00 */
[----:B------:R-:W-:-:S02]  /*09a0*/  @!P2 MOV R25, R57 ;  /* 0x000000390019a202 */ /* 0x000fc40000000f00 */
[----:B------:R-:W-:Y:S01]  /*09b0*/  ISETP.GE.AND.EX P5, PT, R51, UR15, PT, P5 ;  /* 0x0000000f33007c0c */ /* 0x000fe2000bfa6350 */
[----:B----4-:R-:W-:Y:S02]  /*09c0*/  @!P1 IMAD R32, R47, R20, RZ ;  /* 0x000000142f209224 */ /* 0x010fe400078e02ff */
[----:B------:R-:W-:Y:S01]  /*09d0*/  @!P2 IMAD.WIDE.U32 R18, R10, R18, R24 ;  /* 0x000000120a12a225 */ /* 0x000fe200078e0018 */
[----:B------:R-:W-:Y:S02]  /*09e0*/  @!P1 MOV R24, R54 ;  /* 0x0000003600189202 */ /* 0x000fe40000000f00 */
[----:B------:R-:W-:Y:S02]  /*09f0*/  @!P1 MOV R25, R57 ;  /* 0x0000003900199202 */ /* 0x000fe40000000f00 */
[----:B------:R-:W-:Y:S01]  /*0a00*/  ISETP.GT.U32.OR P5, PT, R4, 0x29f, P5 ;  /* 0x0000029f0400780c */ /* 0x000fe20002fa4470 */
[C---:B------:R-:W-:Y:S02]  /*0a10*/  @!P1 IMAD R35, R11.reuse, R21, R32 ;  /* 0x000000150b239224 */ /* 0x040fe400078e0220 */
[----:B------:R-:W-:Y:S01]  /*0a20*/  @!P1 IMAD.WIDE.U32 R20, R11, R20, R24 ;  /* 0x000000140b149225 */ /* 0x000fe200078e0018 */
[----:B------:R-:W-:Y:S01]  /*0a30*/  @!P2 IADD3 R19, R19, R33, RZ ;  /* 0x000000211313a210 */ /* 0x000fe20007ffe0ff */
[----:B------:R-:W2:Y:S01]  /*0a40*/  @!P4 LDC.64 R24, c[0x0][0x220] ;  /* 0x00008800ff18cb82 */ /* 0x000ea20000000a00 */
[----:B0-----:R-:W-:-:S04]  /*0a50*/  @!P2 LEA R28, P6, R18, R28, 0x2 ;  /* 0x0000001c121ca211 */ /* 0x001fc800078c10ff */
[----:B------:R-:W-:Y:S01]  /*0a60*/  @!P2 LEA.HI.X R29, R18, R29, R19, 0x2, P6 ;  /* 0x0000001d121da211 */ /* 0x000fe200030f1413 */
[----:B-1----:R-:W-:Y:S01]  /*0a70*/  @!P4 IMAD R19, R49, R16, RZ ;  /* 0x000000103113c224 */ /* 0x002fe200078e02ff */
[----:B------:R-:W-:Y:S01]  /*0a80*/  @!P1 IADD3 R18, R21, R35, RZ ;  /* 0x0000002315129210 */ /* 0x000fe20007ffe0ff */
[----:B------:R-:W0:Y:S01]  /*0a90*/  @!P5 LDC.64 R32, c[0x0][0x270] ;  /* 0x00009c00ff20db82 */ /* 0x000e220000000a00 */
[----:B------:R-:W-:Y:S01]  /*0aa0*/  @!P1 LEA R26, P6, R20, R26, 0x2 ;  /* 0x0000001a141a9211 */ /* 0x000fe200078c10ff */
[----:B------:R-:W-:Y:S01]  /*0ab0*/  @!P4 IMAD R21, R36, R17, R19 ;  /* 0x000000112415c224 */ /* 0x000fe200078e0213 */
[----:B------:R-:W-:Y:S02]  /*0ac0*/  @!P4 MOV R19, R57 ;  /* 0x000000390013c202 */ /* 0x000fe40000000f00 */
[----:B------:R-:W-:Y:S02]  /*0ad0*/  @!P1 LEA.HI.X R27, R20, R27, R18, 0x2, P6 ;  /* 0x0000001b141b9211 */ /* 0x000fe400030f1412 */
[----:B------:R-:W-:Y:S01]  /*0ae0*/  @!P4 MOV R18, R54 ;  /* 0x000000360012c202 */ /* 0x000fe20000000f00 */
[----:B------:R-:W1:Y:S04]  /*0af0*/  @!P5 LDC.64 R34, c[0x0][0x220] ;  /* 0x00008800ff22db82 */ /* 0x000e680000000a00 */
[----:B------:R-:W-:Y:S01]  /*0b00*/  @!P4 IMAD.WIDE.U32 R18, R36, R16, R18 ;  /* 0x000000102412c225 */ /* 0x000fe200078e0012 */
[----:B------:R-:W-:-:S04]  /*0b10*/  CS2R R16, SRZ ;  /* 0x0000000000107805 */ /* 0x000fc8000001ff00 */
[----:B------:R-:W-:Y:S02]  /*0b20*/  @!P4 IADD3 R19, R19, R21, RZ ;  /* 0x000000151313c210 */ /* 0x000fe40007ffe0ff */
[----:B------:R4:W5:Y:S01]  /*0b30*/  @P0 LDG.E.64 R16, desc[UR8][R22.64] ;  /* 0x0000000816100981 */ /* 0x000962000c1e1b00 */
[----:B--2---:R-:W-:-:S04]  /*0b40*/  @!P4 LEA R24, P6, R18, R24, 0x2 ;  /* 0x000000181218c211 */ /* 0x004fc800078c10ff */
[----:B------:R-:W-:Y:S02]  /*0b50*/  @!P4 LEA.HI.X R25, R18, R25, R19, 0x2, P6 ;  /* 0x000000191219c211 */ /* 0x000fe400030f1413 */
[----:B------:R-:W-:Y:S02]  /*0b60*/  CS2R R18, SRZ ;  /* 0x0000000000127805 */ /* 0x000fe4000001ff00 */
[----:B------:R-:W-:Y:S02]  /*0b70*/  @!P5 MOV R58, R54 ;  /* 0x00000036003ad202 */ /* 0x000fe40000000f00 */
[----:B------:R-:W-:Y:S02]  /*0b80*/  CS2R R20, SRZ ;  /* 0x0000000000147805 */ /* 0x000fe4000001ff00 */
[----:B------:R-:W-:Y:S01]  /*0b90*/  @!P5 MOV R59, R57 ;  /* 0x00000039003bd202 */ /* 0x000fe20000000f00 */
[----:B0-----:R-:W-:Y:S01]  /*0ba0*/  @!P5 IMAD R42, R51, R32, RZ ;  /* 0x00000020332ad224 */ /* 0x001fe200078e02ff */
[----:B----4-:R-:W-:Y:S01]  /*0bb0*/  CS2R R22, SRZ ;  /* 0x0000000000167805 */ /* 0x010fe2000001ff00 */
[----:B------:R0:W2:Y:S02]  /*0bc0*/  @!P3 LDG.E.64 R18, desc[UR8][R30.64] ;  /* 0x000000081e12b981 */ /* 0x0000a4000c1e1b00 */
[----:B------:R-:W-:-:S02]  /*0bd0*/  @!P5 IMAD R61, R37, R33, R42 ;  /* 0x00000021253dd224 */ /* 0x000fc400078e022a */
[----:B------:R-:W-:Y:S01]  /*0be0*/  @!P5 IMAD.WIDE.U32 R58, R37, R32, R58 ;  /* 0x00000020253ad225 */ /* 0x000fe200078e003a */
[----:B------:R-:W4:Y:S01]  /*0bf0*/  @!P2 LDG.E.64 R20, desc[UR8][R28.64] ;  /* 0x000000081c14a981 */ /* 0x000f22000c1e1b00 */
[----:B------:R-:W-:-:S03]  /*0c00*/  CS2R R32, SRZ ;  /* 0x0000000000207805 */ /* 0x000fc6000001ff00 */
[----:B------:R3:W4:Y:S01]  /*0c10*/  @!P1 LDG.E.64 R22, desc[UR8][R26.64] ;  /* 0x000000081a169981 */ /* 0x000722000c1e1b00 */
[----:B0-----:R-:W-:Y:S02]  /*0c20*/  @!P5 IADD3 R31, R59, R61, RZ ;  /* 0x0000003d3b1fd210 */ /* 0x001fe40007ffe0ff */
[C---:B-1----:R-:W-:Y:S01]  /*0c30*/  @!P5 LEA R30, P1, R58.reuse, R34, 0x2 ;  /* 0x000000223a1ed211 */ /* 0x042fe200078210ff */
[----:B------:R0:W4:Y:S03]  /*0c40*/  @!P4 LDG.E.64 R32, desc[UR8][R24.64] ;  /* 0x000000081820c981 */ /* 0x000126000c1e1b00 */
[----:B------:R-:W-:Y:S02]  /*0c50*/  @!P5 LEA.HI.X R31, R58, R35, R31, 0x2, P1 ;  /* 0x000000233a1fd211 */ /* 0x000fe400008f141f */
[----:B------:R-:W-:-:S06]  /*0c60*/  CS2R R34, SRZ ;  /* 0x0000000000227805 */ /* 0x000fcc000001ff00 */
[----:B------:R-:W4:Y:S01]  /*0c70*/  @!P5 LDG.E.64 R34, desc[UR8][R30.64] ;  /* 0x000000081e22d981 */ /* 0x000f22000c1e1b00 */
[C---:B------:R-:W-:Y:S02]  /*0c80*/  ISETP.GT.AND P1, PT, R2.reuse, 0x1e, PT ;  /* 0x0000001e0200780c */ /* 0x040fe40003f24270 */
[----:B------:R-:W-:Y:S02]  /*0c90*/  ISETP.NE.AND P2, PT, R2, RZ, PT ;  /* 0x000000ff0200720c */ /* 0x000fe40003f45270 */
[----:B------:R-:W-:Y:S01]  /*0ca0*/  ISETP.NE.AND P3, PT, R4, RZ, PT ;  /* 0x000000ff0400720c */ /* 0x000fe20003f65270 */
[----:B---3--:R-:W-:Y:S01]  /*0cb0*/  FMUL.FTZ R59, R13, R13 ;  /* 0x0000000d0d3b7220 */ /* 0x008fe20000410000 */
[----:B------:R-:W-:-:S03]  /*0cc0*/  FADD.FTZ R27, R12, R13 ;  /* 0x0000000d0c1b7221 */ /* 0x000fc60000010000 */
[----:B------:R-:W-:Y:S01]  /*0cd0*/  FFMA.FTZ R28, R12, R12, R59 ;  /* 0x0000000c0c1c7223 */ /* 0x000fe2000001003b */
[----:B-----5:R-:W-:Y:S01]  /*0ce0*/  FMUL.FTZ R59, R15, R15 ;  /* 0x0000000f0f3b7220 */ /* 0x020fe20000410000 */
[----:B0-----:R-:W-:-:S03]  /*0cf0*/  FADD.FTZ R25, R14, R15 ;  /* 0x0000000f0e197221 */ /* 0x001fc60000010000 */
[----:B------:R-:W-:Y:S01]  /*0d00*/  FFMA.FTZ R59, R14, R14, R59 ;  /* 0x0000000e0e3b7223 */ /* 0x000fe2000001003b */
[----:B------:R-:W-:Y:S01]  /*0d10*/  FMUL.FTZ R29, R17, R17 ;  /* 0x00000011111d7220 */ /* 0x000fe20000410000 */
[----:B------:R-:W-:-:S03]  /*0d20*/  FADD.FTZ R26, R16, R17 ;  /* 0x00000011101a7221 */ /* 0x000fc60000010000 */
[----:B------:R-:W-:Y:S01]  /*0d30*/  FFMA.FTZ R29, R16, R16, R29 ;  /* 0x00000010101d7223 */ /* 0x000fe2000001001d */
[----:B------:R-:W-:-:S03]  /*0d40*/  FADD.FTZ R26, RZ, R26 ;  /* 0x0000001aff1a7221 */ /* 0x000fc60000010000 */
[----:B------:R-:W-:Y:S01]  /*0d50*/  FADD.FTZ R29, RZ, R29 ;  /* 0x0000001dff1d7221 */ /* 0x000fe20000010000 */
[----:B------:R-:W-:-:S03]  /*0d60*/  FADD.FTZ R26, R26, R27 ;  /* 0x0000001b1a1a7221 */ /* 0x000fc60000010000 */
[----:B------:R-:W-:Y:S01]  /*0d70*/  FADD.FTZ R28, R29, R28 ;  /* 0x0000001c1d1c7221 */ /* 0x000fe20000010000 */
[----:B--2---:R-:W-:Y:S01]  /*0d80*/  FMUL.FTZ R27, R19, R19 ;  /* 0x00000013131b7220 */ /* 0x004fe20000410000 */
[----:B------:R-:W-:Y:S01]  /*0d90*/  FADD.FTZ R25, R26, R25 ;  /* 0x000000191a197221 */ /* 0x000fe20000010000 */
[----:B------:R-:W-:Y:S01]  /*0da0*/  FADD.FTZ R24, R18, R19 ;  /* 0x0000001312187221 */ /* 0x000fe20000010000 */
[----:B------:R-:W-:Y:S01]  /*0db0*/  FADD.FTZ R28, R28, R59 ;  /* 0x0000003b1c1c7221 */ /* 0x000fe20000010000 */
[----:B----4-:R-:W-:Y:S01]  /*0dc0*/  FMUL.FTZ R29, R21, R21 ;  /* 0x00000015151d7220 */ /* 0x010fe20000410000 */
[----:B------:R-:W-:Y:S01]  /*0dd0*/  FFMA.FTZ R27, R18, R18, R27 ;  /* 0x00000012121b7223 */ /* 0x000fe2000001001b */
[----:B------:R-:W-:Y:S01]  /*0de0*/  FADD.FTZ R24, R25, R24 ;  /* 0x0000001819187221 */ /* 0x000fe20000010000 */
[C---:B------:R-:W-:Y:S01]  /*0df0*/  FADD.FTZ R25, R20.reuse, R21 ;  /* 0x0000001514197221 */ /* 0x040fe20000010000 */
[----:B------:R-:W-:Y:S01]  /*0e00*/  FFMA.FTZ R26, R20, R20, R29 ;  /* 0x00000014141a7223 */ /* 0x000fe2000001001d */
[----:B------:R-:W-:Y:S01]  /*0e10*/  FADD.FTZ R27, R28, R27 ;  /* 0x0000001b1c1b7221 */ /* 0x000fe20000010000 */
[----:B------:R-:W-:Y:S01]  /*0e20*/  FMUL.FTZ R29, R23, R23 ;  /* 0x00000017171d7220 */ /* 0x000fe20000410000 */
[----:B------:R-:W-:Y:S01]  /*0e30*/  FADD.FTZ R24, R24, R25 ;  /* 0x0000001918187221 */ /* 0x000fe20000010000 */
        /* <DEDUP_REMOVED lines=8> */
[----:B------:R-:W-:Y:S01]  /*0ec0*/  FMUL.FTZ R29, R35, R35 ;  /* 0x00000023231d7220 */ /* 0x000fe20000410000 */
[----:B------:R-:W-:-:S02]  /*0ed0*/  FADD.FTZ R24, R24, R25 ;  /* 0x0000001918187221 */ /* 0x000fc40000010000 */
[----:B------:R-:W-:Y:S01]  /*0ee0*/  FADD.FTZ R26, R26, R27 ;  /* 0x0000001b1a1a7221 */ /* 0x000fe20000010000 */
[C---:B------:R-:W-:Y:S01]  /*0ef0*/  FADD.FTZ R25, R34.reuse, R35 ;  /* 0x0000002322197221 */ /* 0x040fe20000010000 */
        /* <DEDUP_REMOVED lines=25> */
[----:B------:R-:W-:-:S12]  /*1090*/  BSSY B0, `(.L_x_4464) ;  /* 0x000003d000007945 */ /* 0x000fd80003800000 */
        /* <DEDUP_REMOVED lines=10> */
[----:B------:R-:W1:Y:S02]  /*1140*/  LDS.128 R24, [UR5+0x20] ;  /* 0x00002005ff187984 */ /* 0x000e640008000c00 */
[----:B-1----:R-:W-:Y:S01]  /*1150*/  FADD.FTZ R59, R30, R24 ;  /* 0x000000181e3b7221 */ /* 0x002fe20000010000 */
[----:B------:R-:W-:Y:S02]  /*1160*/  FADD.FTZ R24, R31, R25 ;  /* 0x000000191f187221 */ /* 0x000fe40000010000 */
[----:B0-----:R-:W0:Y:S01]  /*1170*/  LDS.128 R28, [UR5+0x30] ;  /* 0x00003005ff1c7984 */ /* 0x001e220008000c00 */
        /* <DEDUP_REMOVED lines=44> */
[----:B------:R-:W-:Y:S01]  /*1440*/  FADD.FTZ R30, R59, R30 ;  /* 0x0000001e3b1e7221 */ /* 0x000fe20000010000 */
[----:B------:R-:W-:-:S07]  /*1450*/  FADD.FTZ R31, R24, R31 ;  /* 0x0000001f181f7221 */ /* 0x000fce0000010000 */
.L_x_4465:
[----:B------:R-:W-:Y:S05]  /*1460*/  BSYNC B0 ;  /* 0x0000000000007941 */ /* 0x000fea0003800000 */
.L_x_4464:
        /* <DEDUP_REMOVED lines=12> */
[----:B--2---:R-:W-:-:S04]  /*1530*/  IMAD R59, R42, UR7, R46 ;  /* 0x000000072a3b7c24 */ /* 0x004fc8000f8e022e */
[----:B---3--:R-:W-:Y:S01]  /*1540*/  IMAD.WIDE R26, R29, 0x4, R26 ;  /* 0x000000041d1a7825 */ /* 0x008fe200078e021a */
[----:B------:R-:W-:Y:S02]  /*1550*/  IADD3 R29, R25, R46, RZ ;  /* 0x0000002e191d7210 */ /* 0x000fe40007ffe0ff */
[----:B------:R-:W-:Y:S01]  /*1560*/  MOV R25, 0x1 ;  /* 0x0000000100197802 */ /* 0x000fe20000000f00 */
[----:B------:R-:W-:Y:S01]  /*1570*/  IMAD.WIDE.U32 R58, R59, 0x8, R26 ;  /* 0x000000083b3a7825 */ /* 0x000fe200078e001a */
[----:B------:R-:W-:Y:S01]  /*1580*/  SEL R44, R24, RZ, !P1 ;  /* 0x000000ff182c7207 */ /* 0x000fe20004800000 */
[----:B------:R-:W1:Y:S01]  /*1590*/  LDC.64 R26, c[0x0][0x240] ;  /* 0x00009000ff1a7b82 */ /* 0x000e620000000a00 */
[----:B------:R-:W-:Y:S02]  /*15a0*/  SEL R25, R25, 0xffffffff, !P1 ;  /* 0xffffffff19197807 */ /* 0x000fe40004800000 */
[----:B------:R-:W-:Y:S01]  /*15b0*/  ISETP.NE.AND P1, PT, R44, -0x1, PT ;  /* 0xffffffff2c00780c */ /* 0x000fe20003f25270 */
        /* <DEDUP_REMOVED lines=9> */
.L_x_4468:
[----:B------:R-:W2:Y:S04]  /*1650*/  LDG.E.STRONG.GPU R25, desc[UR8][R26.64] ;  /* 0x000000081a197981 */ /* 0x000ea8000c1ef900 */
[----:B--2---:R-:W-:Y:S01]  /*1660*/  CCTL.IVALL ;  /* 0x00000000ff00798f */ /* 0x004fe20002000000 */
[----:B------:R-:W-:Y:S05]  /*1670*/  YIELD ;  /* 0x0000000000007946 */ /* 0x000fea0003800000 */
[----:B------:R-:W-:-:S13]  /*1680*/  ISETP.NE.AND P1, PT, R25, R44, PT ;  /* 0x0000002c1900720c */ /* 0x000fda0003f25270 */
[----:B------:R-:W-:Y:S05]  /*1690*/  @P1 BRA `(.L_x_4468) ;  /* 0xfffffffc00ec1947 */ /* 0x000fea000383ffff */
.L_x_4467:
[----:B------:R-:W-:Y:S01]  /*16a0*/  ISETP.NE.AND P1, PT, R24, RZ, PT ;  /* 0x000000ff1800720c */ /* 0x000fe20003f25270 */
[----:B------:R-:W-:Y:S05]  /*16b0*/  WARPSYNC.ALL ;  /* 0x0000000000007948 */ /* 0x000fea0003800000 */
[----:B------:R-:W-:Y:S07]  /*16c0*/  BAR.SYNC.DEFER_BLOCKING 0x0 ;  /* 0x0000000000007b1d */ /* 0x000fee0000010000 */
[----:B------:R-:W-:Y:S05]  /*16d0*/  @!P1 BRA `(.L_x_4466) ;  /* 0x0000000400e89947 */ /* 0x000fea0003800000 */
[----:B--2---:R-:W-:-:S04]  /*16e0*/  IADD3 R25, R24, -0x1, RZ ;  /* 0xffffffff18197810 */ /* 0x004fc80007ffe0ff */
[----:B------:R-:W-:Y:S01]  /*16f0*/  ISETP.GE.U32.AND P1, PT, R25, 0x3, PT ;  /* 0x000000031900780c */ /* 0x000fe20003f26070 */
[----:B------:R-:W-:-:S12]  /*1700*/  HFMA2.MMA R25, -RZ, RZ, 0, 0 ;  /* 0x00000000ff197435 */ /* 0x000fd800000001ff */
[----:B------:R-:W-:Y:S05]  /*1710*/  @!P1 BRA `(.L_x_4469) ;  /* 0x0000000400089947 */ /* 0x000fea0003800000 */
[----:B------:R-:W-:-:S04]  /*1720*/  LOP3.LUT R25, R24, 0x3, RZ, 0xc0, !PT ;  /* 0x0000000318197812 */ /* 0x000fc800078ec0ff */
[----:B------:R-:W-:Y:S02]  /*1730*/  IADD3 R26, -R25, R24, RZ ;  /* 0x00000018191a7210 */ /* 0x000fe40007ffe1ff */
[----:B------:R-:W-:-:S07]  /*1740*/  MOV R25, RZ ;  /* 0x000000ff00197202 */ /* 0x000fce0000000f00 */
.L_x_4470:
        /* <DEDUP_REMOVED lines=11> */
[----:B------:R-:W0:Y:S01]  /*1800*/  @!P1 LDG.E.64 R28, desc[UR8][R58.64] ;  /* 0x000000083a1c9981 */ /* 0x000e22000c1e1b00 */
[----:B------:R-:W-:-:S04]  /*1810*/  IADD3 R42, R25, 0x1, RZ ;  /* 0x00000001192a7810 */ /* 0x000fc80007ffe0ff */
[----:B------:R-:W-:-:S13]  /*1820*/  ISETP.EQ.OR P2, PT, R42, UR7, P3 ;  /* 0x000000072a007c0c */ /* 0x000fda0009f42670 */
[----:B------:R-:W1:Y:S01]  /*1830*/  @!P2 LDC R61, c[0x0][0x10] ;  /* 0x00000400ff3dab82 */ /* 0x000e620000000800 */
[----:B------:R-:W2:Y:S01]  /*1840*/  @!P2 S2R R44, SR_CTAID.Y ;  /* 0x00000000002ca919 */ /* 0x000ea20000002600 */
[----:B0-----:R-:W-:Y:S01]  /*1850*/  @!P1 FADD.FTZ R30, R30, R28 ;  /* 0x0000001c1e1e9221 */ /* 0x001fe20000010000 */
[----:B------:R-:W-:Y:S01]  /*1860*/  @!P2 LOP3.LUT R28, R5, 0x1, RZ, 0xc0, !PT ;  /* 0x00000001051ca812 */ /* 0x000fe200078ec0ff */
[----:B------:R-:W-:-:S04]  /*1870*/  @!P1 FADD.FTZ R31, R31, R29 ;  /* 0x0000001d1f1f9221 */ /* 0x000fc80000010000 */
[----:B-1----:R-:W-:Y:S02]  /*1880*/  @!P2 IMAD R27, R61, R28, RZ ;  /* 0x0000001c3d1ba224 */ /* 0x002fe400078e02ff */
[----:B------:R-:W0:Y:S01]  /*1890*/  @!P2 LDC.64 R28, c[0x0][0x248] ;  /* 0x00009200ff1cab82 */ /* 0x000e220000000a00 */
[----:B--2---:R-:W-:Y:S02]  /*18a0*/  @!P2 IMAD R61, R42, R61, R44 ;  /* 0x0000003d2a3da224 */ /* 0x004fe400078e022c */
[----:B------:R-:W-:-:S05]  /*18b0*/  @!P2 IMAD R27, R27, R24, RZ ;  /* 0x000000181b1ba224 */ /* 0x000fca00078e02ff */
[----:B------:R-:W-:-:S05]  /*18c0*/  @!P2 SHF.L.U32 R27, R27, 0x1, RZ ;  /* 0x000000011b1ba819 */ /* 0x000fca00000006ff */
[----:B0-----:R-:W-:-:S04]  /*18d0*/  @!P2 IMAD.WIDE R28, R27, 0x4, R28 ;  /* 0x000000041b1ca825 */ /* 0x001fc800078e021c */
[----:B------:R-:W-:-:S05]  /*18e0*/  @!P2 IMAD.WIDE.U32 R58, R61, 0x8, R28 ;  /* 0x000000083d3aa825 */ /* 0x000fca00078e001c */
[----:B------:R-:W2:Y:S01]  /*18f0*/  @!P2 LDG.E.64 R28, desc[UR8][R58.64] ;  /* 0x000000083a1ca981 */ /* 0x000ea2000c1e1b00 */
[----:B------:R-:W-:-:S04]  /*1900*/  IADD3 R42, R25, 0x2, RZ ;  /* 0x00000002192a7810 */ /* 0x000fc80007ffe0ff */
[----:B------:R-:W-:-:S13]  /*1910*/  ISETP.EQ.OR P1, PT, R42, UR7, P3 ;  /* 0x000000072a007c0c */ /* 0x000fda0009f22670 */
[----:B------:R-:W0:Y:S01]  /*1920*/  @!P1 LDC R61, c[0x0][0x10] ;  /* 0x00000400ff3d9b82 */ /* 0x000e220000000800 */
[----:B------:R-:W1:Y:S01]  /*1930*/  @!P1 S2R R44, SR_CTAID.Y ;  /* 0x00000000002c9919 */ /* 0x000e620000002600 */
[----:B--2---:R-:W-:Y:S01]  /*1940*/  @!P2 FADD.FTZ R30, R30, R28 ;  /* 0x0000001c1e1ea221 */ /* 0x004fe20000010000 */
[----:B------:R-:W-:Y:S01]  /*1950*/  @!P1 LOP3.LUT R28, R5, 0x1, RZ, 0xc0, !PT ;  /* 0x00000001051c9812 */ /* 0x000fe200078ec0ff */
[----:B------:R-:W-:-:S04]  /*1960*/  @!P2 FADD.FTZ R31, R31, R29 ;  /* 0x0000001d1f1fa221 */ /* 0x000fc80000010000 */
[----:B0-----:R-:W-:Y:S02]  /*1970*/  @!P1 IMAD R27, R61, R28, RZ ;  /* 0x0000001c3d1b9224 */ /* 0x001fe400078e02ff */
[----:B------:R-:W0:Y:S01]  /*1980*/  @!P1 LDC.64 R28, c[0x0][0x248] ;  /* 0x00009200ff1c9b82 */ /* 0x000e220000000a00 */
[----:B-1----:R-:W-:Y:S02]  /*1990*/  @!P1 IMAD R61, R42, R61, R44 ;  /* 0x0000003d2a3d9224 */ /* 0x002fe400078e022c */
        /* <DEDUP_REMOVED lines=26> */
.L_x_4469:
        /* <DEDUP_REMOVED lines=19> */
.L_x_4472:
[----:B------:R-:W-:Y:S05]  /*1c70*/  BSYNC B0 ;  /* 0x0000000000007941 */ /* 0x000fea0003800000 */
.L_x_4471:
[----:B------:R-:W-:Y:S05]  /*1c80*/  @!P2 BRA `(.L_x_4466) ;  /* 0x00000000007ca947 */ /* 0x000fea0003800000 */
[C---:B------:R-:W-:Y:S02]  /*1c90*/  IADD3 R26, R25.reuse, 0x1, RZ ;  /* 0x00000001191a7810 */ /* 0x040fe40007ffe0ff */
[----:B------:R-:W-:Y:S02]  /*1ca0*/  IADD3 R42, R25, 0x2, RZ ;  /* 0x00000002192a7810 */ /* 0x000fe40007ffe0ff */
[----:B------:R-:W-:Y:S02]  /*1cb0*/  ISETP.EQ.OR P2, PT, R26, UR7, P3 ;  /* 0x000000071a007c0c */ /* 0x000fe40009f42670 */
[----:B------:R-:W-:-:S04]  /*1cc0*/  ISETP.EQ.OR P1, PT, R42, UR7, P3 ;  /* 0x000000072a007c0c */ /* 0x000fc80009f22670 */
[----:B------:R-:W-:-:S07]  /*1cd0*/  ISETP.EQ.OR P1, PT, R44, 0x2, P1 ;  /* 0x000000022c00780c */ /* 0x000fce0000f22670 */
[----:B------:R-:W1:Y:S01]  /*1ce0*/  @!P2 S2R R29, SR_CTAID.Y ;  /* 0x00000000001da919 */ /* 0x000e620000002600 */
[----:B------:R-:W1:Y:S08]  /*1cf0*/  @!P2 LDC R25, c[0x0][0x10] ;  /* 0x00000400ff19ab82 */ /* 0x000e700000000800 */
[----:B------:R-:W2:Y:S01]  /*1d00*/  @!P1 LDC R59, c[0x0][0x10] ;  /* 0x00000400ff3b9b82 */ /* 0x000ea20000000800 */
[----:B-1----:R-:W-:Y:S01]  /*1d10*/  @!P2 IMAD R29, R26, R25, R29 ;  /* 0x000000191a1da224 */ /* 0x002fe200078e021d */
[----:B------:R-:W-:-:S05]  /*1d20*/  @!P2 LOP3.LUT R26, R5, 0x1, RZ, 0xc0, !PT ;  /* 0x00000001051aa812 */ /* 0x000fca00078ec0ff */
[----:B------:R-:W-:Y:S01]  /*1d30*/  @!P2 IMAD R25, R25, R26, RZ ;  /* 0x0000001a1919a224 */ /* 0x000fe200078e02ff */
[----:B------:R-:W-:-:S05]  /*1d40*/  @!P1 LOP3.LUT R26, R5, 0x1, RZ, 0xc0, !PT ;  /* 0x00000001051a9812 */ /* 0x000fca00078ec0ff */
[----:B--2---:R-:W-:Y:S02]  /*1d50*/  @!P1 IMAD R27, R59, R26, RZ ;  /* 0x0000001a3b1b9224 */ /* 0x004fe400078e02ff */
[-C--:B------:R-:W-:Y:S02]  /*1d60*/  @!P2 IMAD R26, R25, R24.reuse, RZ ;  /* 0x00000018191aa224 */ /* 0x080fe400078e02ff */
[----:B------:R-:W-:Y:S02]  /*1d70*/  @!P1 IMAD R28, R27, R24, RZ ;  /* 0x000000181b1c9224 */ /* 0x000fe400078e02ff */
[----:B------:R-:W1:Y:S01]  /*1d80*/  @!P1 S2R R24, SR_CTAID.Y ;  /* 0x0000000000189919 */ /* 0x000e620000002600 */
[----:B------:R-:W-:Y:S01]  /*1d90*/  @!P2 SHF.L.U32 R27, R26, 0x1, RZ ;  /* 0x000000011a1ba819 */ /* 0x000fe200000006ff */
[----:B-1----:R-:W-:Y:S02]  /*1da0*/  @!P1 IMAD R59, R42, R59, R24 ;  /* 0x0000003b2a3b9224 */ /* 0x002fe400078e0218 */
[----:B------:R-:W1:Y:S02]  /*1db0*/  @!P2 LDC.64 R24, c[0x0][0x248] ;  /* 0x00009200ff18ab82 */ /* 0x000e640000000a00 */
[----:B-1----:R-:W-:-:S06]  /*1dc0*/  @!P2 IMAD.WIDE R24, R27, 0x4, R24 ;  /* 0x000000041b18a825 */ /* 0x002fcc00078e0218 */
[----:B------:R-:W1:Y:S01]  /*1dd0*/  @!P1 LDC.64 R26, c[0x0][0x248] ;  /* 0x00009200ff1a9b82 */ /* 0x000e620000000a00 */
[----:B------:R-:W-:Y:S01]  /*1de0*/  @!P2 IMAD.WIDE.U32 R24, R29, 0x8, R24 ;  /* 0x000000081d18a825 */ /* 0x000fe200078e0018 */
[----:B------:R-:W-:-:S05]  /*1df0*/  @!P1 SHF.L.U32 R29, R28, 0x1, RZ ;  /* 0x000000011c1d9819 */ /* 0x000fca00000006ff */
        /* <DEDUP_REMOVED lines=8> */
.L_x_4466:
        /* <DEDUP_REMOVED lines=9> */
[----:B--2---:R-:W2:Y:S08]  /*1f10*/  LDC.64 R24, c[0x0][0x228] ;  /* 0x00008a00ff187b82 */ /* 0x004eb00000000a00 */
[----:B------:R-:W3:Y:S03]  /*1f20*/  LDC.64 R58, c[0x0][0x230] ;  /* 0x00008c00ff3a7b82 */ /* 0x000ee60000000a00 */
[----:B------:R-:W-:Y:S01]  /*1f30*/  @!P1 FMUL.FTZ R29, R31, UR11 ;  /* 0x0000000b1f1d9c20 */ /* 0x000fe20008410000 */
[----:B------:R-:W-:-:S04]  /*1f40*/  @!P1 FMUL.FTZ R28, R30, UR11 ;  /* 0x0000000b1e1c9c20 */ /* 0x000fc80008410000 */
[----:B------:R-:W4:Y:S01]  /*1f50*/  @!P1 LDC.64 R26, c[0x0][0x218] ;  /* 0x00008600ff1a9b82 */ /* 0x000f220000000a00 */
[----:B-1----:R-:W-:Y:S01]  /*1f60*/  ULEA UR5, UR6, UR5, 0x18 ;  /* 0x0000000506057291 */ /* 0x002fe2000f8ec03f */
[----:B--2---:R-:W-:-:S08]  /*1f70*/  IMAD.WIDE R24, R61, 0x4, R24 ;  /* 0x000000043d187825 */ /* 0x004fd000078e0218 */
[----:B------:R-:W-:Y:S01]  /*1f80*/  @!P3 STS.64 [UR5+0xc8], R30 ;  /* 0x0000c81eff00b988 */ /* 0x000fe20008000a05 */
[----:B---3--:R-:W-:-:S04]  /*1f90*/  IMAD.WIDE R58, R61, 0x4, R58 ;  /* 0x000000043d3a7825 */ /* 0x008fc800078e023a */
[----:B----4-:R-:W-:-:S05]  /*1fa0*/  @!P1 IMAD.WIDE R26, R40, 0x8, R26 ;  /* 0x00000008281a9825 */ /* 0x010fca00078e021a */
[----:B------:R1:W-:Y:S01]  /*1fb0*/  @!P1 STG.E.64 desc[UR8][R26.64], R28 ;  /* 0x0000001c1a009986 */ /* 0x0003e2000c101b08 */
[----:B------:R-:W-:Y:S06]  /*1fc0*/  BAR.SYNC.DEFER_BLOCKING 0x0 ;  /* 0x0000000000007b1d */ /* 0x000fec0000010000 */
[----:B------:R-:W2:Y:S04]  /*1fd0*/  LDG.E.64 R24, desc[UR8][R24.64] ;  /* 0x0000000818187981 */ /* 0x000ea8000c1e1b00 */
[----:B-1----:R1:W2:Y:S01]  /*1fe0*/  LDG.E.64 R26, desc[UR8][R58.64] ;  /* 0x000000083a1a7981 */ /* 0x0022a2000c1e1b00 */
[----:B------:R-:W-:-:S02]  /*1ff0*/  ISETP.NE.AND P6, PT, RZ, UR10, PT ;  /* 0x0000000aff007c0c */ /* 0x000fc4000bfc5270 */
[----:B------:R-:W-:Y:S01]  /*2000*/  ISETP.GE.U32.AND P2, PT, R8, UR14, PT ;  /* 0x0000000e08007c0c */ /* 0x000fe2000bf46070 */
[----:B------:R-:W3:Y:S03]  /*2010*/  LDS.64 R28, [UR5+0xc8] ;  /* 0x0000c805ff1c7984 */ /* 0x000ee60008000a00 */
[----:B------:R-:W-:-:S04]  /*2020*/  ISETP.GE.AND.EX P2, PT, R41, UR15, PT, P2 ;  /* 0x0000000f29007c0c */ /* 0x000fc8000bf46320 */
[----:B------:R-:W-:Y:S01]  /*2030*/  ISETP.GT.U32.OR P2, PT, R4, 0x29f, P2 ;  /* 0x0000029f0400780c */ /* 0x000fe20001744470 */
[----:B---3--:R-:W-:-:S04]  /*2040*/  FMUL.FTZ R38, R28, UR11 ;  /* 0x0000000b1c267c20 */ /* 0x008fc80008410000 */
[C---:B------:R-:W-:Y:S01]  /*2050*/  FMUL.FTZ R28, R38.reuse, R38 ;  /* 0x00000026261c7220 */ /* 0x040fe20000410000 */
[C---:B0-----:R-:W-:Y:S01]  /*2060*/  FADD.FTZ R31, -R38.reuse, R16 ;  /* 0x00000010261f7221 */ /* 0x041fe20000010100 */
[C---:B------:R-:W-:Y:S01]  /*2070*/  FADD.FTZ R17, -R38.reuse, R17 ;  /* 0x0000001126117221 */ /* 0x040fe20000010100 */
[C---:B------:R-:W-:Y:S01]  /*2080*/  FADD.FTZ R61, -R38.reuse, R13 ;  /* 0x0000000d263d7221 */ /* 0x040fe20000010100 */
[----:B------:R-:W-:Y:S01]  /*2090*/  FFMA.FTZ R28, R29, UR11, -R28 ;  /* 0x0000000b1d1c7c23 */ /* 0x000fe2000801081c */
[C---:B------:R-:W-:Y:S01]  /*20a0*/  FADD.FTZ R19, -R38.reuse, R19 ;  /* 0x0000001326137221 */ /* 0x040fe20000010100 */
[C---:B------:R-:W-:Y:S01]  /*20b0*/  FADD.FTZ R21, -R38.reuse, R21 ;  /* 0x0000001526157221 */ /* 0x040fe20000010100 */
[C---:B-1----:R-:W-:Y:S01]  /*20c0*/  FADD.FTZ R59, -R38.reuse, R12 ;  /* 0x0000000c263b7221 */ /* 0x042fe20000010100 */
[----:B------:R-:W-:Y:S01]  /*20d0*/  FADD.FTZ R63, -R38, R14 ;  /* 0x0000000e263f7221 */ /* 0x000fe20000010100 */
[----:B------:R-:W-:Y:S01]  /*20e0*/  FSETP.GTU.FTZ.AND P1, PT, R28, RZ, PT ;  /* 0x000000ff1c00720b */ /* 0x000fe20003f3c000 */
        /* <DEDUP_REMOVED lines=8> */
[----:B------:R-:W-:-:S04]  /*2170*/  FADD.FTZ R38, -R38, R35 ;  /* 0x0000002326267221 */ /* 0x000fc80000010100 */
[----:B------:R-:W0:Y:S02]  /*2180*/  @P1 LDC R29, c[0x0][0x238] ;  /* 0x00008e00ff1d1b82 */ /* 0x000e240000000800 */
[----:B0-----:R-:W-:Y:S01]  /*2190*/  @P1 FADD.FTZ R29, R28, R29 ;  /* 0x0000001d1c1d1221 */ /* 0x001fe20000010000 */
[----:B------:R-:W-:-:S06]  /*21a0*/  MOV R28, 0x3f800000 ;  /* 0x3f800000001c7802 */ /* 0x000fcc0000000f00 */
[----:B------:R-:W0:Y:S01]  /*21b0*/  @P1 MUFU.RSQ R28, R29 ;  /* 0x0000001d001c1308 */ /* 0x000e220000001400 */
[----:B------:R-:W-:-:S04]  /*21c0*/  ISETP.GE.U32.AND P1, PT, R7, UR14, PT ;  /* 0x0000000e07007c0c */ /* 0x000fc8000bf26070 */
[----:B------:R-:W-:-:S04]  /*21d0*/  ISETP.GE.AND.EX P1, PT, R39, UR15, PT, P1 ;  /* 0x0000000f27007c0c */ /* 0x000fc8000bf26310 */
[----:B------:R-:W-:Y:S01]  /*21e0*/  ISETP.GT.U32.OR P1, PT, R4, 0x29f, P1 ;  /* 0x0000029f0400780c */ /* 0x000fe20000f24470 */
[-C--:B0-----:R-:W-:Y:S01]  /*21f0*/  FMUL.FTZ R13, R31, R28.reuse ;  /* 0x0000001c1f0d7220 */ /* 0x081fe20000410000 */
        /* <DEDUP_REMOVED lines=28> */
.L_x_4473:
        /* <DEDUP_REMOVED lines=12> */
[----:B------:R0:W-:Y:S04]  /*2480*/  STG.E.64 desc[UR8][R16.64], R12 ;  /* 0x0000000c10007986 */ /* 0x0001e8000c101b08 */
.L_x_4475:
[----:B------:R-:W-:Y:S05]  /*2490*/  BSYNC B0 ;  /* 0x0000000000007941 */ /* 0x000fea0003800000 */
.L_x_4474:
[----:B0-----:R-:W-:Y:S01]  /*24a0*/  FFMA.FTZ R12, R24, R35, R26 ;  /* 0x00000023180c7223 */ /* 0x001fe2000001001a */
        /* <DEDUP_REMOVED lines=12> */
.L_x_4476:
        /* <DEDUP_REMOVED lines=13> */
.L_x_4478:
[----:B------:R-:W-:Y:S05]  /*2640*/  BSYNC B0 ;  /* 0x0000000000007941 */ /* 0x000fea0003800000 */
.L_x_4477:
        /* <DEDUP_REMOVED lines=13> */
.L_x_4479:
        /* <DEDUP_REMOVED lines=13> */
.L_x_4481:
[----:B------:R-:W-:Y:S05]  /*27f0*/  BSYNC B0 ;  /* 0x0000000000007941 */ /* 0x000fea0003800000 */
.L_x_4480:
[----:B------:R-:W-:Y:S01]  /*2800*/  ISETP.GE.U32.AND P5, PT, R9, UR14, PT ;  /* 0x0000000e09007c0c */ /* 0x000fe2000bfa6070 */
[--C-:B------:R-:W-:Y:S01]  /*2810*/  FFMA.FTZ R18, R24, R21, R26.reuse ;  /* 0x0000001518127223 */ /* 0x100fe2000001001a */
[----:B------:R-:W-:Y:S01]  /*2820*/  ISETP.GE.U32.AND P1, PT, R10, UR14, PT ;  /* 0x0000000e0a007c0c */ /* 0x000fe2000bf26070 */
[C-C-:B------:R-:W-:Y:S01]  /*2830*/  FFMA.FTZ R20, R24.reuse, R19, R26.reuse ;  /* 0x0000001318147223 */ /* 0x140fe2000001001a */
[----:B------:R-:W-:Y:S01]  /*2840*/  ISETP.GE.U32.AND P2, PT, R11, UR14, PT ;  /* 0x0000000e0b007c0c */ /* 0x000fe2000bf46070 */
[--C-:B0-----:R-:W-:Y:S01]  /*2850*/  FFMA.FTZ R12, R24, R31, R26.reuse ;  /* 0x0000001f180c7223 */ /* 0x101fe2000001001a */
        /* <DEDUP_REMOVED lines=30> */
.L_x_4482:
[----:B------:R-:W-:Y:S04]  /*2a40*/  BSSY B0, `(.L_x_4483) ;  /* 0x000000d000007945 */ /* 0x000fe80003800000 */
[----:B------:R-:W-:Y:S05]  /*2a50*/  @P5 BRA `(.L_x_4484) ;  /* 0x00000000002c5947 */ /* 0x000fea0003800000 */
[----:B------:R-:W-:Y:S01]  /*2a60*/  ULDC.64 UR12, c[0x0][0x270] ;  /* 0x00009c00000c7ab9 */ /* 0x000fe20000000a00 */
[----:B------:R-:W-:Y:S01]  /*2a70*/  MOV R22, R54 ;  /* 0x0000003600167202 */ /* 0x000fe20000000f00 */
[----:B------:R-:W-:Y:S01]  /*2a80*/  IMAD R26, R43, UR12, RZ ;  /* 0x0000000c2b1a7c24 */ /* 0x000fe2000f8e02ff */
[----:B------:R-:W-:-:S03]  /*2a90*/  MOV R23, R57 ;  /* 0x0000003900177202 */ /* 0x000fc60000000f00 */
[----:B------:R-:W-:-:S04]  /*2aa0*/  IMAD.WIDE.U32 R24, R9, UR12, R22 ;  /* 0x0000000c09187c25 */ /* 0x000fc8000f8e0016 */
[----:B------:R-:W-:Y:S01]  /*2ab0*/  IMAD R23, R9, UR13, R26 ;  /* 0x0000000d09177c24 */ /* 0x000fe2000f8e021a */
[----:B------:R-:W-:Y:S02]  /*2ac0*/  ULDC.64 UR12, c[0x0][0x210] ;  /* 0x00008400000c7ab9 */ /* 0x000fe40000000a00 */
[----:B------:R-:W-:Y:S02]  /*2ad0*/  LEA R22, P5, R24, UR12, 0x2 ;  /* 0x0000000c18167c11 */ /* 0x000fe4000f8a10ff */
[----:B------:R-:W-:-:S04]  /*2ae0*/  IADD3 R23, R25, R23, RZ ;  /* 0x0000001719177210 */ /* 0x000fc80007ffe0ff */
[----:B------:R-:W-:-:S05]  /*2af0*/  LEA.HI.X R23, R24, UR13, R23, 0x2, P5 ;  /* 0x0000000d18177c11 */ /* 0x000fca000a8f1417 */
[----:B------:R0:W-:Y:S02]  /*2b00*/  STG.E.64 desc[UR8][R22.64], R12 ;  /* 0x0000000c16007986 */ /* 0x0001e4000c101b08 */
.L_x_4484:
[----:B------:R-:W-:Y:S05]  /*2b10*/  BSYNC B0 ;  /* 0x0000000000007941 */ /* 0x000fea0003800000 */
.L_x_4483:
        /* <DEDUP_REMOVED lines=11> */
.L_x_4485:
        /* <DEDUP_REMOVED lines=13> */
.L_x_4487:
[----:B------:R-:W-:Y:S05]  /*2ca0*/  BSYNC B0 ;  /* 0x0000000000007941 */ /* 0x000fea0003800000 */
.L_x_4486:
        /* <DEDUP_REMOVED lines=11> */
.L_x_4488:
[----:B------:R-:W-:Y:S04]  /*2d60*/  BSSY B0, `(.L_x_4489) ;  /* 0x000000d000007945 */ /* 0x000fe80003800000 */
[----:B------:R-:W-:Y:S05]  /*2d70*/  @P2 BRA `(.L_x_4490) ;  /* 0x00000000002c2947 */ /* 0x000fea0003800000 */
[----:B------:R-:W-:Y:S01]  /*2d80*/  ULDC.64 UR12, c[0x0][0x270] ;  /* 0x00009c00000c7ab9 */ /* 0x000fe20000000a00 */
[----:B01----:R-:W-:Y:S01]  /*2d90*/  MOV R12, R54 ;  /* 0x00000036000c7202 */ /* 0x003fe20000000f00 */
        /* <DEDUP_REMOVED lines=9> */
.L_x_4490:
[----:B------:R-:W-:Y:S05]  /*2e30*/  BSYNC B0 ;  /* 0x0000000000007941 */ /* 0x000fea0003800000 */
.L_x_4489:
        /* <DEDUP_REMOVED lines=11> */
.L_x_4491:
[----:B------:R-:W-:Y:S04]  /*2ef0*/  BSSY B0, `(.L_x_4492) ;  /* 0x000000d000007945 */ /* 0x000fe80003800000 */
[----:B------:R-:W-:Y:S05]  /*2f00*/  @P3 BRA `(.L_x_4493) ;  /* 0x00000000002c3947 */ /* 0x000fea0003800000 */
[----:B------:R-:W-:Y:S01]  /*2f10*/  ULDC.64 UR12, c[0x0][0x270] ;  /* 0x00009c00000c7ab9 */ /* 0x000fe20000000a00 */
[----:B012---:R-:W-:Y:S01]  /*2f20*/  MOV R12, R54 ;  /* 0x00000036000c7202 */ /* 0x007fe20000000f00 */
        /* <DEDUP_REMOVED lines=9> */
.L_x_4493:
[----:B------:R-:W-:Y:S05]  /*2fc0*/  BSYNC B0 ;  /* 0x0000000000007941 */ /* 0x000fea0003800000 */
.L_x_4492:
[----:B------:R-:W-:Y:S05]  /*2fd0*/  @!P6 BRA `(.L_x_4494) ;  /* 0x000000000028e947 */ /* 0x000fea0003800000 */
        /* <DEDUP_REMOVED lines=10> */
.L_x_4494:
[----:B------:R-:W-:Y:S04]  /*3080*/  BSSY B0, `(.L_x_4495) ;  /* 0x000000c000007945 */ /* 0x000fe80003800000 */
[----:B------:R-:W-:Y:S05]  /*3090*/  @P4 BRA `(.L_x_4496) ;  /* 0x0000000000284947 */ /* 0x000fea0003800000 */
[----:B------:R-:W-:Y:S01]  /*30a0*/  ULDC.64 UR12, c[0x0][0x270] ;  /* 0x00009c00000c7ab9 */ /* 0x000fe20000000a00 */
[----:B------:R-:W-:Y:S01]  /*30b0*/  MOV R55, R57 ;  /* 0x0000003900377202 */ /* 0x000fe20000000f00 */
[----:B0123--:R-:W-:Y:S02]  /*30c0*/  IMAD R12, R51, UR12, RZ ;  /* 0x0000000c330c7c24 */ /* 0x00ffe4000f8e02ff */
[----:B------:R-:W-:-:S04]  /*30d0*/  IMAD.WIDE.U32 R54, R37, UR12, R54 ;  /* 0x0000000c25367c25 */ /* 0x000fc8000f8e0036 */
[----:B------:R-:W-:Y:S01]  /*30e0*/  IMAD R13, R37, UR13, R12 ;  /* 0x0000000d250d7c24 */ /* 0x000fe2000f8e020c */
[----:B------:R-:W-:Y:S02]  /*30f0*/  ULDC.64 UR12, c[0x0][0x210] ;  /* 0x00008400000c7ab9 */ /* 0x000fe40000000a00 */
[----:B------:R-:W-:Y:S02]  /*3100*/  LEA R12, P1, R54, UR12, 0x2 ;  /* 0x0000000c360c7c11 */ /* 0x000fe4000f8210ff */
[----:B------:R-:W-:-:S04]  /*3110*/  IADD3 R13, R55, R13, RZ ;  /* 0x0000000d370d7210 */ /* 0x000fc80007ffe0ff */
[----:B------:R-:W-:-:S05]  /*3120*/  LEA.HI.X R13, R54, UR13, R13, 0x2, P1 ;  /* 0x0000000d360d7c11 */ /* 0x000fca00088f140d */
[----:B------:R4:W-:Y:S02]  /*3130*/  STG.E.64 desc[UR8][R12.64], R20 ;  /* 0x000000140c007986 */ /* 0x0009e4000c101b08 */
.L_x_4496:
[----:B------:R-:W-:Y:S05]  /*3140*/  BSYNC B0 ;  /* 0x0000000000007941 */ /* 0x000fea0003800000 */
.L_x_4495:
[----:B01234-:R-:W0:Y:S01]  /*3150*/  LDC R13, c[0x0][0x10] ;  /* 0x00000400ff0d7b82 */ /* 0x01fe220000000800 */
[----:B------:R-:W-:Y:S02]  /*3160*/  IADD3 R5, R5, 0x1, RZ ;  /* 0x0000000105057810 */ /* 0x000fe40007ffe0ff */
[----:B0-----:R-:W-:-:S04]  /*3170*/  IADD3 R40, R13, R40, RZ ;  /* 0x000000280d287210 */ /* 0x001fc80007ffe0ff */
[----:B------:R-:W-:-:S13]  /*3180*/  ISETP.GE.AND P1, PT, R40, UR4, PT ;  /* 0x0000000428007c0c */ /* 0x000fda000bf26270 */
[----:B------:R-:W-:Y:S05]  /*3190*/  @!P1 BRA `(.L_x_4497) ;  /* 0xffffffd000349947 */ /* 0x000fea000383ffff */
[----:B------:R-:W-:Y:S05]  /*31a0*/  EXIT ;  /* 0x000000000000794d */ /* 0x000fea0003800000 */
.L_x_4498:
        /* <DEDUP_REMOVED lines=13> */
.L_x_5175:


//--------------------- .text._Z35group_norm_nhwc_fwd_one_pass_kernelI11Fp32IOFp32WLi256ELi84ELi672EEv26Group_norm_nhwc_fwd_params --------------------------
	.section	.text._Z35group_norm_nhwc_fwd_one_pass_kernelI11Fp32IOFp32WLi256ELi84ELi672EEv26Group_norm_nhwc_fwd_params,"ax",@progbits
	.align	128
        .global         _Z35group_norm_nhwc_fwd_one_pass_kernelI11Fp32IOFp32WLi256ELi84ELi672EEv26Group_norm_nhwc_fwd_params
        .type           _Z35group_norm_nhwc_fwd_one_pass_kernelI11Fp32IOFp32WLi256ELi84ELi672EEv26Group_norm_nhwc_fwd_params,@function
        .size           _Z35group_norm_nhwc_fwd_one_pass_kernelI11Fp32IOFp32WLi256ELi84ELi672EEv26Group_norm_nhwc_fwd_params,(.L_x_5176 - _Z35group_norm_nhwc_fwd_one_pass_kernelI11Fp32IOFp32WLi256ELi84ELi672EEv26Group_norm_nhwc_fwd_params)
        .other          _Z35group_norm_nhwc_fwd_one_pass_kernelI11Fp32IOFp32WLi256ELi84ELi672EEv26Group_norm_nhwc_fwd_params,@"STO_CUDA_ENTRY STV_DEFAULT"
_Z35group_norm_nhwc_fwd_one_pass_kernelI11Fp32IOFp32WLi256ELi84ELi672EEv26Group_norm_nhwc_fwd_params:
.text._Z35group_norm_nhwc_fwd_one_pass_kernelI11Fp32IOFp32WLi256ELi84ELi672EEv26Group_norm_nhwc_fwd_params:
        /* <DEDUP_REMOVED lines=16> */
[--C-:B0-----:R-:W-:Y:S02]  /*0100*/  SHF.R.U32.HI R4, RZ, 0x1, R2.reuse ;  /* 0x00000001ff047819 */ /* 0x101fe40000011602 */
[----:B------:R-:W-:-:S03]  /*0110*/  SHF.R.S32.HI R3, RZ, 0x1f, R2 ;  /* 0x0000001fff037819 */ /* 0x000fc60000011402 */
[----:B------:R-:W-:Y:S01]  /*0120*/  IMAD.WIDE.U32 R4, R4, 0x30c30c31, RZ ;  /* 0x30c30c3104047825 */ /* 0x000fe200078e00ff */
[----:B------:R-:W-:Y:S01]  /*0130*/  LEA.HI R3, R3, R2, RZ, 0x5 ;  /* 0x0000000203037211 */ /* 0x000fe200078f28ff */
[----:B---3--:R-:W-:-:S03]  /*0140*/  ULEA UR4, UR6, UR4, 0x18 ;  /* 0x0000000406047291 */ /* 0x008fc6000f8ec03f */
[----:B------:R-:W-:Y:S02]  /*0150*/  SHF.R.U32.HI R5, RZ, 0x2, R5 ;  /* 0x00000002ff057819 */ /* 0x000fe40000011605 */
[----:B------:R-:W-:Y:S01]  /*0160*/  SHF.R.S32.HI R3, RZ, 0x5, R3 ;  /* 0x00000005ff037819 */ /* 0x000fe20000011403 */
[----:B------:R-:W-:Y:S02]  /*0170*/  UMOV UR6, UR7 ;  /* 0x0000000700067c82 */ /* 0x000fe40008000000 */
[----:B--2---:R-:W-:Y:S01]  /*0180*/  IMAD R66, R66, UR9, R5 ;  /* 0x0000000942427c24 */ /* 0x004fe2000f8e0205 */
[----:B------:R-:W-:Y:S01]  /*0190*/  LEA R4, R3, UR4, 0x3 ;  /* 0x0000000403047c11 */ /* 0x000fe2000f8e18ff */
[----:B------:R-:W-:Y:S01]  /*01a0*/  IMAD R67, R5, -0x2a, R2 ;  /* 0xffffffd605437824 */ /* 0x000fe200078e0202 */
[----:B------:R-:W-:Y:S02]  /*01b0*/  UMOV UR4, URZ ;  /* 0x0000003f00047c82 */ /* 0x000fe40008000000 */
[----:B------:R-:W-:-:S02]  /*01c0*/  ISETP.GE.U32.AND P0, PT, R66, UR10, PT ;  /* 0x0000000a42007c0c */ /* 0x000fc4000bf06070 */
[----:B------:R-:W-:Y:S02]  /*01d0*/  SHF.R.S32.HI R57, RZ, 0x1f, R66 ;  /* 0x0000001fff397819 */ /* 0x000fe40000011442 */
[----:B------:R-:W-:Y:S02]  /*01e0*/  SHF.L.U32 R67, R67, 0x1, RZ ;  /* 0x0000000143437819 */ /* 0x000fe400000006ff */
[----:B------:R-:W-:Y:S01]  /*01f0*/  ISETP.GE.AND.EX P0, PT, R57, UR11, PT, P0 ;  /* 0x0000000b39007c0c */ /* 0x000fe2000bf06300 */
[----:B------:R-:W-:Y:S01]  /*0200*/  ULDC.64 UR10, c[0x0][0x208] ;  /* 0x00008200000a7ab9 */ /* 0x000fe20000000a00 */
[C---:B------:R-:W-:Y:S02]  /*0210*/  IADD3 R65, R66.reuse, 0x10, RZ ;  /* 0x0000001042417810 */ /* 0x040fe40007ffe0ff */
[C---:B------:R-:W-:Y:S02]  /*0220*/  IADD3 R64, R66.reuse, 0x20, RZ ;  /* 0x0000002042407810 */ /* 0x040fe40007ffe0ff */
[----:B------:R-:W-:-:S02]  /*0230*/  IADD3 R63, R66, 0x30, RZ ;  /* 0x00000030423f7810 */ /* 0x000fc40007ffe0ff */
[C---:B------:R-:W-:Y:S02]  /*0240*/  IADD3 R62, R66.reuse, 0x70, RZ ;  /* 0x00000070423e7810 */ /* 0x040fe40007ffe0ff */
[C---:B------:R-:W-:Y:S02]  /*0250*/  IADD3 R61, R66.reuse, 0x80, RZ ;  /* 0x00000080423d7810 */ /* 0x040fe40007ffe0ff */
[----:B------:R-:W-:Y:S02]  /*0260*/  IADD3 R60, R66, 0x90, RZ ;  /* 0x00000090423c7810 */ /* 0x000fe40007ffe0ff */
[----:B------:R-:W-:Y:S02]  /*0270*/  ISETP.LT.U32.AND P0, PT, R2, 0x2a0, !P0 ;  /* 0x000002a00200780c */ /* 0x000fe40004701070 */
[C---:B------:R-:W-:Y:S02]  /*0280*/  IADD3 R59, R66.reuse, 0xa0, RZ ;  /* 0x000000a0423b7810 */ /* 0x040fe40007ffe0ff */
[----:B------:R-:W-:-:S02]  /*0290*/  IADD3 R58, R66, 0xb0, RZ ;  /* 0x000000b0423a7810 */ /* 0x000fc40007ffe0ff */
[C---:B------:R-:W-:Y:S02]  /*02a0*/  IADD3 R56, R66.reuse, 0xc0, RZ ;  /* 0x000000c042387810 */ /* 0x040fe40007ffe0ff */
[C---:B------:R-:W-:Y:S02]  /*02b0*/  IADD3 R54, R66.reuse, 0xd0, RZ ;  /* 0x000000d042367810 */ /* 0x040fe40007ffe0ff */
[C---:B------:R-:W-:Y:S02]  /*02c0*/  IADD3 R52, R66.reuse, 0xe0, RZ ;  /* 0x000000e042347810 */ /* 0x040fe40007ffe0ff */
[----:B-1----:R-:W-:-:S07]  /*02d0*/  IADD3 R50, R66, 0xf0, RZ ;  /* 0x000000f042327810 */ /* 0x002fce0007ffe0ff */
.L_x_4556:
[----:B0--34-:R-:W0:Y:S01]  /*02e0*/  LDC R9, c[0x0][0x288] ;  /* 0x0000a200ff097b82 */ /* 0x019e220000000800 */
[----:B--2---:R-:W-:Y:S01]  /*02f0*/  IABS R10, UR6 ;  /* 0x00000006000a7c13 */ /* 0x004fe20008000000 */
[----:B------:R-:W-:Y:S01]  /*0300*/  ULDC.64 UR16, c[0x0][0x278] ;  /* 0x00009e0000107ab9 */ /* 0x000fe20000000a00 */
[----:B------:R-:W-:Y:S01]  /*0310*/  SHF.R.S32.HI R17, RZ, 0x1f, R62 ;  /* 0x0000001fff117819 */ /* 0x000fe2000001143e */
[----:B------:R-:W-:Y:S01]  /*0320*/  ULDC.64 UR14, c[0x0][0x280] ;  /* 0x0000a000000e7ab9 */ /* 0x000fe20000000a00 */
[----:B------:R-:W-:Y:S02]  /*0330*/  ISETP.GE.U32.AND P4, PT, R62, UR16, PT ;  /* 0x000000103e007c0c */ /* 0x000fe4000bf86070 */
[----:B------:R-:W-:Y:S01]  /*0340*/  SHF.R.S32.HI R21, RZ, 0x1f, R61 ;  /* 0x0000001fff157819 */ /* 0x000fe2000001143d */
[----:B-1----:R-:W1:Y:S01]  /*0350*/  @P0 LDC.64 R32, c[0x0][0x220] ;  /* 0x00008800ff200b82 */ /* 0x002e620000000a00 */
[----:B------:R-:W-:Y:S02]  /*0360*/  ISETP.GE.AND.EX P4, PT, R17, UR17, PT, P4 ;  /* 0x0000001111007c0c */ /* 0x000fe4000bf86340 */
[----:B------:R-:W-:-:S02]  /*0370*/  ISETP.GE.U32.AND P5, PT, R61, UR16, PT ;  /* 0x000000103d007c0c */ /* 0x000fc4000bfa6070 */
[C---:B------:R-:W-:Y:S02]  /*0380*/  ISETP.GT.U32.OR P4, PT, R2.reuse, 0x29f, P4 ;  /* 0x0000029f0200780c */ /* 0x040fe40002784470 */
[----:B------:R-:W-:Y:S02]  /*0390*/  ISETP.GE.AND.EX P5, PT, R21, UR17, PT, P5 ;  /* 0x0000001115007c0c */ /* 0x000fe4000bfa6350 */
[----:B------:R-:W-:Y:S02]  /*03a0*/  SHF.R.S32.HI R23, RZ, 0x1f, R60 ;  /* 0x0000001fff177819 */ /* 0x000fe4000001143c */
[----:B------:R-:W-:Y:S02]  /*03b0*/  ISETP.GT.U32.OR P5, PT, R2, 0x29f, P5 ;  /* 0x0000029f0200780c */ /* 0x000fe40002fa4470 */
[----:B0-----:R-:W-:-:S05]  /*03c0*/  IABS R8, R9 ;  /* 0x0000000900087213 */ /* 0x001fca0000000000 */
[----:B------:R-:W0:Y:S01]  /*03d0*/  @!P4 LDC.64 R12, c[0x0][0x220] ;  /* 0x00008800ff0ccb82 */ /* 0x000e220000000a00 */
[----:B------:R-:W2:Y:S08]  /*03e0*/  I2F.RP R3, R8 ;  /* 0x0000000800037306 */ /* 0x000eb00000209400 */
[----:B--2---:R-:W2:Y:S02]  /*03f0*/  MUFU.RCP R3, R3 ;  /* 0x0000000300037308 */ /* 0x004ea40000001000 */
[----:B--2---:R-:W-:-:S06]  /*0400*/  IADD3 R6, R3, 0xffffffe, RZ ;  /* 0x0ffffffe03067810 */ /* 0x004fcc0007ffe0ff */
[----:B------:R2:W3:Y:S02]  /*0410*/  F2I.FTZ.U32.TRUNC.NTZ R7, R6 ;  /* 0x0000000600077305 */ /* 0x0004e4000021f000 */
[----:B--2---:R-:W-:Y:S01]  /*0420*/  HFMA2.MMA R6, -RZ, RZ, 0, 0 ;  /* 0x00000000ff067435 */ /* 0x004fe200000001ff */
[----:B---3--:R-:W-:-:S05]  /*0430*/  IADD3 R5, RZ, -R7, RZ ;  /* 0x80000007ff057210 */ /* 0x008fca0007ffe0ff */
[----:B------:R-:W-:-:S04]  /*0440*/  IMAD R5, R5, R8, RZ ;  /* 0x0000000805057224 */ /* 0x000fc800078e02ff */
[----:B------:R-:W-:Y:S01]  /*0450*/  IMAD.HI.U32 R7, R7, R5, R6 ;  /* 0x0000000507077227 */ /* 0x000fe200078e0006 */
[----:B------:R-:W-:Y:S02]  /*0460*/  MOV R5, R10 ;  /* 0x0000000a00057202 */ /* 0x000fe40000000f00 */
[----:B------:R-:W2:Y:S03]  /*0470*/  @!P4 LDC.64 R10, c[0x0][0x270] ;  /* 0x00009c00ff0acb82 */ /* 0x000ea60000000a00 */
[----:B------:R-:W-:-:S05]  /*0480*/  IMAD.HI.U32 R7, R7, R5, RZ ;  /* 0x0000000507077227 */ /* 0x000fca00078e00ff */
[----:B------:R-:W-:-:S05]  /*0490*/  IADD3 R3, -R7, RZ, RZ ;  /* 0x000000ff07037210 */ /* 0x000fca0007ffe1ff */
[----:B------:R-:W-:-:S05]  /*04a0*/  IMAD R3, R8, R3, R5 ;  /* 0x0000000308037224 */ /* 0x000fca00078e0205 */
[----:B------:R-:W-:Y:S01]  /*04b0*/  ISETP.GT.U32.AND P2, PT, R8, R3, PT ;  /* 0x000000030800720c */ /* 0x000fe20003f44070 */
[----:B--2---:R-:W-:-:S04]  /*04c0*/  @!P4 IMAD R18, R17, R10, RZ ;  /* 0x0000000a1112c224 */ /* 0x004fc800078e02ff */
[----:B------:R-:W-:-:S08]  /*04d0*/  @!P4 IMAD R25, R62, R11, R18 ;  /* 0x0000000b3e19c224 */ /* 0x000fd000078e0212 */
        /* <DEDUP_REMOVED lines=8> */
[----:B------:R-:W2:Y:S02]  /*0560*/  @P0 LDC.64 R6, c[0x0][0x270] ;  /* 0x00009c00ff060b82 */ /* 0x000ea40000000a00 */
[----:B------:R-:W-:Y:S02]  /*0570*/  @!P3 IADD3 R3, -R3, RZ, RZ ;  /* 0x000000ff0303b210 */ /* 0x000fe40007ffe1ff */
[----:B------:R-:W-:Y:S02]  /*0580*/  @!P2 LOP3.LUT R3, RZ, R9, RZ, 0x33, !PT ;  /* 0x00000009ff03a212 */ /* 0x000fe400078e33ff */
[----:B------:R-:W-:Y:S02]  /*0590*/  ISETP.GE.U32.AND P3, PT, R60, UR16, PT ;  /* 0x000000103c007c0c */ /* 0x000fe4000bf66070 */
[----:B------:R-:W-:-:S02]  /*05a0*/  IADD3 R68, -R3, RZ, RZ ;  /* 0x000000ff03447210 */ /* 0x000fc40007ffe1ff */
[----:B------:R-:W-:Y:S02]  /*05b0*/  SHF.R.S32.HI R5, RZ, 0x1f, R3 ;  /* 0x0000001fff057819 */ /* 0x000fe40000011403 */
[----:B------:R-:W-:Y:S01]  /*05c0*/  ISETP.GE.AND.EX P3, PT, R23, UR17, PT, P3 ;  /* 0x0000001117007c0c */ /* 0x000fe2000bf66330 */
[----:B------:R-:W-:Y:S01]  /*05d0*/  IMAD R68, R9, R68, UR6 ;  /* 0x0000000609447e24 */ /* 0x000fe2000f8e0244 */
[----:B------:R-:W-:Y:S01]  /*05e0*/  SHF.R.S32.HI R9, RZ, 0x1f, R67 ;  /* 0x0000001fff097819 */ /* 0x000fe20000011443 */
[----:B------:R-:W-:Y:S01]  /*05f0*/  IMAD R8, R5, UR14, RZ ;  /* 0x0000000e05087c24 */ /* 0x000fe2000f8e02ff */
[----:B------:R-:W-:Y:S01]  /*0600*/  ISETP.GT.U32.OR P3, PT, R2, 0x29f, P3 ;  /* 0x0000029f0200780c */ /* 0x000fe20001f64470 */
[----:B------:R-:W-:Y:S01]  /*0610*/  IMAD R68, R68, 0x54, RZ ;  /* 0x0000005444447824 */ /* 0x000fe200078e02ff */
[----:B------:R-:W-:Y:S01]  /*0620*/  ISETP.GE.U32.AND P2, PT, R59, UR16, PT ;  /* 0x000000103b007c0c */ /* 0x000fe2000bf46070 */
[----:B------:R-:W-:-:S03]  /*0630*/  IMAD R73, R3, UR15, R8 ;  /* 0x0000000f03497c24 */ /* 0x000fc6000f8e0208 */
[----:B------:R-:W-:-:S04]  /*0640*/  IADD3 R70, P1, R67, R68, RZ ;  /* 0x0000004443467210 */ /* 0x000fc80007f3e0ff */
[----:B------:R-:W-:Y:S02]  /*0650*/  LEA.HI.X.SX32 R71, R68, R9, 0x1, P1 ;  /* 0x0000000944477211 */ /* 0x000fe400008f0eff */
[----:B------:R-:W3:Y:S01]  /*0660*/  @!P5 LDC.64 R8, c[0x0][0x270] ;  /* 0x00009c00ff08db82 */ /* 0x000ee20000000a00 */
[----:B------:R-:W-:-:S04]  /*0670*/  IMAD.WIDE.U32 R70, R3, UR14, R70 ;  /* 0x0000000e03467c25 */ /* 0x000fc8000f8e0046 */
[----:B--2---:R-:W-:Y:S01]  /*0680*/  @P0 IMAD R3, R57, R6, RZ ;  /* 0x0000000639030224 */ /* 0x004fe200078e02ff */
[----:B------:R-:W-:Y:S02]  /*0690*/  IADD3 R73, R71, R73, RZ ;  /* 0x0000004947497210 */ /* 0x000fe40007ffe0ff */
[----:B------:R-:W2:Y:S01]  /*06a0*/  @!P3 LDC.64 R14, c[0x0][0x270] ;  /* 0x00009c00ff0ebb82 */ /* 0x000ea20000000a00 */
[-C--:B------:R-:W-:Y:S01]  /*06b0*/  @P0 MOV R72, R70.reuse ;  /* 0x0000004600480202 */ /* 0x080fe20000000f00 */
[C---:B------:R-:W-:Y:S01]  /*06c0*/  @P0 IMAD R5, R66.reuse, R7, R3 ;  /* 0x0000000742050224 */ /* 0x040fe200078e0203 */
[----:B------:R-:W-:Y:S02]  /*06d0*/  SHF.R.S32.HI R3, RZ, 0x1f, R59 ;  /* 0x0000001fff037819 */ /* 0x000fe4000001143b */
[----:B------:R-:W-:Y:S01]  /*06e0*/  @!P4 MOV R18, R70 ;  /* 0x000000460012c202 */ /* 0x000fe20000000f00 */
[----:B------:R-:W-:Y:S01]  /*06f0*/  @P0 IMAD.WIDE.U32 R16, R66, R6, R72 ;  /* 0x0000000642100225 */ /* 0x000fe200078e0048 */
[----:B------:R-:W-:Y:S01]  /*0700*/  ISETP.GE.AND.EX P2, PT, R3, UR17, PT, P2 ;  /* 0x0000001103007c0c */ /* 0x000fe2000bf46320 */
[----:B------:R-:W4:Y:S01]  /*0710*/  @!P5 LDC.64 R6, c[0x0][0x220] ;  /* 0x00008800ff06db82 */ /* 0x000f220000000a00 */
[----:B------:R-:W-:-:S02]  /*0720*/  @!P4 MOV R19, R73 ;  /* 0x000000490013c202 */ /* 0x000fc40000000f00 */
[----:B------:R-:W-:Y:S02]  /*0730*/  ISETP.GT.U32.OR P2, PT, R2, 0x29f, P2 ;  /* 0x0000029f0200780c */ /* 0x000fe40001744470 */
[----:B------:R-:W-:Y:S01]  /*0740*/  @P0 IADD3 R17, R17, R5, RZ ;  /* 0x0000000511110210 */ /* 0x000fe20007ffe0ff */
[----:B------:R-:W-:Y:S01]  /*0750*/  @!P4 IMAD.WIDE.U32 R18, R62, R10, R18 ;  /* 0x0000000a3e12c225 */ /* 0x000fe200078e0012 */
[C---:B-1----:R-:W-:Y:S01]  /*0760*/  @P0 LEA R32, P1, R16.reuse, R32, 0x2 ;  /* 0x0000002010200211 */ /* 0x042fe200078210ff */
[----:B------:R-:W1:Y:S02]  /*0770*/  @!P3 LDC.64 R10, c[0x0][0x220] ;  /* 0x00008800ff0abb82 */ /* 0x000e640000000a00 */
[----:B---3--:R-:W-:Y:S01]  /*0780*/  @!P5 IMAD R20, R21, R8, RZ ;  /* 0x000000081514d224 */ /* 0x008fe200078e02ff */
[----:B------:R-:W-:Y:S02]  /*0790*/  @P0 LEA.HI.X R33, R16, R33, R17, 0x2, P1 ;  /* 0x0000002110210211 */ /* 0x000fe400008f1411 */
[----:B------:R-:W-:-:S02]  /*07a0*/  @!P4 IADD3 R5, R19, R25, RZ ;  /* 0x000000191305c210 */ /* 0x000fc40007ffe0ff */
[----:B0-----:R-:W-:Y:S01]  /*07b0*/  @!P4 LEA R12, P6, R18, R12, 0x2 ;  /* 0x0000000c120cc211 */ /* 0x001fe200078c10ff */
[----:B--2---:R-:W-:Y:S01]  /*07c0*/  @!P3 IMAD R23, R23, R14, RZ ;  /* 0x0000000e1717b224 */ /* 0x004fe200078e02ff */
[----:B------:R-:W-:Y:S02]  /*07d0*/  @!P5 MOV R16, R70 ;  /* 0x000000460010d202 */ /* 0x000fe40000000f00 */
[----:B------:R-:W-:Y:S01]  /*07e0*/  @!P5 MOV R17, R73 ;  /* 0x000000490011d202 */ /* 0x000fe20000000f00 */
[----:B------:R-:W-:Y:S01]  /*07f0*/  @!P3 IMAD R15, R60, R15, R23 ;  /* 0x0000000f3c0fb224 */ /* 0x000fe200078e0217 */
[----:B------:R-:W-:Y:S01]  /*0800*/  @!P4 LEA.HI.X R13, R18, R13, R5, 0x2, P6 ;  /* 0x0000000d120dc211 */ /* 0x000fe200030f1405 */
[C---:B------:R-:W-:Y:S01]  /*0810*/  @!P5 IMAD R5, R61.reuse, R9, R20 ;  /* 0x000000093d05d224 */ /* 0x040fe200078e0214 */
[----:B------:R-:W-:Y:S01]  /*0820*/  SHF.R.S32.HI R25, RZ, 0x1f, R58 ;  /* 0x0000001fff197819 */ /* 0x000fe2000001143a */
[----:B------:R-:W-:Y:S01]  /*0830*/  @!P5 IMAD.WIDE.U32 R16, R61, R8, R16 ;  /* 0x000000083d10d225 */ /* 0x000fe200078e0010 */
[----:B------:R-:W-:Y:S01]  /*0840*/  ISETP.GE.U32.AND P1, PT, R58, UR16, PT ;  /* 0x000000103a007c0c */ /* 0x000fe2000bf26070 */
[----:B------:R-:W0:Y:S01]  /*0850*/  @!P2 LDC.64 R8, c[0x0][0x270] ;  /* 0x00009c00ff08ab82 */ /* 0x000e220000000a00 */
[----:B------:R-:W-:-:S02]  /*0860*/  @!P3 MOV R20, R70 ;  /* 0x000000460014b202 */ /* 0x000fc40000000f00 */
[----:B------:R-:W-:Y:S02]  /*0870*/  @!P3 MOV R21, R73 ;  /* 0x000000490015b202 */ /* 0x000fe40000000f00 */
[----:B------:R-:W-:Y:S02]  /*0880*/  @!P5 IADD3 R5, R17, R5, RZ ;  /* 0x000000051105d210 */ /* 0x000fe40007ffe0ff */
[----:B----4-:R-:W-:Y:S01]  /*0890*/  @!P5 LEA R18, P6, R16, R6, 0x2 ;  /* 0x000000061012d211 */ /* 0x010fe200078c10ff */
[----:B------:R-:W-:Y:S01]  /*08a0*/  @!P3 IMAD.WIDE.U32 R20, R60, R14, R20 ;  /* 0x0000000e3c14b225 */ /* 0x000fe200078e0014 */
[----:B------:R-:W-:Y:S01]  /*08b0*/  ISETP.GE.AND.EX P1, PT, R25, UR17, PT, P1 ;  /* 0x0000001119007c0c */ /* 0x000fe2000bf26310 */
[----:B------:R-:W2:Y:S01]  /*08c0*/  @!P2 LDC.64 R22, c[0x0][0x220] ;  /* 0x00008800ff16ab82 */ /* 0x000ea20000000a00 */
[----:B------:R-:W-:Y:S02]  /*08d0*/  @!P5 LEA.HI.X R19, R16, R7, R5, 0x2, P6 ;  /* 0x000000071013d211 */ /* 0x000fe400030f1405 */
[----:B------:R-:W-:-:S02]  /*08e0*/  CS2R R16, SRZ ;  /* 0x0000000000107805 */ /* 0x000fc4000001ff00 */
[----:B------:R-:W-:Y:S02]  /*08f0*/  ISETP.GT.U32.OR P1, PT, R2, 0x29f, P1 ;  /* 0x0000029f0200780c */ /* 0x000fe40000f24470 */
[----:B------:R-:W-:Y:S02]  /*0900*/  @!P3 IADD3 R5, R21, R15, RZ ;  /* 0x0000000f1505b210 */ /* 0x000fe40007ffe0ff */
[----:B------:R-:W-:Y:S02]  /*0910*/  CS2R R14, SRZ ;  /* 0x00000000000e7805 */ /* 0x000fe4000001ff00 */
[----:B------:R-:W-:Y:S01]  /*0920*/  SHF.R.S32.HI R35, RZ, 0x1f, R56 ;  /* 0x0000001fff237819 */ /* 0x000fe20000011438 */
[----:B------:R3:W4:Y:S01]  /*0930*/  @!P4 LDG.E.64 R16, desc[UR10][R12.64] ;  /* 0x0000000a0c10c981 */ /* 0x000722000c1e1b00 */
[----:B------:R-:W-:Y:S02]  /*0940*/  ISETP.GE.U32.AND P4, PT, R56, UR16, PT ;  /* 0x0000001038007c0c */ /* 0x000fe4000bf86070 */
[----:B------:R-:W-:Y:S01]  /*0950*/  IADD3 R27, R66, 0x60, RZ ;  /* 0x00000060421b7810 */ /* 0x000fe20007ffe0ff */
[----:B------:R5:W4:Y:S01]  /*0960*/  @!P5 LDG.E.64 R14, desc[UR10][R18.64] ;  /* 0x0000000a120ed981 */ /* 0x000b22000c1e1b00 */
[----:B-1----:R-:W-:-:S02]  /*0970*/  @!P3 LEA R10, P6, R20, R10, 0x2 ;  /* 0x0000000a140ab211 */ /* 0x002fc400078c10ff */
[----:B------:R-:W-:Y:S01]  /*0980*/  ISETP.GE.AND.EX P4, PT, R35, UR17, PT, P4 ;  /* 0x0000001123007c0c */ /* 0x000fe2000bf86340 */
[----:B------:R-:W1:Y:S01]  /*0990*/  @!P1 LDC.64 R6, c[0x0][0x270] ;  /* 0x00009c00ff069b82 */ /* 0x000e620000000a00 */
[----:B------:R-:W-:Y:S02]  /*09a0*/  ISETP.GE.U32.AND P5, PT, R27, UR16, PT ;  /* 0x000000101b007c0c */ /* 0x000fe4000bfa6070 */
[----:B------:R-:W-:Y:S02]  /*09b0*/  SHF.R.S32.HI R31, RZ, 0x1f, R27 ;  /* 0x0000001fff1f7819 */ /* 0x000fe4000001141b */
[----:B------:R-:W-:Y:S01]  /*09c0*/  @!P3 LEA.HI.X R11, R20, R11, R5, 0x2, P6 ;  /* 0x0000000b140bb211 */ /* 0x000fe200030f1405 */
[----:B0-----:R-:W-:Y:S01]  /*09d0*/  @!P2 IMAD R20, R3, R8, RZ ;  /* 0x000000080314a224 */ /* 0x001fe200078e02ff */
[----:B------:R-:W-:Y:S01]  /*09e0*/  ISETP.GT.U32.OR P4, PT, R2, 0x29f, P4 ;  /* 0x0000029f0200780c */ /* 0x000fe20002784470 */
[----:B------:R-:W0:Y:S01]  /*09f0*/  @!P1 LDC.64 R42, c[0x0][0x220] ;  /* 0x00008800ff2a9b82 */ /* 0x000e220000000a00 */
[----:B------:R-:W-:-:S02]  /*0a00*/  ISETP.GE.AND.EX P6, PT, R31, UR17, PT, P5 ;  /* 0x000000111f007c0c */ /* 0x000fc4000bfc6350 */
[----:B---3--:R-:W-:Y:S02]  /*0a10*/  CS2R R12, SRZ ;  /* 0x00000000000c7805 */ /* 0x008fe4000001ff00 */
[----:B------:R-:W-:Y:S01]  /*0a20*/  IADD3 R3, R66, 0x40, RZ ;  /* 0x0000004042037810 */ /* 0x000fe20007ffe0ff */
[----:B------:R-:W-:Y:S01]  /*0a30*/  @!P2 IMAD R9, R59, R9, R20 ;  /* 0x000000093b09a224 */ /* 0x000fe200078e0214 */
[----:B------:R-:W-:Y:S02]  /*0a40*/  ISETP.GT.U32.OR P6, PT, R2, 0x29f, P6 ;  /* 0x0000029f0200780c */ /* 0x000fe400037c4470 */
[----:B------:R-:W-:Y:S01]  /*0a50*/  ISETP.GE.U32.AND P5, PT, R3, UR16, PT ;  /* 0x0000001003007c0c */ /* 0x000fe2000bfa6070 */
[----:B------:R3:W4:Y:S01]  /*0a60*/  @!P3 LDG.E.64 R12, desc[UR10][R10.64] ;  /* 0x0000000a0a0cb981 */ /* 0x000722000c1e1b00 */
[----:B------:R-:W-:Y:S02]  /*0a70*/  SHF.R.S32.HI R5, RZ, 0x1f, R3 ;  /* 0x0000001fff057819 */ /* 0x000fe40000011403 */
[----:B------:R-:W-:Y:S01]  /*0a80*/  @!P2 MOV R20, R70 ;  /* 0x000000460014a202 */ /* 0x000fe20000000f00 */
[----:B-----5:R-:W5:Y:S01]  /*0a90*/  @!P4 LDC.64 R18, c[0x0][0x270] ;  /* 0x00009c00ff12cb82 */ /* 0x020f620000000a00 */
[----:B------:R-:W-:-:S02]  /*0aa0*/  @!P2 MOV R21, R73 ;  /* 0x000000490015a202 */ /* 0x000fc40000000f00 */
[----:B------:R-:W-:Y:S01]  /*0ab0*/  ISETP.GE.AND.EX P3, PT, R5, UR17, PT, P5 ;  /* 0x0000001105007c0c */ /* 0x000fe2000bf66350 */
[----:B------:R-:W-:-:S03]  /*0ac0*/  @!P2 IMAD.WIDE.U32 R20, R59, R8, R20 ;  /* 0x000000083b14a225 */ /* 0x000fc600078e0014 */
[----:B------:R-:W-:Y:S01]  /*0ad0*/  ISETP.GT.U32.OR P3, PT, R2, 0x29f, P3 ;  /* 0x0000029f0200780c */ /* 0x000fe20001f64470 */
[----:B------:R-:W0:Y:S01]  /*0ae0*/  @!P4 LDC.64 R38, c[0x0][0x220] ;  /* 0x00008800ff26cb82 */ /* 0x000e220000000a00 */
[----:B------:R-:W-:Y:S02]  /*0af0*/  @!P2 IADD3 R21, R21, R9, RZ ;  /* 0x000000091515a210 */ /* 0x000fe40007ffe0ff */
[----:B--2---:R-:W-:-:S05]  /*0b00*/  @!P2 LEA R22, P5, R20, R22, 0x2 ;  /* 0x000000161416a211 */ /* 0x004fca00078a10ff */
[----:B------:R-:W2:Y:S01]  /*0b10*/  @!P6 LDC.64 R8, c[0x0][0x270] ;  /* 0x00009c00ff08eb82 */ /* 0x000ea20000000a00 */
[----:B-1----:R-:W-:Y:S01]  /*0b20*/  @!P1 IMAD R25, R25, R6, RZ ;  /* 0x0000000619199224 */ /* 0x002fe200078e02ff */
[----:B------:R-:W-:Y:S02]  /*0b30*/  @!P2 LEA.HI.X R23, R20, R23, R21, 0x2, P5 ;  /* 0x000000171417a211 */ /* 0x000fe400028f1415 */
[----:B------:R-:W-:Y:S02]  /*0b40*/  @!P1 MOV R20, R70 ;  /* 0x0000004600149202 */ /* 0x000fe40000000f00 */
[----:B------:R-:W-:Y:S01]  /*0b50*/  @!P1 MOV R21, R73 ;  /* 0x0000004900159202 */ /* 0x000fe20000000f00 */
[----:B------:R-:W-:Y:S01]  /*0b60*/  @!P1 IMAD R37, R58, R7, R25 ;  /* 0x000000073a259224 */ /* 0x000fe200078e0219 */
[----:B------:R-:W-:Y:S01]  /*0b70*/  IADD3 R28, R66, 0x50, RZ ;  /* 0x00000050421c7810 */ /* 0x000fe20007ffe0ff */
[----:B------:R-:W1:Y:S01]  /*0b80*/  @!P3 LDC.64 R24, c[0x0][0x270] ;  /* 0x00009c00ff18bb82 */ /* 0x000e620000000a00 */
[----:B------:R-:W-:Y:S01]  /*0b90*/  @!P1 IMAD.WIDE.U32 R6, R58, R6, R20 ;  /* 0x000000063a069225 */ /* 0x000fe200078e0014 */
[----:B---3--:R-:W-:-:S02]  /*0ba0*/  CS2R R10, SRZ ;  /* 0x00000000000a7805 */ /* 0x008fc4000001ff00 */
[----:B------:R-:W-:Y:S02]  /*0bb0*/  ISETP.GE.U32.AND P5, PT, R28, UR16, PT ;  /* 0x000000101c007c0c */ /* 0x000fe4000bfa6070 */
[----:B------:R-:W-:Y:S02]  /*0bc0*/  SHF.R.S32.HI R29, RZ, 0x1f, R28 ;  /* 0x0000001fff1d7819 */ /* 0x000fe4000001141c */
[----:B------:R-:W3:Y:S01]  /*0bd0*/  @!P6 LDC.64 R20, c[0x0][0x220] ;  /* 0x00008800ff14eb82 */ /* 0x000ee20000000a00 */
[----:B------:R0:W4:Y:S01]  /*0be0*/  @!P2 LDG.E.64 R10, desc[UR10][R22.64] ;  /* 0x0000000a160aa981 */ /* 0x000122000c1e1b00 */
[----:B------:R-:W-:Y:S01]  /*0bf0*/  ISETP.GE.AND.EX P5, PT, R29, UR17, PT, P5 ;  /* 0x000000111d007c0c */ /* 0x000fe2000bfa6350 */
[----:B-----5:R-:W-:Y:S01]  /*0c00*/  @!P4 IMAD R35, R35, R18, RZ ;  /* 0x000000122323c224 */ /* 0x020fe200078e02ff */
[----:B------:R-:W-:Y:S02]  /*0c10*/  @!P1 IADD3 R7, R7, R37, RZ ;  /* 0x0000002507079210 */ /* 0x000fe40007ffe0ff */
[----:B------:R-:W-:-:S02]  /*0c20*/  ISETP.GT.U32.OR P2, PT, R2, 0x29f, P5 ;  /* 0x0000029f0200780c */ /* 0x000fc40002f44470 */
[----:B0-----:R-:W-:Y:S02]  /*0c30*/  @!P1 LEA R42, P5, R6, R42, 0x2 ;  /* 0x0000002a062a9211 */ /* 0x001fe400078a10ff */
[----:B------:R-:W-:Y:S02]  /*0c40*/  @!P4 MOV R22, R70 ;  /* 0x000000460016c202 */ /* 0x000fe40000000f00 */
[----:B------:R-:W-:Y:S01]  /*0c50*/  @!P4 MOV R23, R73 ;  /* 0x000000490017c202 */ /* 0x000fe20000000f00 */
[----:B------:R-:W-:Y:S01]  /*0c60*/  @!P4 IMAD R35, R56, R19, R35 ;  /* 0x000000133823c224 */ /* 0x000fe200078e0223 */
[----:B------:R-:W-:Y:S01]  /*0c70*/  @!P1 LEA.HI.X R43, R6, R43, R7, 0x2, P5 ;  /* 0x0000002b062b9211 */ /* 0x000fe200028f1407 */
[----:B--2---:R-:W-:Y:S01]  /*0c80*/  @!P6 IMAD R26, R31, R8, RZ ;  /* 0x000000081f1ae224 */ /* 0x004fe200078e02ff */
[----:B------:R-:W-:Y:S01]  /*0c90*/  @!P6 MOV R19, R73 ;  /* 0x000000490013e202 */ /* 0x000fe20000000f00 */
[----:B------:R-:W-:Y:S01]  /*0ca0*/  @!P4 IMAD.WIDE.U32 R22, R56, R18, R22 ;  /* 0x000000123816c225 */ /* 0x000fe200078e0016 */
[----:B------:R-:W-:Y:S01]  /*0cb0*/  @!P6 MOV R18, R70 ;  /* 0x000000460012e202 */ /* 0x000fe20000000f00 */
[----:B------:R-:W0:Y:S02]  /*0cc0*/  @!P3 LDC.64 R6, c[0x0][0x220] ;  /* 0x00008800ff06bb82 */ /* 0x000e240000000a00 */
[----:B------:R-:W-:Y:S01]  /*0cd0*/  @!P6 IMAD R31, R27, R9, R26 ;  /* 0x000000091b1fe224 */ /* 0x000fe200078e021a */
[----:B------:R-:W-:Y:S01]  /*0ce0*/  @!P4 IADD3 R23, R23, R35, RZ ;  /* 0x000000231717c210 */ /* 0x000fe20007ffe0ff */
[----:B------:R-:W-:Y:S01]  /*0cf0*/  @!P6 IMAD.WIDE.U32 R8, R27, R8, R18 ;  /* 0x000000081b08e225 */ /* 0x000fe200078e0012 */
[----:B------:R-:W-:-:S03]  /*0d00*/  @!P4 LEA R38, P5, R22, R38, 0x2 ;  /* 0x000000261626c211 */ /* 0x000fc600078a10ff */
[----:B------:R-:W2:Y:S01]  /*0d10*/  @!P2 LDC.64 R18, c[0x0][0x270] ;  /* 0x00009c00ff12ab82 */ /* 0x000ea20000000a00 */
[----:B-1----:R-:W-:Y:S01]  /*0d20*/  @!P3 IMAD R26, R5, R24, RZ ;  /* 0x00000018051ab224 */ /* 0x002fe200078e02ff */
[----:B------:R-:W-:Y:S02]  /*0d30*/  @!P4 LEA.HI.X R39, R22, R39, R23, 0x2, P5 ;  /* 0x000000271627c211 */ /* 0x000fe400028f1417 */
[----:B------:R-:W-:Y:S02]  /*0d40*/  @!P6 IADD3 R5, R9, R31, RZ ;  /* 0x0000001f0905e210 */ /* 0x000fe40007ffe0ff */
[C---:B---3--:R-:W-:Y:S02]  /*0d50*/  @!P6 LEA R20, P5, R8.reuse, R20, 0x2 ;  /* 0x000000140814e211 */ /* 0x048fe400078a10ff */
[----:B------:R-:W-:Y:S02]  /*0d60*/  @!P3 MOV R22, R70 ;  /* 0x000000460016b202 */ /* 0x000fe40000000f00 */
[----:B------:R-:W-:-:S02]  /*0d70*/  @!P6 LEA.HI.X R21, R8, R21, R5, 0x2, P5 ;  /* 0x000000150815e211 */ /* 0x000fc400028f1405 */
[----:B------:R-:W-:Y:S02]  /*0d80*/  CS2R R8, SRZ ;  /* 0x0000000000087805 */ /* 0x000fe4000001ff00 */
[----:B------:R-:W-:Y:S01]  /*0d90*/  @!P3 MOV R23, R73 ;  /* 0x000000490017b202 */ /* 0x000fe20000000f00 */
[C---:B------:R-:W-:Y:S02]  /*0da0*/  @!P3 IMAD R27, R3.reuse, R25, R26 ;  /* 0x00000019031bb224 */ /* 0x040fe400078e021a */
[----:B------:R-:W-:Y:S01]  /*0db0*/  @!P3 IMAD.WIDE.U32 R24, R3, R24, R22 ;  /* 0x000000180318b225 */ /* 0x000fe200078e0016 */
[----:B------:R1:W3:Y:S02]  /*0dc0*/  @!P6 LDG.E.64 R8, desc[UR10][R20.64] ;  /* 0x0000000a1408e981 */ /* 0x0002e4000c1e1b00 */
[----:B------:R-:W5:Y:S01]  /*0dd0*/  @!P2 LDC.64 R22, c[0x0][0x220] ;  /* 0x00008800ff16ab82 */ /* 0x000f620000000a00 */
[----:B------:R-:W-:Y:S02]  /*0de0*/  SHF.R.S32.HI R3, RZ, 0x1f, R65 ;  /* 0x0000001fff037819 */ /* 0x000fe40000011441 */
[----:B------:R-:W-:-:S02]  /*0df0*/  ISETP.GE.U32.AND P6, PT, R65, UR16, PT ;  /* 0x0000001041007c0c */ /* 0x000fc4000bfc6070 */
[----:B------:R-:W-:Y:S02]  /*0e00*/  @!P3 IADD3 R5, R25, R27, RZ ;  /* 0x0000001b1905b210 */ /* 0x000fe40007ffe0ff */
[C---:B0-----:R-:W-:Y:S02]  /*0e10*/  @!P3 LEA R26, P5, R24.reuse, R6, 0x2 ;  /* 0x00000006181ab211 */ /* 0x041fe400078a10ff */
[----:B------:R-:W-:Y:S02]  /*0e20*/  ISETP.GE.AND.EX P6, PT, R3, UR17, PT, P6 ;  /* 0x0000001103007c0c */ /* 0x000fe4000bfc6360 */
[----:B------:R-:W-:Y:S02]  /*0e30*/  @!P3 LEA.HI.X R27, R24, R7, R5, 0x2, P5 ;  /* 0x00000007181bb211 */ /* 0x000fe400028f1405 */
[----:B------:R-:W-:Y:S02]  /*0e40*/  SHF.R.S32.HI R5, RZ, 0x1f, R64 ;  /* 0x0000001fff057819 */ /* 0x000fe40000011440 */
[----:B------:R-:W-:-:S02]  /*0e50*/  ISETP.GE.U32.AND P5, PT, R64, UR16, PT ;  /* 0x0000001040007c0c */ /* 0x000fc4000bfa6070 */
[----:B------:R-:W-:Y:S01]  /*0e60*/  ISETP.GT.U32.OR P6, PT, R2, 0x29f, P6 ;  /* 0x0000029f0200780c */ /* 0x000fe200037c4470 */
[----:B--2---:R-:W-:Y:S01]  /*0e70*/  @!P2 IMAD R29, R29, R18, RZ ;  /* 0x000000121d1da224 */ /* 0x004fe200078e02ff */
[----:B-1----:R-:W-:Y:S02]  /*0e80*/  @!P2 MOV R20, R70 ;  /* 0x000000460014a202 */ /* 0x002fe40000000f00 */
[----:B------:R-:W-:Y:S01]  /*0e90*/  @!P2 MOV R21, R73 ;  /* 0x000000490015a202 */ /* 0x000fe20000000f00 */
[----:B------:R-:W-:Y:S01]  /*0ea0*/  HFMA2.MMA R7, -RZ, RZ, 0, 0 ;  /* 0x00000000ff077435 */ /* 0x000fe200000001ff */
[----:B------:R-:W-:Y:S01]  /*0eb0*/  ISETP.GE.AND.EX P5, PT, R5, UR17, PT, P5 ;  /* 0x0000001105007c0c */ /* 0x000fe2000bfa6350 */
[C---:B------:R-:W-:Y:S02]  /*0ec0*/  @!P2 IMAD R19, R28.reuse, R19, R29 ;  /* 0x000000131c13a224 */ /* 0x040fe400078e021d */
[----:B------:R-:W-:Y:S01]  /*0ed0*/  @!P2 IMAD.WIDE.U32 R28, R28, R18, R20 ;  /* 0x000000121c1ca225 */ /* 0x000fe200078e0014 */
[----:B------:R-:W-:-:S02]  /*0ee0*/  ISETP.GT.U32.OR P5, PT, R2, 0x29f, P5 ;  /* 0x0000029f0200780c */ /* 0x000fc40002fa4470 */
[----:B------:R-:W-:Y:S01]  /*0ef0*/  MOV R6, RZ ;  /* 0x000000ff00067202 */ /* 0x000fe20000000f00 */
[----:B------:R-:W0:Y:S01]  /*0f00*/  @!P6 LDC.64 R34, c[0x0][0x220] ;  /* 0x00008800ff22eb82 */ /* 0x000e220000000a00 */
[----:B------:R-:W-:-:S04]  /*0f10*/  @!P2 IADD3 R20, R29, R19, RZ ;  /* 0x000000131d14a210 */ /* 0x000fc80007ffe0ff */
[----:B------:R1:W2:Y:S03]  /*0f20*/  @!P3 LDG.E.64 R6, desc[UR10][R26.64] ;  /* 0x0000000a1a06b981 */ /* 0x0002a6000c1e1b00 */
[----:B------:R-:W1:Y:S01]  /*0f30*/  @!P6 LDC.64 R18, c[0x0][0x270] ;  /* 0x00009c00ff12eb82 */ /* 0x000e620000000a00 */
[----:B-----5:R-:W-:-:S04]  /*0f40*/  @!P2 LEA R22, P3, R28, R22, 0x2 ;  /* 0x000000161c16a211 */ /* 0x020fc800078610ff */
[----:B------:R-:W-:-:S03]  /*0f50*/  @!P2 LEA.HI.X R23, R28, R23, R20, 0x2, P3 ;  /* 0x000000171c17a211 */ /* 0x000fc600018f1414 */
[----:B------:R-:W5:Y:S01]  /*0f60*/  @!P5 LDC.64 R20, c[0x0][0x270] ;  /* 0x00009c00ff14db82 */ /* 0x000f620000000a00 */
[----:B------:R-:W-:Y:S02]  /*0f70*/  SHF.R.S32.HI R51, RZ, 0x1f, R63 ;  /* 0x0000001fff337819 */ /* 0x000fe4000001143f */
[----:B------:R-:W-:-:S04]  /*0f80*/  ISETP.GE.U32.AND P3, PT, R63, UR16, PT ;  /* 0x000000103f007c0c */ /* 0x000fc8000bf66070 */
[----:B------:R-:W-:Y:S01]  /*0f90*/  ISETP.GE.AND.EX P3, PT, R51, UR17, PT, P3 ;  /* 0x0000001133007c0c */ /* 0x000fe2000bf66330 */
[----:B------:R-:W0:Y:S01]  /*0fa0*/  @!P5 LDC.64 R30, c[0x0][0x220] ;  /* 0x00008800ff1edb82 */ /* 0x000e220000000a00 */
[----:B------:R-:W-:Y:S02]  /*0fb0*/  @!P6 MOV R25, R73 ;  /* 0x000000490019e202 */ /* 0x000fe40000000f00 */
[----:B------:R-:W-:Y:S01]  /*0fc0*/  ISETP.GT.U32.OR P3, PT, R2, 0x29f, P3 ;  /* 0x0000029f0200780c */ /* 0x000fe20001f64470 */
[----:B-1----:R-:W-:-:S04]  /*0fd0*/  @!P6 IMAD R24, R3, R18, RZ ;  /* 0x000000120318e224 */ /* 0x002fc800078e02ff */
[----:B------:R-:W-:Y:S01]  /*0fe0*/  @!P6 IMAD R37, R65, R19, R24 ;  /* 0x000000134125e224 */ /* 0x000fe200078e0218 */
[----:B------:R-:W-:Y:S01]  /*0ff0*/  @!P6 MOV R24, R70 ;  /* 0x000000460018e202 */ /* 0x000fe20000000f00 */
[----:B-----5:R-:W-:Y:S01]  /*1000*/  @!P5 IMAD R26, R5, R20, RZ ;  /* 0x00000014051ad224 */ /* 0x020fe200078e02ff */
[----:B------:R-:W-:-:S03]  /*1010*/  @!P5 MOV R27, R73 ;  /* 0x00000049001bd202 */ /* 0x000fc60000000f00 */
[----:B------:R-:W-:Y:S01]  /*1020*/  @!P6 IMAD.WIDE.U32 R24, R65, R18, R24 ;  /* 0x000000124118e225 */ /* 0x000fe200078e0018 */
[----:B------:R-:W-:Y:S01]  /*1030*/  CS2R R18, SRZ ;  /* 0x0000000000127805 */ /* 0x000fe2000001ff00 */
[----:B------:R-:W1:Y:S02]  /*1040*/  @!P3 LDC.64 R28, c[0x0][0x270] ;  /* 0x00009c00ff1cbb82 */ /* 0x000e640000000a00 */
[C---:B------:R-:W-:Y:S01]  /*1050*/  @!P5 IMAD R41, R64.reuse, R21, R26 ;  /* 0x000000154029d224 */ /* 0x040fe200078e021a */
[----:B------:R-:W-:Y:S02]  /*1060*/  @!P5 MOV R26, R70 ;  /* 0x00000046001ad202 */ /* 0x000fe40000000f00 */
[----:B------:R5:W4:Y:S01]  /*1070*/  @!P2 LDG.E.64 R18, desc[UR10][R22.64] ;  /* 0x0000000a1612a981 */ /* 0x000b22000c1e1b00 */
[----:B------:R-:W-:Y:S02]  /*1080*/  @!P6 IADD3 R25, R25, R37, RZ ;  /* 0x000000251919e210 */ /* 0x000fe40007ffe0ff */
[----:B------:R-:W-:Y:S01]  /*1090*/  @!P5 IMAD.WIDE.U32 R20, R64, R20, R26 ;  /* 0x000000144014d225 */ /* 0x000fe200078e001a */
[C---:B0-----:R-:W-:Y:S01]  /*10a0*/  @!P6 LEA R34, P2, R24.reuse, R34, 0x2 ;  /* 0x000000221822e211 */ /* 0x041fe200078410ff */
[----:B------:R-:W0:Y:S03]  /*10b0*/  @!P3 LDC.64 R26, c[0x0][0x220] ;  /* 0x00008800ff1abb82 */ /* 0x000e260000000a00 */
[----:B------:R-:W-:-:S02]  /*10c0*/  @!P6 LEA.HI.X R35, R24, R35, R25, 0x2, P2 ;  /* 0x000000231823e211 */ /* 0x000fc400010f1419 */
[----:B------:R-:W-:Y:S02]  /*10d0*/  @!P5 IADD3 R21, R21, R41, RZ ;  /* 0x000000291515d210 */ /* 0x000fe40007ffe0ff */
[----:B------:R-:W-:-:S04]  /*10e0*/  @!P5 LEA R30, P2, R20, R30, 0x2 ;  /* 0x0000001e141ed211 */ /* 0x000fc800078410ff */
[----:B------:R-:W-:Y:S02]  /*10f0*/  @!P5 LEA.HI.X R31, R20, R31, R21, 0x2, P2 ;  /* 0x0000001f141fd211 */ /* 0x000fe400010f1415 */
[----:B------:R-:W-:Y:S02]  /*1100*/  CS2R R20, SRZ ;  /* 0x0000000000147805 */ /* 0x000fe4000001ff00 */
[----:B------:R-:W-:-:S04]  /*1110*/  SHF.R.S32.HI R53, RZ, 0x1f, R54 ;  /* 0x0000001fff357819 */ /* 0x000fc80000011436 */
[----:B------:R-:W3:Y:S01]  /*1120*/  @!P6 LDG.E.64 R20, desc[UR10][R34.64] ;  /* 0x0000000a2214e981 */ /* 0x000ee2000c1e1b00 */
[----:B------:R-:W-:Y:S01]  /*1130*/  ISETP.GE.U32.AND P6, PT, R54, UR16, PT ;  /* 0x0000001036007c0c */ /* 0x000fe2000bfc6070 */
[----:B-1----:R-:W-:Y:S01]  /*1140*/  @!P3 IMAD R24, R51, R28, RZ ;  /* 0x0000001c3318b224 */ /* 0x002fe200078e02ff */
[----:B------:R-:W-:Y:S02]  /*1150*/  SHF.R.S32.HI R55, RZ, 0x1f, R52 ;  /* 0x0000001fff377819 */ /* 0x000fe40000011434 */
[----:B------:R-:W-:Y:S02]  /*1160*/  ISETP.GE.AND.EX P6, PT, R53, UR17, PT, P6 ;  /* 0x0000001135007c0c */ /* 0x000fe4000bfc6360 */
[----:B------:R-:W-:Y:S02]  /*1170*/  ISETP.GE.U32.AND P2, PT, R52, UR16, PT ;  /* 0x0000001034007c0c */ /* 0x000fe4000bf46070 */
[----:B-----5:R-:W-:Y:S02]  /*1180*/  @!P3 MOV R22, R70 ;  /* 0x000000460016b202 */ /* 0x020fe40000000f00 */
[----:B------:R-:W-:-:S02]  /*1190*/  @!P3 MOV R23, R73 ;  /* 0x000000490017b202 */ /* 0x000fc40000000f00 */
[C---:B------:R-:W-:Y:S01]  /*11a0*/  ISETP.GT.U32.OR P6, PT, R2.reuse, 0x29f, P6 ;  /* 0x0000029f0200780c */ /* 0x040fe200037c4470 */
[----:B------:R-:W-:Y:S01]  /*11b0*/  @!P3 IMAD R37, R63, R29, R24 ;  /* 0x0000001d3f25b224 */ /* 0x000fe200078e0218 */
[----:B------:R-:W-:Y:S01]  /*11c0*/  ISETP.GE.AND.EX P2, PT, R55, UR17, PT, P2 ;  /* 0x0000001137007c0c */ /* 0x000fe2000bf46320 */
[----:B------:R-:W-:Y:S01]  /*11d0*/  @!P3 IMAD.WIDE.U32 R28, R63, R28, R22 ;  /* 0x0000001c3f1cb225 */ /* 0x000fe200078e0016 */
[----:B------:R-:W-:Y:S02]  /*11e0*/  CS2R R22, SRZ ;  /* 0x0000000000167805 */ /* 0x000fe4000001ff00 */
[----:B------:R-:W-:Y:S02]  /*11f0*/  CS2R R24, SRZ ;  /* 0x0000000000187805 */ /* 0x000fe4000001ff00 */
[----:B------:R-:W-:Y:S02]  /*1200*/  ISETP.GT.U32.OR P2, PT, R2, 0x29f, P2 ;  /* 0x0000029f0200780c */ /* 0x000fe40001744470 */
[----:B------:R-:W-:Y:S01]  /*1210*/  @!P3 IADD3 R29, R29, R37, RZ ;  /* 0x000000251d1db210 */ /* 0x000fe20007ffe0ff */
[----:B------:R1:W5:Y:S04]  /*1220*/  @P0 LDG.E.64 R22, desc[UR10][R32.64] ;  /* 0x0000000a20160981 */ /* 0x000368000c1e1b00 */
[----:B------:R1:W2:Y:S01]  /*1230*/  @!P5 LDG.E.64 R24, desc[UR10][R30.64] ;  /* 0x0000000a1e18d981 */ /* 0x0002a2000c1e1b00 */
[----:B0-----:R-:W-:-:S02]  /*1240*/  @!P3 LEA R40, P5, R28, R26, 0x2 ;  /* 0x0000001a1c28b211 */ /* 0x001fc400078a10ff */
[----:B------:R-:W-:-:S03]  /*1250*/  SHF.R.S32.HI R49, RZ, 0x1f, R50 ;  /* 0x0000001fff317819 */ /* 0x000fc60000011432 */
[----:B------:R-:W0:Y:S01]  /*1260*/  @!P2 LDC.64 R36, c[0x0][0x270] ;  /* 0x00009c00ff24ab82 */ /* 0x000e220000000a00 */
[----:B------:R-:W-:Y:S02]  /*1270*/  @!P3 LEA.HI.X R41, R28, R27, R29, 0x2, P5 ;  /* 0x0000001b1c29b211 */ /* 0x000fe400028f141d */
[----:B------:R-:W-:-:S05]  /*1280*/  CS2R R26, SRZ ;  /* 0x00000000001a7805 */ /* 0x000fca000001ff00 */
[----:B-1----:R-:W1:Y:S01]  /*1290*/  @!P6 LDC.64 R32, c[0x0][0x270] ;  /* 0x00009c00ff20eb82 */ /* 0x002e620000000a00 */
[----:B------:R-:W-:Y:S01]  /*12a0*/  ISETP.GE.U32.AND P5, PT, R50, UR16, PT ;  /* 0x0000001032007c0c */ /* 0x000fe2000bfa6070 */
[----:B------:R0:W4:Y:S03]  /*12b0*/  @!P3 LDG.E.64 R26, desc[UR10][R40.64] ;  /* 0x0000000a281ab981 */ /* 0x000126000c1e1b00 */
[----:B------:R-:W-:-:S03]  /*12c0*/  ISETP.GE.AND.EX P5, PT, R49, UR17, PT, P5 ;  /* 0x0000001131007c0c */ /* 0x000fc6000bfa6350 */
[----:B------:R-:W0:Y:S01]  /*12d0*/  @!P6 LDC.64 R28, c[0x0][0x220] ;  /* 0x00008800ff1ceb82 */ /* 0x000e220000000a00 */
[----:B------:R-:W-:-:S07]  /*12e0*/  ISETP.GT.U32.OR P3, PT, R2, 0x29f, P5 ;  /* 0x0000029f0200780c */ /* 0x000fce0002f64470 */
[----:B------:R-:W0:Y:S01]  /*12f0*/  @!P2 LDC.64 R30, c[0x0][0x220] ;  /* 0x00008800ff1eab82 */ /* 0x000e220000000a00 */
[----:B------:R-:W-:Y:S02]  /*1300*/  @!P6 MOV R46, R70 ;  /* 0x00000046002ee202 */ /* 0x000fe40000000f00 */
[----:B------:R-:W-:Y:S01]  /*1310*/  @!P6 MOV R47, R73 ;  /* 0x00000049002fe202 */ /* 0x000fe20000000f00 */
[----:B-1----:R-:W-:-:S04]  /*1320*/  @!P6 IMAD R44, R53, R32, RZ ;  /* 0x00000020352ce224 */ /* 0x002fc800078e02ff */
[----:B------:R-:W1:Y:S01]  /*1330*/  @!P3 LDC.64 R34, c[0x0][0x270] ;  /* 0x00009c00ff22bb82 */ /* 0x000e620000000a00 */
[C---:B------:R-:W-:Y:S02]  /*1340*/  @!P6 IMAD R33, R54.reuse, R33, R44 ;  /* 0x000000213621e224 */ /* 0x040fe400078e022c */
[----:B0-----:R-:W-:Y:S02]  /*1350*/  @!P2 IMAD R44, R55, R36, RZ ;  /* 0x00000024372ca224 */ /* 0x001fe400078e02ff */
[----:B------:R-:W-:Y:S01]  /*1360*/  @!P6 IMAD.WIDE.U32 R46, R54, R32, R46 ;  /* 0x00000020362ee225 */ /* 0x000fe200078e002e */
[----:B------:R-:W-:-:S03]  /*1370*/  @!P2 MOV R45, R73 ;  /* 0x00000049002da202 */ /* 0x000fc60000000f00 */
[----:B------:R-:W-:Y:S01]  /*1380*/  @!P2 IMAD R69, R52, R37, R44 ;  /* 0x000000253445a224 */ /* 0x000fe200078e022c */
[----:B------:R-:W-:Y:S02]  /*1390*/  @!P2 MOV R44, R70 ;  /* 0x00000046002ca202 */ /* 0x000fe40000000f00 */
[----:B------:R-:W-:Y:S02]  /*13a0*/  @!P6 IADD3 R37, R47, R33, RZ ;  /* 0x000000212f25e210 */ /* 0x000fe40007ffe0ff */
[----:B------:R-:W0:Y:S01]  /*13b0*/  @!P3 LDC.64 R32, c[0x0][0x220] ;  /* 0x00008800ff20bb82 */ /* 0x000e220000000a00 */
[----:B------:R-:W-:Y:S01]  /*13c0*/  @!P6 LEA R40, P5, R46, R28, 0x2 ;  /* 0x0000001c2e28e211 */ /* 0x000fe200078a10ff */
[----:B------:R-:W-:-:S03]  /*13d0*/  @!P2 IMAD.WIDE.U32 R44, R52, R36, R44 ;  /* 0x00000024342ca225 */ /* 0x000fc600078e002c */
[----:B------:R-:W-:Y:S02]  /*13e0*/  @!P6 LEA.HI.X R41, R46, R29, R37, 0x2, P5 ;  /* 0x0000001d2e29e211 */ /* 0x000fe400028f1425 */
[----:B------:R-:W-:Y:S02]  /*13f0*/  CS2R R28, SRZ ;  /* 0x00000000001c7805 */ /* 0x000fe4000001ff00 */
[----:B------:R-:W-:Y:S02]  /*1400*/  @!P2 IADD3 R37, R45, R69, RZ ;  /* 0x000000452d25a210 */ /* 0x000fe40007ffe0ff */
[C---:B------:R-:W-:Y:S01]  /*1410*/  @!P2 LEA R36, P5, R44.reuse, R30, 0x2 ;  /* 0x0000001e2c24a211 */ /* 0x040fe200078a10ff */
[----:B-1----:R-:W-:Y:S01]  /*1420*/  @!P3 IMAD R49, R49, R34, RZ ;  /* 0x000000223131b224 */ /* 0x002fe200078e02ff */
[----:B------:R1:W4:Y:S02]  /*1430*/  @!P1 LDG.E.64 R28, desc[UR10][R42.64] ;  /* 0x0000000a2a1c9981 */ /* 0x000324000c1e1b00 */
[----:B------:R-:W-:-:S02]  /*1440*/  @!P2 LEA.HI.X R37, R44, R31, R37, 0x2, P5 ;  /* 0x0000001f2c25a211 */ /* 0x000fc400028f1425 */
[----:B------:R-:W-:Y:S02]  /*1450*/  CS2R R30, SRZ ;  /* 0x00000000001e7805 */ /* 0x000fe4000001ff00 */
[----:B------:R-:W-:Y:S01]  /*1460*/  CS2R R44, SRZ ;  /* 0x00000000002c7805 */ /* 0x000fe2000001ff00 */
[----:B------:R-:W-:-:S03]  /*1470*/  @!P3 IMAD R49, R50, R35, R49 ;  /* 0x000000233231b224 */ /* 0x000fc600078e0231 */
[----:B------:R3:W4:Y:S01]  /*1480*/  @!P4 LDG.E.64 R30, desc[UR10][R38.64] ;  /* 0x0000000a261ec981 */ /* 0x000722000c1e1b00 */
[----:B-1----:R-:W-:Y:S02]  /*1490*/  @!P3 MOV R42, R70 ;  /* 0x00000046002ab202 */ /* 0x002fe40000000f00 */
[----:B------:R-:W-:Y:S02]  /*14a0*/  @!P3 MOV R43, R73 ;  /* 0x00000049002bb202 */ /* 0x000fe40000000f00 */
[----:B------:R-:W-:Y:S01]  /*14b0*/  CS2R R46, SRZ ;  /* 0x00000000002e7805 */ /* 0x000fe2000001ff00 */
[----:B------:R1:W4:Y:S01]  /*14c0*/  @!P6 LDG.E.64 R44, desc[UR10][R40.64] ;  /* 0x0000000a282ce981 */ /* 0x000322000c1e1b00 */
[----:B------:R-:W-:-:S04]  /*14d0*/  @!P3 IMAD.WIDE.U32 R34, R50, R34, R42 ;  /* 0x000000223222b225 */ /* 0x000fc800078e002a */
[----:B------:R-:W4:Y:S01]  /*14e0*/  @!P2 LDG.E.64 R46, desc[UR10][R36.64] ;  /* 0x0000000a242ea981 */ /* 0x000f22000c1e1b00 */
[----:B------:R-:W-:Y:S02]  /*14f0*/  @!P3 IADD3 R35, R35, R49, RZ ;  /* 0x000000312323b210 */ /* 0x000fe40007ffe0ff */
[C---:B0-----:R-:W-:Y:S02]  /*1500*/  @!P3 LEA R32, P1, R34.reuse, R32, 0x2 ;  /* 0x000000202220b211 */ /* 0x041fe400078210ff */
[----:B------:R-:W-:Y:S02]  /*1510*/  CS2R R48, SRZ ;  /* 0x0000000000307805 */ /* 0x000fe4000001ff00 */
[----:B------:R-:W-:-:S05]  /*1520*/  @!P3 LEA.HI.X R33, R34, R33, R35, 0x2, P1 ;  /* 0x000000212221b211 */ /* 0x000fca00008f1423 */
[----:B------:R2:W4:Y:S01]  /*1530*/  @!P3 LDG.E.64 R48, desc[UR10][R32.64] ;  /* 0x0000000a2030b981 */ /* 0x000522000c1e1b00 */
[----:B------:R-:W-:Y:S01]  /*1540*/  ISETP.GT.AND P1, PT, R0, 0x1e, PT ;  /* 0x0000001e0000780c */ /* 0x000fe20003f24270 */
[----:B---3--:R-:W-:Y:S01]  /*1550*/  FADD.FTZ R39, R20, R21 ;  /* 0x0000001514277221 */ /* 0x008fe20000010000 */
[----:B-1----:R-:W-:-:S04]  /*1560*/  FMUL.FTZ R41, R21, R21 ;  /* 0x0000001515297220 */ /* 0x002fc80000410000 */
[----:B------:R-:W-:Y:S01]  /*1570*/  FFMA.FTZ R38, R20, R20, R41 ;  /* 0x0000001414267223 */ /* 0x000fe20000010029 */
[----:B-----5:R-:W-:Y:S01]  /*1580*/  FADD.FTZ R34, R22, R23 ;  /* 0x0000001716227221 */ /* 0x020fe20000010000 */
[----:B------:R-:W-:-:S03]  /*1590*/  FMUL.FTZ R35, R23, R23 ;  /* 0x0000001717237220 */ /* 0x000fc60000410000 */
[----:B------:R-:W-:Y:S01]  /*15a0*/  FADD.FTZ R34, RZ, R34 ;  /* 0x00000022ff227221 */ /* 0x000fe20000010000 */
[----:B--2---:R-:W-:-:S03]  /*15b0*/  FADD.FTZ R33, R24, R25 ;  /* 0x0000001918217221 */ /* 0x004fc60000010000 */
[----:B------:R-:W-:Y:S01]  /*15c0*/  FADD.FTZ R34, R34, R39 ;  /* 0x0000002722227221 */ /* 0x000fe20000010000 */
[----:B------:R-:W-:Y:S01]  /*15d0*/  FFMA.FTZ R35, R22, R22, R35 ;  /* 0x0000001616237223 */ /* 0x000fe20000010023 */
[----:B------:R-:W-:Y:S02]  /*15e0*/  FMUL.FTZ R37, R25, R25 ;  /* 0x0000001919257220 */ /* 0x000fe40000410000 */
[----:B------:R-:W-:Y:S01]  /*15f0*/  FADD.FTZ R33, R34, R33 ;  /* 0x0000002122217221 */ /* 0x000fe20000010000 */
[----:B------:R-:W-:Y:S01]  /*1600*/  FADD.FTZ R35, RZ, R35 ;  /* 0x00000023ff237221 */ /* 0x000fe20000010000 */
[----:B------:R-:W-:Y:S01]  /*1610*/  FFMA.FTZ R32, R24, R24, R37 ;  /* 0x0000001818207223 */ /* 0x000fe20000010025 */
[----:B----4-:R-:W-:Y:S02]  /*1620*/  FADD.FTZ R34, R26, R27 ;  /* 0x0000001b1a227221 */ /* 0x010fe40000010000 */
[----:B------:R-:W-:Y:S01]  /*1630*/  FADD.FTZ R35, R35, R38 ;  /* 0x0000002623237221 */ /* 0x000fe20000010000 */
[----:B------:R-:W-:Y:S01]  /*1640*/  FMUL.FTZ R37, R27, R27 ;  /* 0x0000001b1b257220 */ /* 0x000fe20000410000 */
[----:B------:R-:W-:Y:S01]  /*1650*/  FADD.FTZ R33, R33, R34 ;  /* 0x0000002221217221 */ /* 0x000fe20000010000 */
[----:B------:R-:W-:Y:S01]  /*1660*/  FADD.FTZ R34, R6, R7 ;  /* 0x0000000706227221 */ /* 0x000fe20000010000 */
[----:B------:R-:W-:Y:S01]  /*1670*/  FADD.FTZ R32, R35, R32 ;  /* 0x0000002023207221 */ /* 0x000fe20000010000 */
[----:B------:R-:W-:-:S02]  /*1680*/  FFMA.FTZ R37, R26, R26, R37 ;  /* 0x0000001a1a257223 */ /* 0x000fc40000010025 */
[----:B------:R-:W-:Y:S01]  /*1690*/  FADD.FTZ R33, R33, R34 ;  /* 0x0000002221217221 */ /* 0x000fe20000010000 */
[----:B------:R-:W-:Y:S01]  /*16a0*/  FADD.FTZ R34, R18, R19 ;  /* 0x0000001312227221 */ /* 0x000fe20000010000 */
[----:B------:R-:W-:Y:S01]  /*16b0*/  FMUL.FTZ R35, R7, R7 ;  /* 0x0000000707237220 */ /* 0x000fe20000410000 */
[----:B------:R-:W-:Y:S01]  /*16c0*/  FADD.FTZ R32, R32, R37 ;  /* 0x0000002520207221 */ /* 0x000fe20000010000 */
[----:B------:R-:W-:Y:S01]  /*16d0*/  FMUL.FTZ R37, R19, R19 ;  /* 0x0000001313257220 */ /* 0x000fe20000410000 */
[----:B------:R-:W-:Y:S01]  /*16e0*/  FADD.FTZ R33, R33, R34 ;  /* 0x0000002221217221 */ /* 0x000fe20000010000 */
[----:B------:R-:W-:Y:S01]  /*16f0*/  FFMA.FTZ R35, R6, R6, R35 ;  /* 0x0000000606237223 */ /* 0x000fe20000010023 */
[----:B------:R-:W-:Y:S01]  /*1700*/  FADD.FTZ R34, R8, R9 ;  /* 0x0000000908227221 */ /* 0x000fe20000010000 */
[----:B------:R-:W-:Y:S02]  /*1710*/  FFMA.FTZ R37, R18, R18, R37 ;  /* 0x0000001212257223 */ /* 0x000fe40000010025 */
[----:B------:R-:W-:Y:S01]  /*1720*/  FADD.FTZ R32, R32, R35 ;  /* 0x0000002320207221 */ /* 0x000fe20000010000 */
[----:B------:R-:W-:Y:S01]  /*1730*/  FADD.FTZ R33, R33, R34 ;  /* 0x0000002221217221 */ /* 0x000fe20000010000 */
[----:B------:R-:W-:Y:S01]  /*1740*/  FMUL.FTZ R35, R9, R9 ;  /* 0x0000000909237220 */ /* 0x000fe20000410000 */
[----:B------:R-:W-:Y:S01]  /*1750*/  FADD.FTZ R34, R16, R17 ;  /* 0x0000001110227221 */ /* 0x000fe20000010000 */
[----:B------:R-:W-:Y:S01]  /*1760*/  FADD.FTZ R32, R32, R37 ;  /* 0x0000002520207221 */ /* 0x000fe20000010000 */
[----:B------:R-:W-:Y:S01]  /*1770*/  FMUL.FTZ R37, R17, R17 ;  /* 0x0000001111257220 */ /* 0x000fe20000410000 */
[----:B------:R-:W-:Y:S01]  /*1780*/  FFMA.FTZ R35, R8, R8, R35 ;  /* 0x0000000808237223 */ /* 0x000fe20000010023 */
[----:B------:R-:W-:Y:S01]  /*1790*/  FADD.FTZ R33, R33, R34 ;  /* 0x0000002221217221 */ /* 0x000fe20000010000 */
[----:B------:R-:W-:Y:S01]  /*17a0*/  FADD.FTZ R34, R14, R15 ;  /* 0x0000000f0e227221 */ /* 0x000fe20000010000 */
[----:B------:R-:W-:Y:S01]  /*17b0*/  FFMA.FTZ R37, R16, R16, R37 ;  /* 0x0000001010257223 */ /* 0x000fe20000010025 */
[----:B------:R-:W-:Y:S01]  /*17c0*/  FADD.FTZ R32, R32, R35 ;  /* 0x0000002320207221 */ /* 0x000fe20000010000 */
[----:B------:R-:W-:Y:S01]  /*17d0*/  FMUL.FTZ R35, R15, R15 ;  /* 0x0000000f0f237220 */ /* 0x000fe20000410000 */
[----:B------:R-:W-:Y:S01]  /*17e0*/  FADD.FTZ R33, R33, R34 ;  /* 0x0000002221217221 */ /* 0x000fe20000010000 */
[----:B------:R-:W-:Y:S01]  /*17f0*/  FADD.FTZ R34, R12, R13 ;  /* 0x0000000d0c227221 */ /* 0x000fe20000010000 */
        /* <DEDUP_REMOVED lines=10> */
[----:B------:R-:W-:Y:S01]  /*18a0*/  FFMA.FTZ R35, R10, R10, R35 ;  /* 0x0000000a0a237223 */ /* 0x000fe20000010023 */
[----:B------:R-:W-:Y:S01]  /*18b0*/  FADD.FTZ R34, R28, R29 ;  /* 0x0000001d1c227221 */ /* 0x000fe20000010000 */
[----:B------:R-:W-:Y:S02]  /*18c0*/  FMUL.FTZ R37, R29, R29 ;  /* 0x0000001d1d257220 */ /* 0x000fe40000410000 */
[----:B------:R-:W-:Y:S01]  /*18d0*/  FADD.FTZ R32, R32, R35 ;  /* 0x0000002320207221 */ /* 0x000fe20000010000 */
        /* <DEDUP_REMOVED lines=8> */
[----:B------:R-:W-:-:S02]  /*1960*/  FMUL.FTZ R37, R45, R45 ;  /* 0x0000002d2d257220 */ /* 0x000fc40000410000 */
[----:B------:R-:W-:Y:S01]  /*1970*/  FADD.FTZ R32, R32, R35 ;  /* 0x0000002320207221 */ /* 0x000fe20000010000 */
[----:B------:R-:W-:Y:S01]  /*1980*/  FADD.FTZ R33, R33, R34 ;  /* 0x0000002221217221 */ /* 0x000fe20000010000 */
[----:B------:R-:W-:Y:S01]  /*1990*/  FFMA.FTZ R37, R44, R44, R37 ;  /* 0x0000002c2c257223 */ /* 0x000fe20000010025 */
[----:B------:R-:W-:Y:S01]  /*19a0*/  FADD.FTZ R34, R46, R47 ;  /* 0x0000002f2e227221 */ /* 0x000fe20000010000 */
[----:B------:R-:W-:Y:S02]  /*19b0*/  FMUL.FTZ R35, R47, R47 ;  /* 0x0000002f2f237220 */ /* 0x000fe40000410000 */
[----:B------:R-:W-:Y:S01]  /*19c0*/  FADD.FTZ R32, R32, R37 ;  /* 0x0000002520207221 */ /* 0x000fe20000010000 */
[----:B------:R-:W-:Y:S01]  /*19d0*/  FADD.FTZ R33, R33, R34 ;  /* 0x0000002221217221 */ /* 0x000fe20000010000 */
[----:B------:R-:W-:-:S04]  /*19e0*/  FFMA.FTZ R35, R46, R46, R35 ;  /* 0x0000002e2e237223 */ /* 0x000fc80000010023 */
[----:B------:R-:W-:Y:S01]  /*19f0*/  FADD.FTZ R32, R32, R35 ;  /* 0x0000002320207221 */ /* 0x000fe20000010000 */
[----:B------:R-:W-:Y:S01]  /*1a00*/  FMUL.FTZ R37, R49, R49 ;  /* 0x0000003131257220 */ /* 0x000fe20000410000 */
[----:B------:R-:W-:-:S03]  /*1a10*/  FADD.FTZ R34, R48, R49 ;  /* 0x0000003130227221 */ /* 0x000fc60000010000 */
        /* <DEDUP_REMOVED lines=40> */
[----:B------:R-:W-:Y:S02]  /*1ca0*/  FADD.FTZ R40, R33, R41 ;  /* 0x0000002921287221 */ /* 0x000fe40000010000 */
[----:B0-----:R-:W0:Y:S01]  /*1cb0*/  LDS.128 R32, [UR7+0x40] ;  /* 0x00004007ff207984 */ /* 0x001e220008000c00 */
[----:B------:R-:W-:Y:S01]  /*1cc0*/  FADD.FTZ R69, R69, R42 ;  /* 0x0000002a45457221 */ /* 0x000fe20000010000 */
[----:B------:R-:W-:-:S02]  /*1cd0*/  FADD.FTZ R74, R40, R43 ;  /* 0x0000002b284a7221 */ /* 0x000fc40000010000 */
        /* <DEDUP_REMOVED lines=43> */
.L_x_4500:
[----:B------:R-:W-:Y:S05]  /*1f90*/  BSYNC B0 ;  /* 0x0000000000007941 */ /* 0x000fea0003800000 */
.L_x_4499:
        /* <DEDUP_REMOVED lines=8> */
[----:B------:R-:W3:Y:S08]  /*2020*/  LDC.64 R34, c[0x0][0x240] ;  /* 0x00009000ff227b82 */ /* 0x000ef00000000a00 */
[----:B------:R-:W4:Y:S01]  /*2030*/  LDC.64 R36, c[0x0][0x248] ;  /* 0x00009200ff247b82 */ /* 0x000f220000000a00 */
[----:B------:R-:W-:Y:S01]  /*2040*/  PLOP3.LUT P1, PT, PT, PT, UP0, 0x80, 0x0 ;  /* 0x000000000000781c */ /* 0x000fe20003f2f008 */
[----:B--2---:R-:W-:Y:S01]  /*2050*/  IMAD R39, R40, UR7, RZ ;  /* 0x0000000728277c24 */ /* 0x004fe2000f8e02ff */
[----:B------:R-:W-:-:S02]  /*2060*/  UMOV UR7, 0xffffffff ;  /* 0xffffffff00077882 */ /* 0x000fc40000000000 */
[----:B------:R-:W-:Y:S01]  /*2070*/  USEL UR7, UR7, 0x1, UP0 ;  /* 0x0000000107077887 */ /* 0x000fe20008000000 */
[C---:B------:R-:W-:Y:S01]  /*2080*/  IMAD R38, R39.reuse, R42, RZ ;  /* 0x0000002a27267224 */ /* 0x040fe200078e02ff */
[----:B-1----:R-:W-:-:S04]  /*2090*/  IADD3 R39, R39, R43, RZ ;  /* 0x0000002b27277210 */ /* 0x002fc80007ffe0ff */
[----:B------:R-:W-:Y:S01]  /*20a0*/  SHF.L.U32 R41, R38, 0x1, RZ ;  /* 0x0000000126297819 */ /* 0x000fe200000006ff */
[----:B---3--:R-:W-:Y:S01]  /*20b0*/  IMAD.WIDE.U32 R34, R39, 0x4, R34 ;  /* 0x0000000427227825 */ /* 0x008fe200078e0022 */
[----:B------:R-:W-:-:S03]  /*20c0*/  SEL R39, R42, RZ, !P1 ;  /* 0x000000ff2a277207 */ /* 0x000fc60004800000 */
[----:B----4-:R-:W-:Y:S01]  /*20d0*/  IMAD.WIDE R36, R41, 0x4, R36 ;  /* 0x0000000429247825 */ /* 0x010fe200078e0224 */
        /* <DEDUP_REMOVED lines=10> */
.L_x_4503:
[----:B-1----:R-:W2:Y:S04]  /*2180*/  LDG.E.STRONG.GPU R36, desc[UR10][R34.64] ;  /* 0x0000000a22247981 */ /* 0x002ea8000c1ef900 */
[----:B--2---:R-:W-:Y:S01]  /*2190*/  CCTL.IVALL ;  /* 0x00000000ff00798f */ /* 0x004fe20002000000 */
[----:B------:R-:W-:Y:S05]  /*21a0*/  YIELD ;  /* 0x0000000000007946 */ /* 0x000fea0003800000 */
[----:B------:R-:W-:-:S13]  /*21b0*/  ISETP.NE.AND P1, PT, R36, R39, PT ;  /* 0x000000272400720c */ /* 0x000fda0003f25270 */
[----:B------:R-:W-:Y:S05]  /*21c0*/  @P1 BRA `(.L_x_4503) ;  /* 0xfffffffc00ec1947 */ /* 0x000fea000383ffff */
.L_x_4502:
        /* <DEDUP_REMOVED lines=11> */
.L_x_4505:
        /* <DEDUP_REMOVED lines=11> */
[----:B------:R-:W-:-:S06]  /*2330*/  @!P1 IMAD.WIDE.U32 R34, R37, 0x8, R34 ;  /* 0x0000000825229825 */ /* 0x000fcc00078e0022 */
[----:B------:R-:W0:Y:S01]  /*2340*/  @!P1 LDG.E.64 R34, desc[UR10][R34.64] ;  /* 0x0000000a22229981 */ /* 0x000e22000c1e1b00 */
[C---:B------:R-:W-:Y:S02]  /*2350*/  IADD3 R36, R43.reuse, 0x1, RZ ;  /* 0x000000012b247810 */ /* 0x040fe40007ffe0ff */
[----:B------:R-:W-:Y:S02]  /*2360*/  IADD3 R41, R43, 0x2, RZ ;  /* 0x000000022b297810 */ /* 0x000fe40007ffe0ff */
[----:B------:R-:W-:Y:S02]  /*2370*/  ISETP.EQ.OR P2, PT, R36, UR9, P3 ;  /* 0x0000000924007c0c */ /* 0x000fe40009f42670 */
[----:B------:R-:W-:Y:S02]  /*2380*/  ISETP.EQ.OR P4, PT, R41, UR9, P3 ;  /* 0x0000000929007c0c */ /* 0x000fe40009f82670 */
[----:B------:R-:W-:Y:S02]  /*2390*/  MOV R38, UR4 ;  /* 0x0000000400267c02 */ /* 0x000fe40008000f00 */
[----:B------:R-:W-:-:S04]  /*23a0*/  IADD3 R40, R43, 0x3, RZ ;  /* 0x000000032b287810 */ /* 0x000fc80007ffe0ff */
[----:B------:R-:W-:-:S03]  /*23b0*/  ISETP.EQ.OR P5, PT, R40, UR9, P3 ;  /* 0x0000000928007c0c */ /* 0x000fc60009fa2670 */
[----:B------:R-:W1:Y:S01]  /*23c0*/  @!P2 S2R R75, SR_CTAID.Y ;  /* 0x00000000004ba919 */ /* 0x000e620000002600 */
[----:B------:R-:W1:Y:S01]  /*23d0*/  @!P2 LDC R77, c[0x0][0x10] ;  /* 0x00000400ff4dab82 */ /* 0x000e620000000800 */
[----:B------:R-:W-:Y:S01]  /*23e0*/  @!P2 LOP3.LUT R38, R38, 0x1, RZ, 0xc0, !PT ;  /* 0x000000012626a812 */ /* 0x000fe200078ec0ff */
[----:B------:R-:W2:Y:S01]  /*23f0*/  @!P4 S2R R39, SR_CTAID.Y ;  /* 0x000000000027c919 */ /* 0x000ea20000002600 */
[----:B-1----:R-:W-:-:S05]  /*2400*/  @!P2 IMAD R75, R36, R77, R75 ;  /* 0x0000004d244ba224 */ /* 0x002fca00078e024b */
[----:B------:R-:W1:Y:S01]  /*2410*/  @!P2 LDC.64 R36, c[0x0][0x248] ;  /* 0x00009200ff24ab82 */ /* 0x000e620000000a00 */
[----:B------:R-:W-:-:S04]  /*2420*/  @!P2 IMAD R77, R38, R77, RZ ;  /* 0x0000004d264da224 */ /* 0x000fc800078e02ff */
[----:B------:R-:W-:-:S03]  /*2430*/  @!P2 IMAD R77, R77, R42, RZ ;  /* 0x0000002a4d4da224 */ /* 0x000fc600078e02ff */
[----:B------:R-:W2:Y:S02]  /*2440*/  @!P4 LDC R38, c[0x0][0x10] ;  /* 0x00000400ff26cb82 */ /* 0x000ea40000000800 */
[----:B------:R-:W-:-:S05]  /*2450*/  @!P2 SHF.L.U32 R77, R77, 0x1, RZ ;  /* 0x000000014d4da819 */ /* 0x000fca00000006ff */
[----:B-1----:R-:W-:Y:S01]  /*2460*/  @!P2 IMAD.WIDE R36, R77, 0x4, R36 ;  /* 0x000000044d24a825 */ /* 0x002fe200078e0224 */
[----:B------:R-:W-:-:S04]  /*2470*/  MOV R77, UR4 ;  /* 0x00000004004d7c02 */ /* 0x000fc80008000f00 */
[----:B------:R-:W-:Y:S01]  /*2480*/  @!P4 LOP3.LUT R77, R77, 0x1, RZ, 0xc0, !PT ;  /* 0x000000014d4dc812 */ /* 0x000fe200078ec0ff */
[----:B------:R-:W-:Y:S02]  /*2490*/  @!P2 IMAD.WIDE.U32 R36, R75, 0x8, R36 ;  /* 0x000000084b24a825 */ /* 0x000fe400078e0024 */
[----:B------:R-:W1:Y:S02]  /*24a0*/  @!P5 S2R R75, SR_CTAID.Y ;  /* 0x00000000004bd919 */ /* 0x000e640000002600 */
[-C--:B--2---:R-:W-:Y:S02]  /*24b0*/  @!P4 IMAD R41, R41, R38.reuse, R39 ;  /* 0x000000262929c224 */ /* 0x084fe400078e0227 */
[----:B------:R-:W-:Y:S01]  /*24c0*/  @!P4 IMAD R77, R77, R38, RZ ;  /* 0x000000264d4dc224 */ /* 0x000fe200078e02ff */
[----:B------:R-:W2:Y:S01]  /*24d0*/  @!P2 LDG.E.64 R36, desc[UR10][R36.64] ;  /* 0x0000000a2424a981 */ /* 0x000ea2000c1e1b00 */
[----:B------:R-:W3:Y:S02]  /*24e0*/  @!P4 LDC.64 R38, c[0x0][0x248] ;  /* 0x00009200ff26cb82 */ /* 0x000ee40000000a00 */
[----:B------:R-:W-:-:S05]  /*24f0*/  @!P4 IMAD R77, R77, R42, RZ ;  /* 0x0000002a4d4dc224 */ /* 0x000fca00078e02ff */
[----:B------:R-:W-:-:S05]  /*2500*/  @!P4 SHF.L.U32 R77, R77, 0x1, RZ ;  /* 0x000000014d4dc819 */ /* 0x000fca00000006ff */
[----:B---3--:R-:W-:Y:S02]  /*2510*/  @!P4 IMAD.WIDE R38, R77, 0x4, R38 ;  /* 0x000000044d26c825 */ /* 0x008fe400078e0226 */
[----:B------:R-:W1:Y:S02]  /*2520*/  @!P5 LDC R77, c[0x0][0x10] ;  /* 0x00000400ff4ddb82 */ /* 0x000e640000000800 */
[----:B------:R-:W-:-:S06]  /*2530*/  @!P4 IMAD.WIDE.U32 R38, R41, 0x8, R38 ;  /* 0x000000082926c825 */ /* 0x000fcc00078e0026 */
[----:B------:R-:W3:Y:S01]  /*2540*/  @!P4 LDG.E.64 R38, desc[UR10][R38.64] ;  /* 0x0000000a2626c981 */ /* 0x000ee2000c1e1b00 */
[----:B-1----:R-:W-:Y:S02]  /*2550*/  @!P5 IMAD R75, R40, R77, R75 ;  /* 0x0000004d284bd224 */ /* 0x002fe400078e024b */
[----:B------:R-:W1:Y:S01]  /*2560*/  @!P5 LDC.64 R40, c[0x0][0x248] ;  /* 0x00009200ff28db82 */ /* 0x000e620000000a00 */
[----:B0-----:R-:W-:Y:S01]  /*2570*/  @!P1 FADD.FTZ R32, R32, R34 ;  /* 0x0000002220209221 */ /* 0x001fe20000010000 */
[----:B------:R-:W-:-:S04]  /*2580*/  MOV R34, UR4 ;  /* 0x0000000400227c02 */ /* 0x000fc80008000f00 */
[----:B------:R-:W-:-:S05]  /*2590*/  @!P5 LOP3.LUT R34, R34, 0x1, RZ, 0xc0, !PT ;  /* 0x000000012222d812 */ /* 0x000fca00078ec0ff */
[----:B------:R-:W-:-:S04]  /*25a0*/  @!P5 IMAD R77, R34, R77, RZ ;  /* 0x0000004d224dd224 */ /* 0x000fc800078e02ff */
[----:B------:R-:W-:-:S05]  /*25b0*/  @!P5 IMAD R77, R77, R42, RZ ;  /* 0x0000002a4d4dd224 */ /* 0x000fca00078e02ff */
[----:B------:R-:W-:-:S05]  /*25c0*/  @!P5 SHF.L.U32 R77, R77, 0x1, RZ ;  /* 0x000000014d4dd819 */ /* 0x000fca00000006ff */
[----:B-1----:R-:W-:-:S04]  /*25d0*/  @!P5 IMAD.WIDE R40, R77, 0x4, R40 ;  /* 0x000000044d28d825 */ /* 0x002fc800078e0228 */
[----:B------:R-:W-:-:S06]  /*25e0*/  @!P5 IMAD.WIDE.U32 R40, R75, 0x8, R40 ;  /* 0x000000084b28d825 */ /* 0x000fcc00078e0028 */
[----:B------:R-:W4:Y:S01]  /*25f0*/  @!P5 LDG.E.64 R40, desc[UR10][R40.64] ;  /* 0x0000000a2828d981 */ /* 0x000f22000c1e1b00 */
[----:B------:R-:W-:Y:S01]  /*2600*/  IADD3 R69, R69, -0x4, RZ ;  /* 0xfffffffc45457810 */ /* 0x000fe20007ffe0ff */
[----:B------:R-:W-:-:S03]  /*2610*/  @!P1 FADD.FTZ R33, R33, R35 ;  /* 0x0000002321219221 */ /* 0x000fc60000010000 */
        /* <DEDUP_REMOVED lines=9> */
.L_x_4504:
        /* <DEDUP_REMOVED lines=19> */
.L_x_4507:
[----:B------:R-:W-:Y:S05]  /*27e0*/  BSYNC B0 ;  /* 0x0000000000007941 */ /* 0x000fea0003800000 */
.L_x_4506:
        /* <DEDUP_REMOVED lines=8> */
[----:B------:R-:W1:Y:S01]  /*2870*/  @!P2 S2R R41, SR_CTAID.Y ;  /* 0x000000000029a919 */ /* 0x000e620000002600 */
[----:B------:R-:W1:Y:S01]  /*2880*/  @!P2 LDC R39, c[0x0][0x10] ;  /* 0x00000400ff27ab82 */ /* 0x000e620000000800 */
[----:B------:R-:W-:-:S04]  /*2890*/  @!P2 LOP3.LUT R36, R36, 0x1, RZ, 0xc0, !PT ;  /* 0x000000012424a812 */ /* 0x000fc800078ec0ff */
[----:B------:R-:W2:Y:S01]  /*28a0*/  @!P1 S2R R40, SR_CTAID.Y ;  /* 0x0000000000289919 */ /* 0x000ea20000002600 */
[----:B------:R-:W-:Y:S02]  /*28b0*/  @!P1 LOP3.LUT R38, R38, 0x1, RZ, 0xc0, !PT ;  /* 0x0000000126269812 */ /* 0x000fe400078ec0ff */
[----:B------:R-:W3:Y:S01]  /*28c0*/  @!P1 LDC R69, c[0x0][0x10] ;  /* 0x00000400ff459b82 */ /* 0x000ee20000000800 */
[-C--:B-1----:R-:W-:Y:S02]  /*28d0*/  @!P2 IMAD R41, R34, R39.reuse, R41 ;  /* 0x000000272229a224 */ /* 0x082fe400078e0229 */
[----:B------:R-:W-:-:S05]  /*28e0*/  @!P2 IMAD R39, R36, R39, RZ ;  /* 0x000000272427a224 */ /* 0x000fca00078e02ff */
[----:B------:R-:W1:Y:S01]  /*28f0*/  @!P1 LDC.64 R34, c[0x0][0x248] ;  /* 0x00009200ff229b82 */ /* 0x000e620000000a00 */
[-C--:B---3--:R-:W-:Y:S02]  /*2900*/  @!P1 IMAD R75, R38, R69.reuse, RZ ;  /* 0x00000045264b9224 */ /* 0x088fe400078e02ff */
[-C--:B------:R-:W-:Y:S02]  /*2910*/  @!P2 IMAD R39, R39, R42.reuse, RZ ;  /* 0x0000002a2727a224 */ /* 0x080fe400078e02ff */
[----:B------:R-:W-:Y:S02]  /*2920*/  @!P1 IMAD R75, R75, R42, RZ ;  /* 0x0000002a4b4b9224 */ /* 0x000fe400078e02ff */
[----:B--2---:R-:W-:Y:S01]  /*2930*/  @!P1 IMAD R43, R43, R69, R40 ;  /* 0x000000452b2b9224 */ /* 0x004fe200078e0228 */
[----:B------:R-:W2:Y:S01]  /*2940*/  @!P2 LDC.64 R36, c[0x0][0x248] ;  /* 0x00009200ff24ab82 */ /* 0x000ea20000000a00 */
[----:B------:R-:W-:-:S05]  /*2950*/  @!P2 SHF.L.U32 R39, R39, 0x1, RZ ;  /* 0x000000012727a819 */ /* 0x000fca00000006ff */
[----:B--2---:R-:W-:Y:S01]  /*2960*/  @!P2 IMAD.WIDE R38, R39, 0x4, R36 ;  /* 0x000000042726a825 */ /* 0x004fe200078e0224 */
        /* <DEDUP_REMOVED lines=10> */
.L_x_4501:
[----:B------:R-:W-:Y:S01]  /*2a10*/  ULDC.64 UR14, c[0x0][0x218] ;  /* 0x00008600000e7ab9 */ /* 0x000fe20000000a00 */
[----:B------:R-:W-:Y:S01]  /*2a20*/  LOP3.LUT P1, RZ, R2, UR9, RZ, 0xfc, !PT ;  /* 0x0000000902ff7c12 */ /* 0x000fe2000f82fcff */
[----:B------:R-:W2:Y:S01]  /*2a30*/  S2UR UR8, SR_CgaCtaId ;  /* 0x00000000000879c3 */ /* 0x000ea20000008800 */
[----:B------:R-:W-:Y:S01]  /*2a40*/  ISETP.EQ.U32.AND P2, PT, RZ, UR14, PT ;  /* 0x0000000eff007c0c */ /* 0x000fe2000bf42070 */
[----:B------:R-:W-:Y:S01]  /*2a50*/  UMOV UR7, 0x400 ;  /* 0x0000040000077882 */ /* 0x000fe20000000000 */
[----:B-1----:R-:W-:Y:S02]  /*2a60*/  MOV R41, UR6 ;  /* 0x0000000600297c02 */ /* 0x002fe40008000f00 */
[----:B------:R-:W-:Y:S02]  /*2a70*/  ISETP.EQ.OR.EX P1, PT, RZ, UR15, P1, P2 ;  /* 0x0000000fff007c0c */ /* 0x000fe40008f22720 */
[----:B------:R-:W-:Y:S01]  /*2a80*/  IADD3 R39, R67, R68, RZ ;  /* 0x0000004443277210 */ /* 0x000fe20007ffe0ff */
[----:B------:R-:W1:Y:S08]  /*2a90*/  LDC.64 R36, c[0x0][0x228] ;  /* 0x00008a00ff247b82 */ /* 0x000e700000000a00 */
[----:B------:R-:W3:Y:S08]  /*2aa0*/  LDC.64 R34, c[0x0][0x230] ;  /* 0x00008c00ff227b82 */ /* 0x000ef00000000a00 */
[----:B------:R-:W4:Y:S01]  /*2ab0*/  @!P1 LDC.64 R42, c[0x0][0x218] ;  /* 0x00008600ff2a9b82 */ /* 0x000f220000000a00 */
[----:B--2---:R-:W-:-:S03]  /*2ac0*/  ULEA UR7, UR8, UR7, 0x18 ;  /* 0x0000000708077291 */ /* 0x004fc6000f8ec03f */
[----:B------:R-:W-:Y:S02]  /*2ad0*/  ULDC UR8, c[0x0][0x2a4] ;  /* 0x0000a90000087ab9 */ /* 0x000fe40000000800 */
[----:B------:R-:W-:Y:S01]  /*2ae0*/  @!P1 FMUL.FTZ R40, R32, UR8 ;  /* 0x0000000820289c20 */ /* 0x000fe20008410000 */
[----:B-1----:R-:W-:-:S03]  /*2af0*/  IMAD.WIDE R68, R39, 0x4, R36 ;  /* 0x0000000427447825 */ /* 0x002fc600078e0224 */
[----:B------:R-:W-:Y:S01]  /*2b00*/  @!P3 STS.64 [UR7+0xc8], R32 ;  /* 0x0000c820ff00b988 */ /* 0x000fe20008000a07 */
[----:B---3--:R-:W-:-:S04]  /*2b10*/  IMAD.WIDE R36, R39, 0x4, R34 ;  /* 0x0000000427247825 */ /* 0x008fc800078e0222 */
[----:B----4-:R-:W-:-:S04]  /*2b20*/  @!P1 IMAD.WIDE R42, R41, 0x8, R42 ;  /* 0x00000008292a9825 */ /* 0x010fc800078e022a */
[----:B------:R-:W-:-:S05]  /*2b30*/  @!P1 FMUL.FTZ R41, R33, UR8 ;  /* 0x0000000821299c20 */ /* 0x000fca0008410000 */
[----:B------:R-:W-:Y:S01]  /*2b40*/  @!P1 STG.E.64 desc[UR10][R42.64], R40 ;  /* 0x000000282a009986 */ /* 0x000fe2000c101b0a */
[----:B------:R-:W-:Y:S06]  /*2b50*/  BAR.SYNC.DEFER_BLOCKING 0x0 ;  /* 0x0000000000007b1d */ /* 0x000fec0000010000 */
[----:B------:R-:W2:Y:S04]  /*2b60*/  LDG.E.64 R34, desc[UR10][R68.64] ;  /* 0x0000000a44227981 */ /* 0x000ea8000c1e1b00 */
[----:B------:R-:W2:Y:S01]  /*2b70*/  LDG.E.64 R36, desc[UR10][R36.64] ;  /* 0x0000000a24247981 */ /* 0x000ea2000c1e1b00 */
[----:B------:R-:W-:-:S03]  /*2b80*/  ISETP.NE.AND P5, PT, RZ, UR12, PT ;  /* 0x0000000cff007c0c */ /* 0x000fc6000bfa5270 */
[----:B------:R-:W1:Y:S02]  /*2b90*/  LDS.64 R38, [UR7+0xc8] ;  /* 0x0000c807ff267984 */ /* 0x000e640008000a00 */
[----:B-1----:R-:W-:-:S05]  /*2ba0*/  FMUL.FTZ R38, R38, UR8 ;  /* 0x0000000826267c20 */ /* 0x002fca0008410000 */
[----:B------:R-:W-:-:S13]  /*2bb0*/  R2UR UR7, R38 ;  /* 0x00000000260772ca */ /* 0x000fda00000e0000 */
[----:B------:R-:W-:Y:S01]  /*2bc0*/  MOV R38, UR7 ;  /* 0x0000000700267c02 */ /* 0x000fe20008000f00 */
[----:B------:R-:W-:Y:S01]  /*2bd0*/  FADD.FTZ R22, R22, -UR7 ;  /* 0x8000000716167e21 */ /* 0x000fe20008010000 */
[----:B0-----:R-:W-:Y:S01]  /*2be0*/  FADD.FTZ R32, R23, -UR7 ;  /* 0x8000000717207e21 */ /* 0x001fe20008010000 */
        /* <DEDUP_REMOVED lines=28> */
.L_x_4508:
        /* <DEDUP_REMOVED lines=13> */
.L_x_4510:
[----:B------:R-:W-:Y:S05]  /*2e80*/  BSYNC B0 ;  /* 0x0000000000007941 */ /* 0x000fea0003800000 */
.L_x_4509:
[C---:B0-----:R-:W-:Y:S01]  /*2e90*/  IADD3 R32, R66.reuse, 0x40, RZ ;  /* 0x0000004042207810 */ /* 0x041fe20007ffe0ff */
[----:B------:R-:W-:Y:S01]  /*2ea0*/  ULDC.64 UR14, c[0x0][0x278] ;  /* 0x00009e00000e7ab9 */ /* 0x000fe20000000a00 */
[----:B------:R-:W-:Y:S01]  /*2eb0*/  IADD3 R33, R66, 0x50, RZ ;  /* 0x0000005042217810 */ /* 0x000fe20007ffe0ff */
[----:B------:R-:W-:Y:S01]  /*2ec0*/  FMUL.FTZ R21, R40, UR8 ;  /* 0x0000000828157c20 */ /* 0x000fe20008410000 */
[----:B------:R-:W-:Y:S01]  /*2ed0*/  ISETP.GE.U32.AND P6, PT, R65, UR14, PT ;  /* 0x0000000e41007c0c */ /* 0x000fe2000bfc6070 */
[----:B------:R-:W-:Y:S01]  /*2ee0*/  FMUL.FTZ R22, R41, UR8 ;  /* 0x0000000829167c20 */ /* 0x000fe20008410000 */
[----:B------:R-:W-:Y:S01]  /*2ef0*/  ISETP.GE.U32.AND P1, PT, R64, UR14, PT ;  /* 0x0000000e40007c0c */ /* 0x000fe2000bf26070 */
[----:B------:R-:W-:Y:S01]  /*2f00*/  FFMA.FTZ R20, R34, R21, R36 ;  /* 0x0000001522147223 */ /* 0x000fe20000010024 */
[----:B------:R-:W-:Y:S01]  /*2f10*/  ISETP.GE.U32.AND P2, PT, R63, UR14, PT ;  /* 0x0000000e3f007c0c */ /* 0x000fe2000bf46070 */
[----:B------:R-:W-:Y:S01]  /*2f20*/  FADD.FTZ R40, R24, -UR7 ;  /* 0x8000000718287e21 */ /* 0x000fe20008010000 */
[----:B------:R-:W-:Y:S01]  /*2f30*/  ISETP.GE.U32.AND P3, PT, R32, UR14, PT ;  /* 0x0000000e20007c0c */ /* 0x000fe2000bf66070 */
[----:B------:R-:W-:Y:S01]  /*2f40*/  FADD.FTZ R41, R25, -UR7 ;  /* 0x8000000719297e21 */ /* 0x000fe20008010000 */
[----:B------:R-:W-:Y:S01]  /*2f50*/  ISETP.GE.U32.AND P4, PT, R33, UR14, PT ;  /* 0x0000000e21007c0c */ /* 0x000fe2000bf86070 */
        /* <DEDUP_REMOVED lines=24> */
.L_x_4511:
        /* <DEDUP_REMOVED lines=13> */
.L_x_4513:
[----:B------:R-:W-:Y:S05]  /*31b0*/  BSYNC B0 ;  /* 0x0000000000007941 */ /* 0x000fea0003800000 */
.L_x_4512:
[----:B------:R-:W-:Y:S01]  /*31c0*/  FMUL.FTZ R3, R40, UR8 ;  /* 0x0000000828037c20 */ /* 0x000fe20008410000 */
[----:B------:R-:W-:Y:S01]  /*31d0*/  FMUL.FTZ R22, R41, UR8 ;  /* 0x0000000829167c20 */ /* 0x000fe20008410000 */
[----:B------:R-:W-:Y:S01]  /*31e0*/  FADD.FTZ R26, R26, -UR7 ;  /* 0x800000071a1a7e21 */ /* 0x000fe20008010000 */
[----:B------:R-:W-:Y:S01]  /*31f0*/  FADD.FTZ R27, R27, -UR7 ;  /* 0x800000071b1b7e21 */ /* 0x000fe20008010000 */
        /* <DEDUP_REMOVED lines=13> */
.L_x_4514:
        /* <DEDUP_REMOVED lines=13> */
.L_x_4516:
[----:B------:R-:W-:Y:S05]  /*33a0*/  BSYNC B0 ;  /* 0x0000000000007941 */ /* 0x000fea0003800000 */
.L_x_4515:
[----:B0-----:R-:W-:Y:S01]  /*33b0*/  FMUL.FTZ R21, R26, UR8 ;  /* 0x000000081a157c20 */ /* 0x001fe20008410000 */
        /* <DEDUP_REMOVED lines=16> */
.L_x_4517:
        /* <DEDUP_REMOVED lines=13> */
.L_x_4519:
[----:B------:R-:W-:Y:S05]  /*3590*/  BSYNC B0 ;  /* 0x0000000000007941 */ /* 0x000fea0003800000 */
.L_x_4518:
        /* <DEDUP_REMOVED lines=17> */
.L_x_4520:
        /* <DEDUP_REMOVED lines=13> */
.L_x_4522:
[----:B------:R-:W-:Y:S05]  /*3780*/  BSYNC B0 ;  /* 0x0000000000007941 */ /* 0x000fea0003800000 */
.L_x_4521:
        /* <DEDUP_REMOVED lines=17> */
.L_x_4523:
        /* <DEDUP_REMOVED lines=13> */
.L_x_4525:
[----:B------:R-:W-:Y:S05]  /*3970*/  BSYNC B0 ;  /* 0x0000000000007941 */ /* 0x000fea0003800000 */
.L_x_4524:
[----:B------:R-:W-:Y:S01]  /*3980*/  IADD3 R25, R66, 0x60, RZ ;  /* 0x0000006042197810 */ /* 0x000fe20007ffe0ff */
[----:B------:R-:W-:Y:S01]  /*3990*/  FMUL.FTZ R21, R21, UR8 ;  /* 0x0000000815157c20 */ /* 0x000fe20008410000 */
[----:B0-----:R-:W-:Y:S01]  /*39a0*/  SHF.R.S32.HI R19, RZ, 0x1f, R62 ;  /* 0x0000001fff137819 */ /* 0x001fe2000001143e */
[----:B------:R-:W-:Y:S01]  /*39b0*/  FMUL.FTZ R20, R20, UR8 ;  /* 0x0000000814147c20 */ /* 0x000fe20008410000 */
[----:B------:R-:W-:Y:S01]  /*39c0*/  SHF.R.S32.HI R18, RZ, 0x1f, R61 ;  /* 0x0000001fff127819 */ /* 0x000fe2000001143d */
[----:B------:R-:W-:Y:S01]  /*39d0*/  FADD.FTZ R22, R16, -UR7 ;  /* 0x8000000710167e21 */ /* 0x000fe20008010000 */
[----:B------:R-:W-:Y:S01]  /*39e0*/  SHF.R.S32.HI R5, RZ, 0x1f, R60 ;  /* 0x0000001fff057819 */ /* 0x000fe2000001143c */
[----:B------:R-:W-:Y:S01]  /*39f0*/  FADD.FTZ R23, R17, -UR7 ;  /* 0x8000000711177e21 */ /* 0x000fe20008010000 */
[----:B------:R-:W-:Y:S01]  /*3a00*/  SHF.R.S32.HI R3, RZ, 0x1f, R59 ;  /* 0x0000001fff037819 */ /* 0x000fe2000001143b */
[----:B------:R-:W-:Y:S01]  /*3a10*/  FFMA.FTZ R6, R34, R21, R36 ;  /* 0x0000001522067223 */ /* 0x000fe20000010024 */
[----:B------:R-:W-:Y:S01]  /*3a20*/  ISETP.GE.U32.AND P6, PT, R25, UR14, PT ;  /* 0x0000000e19007c0c */ /* 0x000fe2000bfc6070 */
[----:B------:R-:W-:Y:S01]  /*3a30*/  FFMA.FTZ R7, R35, R20, R37 ;  /* 0x0000001423077223 */ /* 0x000fe20000010025 */
[----:B------:R-:W-:-:S02]  /*3a40*/  ISETP.GE.U32.AND P1, PT, R62, UR14, PT ;  /* 0x0000000e3e007c0c */ /* 0x000fc4000bf26070 */
[----:B------:R-:W-:Y:S02]  /*3a50*/  SHF.R.S32.HI R24, RZ, 0x1f, R25 ;  /* 0x0000001fff187819 */ /* 0x000fe40000011419 */
[----:B------:R-:W-:Y:S02]  /*3a60*/  ISETP.GE.U32.AND P2, PT, R61, UR14, PT ;  /* 0x0000000e3d007c0c */ /* 0x000fe4000bf46070 */
[----:B------:R-:W-:Y:S02]  /*3a70*/  ISETP.GE.U32.AND P3, PT, R60, UR14, PT ;  /* 0x0000000e3c007c0c */ /* 0x000fe4000bf66070 */
[----:B------:R-:W-:Y:S02]  /*3a80*/  ISETP.GE.U32.AND P4, PT, R59, UR14, PT ;  /* 0x0000000e3b007c0c */ /* 0x000fe4000bf86070 */
        /* <DEDUP_REMOVED lines=21> */
.L_x_4526:
        /* <DEDUP_REMOVED lines=13> */
.L_x_4528:
[----:B------:R-:W-:Y:S05]  /*3cb0*/  BSYNC B0 ;  /* 0x0000000000007941 */ /* 0x000fea0003800000 */
.L_x_4527:
        /* <DEDUP_REMOVED lines=17> */
.L_x_4529:
        /* <DEDUP_REMOVED lines=13> */
.L_x_4531:
[----:B------:R-:W-:Y:S05]  /*3ea0*/  BSYNC B0 ;  /* 0x0000000000007941 */ /* 0x000fea0003800000 */
.L_x_4530:
        /* <DEDUP_REMOVED lines=17> */
.L_x_4532:
        /* <DEDUP_REMOVED lines=13> */
.L_x_4534:
[----:B------:R-:W-:Y:S05]  /*4090*/  BSYNC B0 ;  /* 0x0000000000007941 */ /* 0x000fea0003800000 */
.L_x_4533:
        /* <DEDUP_REMOVED lines=17> */
.L_x_4535:
        /* <DEDUP_REMOVED lines=13> */
.L_x_4537:
[----:B------:R-:W-:Y:S05]  /*4280*/  BSYNC B0 ;  /* 0x0000000000007941 */ /* 0x000fea0003800000 */
.L_x_4536:
[----:B------:R-:W-:Y:S01]  /*4290*/  FMUL.FTZ R13, R13, UR8 ;  /* 0x000000080d0d7c20 */ /* 0x000fe20008410000 */
[----:B------:R-:W-:Y:S01]  /*42a0*/  FMUL.FTZ R14, R14, UR8 ;  /* 0x000000080e0e7c20 */ /* 0x000fe20008410000 */
[----:B------:R-:W-:Y:S02]  /*42b0*/  SHF.R.S32.HI R16, RZ, 0x1f, R58 ;  /* 0x0000001fff107819 */ /* 0x000fe4000001143a */
[----:B------:R-:W-:Y:S01]  /*42c0*/  SHF.R.S32.HI R5, RZ, 0x1f, R56 ;  /* 0x0000001fff057819 */ /* 0x000fe20000011438 */
        /* <DEDUP_REMOVED lines=13> */
.L_x_4538:
        /* <DEDUP_REMOVED lines=13> */
.L_x_4540:
[----:B------:R-:W-:Y:S05]  /*4470*/  BSYNC B0 ;  /* 0x0000000000007941 */ /* 0x000fea0003800000 */
.L_x_4539:
[----:B------:R-:W-:Y:S01]  /*4480*/  FADD.FTZ R28, R28, -UR7 ;  /* 0x800000071c1c7e21 */ /* 0x000fe20008010000 */
[----:B------:R-:W-:Y:S01]  /*4490*/  FADD.FTZ R30, R30, -UR7 ;  /* 0x800000071e1e7e21 */ /* 0x000fe20008010000 */
[----:B------:R-:W-:Y:S01]  /*44a0*/  FADD.FTZ R44, R44, -UR7 ;  /* 0x800000072c2c7e21 */ /* 0x000fe20008010000 */
[----:B------:R-:W-:Y:S01]  /*44b0*/  FADD.FTZ R46, R46, -UR7 ;  /* 0x800000072e2e7e21 */ /* 0x000fe20008010000 */
[----:B------:R-:W-:Y:S01]  /*44c0*/  FADD.FTZ R48, R48, -UR7 ;  /* 0x8000000730307e21 */ /* 0x000fe20008010000 */
[----:B------:R-:W-:Y:S01]  /*44d0*/  SHF.R.S32.HI R3, RZ, 0x1f, R50 ;  /* 0x0000001fff037819 */ /* 0x000fe20000011432 */
[----:B------:R-:W-:Y:S01]  /*44e0*/  FADD.FTZ R29, R29, -UR7 ;  /* 0x800000071d1d7e21 */ /* 0x000fe20008010000 */
[----:B------:R-:W-:Y:S01]  /*44f0*/  ISETP.GE.U32.AND P6, PT, R58, UR14, PT ;  /* 0x0000000e3a007c0c */ /* 0x000fe2000bfc6070 */
        /* <DEDUP_REMOVED lines=8> */
[----:B0-----:R-:W-:Y:S01]  /*4580*/  FMUL.FTZ R7, R28, UR8 ;  /* 0x000000081c077c20 */ /* 0x001fe20008410000 */
        /* <DEDUP_REMOVED lines=14> */
[C-C-:B------:R-:W-:Y:S01]  /*4670*/  FFMA.FTZ R14, R34.reuse, R7, R36.reuse ;  /* 0x00000007220e7223 */ /* 0x140fe20000010024 */
[C-C-:B------:R-:W-:Y:S01]  /*4680*/  FFMA.FTZ R12, R34.reuse, R9, R36.reuse ;  /* 0x00000009220c7223 */ /* 0x140fe20000010024 */
[C-C-:B------:R-:W-:Y:S01]  /*4690*/  FFMA.FTZ R10, R34.reuse, R11, R36.reuse ;  /* 0x0000000b220a7223 */ /* 0x140fe20000010024 */
[C-C-:B------:R-:W-:Y:S01]  /*46a0*/  FFMA.FTZ R8, R34.reuse, R13, R36.reuse ;  /* 0x0000000d22087223 */ /* 0x140fe20000010024 */
[----:B------:R-:W-:Y:S01]  /*46b0*/  FFMA.FTZ R6, R34, R15, R36 ;  /* 0x0000000f22067223 */ /* 0x000fe20000010024 */
[C---:B------:R-:W-:Y:S01]  /*46c0*/  ISETP.GT.U32.OR P6, PT, R2.reuse, 0x29f, P6 ;  /* 0x0000029f0200780c */ /* 0x040fe200037c4470 */
[C-C-:B------:R-:W-:Y:S01]  /*46d0*/  FFMA.FTZ R13, R35.reuse, R20, R37.reuse ;  /* 0x00000014230d7223 */ /* 0x140fe20000010025 */
[C---:B------:R-:W-:Y:S01]  /*46e0*/  ISETP.GT.U32.OR P1, PT, R2.reuse, 0x29f, P1 ;  /* 0x0000029f0200780c */ /* 0x040fe20000f24470 */
[C-C-:B------:R-:W-:Y:S01]  /*46f0*/  FFMA.FTZ R11, R35.reuse, R22, R37.reuse ;  /* 0x00000016230b7223 */ /* 0x140fe20000010025 */
[C---:B------:R-:W-:Y:S01]  /*4700*/  ISETP.GT.U32.OR P2, PT, R2.reuse, 0x29f, P2 ;  /* 0x0000029f0200780c */ /* 0x040fe20001744470 */
[C-C-:B------:R-:W-:Y:S01]  /*4710*/  FFMA.FTZ R9, R35.reuse, R24, R37.reuse ;  /* 0x0000001823097223 */ /* 0x140fe20000010025 */
[C---:B------:R-:W-:Y:S01]  /*4720*/  ISETP.GT.U32.OR P3, PT, R2.reuse, 0x29f, P3 ;  /* 0x0000029f0200780c */ /* 0x040fe20001f64470 */
        /* <DEDUP_REMOVED lines=14> */
.L_x_4541:
        /* <DEDUP_REMOVED lines=13> */
.L_x_4543:
[----:B------:R-:W-:Y:S05]  /*48e0*/  BSYNC B0 ;  /* 0x0000000000007941 */ /* 0x000fea0003800000 */
.L_x_4542:
        /* <DEDUP_REMOVED lines=11> */
.L_x_4544:
        /* <DEDUP_REMOVED lines=13> */
.L_x_4546:
[----:B------:R-:W-:Y:S05]  /*4a70*/  BSYNC B0 ;  /* 0x0000000000007941 */ /* 0x000fea0003800000 */
.L_x_4545:
        /* <DEDUP_REMOVED lines=11> */
.L_x_4547:
        /* <DEDUP_REMOVED lines=13> */
.L_x_4549:
[----:B------:R-:W-:Y:S05]  /*4c00*/  BSYNC B0 ;  /* 0x0000000000007941 */ /* 0x000fea0003800000 */
.L_x_4548:
        /* <DEDUP_REMOVED lines=11> */
.L_x_4550:
[----:B------:R-:W-:Y:S04]  /*4cc0*/  BSSY B0, `(.L_x_4551) ;  /* 0x000000d000007945 */ /* 0x000fe80003800000 */
[----:B------:R-:W-:Y:S05]  /*4cd0*/  @P3 BRA `(.L_x_4552) ;  /* 0x00000000002c3947 */ /* 0x000fea0003800000 */
[----:B------:R-:W-:Y:S01]  /*4ce0*/  ULDC.64 UR14, c[0x0][0x270] ;  /* 0x00009c00000e7ab9 */ /* 0x000fe20000000a00 */
[----:B--2---:R-:W-:Y:S01]  /*4cf0*/  MOV R10, R70 ;  /* 0x00000046000a7202 */ /* 0x004fe20000000f00 */
[----:B------:R-:W-:Y:S01]  /*4d00*/  IMAD R55, R55, UR14, RZ ;  /* 0x0000000e37377c24 */ /* 0x000fe2000f8e02ff */
[----:B------:R-:W-:-:S03]  /*4d10*/  MOV R11, R73 ;  /* 0x00000049000b7202 */ /* 0x000fc60000000f00 */
[C---:B------:R-:W-:Y:S02]  /*4d20*/  IMAD R55, R52.reuse, UR15, R55 ;  /* 0x0000000f34377c24 */ /* 0x040fe4000f8e0237 */
[----:B-1----:R-:W-:Y:S01]  /*4d30*/  IMAD.WIDE.U32 R12, R52, UR14, R10 ;  /* 0x0000000e340c7c25 */ /* 0x002fe2000f8e000a */
[----:B------:R-:W-:Y:S02]  /*4d40*/  ULDC.64 UR14, c[0x0][0x210] ;  /* 0x00008400000e7ab9 */ /* 0x000fe40000000a00 */
[----:B------:R-:W-:Y:S02]  /*4d50*/  LEA R10, P1, R12, UR14, 0x2 ;  /* 0x0000000e0c0a7c11 */ /* 0x000fe4000f8210ff */
[----:B------:R-:W-:-:S04]  /*4d60*/  IADD3 R55, R13, R55, RZ ;  /* 0x000000370d377210 */ /* 0x000fc80007ffe0ff */
[----:B------:R-:W-:-:S05]  /*4d70*/  LEA.HI.X R11, R12, UR15, R55, 0x2, P1 ;  /* 0x0000000f0c0b7c11 */ /* 0x000fca00088f1437 */
[----:B------:R3:W-:Y:S02]  /*4d80*/  STG.E.64 desc[UR10][R10.64], R8 ;  /* 0x000000080a007986 */ /* 0x0007e4000c101b0a */
.L_x_4552:
[----:B------:R-:W-:Y:S05]  /*4d90*/  BSYNC B0 ;  /* 0x0000000000007941 */ /* 0x000fea0003800000 */
.L_x_4551:
[----:B------:R-:W-:Y:S05]  /*4da0*/  @!P5 BRA `(.L_x_4553) ;  /* 0x000000000028d947 */ /* 0x000fea0003800000 */
[----:B------:R-:W-:Y:S01]  /*4db0*/  FMUL.FTZ R5, R6, -1.4426950216293334961 ;  /* 0xbfb8aa3b06057820 */ /* 0x000fe20000410000 */
[----:B--23--:R-:W-:-:S05]  /*4dc0*/  FMUL.FTZ R10, R7, -1.4426950216293334961 ;  /* 0xbfb8aa3b070a7820 */ /* 0x00cfca0000410000 */
[----:B------:R-:W2:Y:S08]  /*4dd0*/  MUFU.EX2 R5, R5 ;  /* 0x0000000500057308 */ /* 0x000eb00000000800 */
[----:B------:R-:W3:Y:S01]  /*4de0*/  MUFU.EX2 R10, R10 ;  /* 0x0000000a000a7308 */ /* 0x000ee20000000800 */
[----:B--2---:R-:W-:-:S07]  /*4df0*/  FADD.FTZ R8, R5, 1 ;  /* 0x3f80000005087421 */ /* 0x004fce0000010000 */
[----:B------:R-:W2:Y:S01]  /*4e00*/  MUFU.RCP R9, R8 ;  /* 0x0000000800097308 */ /* 0x000ea20000001000 */
[----:B---3--:R-:W-:-:S07]  /*4e10*/  FADD.FTZ R11, R10, 1 ;  /* 0x3f8000000a0b7421 */ /* 0x008fce0000010000 */
[----:B-1----:R-:W1:Y:S01]  /*4e20*/  MUFU.RCP R12, R11 ;  /* 0x0000000b000c7308 */ /* 0x002e620000001000 */
[----:B--2---:R-:W-:Y:S01]  /*4e30*/  FMUL.FTZ R6, R6, R9 ;  /* 0x0000000906067220 */ /* 0x004fe20000410000 */
[----:B-1----:R-:W-:-:S07]  /*4e40*/  FMUL.FTZ R7, R7, R12 ;  /* 0x0000000c07077220 */ /* 0x002fce0000410000 */
.L_x_4553:
[----:B------:R-:W-:Y:S04]  /*4e50*/  BSSY B0, `(.L_x_4554) ;  /* 0x000000c000007945 */ /* 0x000fe80003800000 */
[----:B------:R-:W-:Y:S05]  /*4e60*/  @P4 BRA `(.L_x_4555) ;  /* 0x0000000000284947 */ /* 0x000fea0003800000 */
[----:B------:R-:W-:Y:S01]  /*4e70*/  ULDC.64 UR14, c[0x0][0x270] ;  /* 0x00009c00000e7ab9 */ /* 0x000fe20000000a00 */
[----:B------:R-:W-:Y:S01]  /*4e80*/  MOV R71, R73 ;  /* 0x0000004900477202 */ /* 0x000fe20000000f00 */
[----:B------:R-:W-:Y:S02]  /*4e90*/  IMAD R3, R3, UR14, RZ ;  /* 0x0000000e03037c24 */ /* 0x000fe4000f8e02ff */
[----:B------:R-:W-:-:S04]  /*4ea0*/  IMAD.WIDE.U32 R70, R50, UR14, R70 ;  /* 0x0000000e32467c25 */ /* 0x000fc8000f8e0046 */
[----:B------:R-:W-:Y:S01]  /*4eb0*/  IMAD R3, R50, UR15, R3 ;  /* 0x0000000f32037c24 */ /* 0x000fe2000f8e0203 */
[----:B------:R-:W-:Y:S02]  /*4ec0*/  ULDC.64 UR14, c[0x0][0x210] ;  /* 0x00008400000e7ab9 */ /* 0x000fe40000000a00 */
[----:B---3--:R-:W-:Y:S02]  /*4ed0*/  LEA R8, P1, R70, UR14, 0x2 ;  /* 0x0000000e46087c11 */ /* 0x008fe4000f8210ff */
[----:B------:R-:W-:-:S04]  /*4ee0*/  IADD3 R3, R71, R3, RZ ;  /* 0x0000000347037210 */ /* 0x000fc80007ffe0ff */
[----:B------:R-:W-:-:S05]  /*4ef0*/  LEA.HI.X R9, R70, UR15, R3, 0x2, P1 ;  /* 0x0000000f46097c11 */ /* 0x000fca00088f1403 */
[----:B------:R4:W-:Y:S02]  /*4f00*/  STG.E.64 desc[UR10][R8.64], R6 ;  /* 0x0000000608007986 */ /* 0x0009e4000c101b0a */
.L_x_4555:
[----:B------:R-:W-:Y:S05]  /*4f10*/  BSYNC B0 ;  /* 0x0000000000007941 */ /* 0x000fea0003800000 */
.L_x_4554:
[----:B------:R-:W-:Y:S01]  /*4f20*/  ULDC UR7, c[0x0][0x10] ;  /* 0x0000040000077ab9 */ /* 0x000fe20000000800 */
[----:B------:R-:W-:Y:S02]  /*4f30*/  UIADD3 UR4, UR4, 0x1, URZ ;  /* 0x0000000104047890 */ /* 0x000fe4000fffe03f */
[----:B------:R-:W-:-:S04]  /*4f40*/  UIADD3 UR6, UR7, UR6, URZ ;  /* 0x0000000607067290 */ /* 0x000fc8000fffe03f */
[----:B------:R-:W-:-:S06]  /*4f50*/  UISETP.GE.AND UP0, UPT, UR6, UR5, UPT ;  /* 0x000000050600728c */ /* 0x000fcc000bf06270 */
[----:B------:R-:W-:-:S13]  /*4f60*/  PLOP3.LUT P1, PT, PT, PT, UP0, 0x80, 0x0 ;  /* 0x000000000000781c */ /* 0x000fda0003f2f008 */
[----:B------:R-:W-:Y:S05]  /*4f70*/  @!P1 BRA `(.L_x_4556) ;  /* 0xffffffb000d89947 */ /* 0x000fea000383ffff */
[----:B------:R-:W-:Y:S05]  /*4f80*/  EXIT ;  /* 0x000000000000794d */ /* 0x000fea0003800000 */
.L_x_4557:
        /* <DEDUP_REMOVED lines=15> */
.L_x_5176:


//--------------------- .text._Z35group_norm_nhwc_fwd_one_pass_kernelI11Fp32IOFp32WLi512ELi84ELi672EEv26Group_norm_nhwc_fwd_params --------------------------
	.section	.text._Z35group_norm_nhwc_fwd_one_pass_kernelI11Fp32IOFp32WLi512ELi84ELi672EEv26Group_norm_nhwc_fwd_params,"ax",@progbits
	.align	128
        .global         _Z35group_norm_nhwc_fwd_one_pass_kernelI11Fp32IOFp32WLi512ELi84ELi672EEv26Group_norm_nhwc_fwd_params
        .type           _Z35group_norm_nhwc_fwd_one_pass_kernelI11Fp32IOFp32WLi512ELi84ELi672EEv26Group_norm_nhwc_fwd_params,@function
        .size           _Z35group_norm_nhwc_fwd_one_pass_kernelI11Fp32IOFp32WLi512ELi84ELi672EEv26Group_norm_nhwc_fwd_params,(.L_x_5177 - _Z35group_norm_nhwc_fwd_one_pass_kernelI11Fp32IOFp32WLi512ELi84ELi672EEv26Group_norm_nhwc_fwd_params)
        .other          _Z35group_norm_nhwc_fwd_one_pass_kernelI11Fp32IOFp32WLi512ELi84ELi672EEv26Group_norm_nhwc_fwd_params,@"STO_CUDA_ENTRY STV_DEFAULT"
_Z35group_norm_nhwc_fwd_one_pass_kernelI11Fp32IOFp32WLi512ELi84ELi672EEv26Group_norm_nhwc_fwd_params:
.text._Z35group_norm_nhwc_fwd_one_pass_kernelI11Fp32IOFp32WLi512ELi84ELi672EEv26Group_norm_nhwc_fwd_params:
[----:B------:R-:W0:Y:S08]  /*0000*/  LDC R1, c[0x0][0x28] ;  /* 0x00000a00ff017b82 */ /* 0x000e300000000800 */
[----:B------:R-:W1:Y:S01]  /*0010*/  S2UR UR9, SR_CTAID.Y ;  /* 0x00000000000979c3 */ /* 0x000e620000002600 */
[----:B------:R-:W-:Y:S01]  /*0020*/  ULDC UR8, c[0x0][0x288] ;  /* 0x0000a20000087ab9 */ /* 0x000fe20000000800 */
[----:B------:R-:W-:Y:S01]  /*0030*/  ULDC UR4, c[0x0][0x258] ;  /* 0x0000960000047ab9 */ /* 0x000fe20000000800 */
[----:B0-----:R-:W-:Y:S01]  /*0040*/  IADD3 R1, R1, -0x8, RZ ;  /* 0xfffffff801017810 */ /* 0x001fe20007ffe0ff */
[----:B------:R-:W-:-:S04]  /*0050*/  UIMAD UR8, UR8, UR4, URZ ;  /* 0x00000004080872a4 */ /* 0x000fc8000f8e023f */
[----:B-1----:R-:W-:-:S06]  /*0060*/  UISETP.GE.AND UP0, UPT, UR9, UR8, UPT ;  /* 0x000000080900728c */ /* 0x002fcc000bf06270 */
        /* <DEDUP_REMOVED lines=13> */
[----:B------:R-:W-:Y:S01]  /*0140*/  ISETP.GE.U32.AND P0, PT, R0, UR4, PT ;  /* 0x0000000400007c0c */ /* 0x000fe2000bf06070 */
[----:B------:R-:W-:Y:S01]  /*0150*/  UMOV UR4, URZ ;  /* 0x0000003f00047c82 */ /* 0x000fe20008000000 */
[----:B------:R-:W-:Y:S02]  /*0160*/  SHF.R.S32.HI R6, RZ, 0x1f, R0 ;  /* 0x0000001fff067819 */ /* 0x000fe40000011400 */
[----:B------:R-:W-:Y:S02]  /*0170*/  SHF.L.U32 R3, R2, 0x1, RZ ;  /* 0x0000000102037819 */ /* 0x000fe400000006ff */
[----:B------:R-:W-:Y:S02]  /*0180*/  ISETP.GE.AND.EX P0, PT, R6, UR5, PT, P0 ;  /* 0x0000000506007c0c */ /* 0x000fe4000bf06300 */
[C---:B------:R-:W-:Y:S01]  /*0190*/  IADD3 R2, R0.reuse, 0x10, RZ ;  /* 0x0000001000027810 */ /* 0x040fe20007ffe0ff */
[----:B------:R0:W-:Y:S01]  /*01a0*/  STL [R1], R3 ;  /* 0x0000000301007387 */ /* 0x0001e20000100800 */
[----:B------:R-:W-:-:S02]  /*01b0*/  IADD3 R2, R0, 0x40, RZ ;  /* 0x0000004000027810 */ /* 0x000fc40007ffe0ff */
[----:B------:R-:W-:Y:S02]  /*01c0*/  IADD3 R2, R0, 0x70, RZ ;  /* 0x0000007000027810 */ /* 0x000fe40007ffe0ff */
[----:B------:R-:W-:Y:S02]  /*01d0*/  ISETP.LT.U32.AND P0, PT, R4, 0x2a0, !P0 ;  /* 0x000002a00400780c */ /* 0x000fe40004701070 */
[C---:B------:R-:W-:Y:S02]  /*01e0*/  IADD3 R5, R0.reuse, 0x20, RZ ;  /* 0x0000002000057810 */ /* 0x040fe40007ffe0ff */
[C---:B------:R-:W-:Y:S02]  /*01f0*/  IADD3 R4, R0.reuse, 0x80, RZ ;  /* 0x0000008000047810 */ /* 0x040fe40007ffe0ff */
[C---:B0-----:R-:W-:Y:S02]  /*0200*/  IADD3 R3, R0.reuse, 0x30, RZ ;  /* 0x0000003000037810 */ /* 0x041fe40007ffe0ff */
[----:B------:R-:W-:-:S02]  /*0210*/  IADD3 R3, R0, 0x60, RZ ;  /* 0x0000006000037810 */ /* 0x000fc40007ffe0ff */
[C---:B------:R-:W-:Y:S02]  /*0220*/  IADD3 R3, R0.reuse, 0x90, RZ ;  /* 0x0000009000037810 */ /* 0x040fe40007ffe0ff */
[C---:B------:R-:W-:Y:S01]  /*0230*/  IADD3 R2, R0.reuse, 0xa0, RZ ;  /* 0x000000a000027810 */ /* 0x040fe20007ffe0ff */
[C---:B------:R-:W-:Y:S01]  /*0240*/  VIADD R2, R0.reuse, 0xd0 ;  /* 0x000000d000027836 */ /* 0x040fe20000000000 */
[C---:B------:R-:W-:Y:S02]  /*0250*/  IADD3 R5, R0.reuse, 0x50, RZ ;  /* 0x0000005000057810 */ /* 0x040fe40007ffe0ff */
[C---:B------:R-:W-:Y:S02]  /*0260*/  IADD3 R4, R0.reuse, 0xb0, RZ ;  /* 0x000000b000047810 */ /* 0x040fe40007ffe0ff */
[----:B------:R-:W-:-:S07]  /*0270*/  IADD3 R3, R0, 0xc0, RZ ;  /* 0x000000c000037810 */ /* 0x000fce0007ffe0ff */
.L_x_4663:
[----:B--2---:R-:W2:Y:S01]  /*0280*/  LDL R5, [R1] ;  /* 0x0000000001057983 */ /* 0x004ea20000100800 */
[----:B------:R-:W-:Y:S01]  /*0290*/  ULDC UR11, c[0x0][0x288] ;  /* 0x0000a200000b7ab9 */ /* 0x000fe20000000800 */
[----:B------:R-:W-:Y:S01]  /*02a0*/  IABS R4, UR9 ;  /* 0x0000000900047c13 */ /* 0x000fe20008000000 */
[----:B------:R-:W-:Y:S01]  /*02b0*/  UMOV UR6, URZ ;  /* 0x0000003f00067c82 */ /* 0x000fe20008000000 */
[----:B----4-:R-:W-:Y:S01]  /*02c0*/  MOV R2, UR11 ;  /* 0x0000000b00027c02 */ /* 0x010fe20008000f00 */
[----:B0-----:R-:W0:Y:S01]  /*02d0*/  S2R R74, SR_TID.X ;  /* 0x00000000004a7919 */ /* 0x001e220000002100 */
[----:B------:R-:W-:Y:S01]  /*02e0*/  R2UR UR10, R4 ;  /* 0x00000000040a72ca */ /* 0x000fe200000e0000 */
[----:B-1----:R-:W1:Y:S01]  /*02f0*/  @P0 LDC.64 R12, c[0x0][0x270] ;  /* 0x00009c00ff0c0b82 */ /* 0x002e620000000a00 */
[----:B------:R-:W-:Y:S01]  /*0300*/  IABS R2, R2 ;  /* 0x0000000200027213 */ /* 0x000fe20000000000 */
[C---:B------:R-:W-:Y:S01]  /*0310*/  VIADD R62, R0.reuse, 0xb0 ;  /* 0x000000b0003e7836 */ /* 0x040fe20000000000 */
[----:B------:R-:W-:-:S02]  /*0320*/  IADD3 R37, R0, 0xe0, RZ ;  /* 0x000000e000257810 */ /* 0x000fc40007ffe0ff */
[----:B------:R-:W-:Y:S02]  /*0330*/  R2UR UR12, R2 ;  /* 0x00000000020c72ca */ /* 0x000fe400000e0000 */
[----:B---3--:R-:W-:Y:S01]  /*0340*/  SHF.R.S32.HI R7, RZ, 0x1f, R37 ;  /* 0x0000001fff077819 */ /* 0x008fe20000011425 */
[----:B------:R-:W3:Y:S01]  /*0350*/  @P0 LDC.64 R56, c[0x0][0x220] ;  /* 0x00008800ff380b82 */ /* 0x000ee20000000a00 */
[----:B------:R-:W-:Y:S02]  /*0360*/  IADD3 R25, R0, 0xf0, RZ ;  /* 0x000000f000197810 */ /* 0x000fe40007ffe0ff */
[----:B------:R-:W-:Y:S02]  /*0370*/  LOP3.LUT R38, R38, 0xfffffdff, RZ, 0xc0, !PT ;  /* 0xfffffdff26267812 */ /* 0x000fe400078ec0ff */
[----:B------:R-:W-:Y:S02]  /*0380*/  SHF.R.S32.HI R31, RZ, 0x1f, R25 ;  /* 0x0000001fff1f7819 */ /* 0x000fe40000011419 */
[----:B------:R-:W-:-:S02]  /*0390*/  IADD3 R24, R0, 0x100, RZ ;  /* 0x0000010000187810 */ /* 0x000fc40007ffe0ff */
[C---:B------:R-:W-:Y:S01]  /*03a0*/  IADD3 R23, R0.reuse, 0x110, RZ ;  /* 0x0000011000177810 */ /* 0x040fe20007ffe0ff */
[----:B------:R-:W4:Y:S01]  /*03b0*/  I2F.RP R2, UR12 ;  /* 0x0000000c00027d06 */ /* 0x000f220008209400 */
[----:B------:R-:W-:Y:S02]  /*03c0*/  SHF.R.S32.HI R33, RZ, 0x1f, R24 ;  /* 0x0000001fff217819 */ /* 0x000fe40000011418 */
[----:B------:R-:W-:Y:S02]  /*03d0*/  SHF.R.S32.HI R29, RZ, 0x1f, R23 ;  /* 0x0000001fff1d7819 */ /* 0x000fe40000011417 */
[----:B------:R-:W-:Y:S02]  /*03e0*/  IADD3 R22, R0, 0x130, RZ ;  /* 0x0000013000167810 */ /* 0x000fe40007ffe0ff */
[----:B------:R-:W-:Y:S02]  /*03f0*/  SHF.R.S32.HI R6, RZ, 0x1f, R0 ;  /* 0x0000001fff067819 */ /* 0x000fe40000011400 */
[----:B------:R-:W-:-:S02]  /*0400*/  SHF.R.S32.HI R27, RZ, 0x1f, R22 ;  /* 0x0000001fff1b7819 */ /* 0x000fc40000011416 */
[C---:B------:R-:W-:Y:S02]  /*0410*/  IADD3 R34, R0.reuse, 0x10, RZ ;  /* 0x0000001000227810 */ /* 0x040fe40007ffe0ff */
[----:B------:R-:W-:Y:S01]  /*0420*/  LOP3.LUT R39, R39, 0xffffffbf, RZ, 0xc0, !PT ;  /* 0xffffffbf27277812 */ /* 0x000fe200078ec0ff */
[----:B----4-:R-:W4:Y:S01]  /*0430*/  MUFU.RCP R2, R2 ;  /* 0x0000000200027308 */ /* 0x010f220000001000 */
        /* <DEDUP_REMOVED lines=8> */
[----:B----4-:R-:W-:Y:S02]  /*04c0*/  IADD3 R3, R2, 0xffffffe, RZ ;  /* 0x0ffffffe02037810 */ /* 0x010fe40007ffe0ff */
[----:B------:R-:W-:-:S02]  /*04d0*/  IADD3 R58, R0, 0xa0, RZ ;  /* 0x000000a0003a7810 */ /* 0x000fc40007ffe0ff */
[C---:B------:R-:W-:Y:S02]  /*04e0*/  IADD3 R66, R0.reuse, 0xc0, RZ ;  /* 0x000000c000427810 */ /* 0x040fe40007ffe0ff */
[----:B------:R-:W4:Y:S01]  /*04f0*/  F2I.FTZ.U32.TRUNC.NTZ R3, R3 ;  /* 0x0000000300037305 */ /* 0x000f22000021f000 */
[----:B------:R-:W-:Y:S02]  /*0500*/  IADD3 R72, R0, 0xd0, RZ ;  /* 0x000000d000487810 */ /* 0x000fe40007ffe0ff */
[----:B------:R-:W-:Y:S02]  /*0510*/  SHF.R.S32.HI R67, RZ, 0x1f, R66 ;  /* 0x0000001fff437819 */ /* 0x000fe40000011442 */
[----:B----4-:R-:W-:-:S13]  /*0520*/  R2UR UR7, R3 ;  /* 0x00000000030772ca */ /* 0x010fda00000e0000 */
        /* <DEDUP_REMOVED lines=17> */
[----:B------:R-:W-:-:S03]  /*0640*/  UISETP.NE.AND UP1, UPT, UR11, URZ, UPT ;  /* 0x0000003f0b00728c */ /* 0x000fc6000bf25270 */
[----:B0-----:R-:W-:Y:S01]  /*0650*/  ISETP.GT.U32.OR P4, PT, R74, 0x29f, P1 ;  /* 0x0000029f4a00780c */ /* 0x001fe20000f84470 */
[----:B------:R-:W-:Y:S01]  /*0660*/  @!UP0 UIADD3 UR7, -UR7, URZ, URZ ;  /* 0x0000003f07078290 */ /* 0x000fe2000fffe13f */
[----:B------:R-:W-:-:S04]  /*0670*/  ISETP.GE.U32.AND P1, PT, R23, UR12, PT ;  /* 0x0000000c17007c0c */ /* 0x000fc8000bf26070 */
[----:B------:R-:W-:Y:S02]  /*0680*/  ISETP.GE.AND.EX P1, PT, R29, UR13, PT, P1 ;  /* 0x0000000d1d007c0c */ /* 0x000fe4000bf26310 */
[----:B------:R-:W-:-:S04]  /*0690*/  @!UP1 ULOP3.LUT UR7, URZ, UR11, URZ, 0x33, !UPT ;  /* 0x0000000b3f079292 */ /* 0x000fc8000f8e333f */
[----:B------:R-:W-:Y:S01]  /*06a0*/  UIADD3 UR6, -UR7, URZ, URZ ;  /* 0x0000003f07067290 */ /* 0x000fe2000fffe13f */
[----:B------:R-:W-:Y:S01]  /*06b0*/  @P4 LOP3.LUT R38, R38, 0x200, RZ, 0xfc, !PT ;  /* 0x0000020026264812 */ /* 0x000fe200078efcff */
[----:B------:R-:W0:Y:S01]  /*06c0*/  @!P4 LDC.64 R18, c[0x0][0x270] ;  /* 0x00009c00ff12cb82 */ /* 0x000e220000000a00 */
[----:B------:R-:W-:Y:S02]  /*06d0*/  USHF.R.S32.HI UR5, URZ, 0x1f, UR7 ;  /* 0x0000001f3f057899 */ /* 0x000fe40008011407 */
[----:B------:R-:W-:Y:S01]  /*06e0*/  UIMAD UR6, UR11, UR6, UR9 ;  /* 0x000000060b0672a4 */ /* 0x000fe2000f8e0209 */
[----:B------:R-:W-:Y:S02]  /*06f0*/  LOP3.LUT R38, R38, 0xfffffeff, RZ, 0xc0, !PT ;  /* 0xfffffeff26267812 */ /* 0x000fe400078ec0ff */
[----:B------:R-:W-:Y:S01]  /*0700*/  ULDC.64 UR10, c[0x0][0x280] ;  /* 0x0000a000000a7ab9 */ /* 0x000fe20000000a00 */
[----:B------:R-:W-:Y:S01]  /*0710*/  UIMAD UR6, UR6, 0x54, URZ ;  /* 0x00000054060678a4 */ /* 0x000fe2000f8e023f */
[----:B------:R-:W4:Y:S01]  /*0720*/  @!P4 LDC.64 R8, c[0x0][0x220] ;  /* 0x00008800ff08cb82 */ /* 0x000f220000000a00 */
[----:B------:R-:W-:-:S04]  /*0730*/  UIMAD UR5, UR5, UR10, URZ ;  /* 0x0000000a050572a4 */ /* 0x000fc8000f8e023f */
[----:B------:R-:W-:Y:S01]  /*0740*/  MOV R4, UR6 ;  /* 0x0000000600047c02 */ /* 0x000fe20008000f00 */
[----:B------:R-:W-:Y:S01]  /*0750*/  UIMAD UR5, UR7, UR11, UR5 ;  /* 0x0000000b070572a4 */ /* 0x000fe2000f8e0205 */
[----:B--2---:R-:W-:Y:S02]  /*0760*/  SHF.R.S32.HI R3, RZ, 0x1f, R5 ;  /* 0x0000001fff037819 */ /* 0x004fe40000011405 */
[----:B------:R-:W-:Y:S02]  /*0770*/  IADD3 R2, P2, R5, UR6, RZ ;  /* 0x0000000605027c10 */ /* 0x000fe4000ff5e0ff */
[----:B------:R-:W-:Y:S02]  /*0780*/  MOV R5, UR10 ;  /* 0x0000000a00057c02 */ /* 0x000fe40008000f00 */
[----:B------:R-:W-:Y:S01]  /*0790*/  LEA.HI.X.SX32 R3, R4, R3, 0x1, P2 ;  /* 0x0000000304037211 */ /* 0x000fe200010f0eff */
[----:B-1----:R-:W-:Y:S01]  /*07a0*/  @P0 IMAD R4, R6, R12, RZ ;  /* 0x0000000c06040224 */ /* 0x002fe200078e02ff */
[----:B------:R-:W-:Y:S01]  /*07b0*/  ISETP.GE.U32.AND P2, PT, R25, UR12, PT ;  /* 0x0000000c19007c0c */ /* 0x000fe2000bf46070 */
[----:B------:R-:W-:-:S03]  /*07c0*/  IMAD.WIDE.U32 R2, R5, UR7, R2 ;  /* 0x0000000705027c25 */ /* 0x000fc6000f8e0002 */
[----:B------:R-:W-:Y:S01]  /*07d0*/  ISETP.GE.AND.EX P2, PT, R31, UR13, PT, P2 ;  /* 0x0000000d1f007c0c */ /* 0x000fe2000bf46320 */
[----:B------:R-:W-:-:S03]  /*07e0*/  @P0 IMAD R15, R0, R13, R4 ;  /* 0x0000000d000f0224 */ /* 0x000fc600078e0204 */
[C---:B------:R-:W-:Y:S02]  /*07f0*/  ISETP.GT.U32.OR P5, PT, R74.reuse, 0x29f, P2 ;  /* 0x0000029f4a00780c */ /* 0x040fe400017a4470 */
[----:B------:R-:W-:Y:S02]  /*0800*/  ISETP.GE.AND.EX P2, PT, R33, UR13, PT, P3 ;  /* 0x0000000d21007c0c */ /* 0x000fe4000bf46330 */
[----:B------:R-:W-:Y:S02]  /*0810*/  IADD3 R5, R3, UR5, RZ ;  /* 0x0000000503057c10 */ /* 0x000fe4000fffe0ff */
[----:B------:R-:W-:Y:S02]  /*0820*/  ISETP.GT.U32.OR P6, PT, R74, 0x29f, P2 ;  /* 0x0000029f4a00780c */ /* 0x000fe400017c4470 */
[----:B------:R-:W-:Y:S02]  /*0830*/  ISETP.GE.U32.AND P2, PT, R22, UR12, PT ;  /* 0x0000000c16007c0c */ /* 0x000fe4000bf46070 */
[----:B------:R-:W-:-:S03]  /*0840*/  @P0 MOV R4, R2 ;  /* 0x0000000200040202 */ /* 0x000fc60000000f00 */
[----:B------:R-:W-:Y:S02]  /*0850*/  @P5 LOP3.LUT R38, R38, 0x100, RZ, 0xfc, !PT ;  /* 0x0000010026265812 */ /* 0x000fe400078efcff */
[----:B------:R-:W-:Y:S01]  /*0860*/  ISETP.GT.U32.OR P5, PT, R74, 0x29f, P1 ;  /* 0x0000029f4a00780c */ /* 0x000fe20000fa4470 */
[----:B------:R-:W-:Y:S01]  /*0870*/  @P0 IMAD.WIDE.U32 R12, R0, R12, R4 ;  /* 0x0000000c000c0225 */ /* 0x000fe200078e0004 */
[C---:B------:R-:W-:Y:S02]  /*0880*/  LOP3.LUT P3, RZ, R38.reuse, 0x100, RZ, 0xc0, !PT ;  /* 0x0000010026ff7812 */ /* 0x040fe4000786c0ff */
[----:B------:R-:W-:Y:S01]  /*0890*/  LOP3.LUT R38, R38, 0xffffff7f, RZ, 0xc0, !PT ;  /* 0xffffff7f26267812 */ /* 0x000fe200078ec0ff */
[----:B------:R-:W1:Y:S01]  /*08a0*/  @!P6 LDC.64 R16, c[0x0][0x270] ;  /* 0x00009c00ff10eb82 */ /* 0x000e620000000a00 */
[----:B------:R-:W-:Y:S02]  /*08b0*/  ISETP.GE.AND.EX P1, PT, R27, UR13, PT, P2 ;  /* 0x0000000d1b007c0c */ /* 0x000fe4000bf26320 */
[----:B------:R-:W-:-:S02]  /*08c0*/  @P6 LOP3.LUT R38, R38, 0x80, RZ, 0xfc, !PT ;  /* 0x0000008026266812 */ /* 0x000fc400078efcff */
[----:B------:R-:W-:Y:S02]  /*08d0*/  ISETP.GT.U32.OR P4, PT, R74, 0x29f, P1 ;  /* 0x0000029f4a00780c */ /* 0x000fe40000f84470 */
[----:B------:R-:W-:Y:S02]  /*08e0*/  LOP3.LUT P2, RZ, R38, 0x200, RZ, 0xc0, !PT ;  /* 0x0000020026ff7812 */ /* 0x000fe4000784c0ff */
[----:B------:R-:W-:Y:S01]  /*08f0*/  @P0 IADD3 R13, R13, R15, RZ ;  /* 0x0000000f0d0d0210 */ /* 0x000fe20007ffe0ff */
[----:B------:R-:W2:Y:S01]  /*0900*/  @!P3 LDC.64 R20, c[0x0][0x270] ;  /* 0x00009c00ff14bb82 */ /* 0x000ea20000000a00 */
[C---:B---3--:R-:W-:Y:S02]  /*0910*/  @P0 LEA R56, P1, R12.reuse, R56, 0x2 ;  /* 0x000000380c380211 */ /* 0x048fe400078210ff */
[----:B------:R-:W-:Y:S02]  /*0920*/  @!P3 MOV R30, R2 ;  /* 0x00000002001eb202 */ /* 0x000fe40000000f00 */
[----:B------:R-:W-:-:S02]  /*0930*/  @P0 LEA.HI.X R57, R12, R57, R13, 0x2, P1 ;  /* 0x000000390c390211 */ /* 0x000fc400008f140d */
[----:B------:R-:W-:Y:S01]  /*0940*/  LOP3.LUT R38, R38, 0xffffffbf, RZ, 0xc0, !PT ;  /* 0xffffffbf26267812 */ /* 0x000fe200078ec0ff */
[----:B------:R-:W3:Y:S02]  /*0950*/  @!P3 LDC.64 R10, c[0x0][0x220] ;  /* 0x00008800ff0abb82 */ /* 0x000ee40000000a00 */
[----:B0-----:R-:W-:Y:S01]  /*0960*/  @!P2 IMAD R6, R7, R18, RZ ;  /* 0x000000120706a224 */ /* 0x001fe200078e02ff */
[----:B------:R-:W-:Y:S01]  /*0970*/  @!P2 MOV R14, R2 ;  /* 0x00000002000ea202 */ /* 0x000fe20000000f00 */
[----:B------:R-:W-:Y:S01]  /*0980*/  @!P2 IMAD.MOV.U32 R15, RZ, RZ, R5 ;  /* 0x000000ffff0fa224 */ /* 0x000fe200078e0005 */
[----:B------:R-:W-:Y:S01]  /*0990*/  @P5 LOP3.LUT R38, R38, 0x40, RZ, 0xfc, !PT ;  /* 0x0000004026265812 */ /* 0x000fe200078efcff */
[C---:B------:R-:W-:Y:S02]  /*09a0*/  @!P2 IMAD R35, R37.reuse, R19, R6 ;  /* 0x000000132523a224 */ /* 0x040fe400078e0206 */
[----:B------:R-:W0:Y:S01]  /*09b0*/  @!P5 LDC.64 R6, c[0x0][0x270] ;  /* 0x00009c00ff06db82 */ /* 0x000e220000000a00 */
[----:B------:R-:W-:Y:S01]  /*09c0*/  @!P2 IMAD.WIDE.U32 R18, R37, R18, R14 ;  /* 0x000000122512a225 */ /* 0x000fe200078e000e */
[----:B------:R-:W-:-:S03]  /*09d0*/  LOP3.LUT R38, R38, 0xffffffef, RZ, 0xc0, !PT ;  /* 0xffffffef26267812 */ /* 0x000fc600078ec0ff */
[----:B-1----:R-:W-:Y:S01]  /*09e0*/  @!P6 IMAD R33, R33, R16, RZ ;  /* 0x000000102121e224 */ /* 0x002fe200078e02ff */
[----:B------:R-:W-:Y:S01]  /*09f0*/  @!P2 IADD3 R19, R19, R35, RZ ;  /* 0x000000231313a210 */ /* 0x000fe20007ffe0ff */
[----:B--2---:R-:W-:Y:S01]  /*0a00*/  @!P3 IMAD R26, R31, R20, RZ ;  /* 0x000000141f1ab224 */ /* 0x004fe200078e02ff */
[----:B------:R-:W1:Y:S01]  /*0a10*/  @!P4 LDC.64 R14, c[0x0][0x270] ;  /* 0x00009c00ff0ecb82 */ /* 0x000e620000000a00 */
[----:B------:R-:W-:Y:S01]  /*0a20*/  @!P3 MOV R31, R5 ;  /* 0x00000005001fb202 */ /* 0x000fe20000000f00 */
[----:B------:R-:W-:Y:S01]  /*0a30*/  @!P6 IMAD R33, R24, R17, R33 ;  /* 0x000000111821e224 */ /* 0x000fe200078e0221 */
[----:B----4-:R-:W-:Y:S01]  /*0a40*/  @!P2 LEA R8, P1, R18, R8, 0x2 ;  /* 0x000000081208a211 */ /* 0x010fe200078210ff */
[C---:B------:R-:W-:Y:S01]  /*0a50*/  @!P3 IMAD R35, R25.reuse, R21, R26 ;  /* 0x000000151923b224 */ /* 0x040fe200078e021a */
[----:B------:R-:W-:Y:S01]  /*0a60*/  @P4 LOP3.LUT R38, R38, 0x10, RZ, 0xfc, !PT ;  /* 0x0000001026264812 */ /* 0x000fe200078efcff */
[----:B------:R-:W-:Y:S01]  /*0a70*/  @!P3 IMAD.WIDE.U32 R20, R25, R20, R30 ;  /* 0x000000141914b225 */ /* 0x000fe200078e001e */
[----:B------:R-:W-:Y:S01]  /*0a80*/  @!P2 LEA.HI.X R9, R18, R9, R19, 0x2, P1 ;  /* 0x000000091209a211 */ /* 0x000fe200008f1413 */
[----:B------:R-:W2:Y:S01]  /*0a90*/  @!P6 LDC.64 R12, c[0x0][0x220] ;  /* 0x00008800ff0ceb82 */ /* 0x000ea20000000a00 */
[----:B------:R-:W-:-:S02]  /*0aa0*/  @!P6 MOV R30, R2 ;  /* 0x00000002001ee202 */ /* 0x000fc40000000f00 */
[----:B------:R-:W-:Y:S02]  /*0ab0*/  @!P6 MOV R31, R5 ;  /* 0x00000005001fe202 */ /* 0x000fe40000000f00 */
[----:B------:R-:W-:Y:S02]  /*0ac0*/  @!P3 IADD3 R21, R21, R35, RZ ;  /* 0x000000231515b210 */ /* 0x000fe40007ffe0ff */
[----:B---3--:R-:W-:Y:S01]  /*0ad0*/  @!P3 LEA R10, P1, R20, R10, 0x2 ;  /* 0x0000000a140ab211 */ /* 0x008fe200078210ff */
[----:B------:R-:W3:Y:S01]  /*0ae0*/  @!P5 LDC.64 R18, c[0x0][0x220] ;  /* 0x00008800ff12db82 */ /* 0x000ee20000000a00 */
[----:B------:R-:W-:Y:S01]  /*0af0*/  @!P6 IMAD.WIDE.U32 R24, R24, R16, R30 ;  /* 0x000000101818e225 */ /* 0x000fe200078e001e */
[----:B------:R-:W-:Y:S02]  /*0b00*/  LOP3.LUT R38, R38, 0xf7ffffff, RZ, 0xc0, !PT ;  /* 0xf7ffffff26267812 */ /* 0x000fe400078ec0ff */
[----:B------:R-:W-:Y:S01]  /*0b10*/  @!P3 LEA.HI.X R11, R20, R11, R21, 0x2, P1 ;  /* 0x0000000b140bb211 */ /* 0x000fe200008f1415 */
[----:B0-----:R-:W-:Y:S01]  /*0b20*/  @!P5 IMAD R26, R29, R6, RZ ;  /* 0x000000061d1ad224 */ /* 0x001fe200078e02ff */
[----:B------:R-:W-:-:S02]  /*0b30*/  @!P5 MOV R20, R2 ;  /* 0x000000020014d202 */ /* 0x000fc40000000f00 */
[----:B------:R-:W0:Y:S01]  /*0b40*/  @!P4 LDC.64 R16, c[0x0][0x220] ;  /* 0x00008800ff10cb82 */ /* 0x000e220000000a00 */
[----:B------:R-:W-:Y:S01]  /*0b50*/  @!P5 MOV R21, R5 ;  /* 0x000000050015d202 */ /* 0x000fe20000000f00 */
[----:B------:R-:W-:Y:S01]  /*0b60*/  @!P5 IMAD R29, R23, R7, R26 ;  /* 0x00000007171dd224 */ /* 0x000fe200078e021a */
[----:B------:R-:W-:Y:S01]  /*0b70*/  @!P6 IADD3 R25, R25, R33, RZ ;  /* 0x000000211919e210 */ /* 0x000fe20007ffe0ff */
[----:B-1----:R-:W-:Y:S01]  /*0b80*/  @!P4 IMAD R27, R27, R14, RZ ;  /* 0x0000000e1b1bc224 */ /* 0x002fe200078e02ff */
[----:B------:R-:W-:Y:S01]  /*0b90*/  @P0 LOP3.LUT R38, R38, 0x8000000, RZ, 0xfc, !PT ;  /* 0x0800000026260812 */ /* 0x000fe200078efcff */
[----:B------:R-:W-:Y:S01]  /*0ba0*/  @!P5 IMAD.WIDE.U32 R6, R23, R6, R20 ;  /* 0x000000061706d225 */ /* 0x000fe200078e0014 */
[----:B------:R-:W-:Y:S02]  /*0bb0*/  @!P4 MOV R20, R2 ;  /* 0x000000020014c202 */ /* 0x000fe40000000f00 */
[----:B------:R-:W-:Y:S01]  /*0bc0*/  @!P4 MOV R21, R5 ;  /* 0x000000050015c202 */ /* 0x000fe20000000f00 */
[----:B------:R-:W-:Y:S01]  /*0bd0*/  @!P4 IMAD R27, R22, R15, R27 ;  /* 0x0000000f161bc224 */ /* 0x000fe200078e021b */
[----:B--2---:R-:W-:-:S02]  /*0be0*/  @!P6 LEA R12, P1, R24, R12, 0x2 ;  /* 0x0000000c180ce211 */ /* 0x004fc400078210ff */
[----:B------:R-:W-:Y:S01]  /*0bf0*/  @!P5 IADD3 R7, R7, R29, RZ ;  /* 0x0000001d0707d210 */ /* 0x000fe20007ffe0ff */
[----:B------:R-:W-:Y:S01]  /*0c00*/  @!P4 IMAD.WIDE.U32 R22, R22, R14, R20 ;  /* 0x0000000e1616c225 */ /* 0x000fe200078e0014 */
[----:B------:R-:W-:Y:S02]  /*0c10*/  @!P6 LEA.HI.X R13, R24, R13, R25, 0x2, P1 ;  /* 0x0000000d180de211 */ /* 0x000fe400008f1419 */
[----:B---3--:R-:W-:Y:S02]  /*0c20*/  @!P5 LEA R14, P1, R6, R18, 0x2 ;  /* 0x00000012060ed211 */ /* 0x008fe400078210ff */
[----:B------:R-:W-:Y:S02]  /*0c30*/  IADD3 R25, R0, 0x120, RZ ;  /* 0x0000012000197810 */ /* 0x000fe40007ffe0ff */
[----:B------:R-:W-:Y:S02]  /*0c40*/  @!P5 LEA.HI.X R15, R6, R19, R7, 0x2, P1 ;  /* 0x00000013060fd211 */ /* 0x000fe400008f1407 */
[----:B------:R-:W-:Y:S01]  /*0c50*/  @!P4 IADD3 R6, R23, R27, RZ ;  /* 0x0000001b1706c210 */ /* 0x000fe20007ffe0ff */
[----:B------:R-:W-:Y:S01]  /*0c60*/  VIADD R23, R0, 0x140 ;  /* 0x0000014000177836 */ /* 0x000fe20000000000 */
[----:B0-----:R-:W-:-:S02]  /*0c70*/  @!P4 LEA R16, P1, R22, R16, 0x2 ;  /* 0x000000101610c211 */ /* 0x001fc400078210ff */
[----:B------:R-:W-:Y:S02]  /*0c80*/  SHF.R.S32.HI R28, RZ, 0x1f, R25 ;  /* 0x0000001fff1c7819 */ /* 0x000fe40000011419 */
[----:B------:R-:W-:Y:S02]  /*0c90*/  @!P4 LEA.HI.X R17, R22, R17, R6, 0x2, P1 ;  /* 0x000000111611c211 */ /* 0x000fe400008f1406 */
[----:B------:R-:W-:Y:S02]  /*0ca0*/  ISETP.GE.U32.AND P1, PT, R23, UR12, PT ;  /* 0x0000000c17007c0c */ /* 0x000fe4000bf26070 */
[----:B------:R-:W-:Y:S02]  /*0cb0*/  SHF.R.S32.HI R7, RZ, 0x1f, R23 ;  /* 0x0000001fff077819 */ /* 0x000fe40000011417 */
[----:B------:R-:W-:Y:S02]  /*0cc0*/  LOP3.LUT R38, R38, 0xfffffff7, RZ, 0xc0, !PT ;  /* 0xfffffff726267812 */ /* 0x000fe400078ec0ff */
[----:B------:R-:W-:-:S02]  /*0cd0*/  ISETP.GE.AND.EX P1, PT, R7, UR13, PT, P1 ;  /* 0x0000000d07007c0c */ /* 0x000fc4000bf26310 */
[----:B------:R-:W-:Y:S02]  /*0ce0*/  IADD3 R27, R0, 0x170, RZ ;  /* 0x00000170001b7810 */ /* 0x000fe40007ffe0ff */
[----:B------:R-:W-:Y:S02]  /*0cf0*/  ISETP.GT.U32.OR P0, PT, R74, 0x29f, P1 ;  /* 0x0000029f4a00780c */ /* 0x000fe40000f04470 */
[----:B------:R-:W-:Y:S02]  /*0d00*/  SHF.R.S32.HI R26, RZ, 0x1f, R27 ;  /* 0x0000001fff1a7819 */ /* 0x000fe4000001141b */
[C---:B------:R-:W-:Y:S02]  /*0d10*/  IADD3 R31, R0.reuse, 0x180, RZ ;  /* 0x00000180001f7810 */ /* 0x040fe40007ffe0ff */
[----:B------:R-:W-:-:S04]  /*0d20*/  IADD3 R33, R0, 0x160, RZ ;  /* 0x0000016000217810 */ /* 0x000fc80007ffe0ff */
[----:B------:R-:W-:-:S03]  /*0d30*/  SHF.R.S32.HI R30, RZ, 0x1f, R33 ;  /* 0x0000001fff1e7819 */ /* 0x000fc60000011421 */
[----:B------:R-:W0:Y:S01]  /*0d40*/  @!P0 LDC.64 R18, c[0x0][0x270] ;  /* 0x00009c00ff128b82 */ /* 0x000e220000000a00 */
[----:B------:R-:W-:-:S04]  /*0d50*/  @P0 LOP3.LUT R38, R38, 0x8, RZ, 0xfc, !PT ;  /* 0x0000000826260812 */ /* 0x000fc800078efcff */
[----:B------:R-:W-:-:S03]  /*0d60*/  LOP3.LUT R38, R38, 0xffffffdf, RZ, 0xc0, !PT ;  /* 0xffffffdf26267812 */ /* 0x000fc600078ec0ff */
[----:B------:R-:W1:Y:S01]  /*0d70*/  @!P0 LDC.64 R20, c[0x0][0x220] ;  /* 0x00008800ff148b82 */ /* 0x000e620000000a00 */
[----:B0-----:R-:W-:Y:S01]  /*0d80*/  @!P0 IMAD R6, R7, R18, RZ ;  /* 0x0000001207068224 */ /* 0x001fe200078e02ff */
[----:B------:R-:W-:-:S03]  /*0d90*/  @!P0 MOV R7, R5 ;  /* 0x0000000500078202 */ /* 0x000fc60000000f00 */
[----:B------:R-:W-:Y:S01]  /*0da0*/  @!P0 IMAD R19, R23, R19, R6 ;  /* 0x0000001317138224 */ /* 0x000fe200078e0206 */
[----:B------:R-:W-:-:S05]  /*0db0*/  @!P0 MOV R6, R2 ;  /* 0x0000000200068202 */ /* 0x000fca0000000f00 */
[----:B------:R-:W-:-:S05]  /*0dc0*/  @!P0 IMAD.WIDE.U32 R6, R23, R18, R6 ;  /* 0x0000001217068225 */ /* 0x000fca00078e0006 */
[----:B------:R-:W-:Y:S02]  /*0dd0*/  @!P0 IADD3 R7, R7, R19, RZ ;  /* 0x0000001307078210 */ /* 0x000fe40007ffe0ff */
[----:B-1----:R-:W-:-:S04]  /*0de0*/  @!P0 LEA R18, P1, R6, R20, 0x2 ;  /* 0x0000001406128211 */ /* 0x002fc800078210ff */
[----:B------:R-:W-:Y:S02]  /*0df0*/  @!P0 LEA.HI.X R19, R6, R21, R7, 0x2, P1 ;  /* 0x0000001506138211 */ /* 0x000fe400008f1407 */
[----:B------:R-:W-:-:S04]  /*0e00*/  ISETP.GE.U32.AND P1, PT, R25, UR12, PT ;  /* 0x0000000c19007c0c */ /* 0x000fc8000bf26070 */
[----:B------:R-:W-:-:S04]  /*0e10*/  ISETP.GE.AND.EX P1, PT, R28, UR13, PT, P1 ;  /* 0x0000000d1c007c0c */ /* 0x000fc8000bf26310 */
[----:B------:R-:W-:-:S13]  /*0e20*/  ISETP.GT.U32.OR P0, PT, R74, 0x29f, P1 ;  /* 0x0000029f4a00780c */ /* 0x000fda0000f04470 */
[----:B------:R-:W0:Y:S01]  /*0e30*/  @!P0 LDC.64 R20, c[0x0][0x270] ;  /* 0x00009c00ff148b82 */ /* 0x000e220000000a00 */
[----:B------:R-:W-:Y:S02]  /*0e40*/  @!P0 MOV R7, R5 ;  /* 0x0000000500078202 */ /* 0x000fe40000000f00 */
[----:B------:R-:W-:-:S04]  /*0e50*/  @P0 LOP3.LUT R38, R38, 0x20, RZ, 0xfc, !PT ;  /* 0x0000002026260812 */ /* 0x000fc800078efcff */
[----:B------:R-:W-:Y:S01]  /*0e60*/  LOP3.LUT R38, R38, 0xfffffffe, RZ, 0xc0, !PT ;  /* 0xfffffffe26267812 */ /* 0x000fe200078ec0ff */
[----:B------:R-:W1:Y:S01]  /*0e70*/  @!P0 LDC.64 R22, c[0x0][0x220] ;  /* 0x00008800ff168b82 */ /* 0x000e620000000a00 */
[----:B0-----:R-:W-:-:S04]  /*0e80*/  @!P0 IMAD R6, R28, R20, RZ ;  /* 0x000000141c068224 */ /* 0x001fc800078e02ff */
        /* <DEDUP_REMOVED lines=14> */
[----:B0-----:R-:W-:Y:S01]  /*0f70*/  @!P0 IMAD R6, R26, R24, RZ ;  /* 0x000000181a068224 */ /* 0x001fe200078e02ff */
[----:B------:R-:W-:-:S03]  /*0f80*/  SHF.R.S32.HI R26, RZ, 0x1f, R31 ;  /* 0x0000001fff1a7819 */ /* 0x000fc6000001141f */
        /* <DEDUP_REMOVED lines=10> */
[----:B------:R-:W-:Y:S01]  /*1030*/  @!P1 IMAD.MOV.U32 R27, RZ, RZ, R5 ;  /* 0x000000ffff1b9224 */ /* 0x000fe200078e0005 */
[----:B------:R-:W-:-:S04]  /*1040*/  @P1 LOP3.LUT R39, R39, 0x40, RZ, 0xfc, !PT ;  /* 0x0000004027271812 */ /* 0x000fc800078efcff */
[----:B------:R-:W-:Y:S02]  /*1050*/  LOP3.LUT R39, R39, 0xfffffffe, RZ, 0xc0, !PT ;  /* 0xfffffffe27277812 */ /* 0x000fe400078ec0ff */
[----:B------:R-:W1:Y:S01]  /*1060*/  @!P1 LDC.64 R24, c[0x0][0x220] ;  /* 0x00008800ff189b82 */ /* 0x000e620000000a00 */
[----:B0-----:R-:W-:-:S04]  /*1070*/  @!P1 IMAD R26, R26, R6, RZ ;  /* 0x000000061a1a9224 */ /* 0x001fc800078e02ff */
[----:B------:R-:W-:Y:S01]  /*1080*/  @!P1 IMAD R29, R31, R7, R26 ;  /* 0x000000071f1d9224 */ /* 0x000fe200078e021a */
[----:B------:R-:W-:-:S05]  /*1090*/  @!P1 MOV R26, R2 ;  /* 0x00000002001a9202 */ /* 0x000fca0000000f00 */
[----:B------:R-:W-:Y:S01]  /*10a0*/  @!P1 IMAD.WIDE.U32 R6, R31, R6, R26 ;  /* 0x000000061f069225 */ /* 0x000fe200078e001a */
[----:B------:R-:W-:-:S04]  /*10b0*/  IADD3 R31, R0, 0x190, RZ ;  /* 0x00000190001f7810 */ /* 0x000fc80007ffe0ff */
[----:B------:R-:W-:Y:S02]  /*10c0*/  @!P1 IADD3 R7, R7, R29, RZ ;  /* 0x0000001d07079210 */ /* 0x000fe40007ffe0ff */
[C---:B-1----:R-:W-:Y:S02]  /*10d0*/  @!P1 LEA R24, P2, R6.reuse, R24, 0x2 ;  /* 0x0000001806189211 */ /* 0x042fe400078410ff */
[----:B------:R-:W-:Y:S02]  /*10e0*/  SHF.R.S32.HI R28, RZ, 0x1f, R31 ;  /* 0x0000001fff1c7819 */ /* 0x000fe4000001141f */
        /* <DEDUP_REMOVED lines=12> */
[----:B------:R-:W-:Y:S01]  /*11b0*/  @!P2 IMAD.WIDE.U32 R6, R31, R6, R26 ;  /* 0x000000061f06a225 */ /* 0x000fe200078e001a */
[----:B------:R-:W-:-:S04]  /*11c0*/  IADD3 R31, R0, 0x150, RZ ;  /* 0x00000150001f7810 */ /* 0x000fc80007ffe0ff */
[----:B------:R-:W-:Y:S02]  /*11d0*/  @!P2 IADD3 R7, R7, R29, RZ ;  /* 0x0000001d0707a210 */ /* 0x000fe40007ffe0ff */
[----:B-1----:R-:W-:Y:S02]  /*11e0*/  @!P2 LEA R60, P3, R6, R60, 0x2 ;  /* 0x0000003c063ca211 */ /* 0x002fe400078610ff */
[----:B------:R-:W-:Y:S02]  /*11f0*/  IADD3 R29, R0, 0x1b0, RZ ;  /* 0x000001b0001d7810 */ /* 0x000fe40007ffe0ff */
[----:B------:R-:W-:Y:S02]  /*1200*/  @!P2 LEA.HI.X R61, R6, R61, R7, 0x2, P3 ;  /* 0x0000003d063da211 */ /* 0x000fe400018f1407 */
[----:B------:R-:W-:Y:S02]  /*1210*/  SHF.R.S32.HI R28, RZ, 0x1f, R29 ;  /* 0x0000001fff1c7819 */ /* 0x000fe4000001141d */
        /* <DEDUP_REMOVED lines=28> */
[----:B------:R-:W-:-:S04]  /*13e0*/  @!P4 IMAD.WIDE.U32 R26, R29, R6, R26 ;  /* 0x000000061d1ac225 */ /* 0x000fc800078e001a */
[----:B------:R-:W-:Y:S01]  /*13f0*/  VIADD R29, R0, 0x1d0 ;  /* 0x000001d0001d7836 */ /* 0x000fe20000000000 */
        /* <DEDUP_REMOVED lines=80> */
[----:B------:R-:W-:-:S04]  /*1900*/  SHF.R.S32.HI R34, RZ, 0x1f, R40 ;  /* 0x0000001fff227819 */ /* 0x000fc80000011428 */
        /* <DEDUP_REMOVED lines=31> */
[----:B------:R-:W-:-:S03]  /*1b00*/  SHF.R.S32.HI R42, RZ, 0x1f, R44 ;  /* 0x0000001fff2a7819 */ /* 0x000fc6000001142c */
[----:B------:R-:W-:Y:S01]  /*1b10*/  @!P1 IMAD.IADD R7, R41, 0x1, R7 ;  /* 0x0000000129079824 */ /* 0x000fe200078e0207 */
        /* <DEDUP_REMOVED lines=88> */
[----:B------:R-:W-:Y:S01]  /*20a0*/  LOP3.LUT P6, RZ, R38, 0x20, RZ, 0xc0, !PT ;  /* 0x0000002026ff7812 */ /* 0x000fe200078cc0ff */
        /* <DEDUP_REMOVED lines=26> */
[----:B------:R-:W-:Y:S02]  /*2250*/  ISETP.GE.AND.EX P0, PT, R58, UR13, PT, P1 ;  /* 0x0000000d3a007c0c */ /* 0x000fe4000bf06310 */
[----:B------:R-:W-:Y:S02]  /*2260*/  LOP3.LUT P1, RZ, R38, 0x200, RZ, 0xc0, !PT ;  /* 0x0000020026ff7812 */ /* 0x000fe4000782c0ff */
        /* <DEDUP_REMOVED lines=13> */
[----:B------:R-:W-:Y:S02]  /*2340*/  ISETP.GE.U32.AND P0, PT, R66, UR12, PT ;  /* 0x0000000c42007c0c */ /* 0x000fe4000bf06070 */
[----:B------:R-:W-:Y:S02]  /*2350*/  LOP3.LUT P4, RZ, R38, 0x40, RZ, 0xc0, !PT ;  /* 0x0000004026ff7812 */ /* 0x000fe4000788c0ff */
        /* <DEDUP_REMOVED lines=15> */
[----:B------:R-:W-:Y:S02]  /*2450*/  ISETP.GE.U32.AND P0, PT, R72, UR12, PT ;  /* 0x0000000c48007c0c */ /* 0x000fe4000bf06070 */
[----:B------:R-:W-:Y:S02]  /*2460*/  LOP3.LUT P2, RZ, R38, 0x80, RZ, 0xc0, !PT ;  /* 0x0000008026ff7812 */ /* 0x000fe4000784c0ff */
[----:B------:R-:W-:-:S04]  /*2470*/  ISETP.GE.AND.EX P0, PT, R66, UR13, PT, P0 ;  /* 0x0000000d42007c0c */ /* 0x000fc8000bf06300 */
[----:B------:R-:W-:Y:S02]  /*2480*/  ISETP.GT.U32.OR P3, PT, R74, 0x29f, P0 ;  /* 0x0000029f4a00780c */ /* 0x000fe40000764470 */
[----:B------:R-:W-:-:S11]  /*2490*/  LOP3.LUT P0, RZ, R38, 0x10, RZ, 0xc0, !PT ;  /* 0x0000001026ff7812 */ /* 0x000fd6000780c0ff */
[----:B------:R-:W0:Y:S01]  /*24a0*/  @!P3 LDC.64 R6, c[0x0][0x270] ;  /* 0x00009c00ff06bb82 */ /* 0x000e220000000a00 */
[----:B------:R-:W-:Y:S02]  /*24b0*/  @!P3 MOV R67, R5 ;  /* 0x000000050043b202 */ /* 0x000fe40000000f00 */
[----:B------:R-:W-:-:S05]  /*24c0*/  @P3 LOP3.LUT R39, R39, 0x8, RZ, 0xfc, !PT ;  /* 0x0000000827273812 */ /* 0x000fca00078efcff */
        /* <DEDUP_REMOVED lines=8> */
[----:B------:R-:W-:Y:S02]  /*2550*/  CS2R R6, SRZ ;  /* 0x0000000000067805 */ /* 0x000fe4000001ff00 */
[C---:B------:R-:W-:Y:S02]  /*2560*/  LOP3.LUT P3, RZ, R38.reuse, 0x100, RZ, 0xc0, !PT ;  /* 0x0000010026ff7812 */ /* 0x040fe4000786c0ff */
[C---:B------:R-:W-:Y:S02]  /*2570*/  LOP3.LUT P5, RZ, R38.reuse, 0x8, RZ, 0xc0, !PT ;  /* 0x0000000826ff7812 */ /* 0x040fe400078ac0ff */
[----:B------:R0:W2:Y:S01]  /*2580*/  @!P1 LDG.E.64 R6, desc[UR14][R8.64] ;  /* 0x0000000e08069981 */ /* 0x0000a2000c1e1b00 */
[----:B------:R-:W-:Y:S02]  /*2590*/  LOP3.LUT R39, R39, 0xffffffef, RZ, 0xc0, !PT ;  /* 0xffffffef27277812 */ /* 0x000fe400078ec0ff */
[----:B------:R-:W-:-:S02]  /*25a0*/  LOP3.LUT P1, RZ, R38, 0x1, RZ, 0xc0, !PT ;  /* 0x0000000126ff7812 */ /* 0x000fc4000782c0ff */
[----:B0-----:R-:W-:-:S06]  /*25b0*/  CS2R R8, SRZ ;  /* 0x0000000000087805 */ /* 0x001fcc000001ff00 */
[----:B------:R0:W3:Y:S02]  /*25c0*/  @!P3 LDG.E.64 R8, desc[UR14][R10.64] ;  /* 0x0000000e0a08b981 */ /* 0x0000e4000c1e1b00 */
[----:B0-----:R-:W-:Y:S02]  /*25d0*/  CS2R R10, SRZ ;  /* 0x00000000000a7805 */ /* 0x001fe4000001ff00 */
[----:B------:R-:W-:-:S04]  /*25e0*/  LOP3.LUT P3, RZ, R38, 0x400000, RZ, 0xc0, !PT ;  /* 0x0040000026ff7812 */ /* 0x000fc8000786c0ff */
[----:B------:R0:W4:Y:S09]  /*25f0*/  @!P2 LDG.E.64 R10, desc[UR14][R12.64] ;  /* 0x0000000e0c0aa981 */ /* 0x000132000c1e1b00 */
[----:B------:R-:W-:Y:S02]  /*2600*/  @P3 LOP3.LUT R39, R39, 0x10, RZ, 0xfc, !PT ;  /* 0x0000001027273812 */ /* 0x000fe400078efcff */
[----:B0-----:R-:W-:-:S02]  /*2610*/  CS2R R12, SRZ ;  /* 0x00000000000c7805 */ /* 0x001fc4000001ff00 */
[----:B------:R-:W-:Y:S02]  /*2620*/  LOP3.LUT P3, RZ, R38, 0x2, RZ, 0xc0, !PT ;  /* 0x0000000226ff7812 */ /* 0x000fe4000786c0ff */
[----:B------:R-:W-:Y:S02]  /*2630*/  LOP3.LUT R39, R39, 0xffffffdf, RZ, 0xc0, !PT ;  /* 0xffffffdf27277812 */ /* 0x000fe400078ec0ff */
[----:B------:R0:W5:Y:S09]  /*2640*/  @!P4 LDG.E.64 R12, desc[UR14][R14.64] ;  /* 0x0000000e0e0cc981 */ /* 0x000172000c1e1b00 */
[----:B------:R-:W-:-:S02]  /*2650*/  @P3 LOP3.LUT R39, R39, 0x20, RZ, 0xfc, !PT ;  /* 0x0000002027273812 */ /* 0x000fc400078efcff */
[----:B0-----:R-:W-:Y:S02]  /*2660*/  CS2R R14, SRZ ;  /* 0x00000000000e7805 */ /* 0x001fe4000001ff00 */
[----:B------:R-:W-:-:S04]  /*2670*/  LOP3.LUT P3, RZ, R38, 0x4, RZ, 0xc0, !PT ;  /* 0x0000000426ff7812 */ /* 0x000fc8000786c0ff */
[----:B------:R0:W5:Y:S02]  /*2680*/  @!P0 LDG.E.64 R14, desc[UR14][R16.64] ;  /* 0x0000000e100e8981 */ /* 0x000164000c1e1b00 */
[----:B0-----:R-:W-:-:S06]  /*2690*/  CS2R R16, SRZ ;  /* 0x0000000000107805 */ /* 0x001fcc000001ff00 */
[----:B------:R0:W5:Y:S02]  /*26a0*/  @!P5 LDG.E.64 R16, desc[UR14][R18.64] ;  /* 0x0000000e1210d981 */ /* 0x000164000c1e1b00 */
[----:B0-----:R-:W-:-:S06]  /*26b0*/  CS2R R18, SRZ ;  /* 0x0000000000127805 */ /* 0x001fcc000001ff00 */
[----:B------:R0:W5:Y:S02]  /*26c0*/  @!P6 LDG.E.64 R18, desc[UR14][R20.64] ;  /* 0x0000000e1412e981 */ /* 0x000164000c1e1b00 */
[----:B0-----:R-:W-:-:S06]  /*26d0*/  CS2R R20, SRZ ;  /* 0x0000000000147805 */ /* 0x001fcc000001ff00 */
[----:B------:R0:W5:Y:S01]  /*26e0*/  @!P1 LDG.E.64 R20, desc[UR14][R22.64] ;  /* 0x0000000e16149981 */ /* 0x000162000c1e1b00 */
[----:B------:R-:W-:Y:S02]  /*26f0*/  LOP3.LUT P1, RZ, R39, 0x40, RZ, 0xc0, !PT ;  /* 0x0000004027ff7812 */ /* 0x000fe4000782c0ff */
[----:B0-----:R-:W-:-:S11]  /*2700*/  CS2R R22, SRZ ;  /* 0x0000000000167805 */ /* 0x001fd6000001ff00 */
[----:B------:R0:W5:Y:S02]  /*2710*/  @!P1 LDG.E.64 R22, desc[UR14][R24.64] ;  /* 0x0000000e18169981 */ /* 0x000164000c1e1b00 */
[----:B0-----:R-:W-:-:S06]  /*2720*/  CS2R R24, SRZ ;  /* 0x0000000000187805 */ /* 0x001fcc000001ff00 */
[----:B------:R0:W5:Y:S01]  /*2730*/  @!P3 LDG.E.64 R24, desc[UR14][R26.64] ;  /* 0x0000000e1a18b981 */ /* 0x000162000c1e1b00 */
[----:B------:R-:W-:Y:S02]  /*2740*/  LOP3.LUT P3, RZ, R39, 0x20, RZ, 0xc0, !PT ;  /* 0x0000002027ff7812 */ /* 0x000fe4000786c0ff */
[----:B0-----:R-:W-:-:S11]  /*2750*/  CS2R R26, SRZ ;  /* 0x00000000001a7805 */ /* 0x001fd6000001ff00 */
[----:B------:R0:W5:Y:S01]  /*2760*/  @!P3 LDG.E.64 R26, desc[UR14][R28.64] ;  /* 0x0000000e1c1ab981 */ /* 0x000162000c1e1b00 */
[----:B------:R-:W-:Y:S02]  /*2770*/  LOP3.LUT P3, RZ, R39, 0x10, RZ, 0xc0, !PT ;  /* 0x0000001027ff7812 */ /* 0x000fe4000786c0ff */
[C---:B------:R-:W-:Y:S02]  /*2780*/  LOP3.LUT P2, RZ, R38.reuse, 0x200000, RZ, 0xc0, !PT ;  /* 0x0020000026ff7812 */ /* 0x040fe4000784c0ff */
[----:B0-----:R-:W-:Y:S02]  /*2790*/  CS2R R28, SRZ ;  /* 0x00000000001c7805 */ /* 0x001fe4000001ff00 */
[----:B------:R-:W-:-:S07]  /*27a0*/  LOP3.LUT P4, RZ, R38, 0x100000, RZ, 0xc0, !PT ;  /* 0x0010000026ff7812 */ /* 0x000fce000788c0ff */
[----:B------:R0:W2:Y:S01]  /*27b0*/  @!P3 LDG.E.64 R28, desc[UR14][R30.64] ;  /* 0x0000000e1e1cb981 */ /* 0x0000a2000c1e1b00 */
[----:B------:R-:W-:Y:S02]  /*27c0*/  LOP3.LUT P0, RZ, R38, 0x80000, RZ, 0xc0, !PT ;  /* 0x0008000026ff7812 */ /* 0x000fe4000780c0ff */
[----:B0-----:R-:W-:-:S06]  /*27d0*/  CS2R R30, SRZ ;  /* 0x00000000001e7805 */ /* 0x001fcc000001ff00 */
[----:B------:R0:W3:Y:S01]  /*27e0*/  @!P2 LDG.E.64 R30, desc[UR14][R32.64] ;  /* 0x0000000e201ea981 */ /* 0x0000e2000c1e1b00 */
[----:B------:R-:W-:Y:S02]  /*27f0*/  LOP3.LUT P5, RZ, R38, 0x40000, RZ, 0xc0, !PT ;  /* 0x0004000026ff7812 */ /* 0x000fe400078ac0ff */
[----:B0-----:R-:W-:-:S06]  /*2800*/  CS2R R32, SRZ ;  /* 0x0000000000207805 */ /* 0x001fcc000001ff00 */
[----:B------:R0:W4:Y:S01]  /*2810*/  @!P4 LDG.E.64 R32, desc[UR14][R34.64] ;  /* 0x0000000e2220c981 */ /* 0x000122000c1e1b00 */
[----:B------:R-:W-:Y:S02]  /*2820*/  LOP3.LUT P6, RZ, R38, 0x20000, RZ, 0xc0, !PT ;  /* 0x0002000026ff7812 */ /* 0x000fe400078cc0ff */
[----:B0-----:R-:W-:-:S06]  /*2830*/  CS2R R34, SRZ ;  /* 0x0000000000227805 */ /* 0x001fcc000001ff00 */
[----:B------:R0:W5:Y:S01]  /*2840*/  @!P0 LDG.E.64 R34, desc[UR14][R40.64] ;  /* 0x0000000e28228981 */ /* 0x000162000c1e1b00 */
[----:B------:R-:W-:Y:S02]  /*2850*/  LOP3.LUT P1, RZ, R38, 0x10000, RZ, 0xc0, !PT ;  /* 0x0001000026ff7812 */ /* 0x000fe4000782c0ff */
[----:B0-----:R-:W-:-:S06]  /*2860*/  CS2R R40, SRZ ;  /* 0x0000000000287805 */ /* 0x001fcc000001ff00 */
[----:B------:R0:W5:Y:S02]  /*2870*/  @!P5 LDG.E.64 R40, desc[UR14][R42.64] ;  /* 0x0000000e2a28d981 */ /* 0x000164000c1e1b00 */
[----:B0-----:R-:W-:-:S06]  /*2880*/  CS2R R42, SRZ ;  /* 0x00000000002a7805 */ /* 0x001fcc000001ff00 */
[----:B------:R0:W5:Y:S01]  /*2890*/  @!P6 LDG.E.64 R42, desc[UR14][R44.64] ;  /* 0x0000000e2c2ae981 */ /* 0x000162000c1e1b00 */
[C---:B------:R-:W-:Y:S02]  /*28a0*/  LOP3.LUT P6, RZ, R38.reuse, 0x40000000, RZ, 0xc0, !PT ;  /* 0x4000000026ff7812 */ /* 0x040fe400078cc0ff */
[----:B------:R-:W-:Y:S02]  /*28b0*/  LOP3.LUT P5, RZ, R38, 0x80000000, RZ, 0xc0, !PT ;  /* 0x8000000026ff7812 */ /* 0x000fe400078ac0ff */
[----:B0-----:R-:W-:-:S06]  /*28c0*/  CS2R R44, SRZ ;  /* 0x00000000002c7805 */ /* 0x001fcc000001ff00 */
[----:B------:R0:W5:Y:S01]  /*28d0*/  @!P1 LDG.E.64 R44, desc[UR14][R46.64] ;  /* 0x0000000e2e2c9981 */ /* 0x000162000c1e1b00 */
[----:B------:R-:W-:Y:S02]  /*28e0*/  LOP3.LUT P0, RZ, R39, 0x1, RZ, 0xc0, !PT ;  /* 0x0000000127ff7812 */ /* 0x000fe4000780c0ff */
[----:B0-----:R-:W-:-:S06]  /*28f0*/  CS2R R46, SRZ ;  /* 0x00000000002e7805 */ /* 0x001fcc000001ff00 */
[----:B------:R0:W5:Y:S02]  /*2900*/  @!P6 LDG.E.64 R46, desc[UR14][R48.64] ;  /* 0x0000000e302ee981 */ /* 0x000164000c1e1b00 */
[----:B0-----:R-:W-:-:S06]  /*2910*/  CS2R R48, SRZ ;  /* 0x0000000000307805 */ /* 0x001fcc000001ff00 */
[----:B------:R0:W5:Y:S02]  /*2920*/  @!P5 LDG.E.64 R48, desc[UR14][R50.64] ;  /* 0x0000000e3230d981 */ /* 0x000164000c1e1b00 */
[----:B0-----:R-:W-:-:S06]  /*2930*/  CS2R R50, SRZ ;  /* 0x0000000000327805 */ /* 0x001fcc000001ff00 */
[----:B------:R0:W5:Y:S01]  /*2940*/  @!P0 LDG.E.64 R50, desc[UR14][R52.64] ;  /* 0x0000000e34328981 */ /* 0x000162000c1e1b00 */
[----:B------:R-:W-:Y:S02]  /*2950*/  LOP3.LUT P0, RZ, R38, 0x8000000, RZ, 0xc0, !PT ;  /* 0x0800000026ff7812 */ /* 0x000fe4000780c0ff */
[----:B------:R-:W-:-:S11]  /*2960*/  CS2R R76, SRZ ;  /* 0x00000000004c7805 */ /* 0x000fd6000001ff00 */
[----:B------:R1:W4:Y:S01]  /*2970*/  @P0 LDG.E.64 R76, desc[UR14][R56.64] ;  /* 0x0000000e384c0981 */ /* 0x000322000c1e1b00 */
[C---:B------:R-:W-:Y:S02]  /*2980*/  LOP3.LUT P4, RZ, R39.reuse, 0x2, RZ, 0xc0, !PT ;  /* 0x0000000227ff7812 */ /* 0x040fe4000788c0ff */
[----:B0-----:R-:W-:Y:S02]  /*2990*/  CS2R R52, SRZ ;  /* 0x0000000000347805 */ /* 0x001fe4000001ff00 */
[C---:B------:R-:W-:Y:S02]  /*29a0*/  LOP3.LUT P2, RZ, R39.reuse, 0x4, RZ, 0xc0, !PT ;  /* 0x0000000427ff7812 */ /* 0x040fe4000784c0ff */
[----:B------:R-:W-:-:S07]  /*29b0*/  LOP3.LUT P3, RZ, R39, 0x8, RZ, 0xc0, !PT ;  /* 0x0000000827ff7812 */ /* 0x000fce000786c0ff */
[----:B------:R0:W5:Y:S01]  /*29c0*/  @!P4 LDG.E.64 R52, desc[UR14][R54.64] ;  /* 0x0000000e3634c981 */ /* 0x000162000c1e1b00 */
[----:B-1----:R-:W-:-:S06]  /*29d0*/  CS2R R56, SRZ ;  /* 0x0000000000387805 */ /* 0x002fcc000001ff00 */
[----:B------:R1:W5:Y:S01]  /*29e0*/  @!P3 LDG.E.64 R56, desc[UR14][R58.64] ;  /* 0x0000000e3a38b981 */ /* 0x000362000c1e1b00 */
[----:B0-----:R-:W-:-:S06]  /*29f0*/  CS2R R54, SRZ ;  /* 0x0000000000367805 */ /* 0x001fcc000001ff00 */
[----:B------:R-:W5:Y:S01]  /*2a00*/  @!P2 LDG.E.64 R54, desc[UR14][R62.64] ;  /* 0x0000000e3e36a981 */ /* 0x000f62000c1e1b00 */
[----:B------:R-:W-:-:S04]  /*2a10*/  IADD3 R72, R0, 0x1e0, RZ ;  /* 0x000001e000487810 */ /* 0x000fc80007ffe0ff */
[----:B------:R-:W-:Y:S02]  /*2a20*/  ISETP.GE.U32.AND P1, PT, R72, UR12, PT ;  /* 0x0000000c48007c0c */ /* 0x000fe4000bf26070 */
[----:B------:R-:W-:-:S04]  /*2a30*/  SHF.R.S32.HI R73, RZ, 0x1f, R72 ;  /* 0x0000001fff497819 */ /* 0x000fc80000011448 */
[----:B------:R-:W-:-:S04]  /*2a40*/  ISETP.GE.AND.EX P1, PT, R73, UR13, PT, P1 ;  /* 0x0000000d49007c0c */ /* 0x000fc8000bf26310 */
[----:B------:R-:W-:Y:S02]  /*2a50*/  ISETP.GT.U32.OR P1, PT, R74, 0x29f, P1 ;  /* 0x0000029f4a00780c */ /* 0x000fe40000f24470 */
[C---:B------:R-:W-:Y:S02]  /*2a60*/  LOP3.LUT P2, RZ, R38.reuse, 0x2000000, RZ, 0xc0, !PT ;  /* 0x0200000026ff7812 */ /* 0x040fe4000784c0ff */
[----:B-1----:R-:W-:Y:S02]  /*2a70*/  CS2R R58, SRZ ;  /* 0x00000000003a7805 */ /* 0x002fe4000001ff00 */
[----:B------:R-:W-:-:S07]  /*2a80*/  LOP3.LUT P6, RZ, R38, 0x20000000, RZ, 0xc0, !PT ;  /* 0x2000000026ff7812 */ /* 0x000fce00078cc0ff */
[----:B------:R-:W0:Y:S02]  /*2a90*/  @!P1 LDC.64 R66, c[0x0][0x270] ;  /* 0x00009c00ff429b82 */ /* 0x000e240000000a00 */
[----:B------:R1:W5:Y:S01]  /*2aa0*/  @!P2 LDG.E.64 R58, desc[UR14][R60.64] ;  /* 0x0000000e3c3aa981 */ /* 0x000362000c1e1b00 */
[C---:B------:R-:W-:Y:S02]  /*2ab0*/  LOP3.LUT P3, RZ, R38.reuse, 0x1000000, RZ, 0xc0, !PT ;  /* 0x0100000026ff7812 */ /* 0x040fe4000786c0ff */
[----:B-1----:R-:W-:Y:S02]  /*2ac0*/  CS2R R60, SRZ ;  /* 0x00000000003c7805 */ /* 0x002fe4000001ff00 */
[C---:B------:R-:W-:Y:S02]  /*2ad0*/  LOP3.LUT P5, RZ, R38.reuse, 0x10000000, RZ, 0xc0, !PT ;  /* 0x1000000026ff7812 */ /* 0x040fe400078ac0ff */
[----:B------:R-:W-:Y:S02]  /*2ae0*/  LOP3.LUT P4, RZ, R38, 0x4000000, RZ, 0xc0, !PT ;  /* 0x0400000026ff7812 */ /* 0x000fe4000788c0ff */
[----:B------:R-:W1:Y:S01]  /*2af0*/  @!P1 LDC.64 R38, c[0x0][0x220] ;  /* 0x00008800ff269b82 */ /* 0x000e620000000a00 */
[----:B------:R0:W5:Y:S01]  /*2b00*/  @!P6 LDG.E.64 R60, desc[UR14][R36.64] ;  /* 0x0000000e243ce981 */ /* 0x000162000c1e1b00 */
[----:B------:R-:W-:-:S06]  /*2b10*/  CS2R R62, SRZ ;  /* 0x00000000003e7805 */ /* 0x000fcc000001ff00 */
[----:B------:R0:W5:Y:S02]  /*2b20*/  @!P3 LDG.E.64 R62, desc[UR14][R64.64] ;  /* 0x0000000e403eb981 */ /* 0x000164000c1e1b00 */
[----:B0-----:R-:W-:-:S04]  /*2b30*/  IADD3 R36, R0, 0x1f0, RZ ;  /* 0x000001f000247810 */ /* 0x001fc80007ffe0ff */
[----:B------:R-:W-:Y:S02]  /*2b40*/  ISETP.GE.U32.AND P2, PT, R36, UR12, PT ;  /* 0x0000000c24007c0c */ /* 0x000fe4000bf46070 */
[----:B------:R-:W-:-:S04]  /*2b50*/  SHF.R.S32.HI R75, RZ, 0x1f, R36 ;  /* 0x0000001fff4b7819 */ /* 0x000fc80000011424 */
[----:B------:R-:W-:Y:S01]  /*2b60*/  ISETP.GE.AND.EX P2, PT, R75, UR13, PT, P2 ;  /* 0x0000000d4b007c0c */ /* 0x000fe2000bf46320 */
[-C--:B------:R-:W-:Y:S01]  /*2b70*/  @!P1 IMAD R37, R73, R66.reuse, RZ ;  /* 0x0000004249259224 */ /* 0x080fe200078e02ff */
[----:B------:R-:W-:Y:S01]  /*2b80*/  @!P1 MOV R65, R5 ;  /* 0x0000000500419202 */ /* 0x000fe20000000f00 */
[----:B------:R-:W-:Y:S01]  /*2b90*/  @!P1 IMAD.MOV.U32 R64, RZ, RZ, R2 ;  /* 0x000000ffff409224 */ /* 0x000fe200078e0002 */
[----:B------:R-:W-:Y:S01]  /*2ba0*/  ISETP.GT.U32.OR P2, PT, R74, 0x29f, P2 ;  /* 0x0000029f4a00780c */ /* 0x000fe20001744470 */
[C---:B------:R-:W-:Y:S02]  /*2bb0*/  @!P1 IMAD R37, R72.reuse, R67, R37 ;  /* 0x0000004348259224 */ /* 0x040fe400078e0225 */
[----:B------:R-:W-:Y:S01]  /*2bc0*/  @!P1 IMAD.WIDE.U32 R66, R72, R66, R64 ;  /* 0x0000004248429225 */ /* 0x000fe200078e0040 */
[----:B------:R-:W-:-:S04]  /*2bd0*/  CS2R R64, SRZ ;  /* 0x0000000000407805 */ /* 0x000fc8000001ff00 */
[----:B------:R-:W-:Y:S02]  /*2be0*/  @!P1 IADD3 R37, R67, R37, RZ ;  /* 0x0000002543259210 */ /* 0x000fe40007ffe0ff */
[----:B------:R0:W5:Y:S01]  /*2bf0*/  @!P4 LDG.E.64 R64, desc[UR14][R70.64] ;  /* 0x0000000e4640c981 */ /* 0x000162000c1e1b00 */
[C---:B-1----:R-:W-:Y:S02]  /*2c00*/  @!P1 LEA R38, P3, R66.reuse, R38, 0x2 ;  /* 0x0000002642269211 */ /* 0x042fe400078610ff */
[----:B------:R-:W1:Y:S02]  /*2c10*/  @!P2 LDC.64 R72, c[0x0][0x220] ;  /* 0x00008800ff48ab82 */ /* 0x000e640000000a00 */
[----:B------:R-:W-:-:S06]  /*2c20*/  @!P1 LEA.HI.X R39, R66, R39, R37, 0x2, P3 ;  /* 0x0000002742279211 */ /* 0x000fcc00018f1425 */
[----:B0-----:R-:W0:Y:S01]  /*2c30*/  @!P2 LDC.64 R70, c[0x0][0x270] ;  /* 0x00009c00ff46ab82 */ /* 0x001e220000000a00 */
[----:B------:R-:W-:-:S06]  /*2c40*/  CS2R R66, SRZ ;  /* 0x0000000000427805 */ /* 0x000fcc000001ff00 */
[----:B------:R2:W5:Y:S02]  /*2c50*/  @!P5 LDG.E.64 R66, desc[UR14][R68.64] ;  /* 0x0000000e4442d981 */ /* 0x000564000c1e1b00 */
[----:B--2---:R-:W-:-:S06]  /*2c60*/  CS2R R68, SRZ ;  /* 0x0000000000447805 */ /* 0x004fcc000001ff00 */
[----:B------:R2:W5:Y:S01]  /*2c70*/  @!P1 LDG.E.64 R68, desc[UR14][R38.64] ;  /* 0x0000000e26449981 */ /* 0x000562000c1e1b00 */
[----:B0-----:R-:W-:-:S04]  /*2c80*/  @!P2 IMAD R37, R75, R70, RZ ;  /* 0x000000464b25a224 */ /* 0x001fc800078e02ff */
[----:B------:R-:W-:Y:S01]  /*2c90*/  @!P2 IMAD R71, R36, R71, R37 ;  /* 0x000000472447a224 */ /* 0x000fe200078e0225 */
[----:B--2---:R-:W-:Y:S02]  /*2ca0*/  @!P2 MOV R38, R2 ;  /* 0x000000020026a202 */ /* 0x004fe40000000f00 */
[----:B------:R-:W-:-:S03]  /*2cb0*/  @!P2 MOV R39, R5 ;  /* 0x000000050027a202 */ /* 0x000fc60000000f00 */
[----:B------:R-:W-:-:S05]  /*2cc0*/  @!P2 IMAD.WIDE.U32 R38, R36, R70, R38 ;  /* 0x000000462426a225 */ /* 0x000fca00078e0026 */
[----:B------:R-:W-:Y:S02]  /*2cd0*/  @!P2 IADD3 R71, R39, R71, RZ ;  /* 0x000000472747a210 */ /* 0x000fe40007ffe0ff */
[----:B-1----:R-:W-:-:S04]  /*2ce0*/  @!P2 LEA R72, P1, R38, R72, 0x2 ;  /* 0x000000482648a211 */ /* 0x002fc800078210ff */
[----:B------:R-:W-:Y:S02]  /*2cf0*/  @!P2 LEA.HI.X R73, R38, R73, R71, 0x2, P1 ;  /* 0x000000492649a211 */ /* 0x000fe400008f1447 */
[----:B------:R-:W-:-:S06]  /*2d00*/  CS2R R70, SRZ ;  /* 0x0000000000467805 */ /* 0x000fcc000001ff00 */
[----:B------:R-:W2:Y:S01]  /*2d10*/  @!P2 LDG.E.64 R70, desc[UR14][R72.64] ;  /* 0x0000000e4846a981 */ /* 0x000ea2000c1e1b00 */
[----:B------:R-:W-:Y:S01]  /*2d20*/  FMUL.FTZ R36, R29, R29 ;  /* 0x0000001d1d247220 */ /* 0x000fe20000410000 */
[----:B---3--:R-:W-:-:S03]  /*2d30*/  FMUL.FTZ R37, R31, R31 ;  /* 0x0000001f1f257220 */ /* 0x008fc60000410000 */
[C---:B------:R-:W-:Y:S01]  /*2d40*/  FFMA.FTZ R36, R28.reuse, R28, R36 ;  /* 0x0000001c1c247223 */ /* 0x040fe20000010024 */
[----:B------:R-:W-:Y:S01]  /*2d50*/  FADD.FTZ R39, R28, R29 ;  /* 0x0000001d1c277221 */ /* 0x000fe20000010000 */
[----:B----4-:R-:W-:-:S04]  /*2d60*/  FMUL.FTZ R38, R77, R77 ;  /* 0x0000004d4d267220 */ /* 0x010fc80000410000 */
[----:B------:R-:W-:-:S04]  /*2d70*/  FFMA.FTZ R38, R76, R76, R38 ;  /* 0x0000004c4c267223 */ /* 0x000fc80000010026 */
[----:B------:R-:W-:-:S04]  /*2d80*/  FADD.FTZ R38, RZ, R38 ;  /* 0x00000026ff267221 */ /* 0x000fc80000010000 */
[----:B------:R-:W-:Y:S01]  /*2d90*/  FADD.FTZ R36, R38, R36 ;  /* 0x0000002426247221 */ /* 0x000fe20000010000 */
[----:B------:R-:W-:Y:S01]  /*2da0*/  FFMA.FTZ R38, R30, R30, R37 ;  /* 0x0000001e1e267223 */ /* 0x000fe20000010025 */
[----:B------:R-:W-:-:S03]  /*2db0*/  FMUL.FTZ R37, R33, R33 ;  /* 0x0000002121257220 */ /* 0x000fc60000410000 */
[----:B------:R-:W-:Y:S01]  /*2dc0*/  FADD.FTZ R36, R36, R38 ;  /* 0x0000002624247221 */ /* 0x000fe20000010000 */
[----:B------:R-:W-:Y:S01]  /*2dd0*/  FFMA.FTZ R38, R32, R32, R37 ;  /* 0x0000002020267223 */ /* 0x000fe20000010025 */
[----:B-----5:R-:W-:-:S03]  /*2de0*/  FMUL.FTZ R37, R35, R35 ;  /* 0x0000002323257220 */ /* 0x020fc60000410000 */
[----:B------:R-:W-:Y:S01]  /*2df0*/  FADD.FTZ R36, R36, R38 ;  /* 0x0000002624247221 */ /* 0x000fe20000010000 */
[----:B------:R-:W-:Y:S01]  /*2e00*/  FFMA.FTZ R38, R34, R34, R37 ;  /* 0x0000002222267223 */ /* 0x000fe20000010025 */
[----:B------:R-:W-:-:S03]  /*2e10*/  FMUL.FTZ R37, R41, R41 ;  /* 0x0000002929257220 */ /* 0x000fc60000410000 */
        /* <DEDUP_REMOVED lines=31> */
[----:B------:R-:W-:-:S04]  /*3010*/  FFMA.FTZ R38, R8, R8, R37 ;  /* 0x0000000808267223 */ /* 0x000fc80000010025 */
[----:B------:R-:W-:Y:S01]  /*3020*/  FADD.FTZ R36, R36, R38 ;  /* 0x0000002624247221 */ /* 0x000fe20000010000 */
[----:B------:R-:W-:Y:S01]  /*3030*/  FADD.FTZ R38, R76, R77 ;  /* 0x0000004d4c267221 */ /* 0x000fe20000010000 */
[----:B------:R-:W-:-:S03]  /*3040*/  FMUL.FTZ R37, R11, R11 ;  /* 0x0000000b0b257220 */ /* 0x000fc60000410000 */
[----:B------:R-:W-:Y:S01]  /*3050*/  FADD.FTZ R38, RZ, R38 ;  /* 0x00000026ff267221 */ /* 0x000fe20000010000 */
[----:B------:R-:W-:-:S03]  /*3060*/  FFMA.FTZ R37, R10, R10, R37 ;  /* 0x0000000a0a257223 */ /* 0x000fc60000010025 */
[----:B------:R-:W-:Y:S01]  /*3070*/  FADD.FTZ R38, R38, R39 ;  /* 0x0000002726267221 */ /* 0x000fe20000010000 */
[----:B------:R-:W-:Y:S01]  /*3080*/  FADD.FTZ R39, R30, R31 ;  /* 0x0000001f1e277221 */ /* 0x000fe20000010000 */
[----:B------:R-:W-:Y:S01]  /*3090*/  FADD.FTZ R36, R36, R37 ;  /* 0x0000002524247221 */ /* 0x000fe20000010000 */
[----:B------:R-:W-:Y:S02]  /*30a0*/  FMUL.FTZ R37, R13, R13 ;  /* 0x0000000d0d257220 */ /* 0x000fe40000410000 */
[----:B------:R-:W-:Y:S01]  /*30b0*/  FADD.FTZ R38, R38, R39 ;  /* 0x0000002726267221 */ /* 0x000fe20000010000 */
[----:B------:R-:W-:Y:S01]  /*30c0*/  FADD.FTZ R39, R32, R33 ;  /* 0x0000002120277221 */ /* 0x000fe20000010000 */
        /* <DEDUP_REMOVED lines=11> */
[----:B------:R-:W-:-:S03]  /*3180*/  FMUL.FTZ R37, R15, R15 ;  /* 0x0000000f0f257220 */ /* 0x000fc60000410000 */
[----:B------:R-:W-:Y:S01]  /*3190*/  FADD.FTZ R38, R38, R39 ;  /* 0x0000002726267221 */ /* 0x000fe20000010000 */
[----:B------:R-:W-:Y:S01]  /*31a0*/  FFMA.FTZ R37, R14, R14, R37 ;  /* 0x0000000e0e257223 */ /* 0x000fe20000010025 */
[----:B------:R-:W-:-:S03]  /*31b0*/  FADD.FTZ R39, R44, R45 ;  /* 0x0000002d2c277221 */ /* 0x000fc60000010000 */
[----:B------:R-:W-:Y:S01]  /*31c0*/  FADD.FTZ R36, R36, R37 ;  /* 0x0000002524247221 */ /* 0x000fe20000010000 */
[----:B------:R-:W-:Y:S01]  /*31d0*/  FADD.FTZ R38, R38, R39 ;  /* 0x0000002726267221 */ /* 0x000fe20000010000 */
[----:B------:R-:W-:Y:S01]  /*31e0*/  FMUL.FTZ R37, R17, R17 ;  /* 0x0000001111257220 */ /* 0x000fe20000410000 */
[----:B------:R-:W-:-:S03]  /*31f0*/  FADD.FTZ R39, R46, R47 ;  /* 0x0000002f2e277221 */ /* 0x000fc60000010000 */
[----:B------:R-:W-:Y:S01]  /*3200*/  FFMA.FTZ R37, R16, R16, R37 ;  /* 0x0000001010257223 */ /* 0x000fe20000010025 */
[----:B------:R-:W-:Y:S01]  /*3210*/  FADD.FTZ R38, R38, R39 ;  /* 0x0000002726267221 */ /* 0x000fe20000010000 */
[----:B------:R-:W-:Y:S02]  /*3220*/  FADD.FTZ R39, R48, R49 ;  /* 0x0000003130277221 */ /* 0x000fe40000010000 */
[----:B------:R-:W-:Y:S01]  /*3230*/  FADD.FTZ R36, R36, R37 ;  /* 0x0000002524247221 */ /* 0x000fe20000010000 */
[----:B------:R-:W-:Y:S01]  /*3240*/  FMUL.FTZ R37, R25, R25 ;  /* 0x0000001919257220 */ /* 0x000fe20000410000 */
[----:B------:R-:W-:Y:S01]  /*3250*/  FADD.FTZ R38, R38, R39 ;  /* 0x0000002726267221 */ /* 0x000fe20000010000 */
[----:B------:R-:W-:Y:S02]  /*3260*/  FADD.FTZ R39, R50, R51 ;  /* 0x0000003332277221 */ /* 0x000fe40000010000 */
[----:B------:R-:W-:Y:S02]  /*3270*/  FFMA.FTZ R37, R24, R24, R37 ;  /* 0x0000001818257223 */ /* 0x000fe40000010025 */
[----:B------:R-:W-:Y:S01]  /*3280*/  FADD.FTZ R38, R38, R39 ;  /* 0x0000002726267221 */ /* 0x000fe20000010000 */
[----:B------:R-:W-:Y:S01]  /*3290*/  FADD.FTZ R39, R52, R53 ;  /* 0x0000003534277221 */ /* 0x000fe20000010000 */
[----:B------:R-:W-:Y:S01]  /*32a0*/  FADD.FTZ R36, R36, R37 ;  /* 0x0000002524247221 */ /* 0x000fe20000010000 */
[----:B------:R-:W-:-:S02]  /*32b0*/  FMUL.FTZ R37, R27, R27 ;  /* 0x0000001b1b257220 */ /* 0x000fc40000410000 */
        /* <DEDUP_REMOVED lines=59> */
[----:B------:R-:W-:Y:S01]  /*3670*/  FADD.FTZ R36, R64, R65 ;  /* 0x0000004140247221 */ /* 0x000fe20000010000 */
[----:B------:R-:W0:Y:S03]  /*3680*/  S2R R39, SR_LANEID ;  /* 0x0000000000277919 */ /* 0x000e260000000000 */
[----:B------:R-:W-:Y:S01]  /*3690*/  FADD.FTZ R36, R38, R36 ;  /* 0x0000002426247221 */ /* 0x000fe20000010000 */
[----:B------:R-:W-:-:S04]  /*36a0*/  FADD.FTZ R38, R66, R67 ;  /* 0x0000004342267221 */ /* 0x000fc80000010000 */
[----:B------:R-:W-:Y:S01]  /*36b0*/  FADD.FTZ R36, R36, R38 ;  /* 0x0000002624247221 */ /* 0x000fe20000010000 */
[----:B------:R-:W-:Y:S01]  /*36c0*/  FADD.FTZ R38, R68, R69 ;  /* 0x0000004544267221 */ /* 0x000fe20000010000 */
[----:B--2---:R-:W-:-:S03]  /*36d0*/  FADD.FTZ R72, R70, R71 ;  /* 0x0000004746487221 */ /* 0x004fc60000010000 */
[----:B------:R-:W-:-:S04]  /*36e0*/  FADD.FTZ R36, R36, R38 ;  /* 0x0000002624247221 */ /* 0x000fc80000010000 */
[----:B------:R-:W-:Y:S01]  /*36f0*/  FADD.FTZ R72, R36, R72 ;  /* 0x0000004824487221 */ /* 0x000fe20000010000 */
[----:B------:R-:W-:-:S04]  /*3700*/  FMUL.FTZ R73, R71, R71 ;  /* 0x0000004747497220 */ /* 0x000fc80000410000 */
[----:B------:R-:W1:Y:S01]  /*3710*/  SHFL.DOWN PT, R36, R72, 0x1, 0x1f ;  /* 0x08201f0048247f89 */ /* 0x000e6200000e0000 */
[----:B------:R-:W-:-:S04]  /*3720*/  FFMA.FTZ R73, R70, R70, R73 ;  /* 0x0000004646497223 */ /* 0x000fc80000010049 */
[----:B------:R-:W-:Y:S01]  /*3730*/  FADD.FTZ R73, R37, R73 ;  /* 0x0000004925497221 */ /* 0x000fe20000010000 */
[----:B0-----:R-:W-:-:S04]  /*3740*/  ISETP.GT.AND P1, PT, R39, 0x1e, PT ;  /* 0x0000001e2700780c */ /* 0x001fc80003f24270 */
[----:B------:R-:W0:Y:S09]  /*3750*/  SHFL.DOWN PT, R37, R73, 0x1, 0x1f ;  /* 0x08201f0049257f89 */ /* 0x000e3200000e0000 */
[----:B-1----:R-:W-:-:S05]  /*3760*/  @!P1 FADD.FTZ R72, R72, R36 ;  /* 0x0000002448489221 */ /* 0x002fca0000010000 */
[----:B------:R-:W1:Y:S01]  /*3770*/  SHFL.DOWN PT, R36, R72, 0x2, 0x1f ;  /* 0x08401f0048247f89 */ /* 0x000e6200000e0000 */
[----:B0-----:R-:W-:Y:S01]  /*3780*/  @!P1 FADD.FTZ R73, R73, R37 ;  /* 0x0000002549499221 */ /* 0x001fe20000010000 */
[----:B------:R-:W-:-:S04]  /*3790*/  ISETP.GT.AND P1, PT, R39, 0x1d, PT ;  /* 0x0000001d2700780c */ /* 0x000fc80003f24270 */
        /* <DEDUP_REMOVED lines=10> */
[----:B------:R-:W0:Y:S01]  /*3840*/  SHFL.DOWN PT, R37, R73, 0x8, 0x1f ;  /* 0x09001f0049257f89 */ /* 0x000e2200000e0000 */
[----:B------:R-:W2:Y:S08]  /*3850*/  S2UR UR7, SR_CgaCtaId ;  /* 0x00000000000779c3 */ /* 0x000eb00000008800 */
[----:B-1----:R-:W-:-:S05]  /*3860*/  @!P1 FADD.FTZ R72, R72, R36 ;  /* 0x0000002448489221 */ /* 0x002fca0000010000 */
[----:B------:R-:W1:Y:S01]  /*3870*/  SHFL.DOWN PT, R36, R72, 0x10, 0x1f ;  /* 0x0a001f0048247f89 */ /* 0x000e6200000e0000 */
[----:B0-----:R-:W-:Y:S01]  /*3880*/  @!P1 FADD.FTZ R73, R73, R37 ;  /* 0x0000002549499221 */ /* 0x001fe20000010000 */
[----:B------:R-:W-:-:S04]  /*3890*/  ISETP.GT.AND P1, PT, R39, 0xf, PT ;  /* 0x0000000f2700780c */ /* 0x000fc80003f24270 */
[----:B------:R-:W0:Y:S01]  /*38a0*/  SHFL.DOWN PT, R37, R73, 0x10, 0x1f ;  /* 0x0a001f0049257f89 */ /* 0x000e2200000e0000 */
[----:B------:R-:W-:Y:S01]  /*38b0*/  ISETP.NE.AND P2, PT, R39, RZ, PT ;  /* 0x000000ff2700720c */ /* 0x000fe20003f45270 */
[----:B------:R-:W-:Y:S01]  /*38c0*/  UMOV UR5, 0x400 ;  /* 0x0000040000057882 */ /* 0x000fe20000000000 */
[----:B------:R-:W-:Y:S01]  /*38d0*/  ISETP.NE.AND P3, PT, R74, RZ, PT ;  /* 0x000000ff4a00720c */ /* 0x000fe20003f65270 */
[----:B--2---:R-:W-:-:S05]  /*38e0*/  ULEA UR5, UR7, UR5, 0x18 ;  /* 0x0000000507057291 */ /* 0x004fca000f8ec03f */
[----:B-1----:R-:W-:Y:S01]  /*38f0*/  @!P1 FADD.FTZ R72, R72, R36 ;  /* 0x0000002448489221 */ /* 0x002fe20000010000 */
[----:B------:R-:W-:-:S04]  /*3900*/  SHF.R.S32.HI R36, RZ, 0x1f, R74 ;  /* 0x0000001fff247819 */ /* 0x000fc8000001144a */
[----:B------:R-:W-:-:S04]  /*3910*/  LEA.HI R36, R36, R74, RZ, 0x5 ;  /* 0x0000004a24247211 */ /* 0x000fc800078f28ff */
[----:B------:R-:W-:Y:S01]  /*3920*/  SHF.R.S32.HI R36, RZ, 0x5, R36 ;  /* 0x00000005ff247819 */ /* 0x000fe20000011424 */
[----:B0-----:R-:W-:-:S03]  /*3930*/  @!P1 FADD.FTZ R73, R73, R37 ;  /* 0x0000002549499221 */ /* 0x001fc60000010000 */
[----:B------:R-:W-:Y:S01]  /*3940*/  LEA R36, R36, UR5, 0x3 ;  /* 0x0000000524247c11 */ /* 0x000fe2000f8e18ff */
        /* <DEDUP_REMOVED lines=58> */
.L_x_4559:
[----:B------:R-:W-:Y:S05]  /*3cf0*/  BSYNC B0 ;  /* 0x0000000000007941 */ /* 0x000fea0003800000 */
.L_x_4558:
[----:B------:R-:W-:-:S06]  /*3d00*/  UISETP.GE.U32.AND UP0, UPT, UR13, 0x2, UPT ;  /* 0x000000020d00788c */ /* 0x000fcc000bf06070 */
[----:B------:R-:W-:-:S13]  /*3d10*/  PLOP3.LUT P1, PT, PT, PT, UP0, 0x80, 0x0 ;  /* 0x000000000000781c */ /* 0x000fda0003f2f008 */
[----:B------:R-:W-:Y:S05]  /*3d20*/  @!P1 BRA `(.L_x_4560) ;  /* 0x0000000800b89947 */ /* 0x000fea0003800000 */
[----:B------:R-:W-:Y:S05]  /*3d30*/  @P3 BRA `(.L_x_4561) ;  /* 0x00000000007c3947 */ /* 0x000fea0003800000 */
[----:B------:R-:W1:Y:S01]  /*3d40*/  S2R R38, SR_CTAID.Y ;  /* 0x0000000000267919 */ /* 0x000e620000002600 */
[----:B------:R-:W0:Y:S01]  /*3d50*/  LDC R39, c[0x0][0x10] ;  /* 0x00000400ff277b82 */ /* 0x000e220000000800 */
[----:B------:R-:W-:Y:S02]  /*3d60*/  ULOP3.LUT UR5, UR4, 0x1, URZ, 0xc0, !UPT ;  /* 0x0000000104057892 */ /* 0x000fe4000f8ec03f */
[----:B------:R-:W-:-:S05]  /*3d70*/  ULOP3.LUT UP0, URZ, UR4, 0x2, URZ, 0xc0, !UPT ;  /* 0x00000002043f7892 */ /* 0x000fca000f80c03f */
[----:B------:R-:W2:Y:S01]  /*3d80*/  LDC.64 R74, c[0x0][0x248] ;  /* 0x00009200ff4a7b82 */ /* 0x000ea20000000a00 */
[C---:B0-----:R-:W-:Y:S01]  /*3d90*/  IMAD R36, R39.reuse, UR5, RZ ;  /* 0x0000000527247c24 */ /* 0x041fe2000f8e02ff */
[----:B------:R-:W-:Y:S02]  /*3da0*/  UMOV UR5, 0xffffffff ;  /* 0xffffffff00057882 */ /* 0x000fe40000000000 */
[----:B------:R-:W-:Y:S01]  /*3db0*/  USEL UR5, UR5, 0x1, UP0 ;  /* 0x0000000105057887 */ /* 0x000fe20008000000 */
[----:B-1----:R-:W-:Y:S01]  /*3dc0*/  IMAD R39, R39, UR16, R38 ;  /* 0x0000001027277c24 */ /* 0x002fe2000f8e0226 */
[C---:B------:R-:W-:Y:S01]  /*3dd0*/  IADD3 R38, R36.reuse, R38, RZ ;  /* 0x0000002624267210 */ /* 0x040fe20007ffe0ff */
        /* <DEDUP_REMOVED lines=16> */
.L_x_4562:
[----:B------:R-:W2:Y:S04]  /*3ee0*/  LDG.E.STRONG.GPU R37, desc[UR14][R38.64] ;  /* 0x0000000e26257981 */ /* 0x000ea8000c1ef900 */
[----:B--2---:R-:W-:Y:S01]  /*3ef0*/  CCTL.IVALL ;  /* 0x00000000ff00798f */ /* 0x004fe20002000000 */
[----:B------:R-:W-:Y:S05]  /*3f00*/  YIELD ;  /* 0x0000000000007946 */ /* 0x000fea0003800000 */
[----:B------:R-:W-:-:S13]  /*3f10*/  ISETP.NE.AND P1, PT, R37, R36, PT ;  /* 0x000000242500720c */ /* 0x000fda0003f25270 */
[----:B------:R-:W-:Y:S05]  /*3f20*/  @P1 BRA `(.L_x_4562) ;  /* 0xfffffffc00ec1947 */ /* 0x000fea000383ffff */
.L_x_4561:
        /* <DEDUP_REMOVED lines=14> */
.L_x_4564:
[----:B------:R-:W1:Y:S01]  /*4010*/  S2R R75, SR_CTAID.X ;  /* 0x00000000004b7919 */ /* 0x000e620000002500 */
[----:B------:R-:W-:Y:S02]  /*4020*/  MOV R74, UR4 ;  /* 0x00000004004a7c02 */ /* 0x000fe40008000f00 */
[----:B-1----:R-:W-:-:S13]  /*4030*/  ISETP.EQ.OR P4, PT, R75, UR5, P3 ;  /* 0x000000054b007c0c */ /* 0x002fda0009f82670 */
[----:B0-----:R-:W0:Y:S01]  /*4040*/  @!P4 LDC R36, c[0x0][0x10] ;  /* 0x00000400ff24cb82 */ /* 0x001e220000000800 */
        /* <DEDUP_REMOVED lines=29> */
[----:B------:R-:W-:Y:S02]  /*4220*/  ISETP.EQ.OR P2, PT, R75, UR11, P3 ;  /* 0x0000000b4b007c0c */ /* 0x000fe40009f42670 */
[----:B------:R-:W-:-:S09]  /*4230*/  MOV R75, UR4 ;  /* 0x00000004004b7c02 */ /* 0x000fd20008000f00 */
[----:B------:R-:W0:Y:S01]  /*4240*/  @!P6 S2R R74, SR_CTAID.Y ;  /* 0x00000000004ae919 */ /* 0x000e220000002600 */
[----:B------:R-:W1:Y:S01]  /*4250*/  @!P6 LDC R36, c[0x0][0x10] ;  /* 0x00000400ff24eb82 */ /* 0x000e620000000800 */
[----:B------:R-:W-:Y:S01]  /*4260*/  @!P6 LOP3.LUT R75, R75, 0x1, RZ, 0xc0, !PT ;  /* 0x000000014b4be812 */ /* 0x000fe200078ec0ff */
[----:B------:R-:W3:Y:S04]  /*4270*/  @!P2 S2R R37, SR_CTAID.Y ;  /* 0x000000000025a919 */ /* 0x000ee80000002600 */
[----:B-1----:R-:W-:-:S04]  /*4280*/  @!P6 IMAD R75, R75, R36, RZ ;  /* 0x000000244b4be224 */ /* 0x002fc800078e02ff */
[----:B------:R-:W-:Y:S02]  /*4290*/  @!P6 IMAD R75, R75, UR13, RZ ;  /* 0x0000000d4b4bec24 */ /* 0x000fe4000f8e02ff */
[----:B0-----:R-:W-:Y:S02]  /*42a0*/  @!P6 IMAD R74, R36, UR10, R74 ;  /* 0x0000000a244aec24 */ /* 0x001fe4000f8e024a */
[----:B------:R-:W0:Y:S01]  /*42b0*/  @!P2 LDC R36, c[0x0][0x10] ;  /* 0x00000400ff24ab82 */ /* 0x000e220000000800 */
[----:B------:R-:W-:Y:S02]  /*42c0*/  @!P6 IMAD.SHL.U32 R75, R75, 0x2, RZ ;  /* 0x000000024b4be824 */ /* 0x000fe400078e00ff */
[----:B--2---:R-:W-:Y:S01]  /*42d0*/  @!P5 FADD.FTZ R72, R72, R38 ;  /* 0x000000264848d221 */ /* 0x004fe20000010000 */
[----:B------:R-:W-:-:S04]  /*42e0*/  @!P5 FADD.FTZ R73, R73, R39 ;  /* 0x000000274949d221 */ /* 0x000fc80000010000 */
[----:B------:R-:W1:Y:S02]  /*42f0*/  @!P6 LDC.64 R38, c[0x0][0x248] ;  /* 0x00009200ff26eb82 */ /* 0x000e640000000a00 */
[----:B-1----:R-:W-:Y:S01]  /*4300*/  @!P6 IMAD.WIDE R38, R75, 0x4, R38 ;  /* 0x000000044b26e825 */ /* 0x002fe200078e0226 */
[----:B------:R-:W-:-:S04]  /*4310*/  MOV R75, UR4 ;  /* 0x00000004004b7c02 */ /* 0x000fc80008000f00 */
[----:B------:R-:W-:Y:S01]  /*4320*/  @!P2 LOP3.LUT R75, R75, 0x1, RZ, 0xc0, !PT ;  /* 0x000000014b4ba812 */ /* 0x000fe200078ec0ff */
[----:B------:R-:W-:-:S04]  /*4330*/  @!P6 IMAD.WIDE.U32 R38, R74, 0x8, R38 ;  /* 0x000000084a26e825 */ /* 0x000fc800078e0026 */
[----:B0-----:R-:W-:Y:S02]  /*4340*/  @!P2 IMAD R75, R75, R36, RZ ;  /* 0x000000244b4ba224 */ /* 0x001fe400078e02ff */
[----:B---3--:R-:W-:Y:S01]  /*4350*/  @!P2 IMAD R74, R36, UR11, R37 ;  /* 0x0000000b244aac24 */ /* 0x008fe2000f8e0225 */
[----:B------:R-:W2:Y:S01]  /*4360*/  @!P6 LDG.E.64 R38, desc[UR14][R38.64] ;  /* 0x0000000e2626e981 */ /* 0x000ea2000c1e1b00 */
[----:B------:R-:W0:Y:S01]  /*4370*/  @!P2 LDC.64 R36, c[0x0][0x248] ;  /* 0x00009200ff24ab82 */ /* 0x000e220000000a00 */
[----:B------:R-:W-:-:S05]  /*4380*/  @!P2 IMAD R75, R75, UR13, RZ ;  /* 0x0000000d4b4bac24 */ /* 0x000fca000f8e02ff */
        /* <DEDUP_REMOVED lines=12> */
.L_x_4563:
        /* <DEDUP_REMOVED lines=15> */
[----:B0-----:R-:W-:Y:S02]  /*4540*/  MOV R36, UR10 ;  /* 0x0000000a00247c02 */ /* 0x001fe40008000f00 */
[----:B------:R-:W-:-:S06]  /*4550*/  MOV R37, UR11 ;  /* 0x0000000b00257c02 */ /* 0x000fcc0008000f00 */
[----:B------:R-:W2:Y:S02]  /*4560*/  LDG.E.64 R36, desc[UR14][R36.64] ;  /* 0x0000000e24247981 */ /* 0x000ea4000c1e1b00 */
[----:B--2---:R-:W-:Y:S01]  /*4570*/  FADD.FTZ R72, R72, R36 ;  /* 0x0000002448487221 */ /* 0x004fe20000010000 */
[----:B------:R-:W-:-:S07]  /*4580*/  FADD.FTZ R73, R73, R37 ;  /* 0x0000002549497221 */ /* 0x000fce0000010000 */
.L_x_4566:
[----:B------:R-:W-:Y:S05]  /*4590*/  BSYNC B0 ;  /* 0x0000000000007941 */ /* 0x000fea0003800000 */
.L_x_4565:
        /* <DEDUP_REMOVED lines=8> */
[----:B------:R-:W1:Y:S01]  /*4620*/  @!P2 S2R R38, SR_CTAID.Y ;  /* 0x000000000026a919 */ /* 0x000e620000002600 */
[----:B0-----:R-:W0:Y:S01]  /*4630*/  @!P2 LDC R36, c[0x0][0x10] ;  /* 0x00000400ff24ab82 */ /* 0x001e220000000800 */
[----:B------:R-:W-:-:S05]  /*4640*/  @!P2 LOP3.LUT R37, R37, 0x1, RZ, 0xc0, !PT ;  /* 0x000000012525a812 */ /* 0x000fca00078ec0ff */
[----:B0-----:R-:W-:-:S04]  /*4650*/  @!P2 IMAD R39, R37, R36, RZ ;  /* 0x000000242527a224 */ /* 0x001fc800078e02ff */
[----:B------:R-:W-:Y:S02]  /*4660*/  @!P2 IMAD R39, R39, UR13, RZ ;  /* 0x0000000d2727ac24 */ /* 0x000fe4000f8e02ff */
[----:B-1----:R-:W-:Y:S02]  /*4670*/  @!P2 IMAD R38, R36, UR7, R38 ;  /* 0x000000072426ac24 */ /* 0x002fe4000f8e0226 */
        /* <DEDUP_REMOVED lines=25> */
.L_x_4560:
[----:B------:R-:W2:Y:S01]  /*4810*/  LDL R39, [R1] ;  /* 0x0000000001277983 */ /* 0x000ea20000100800 */
[----:B------:R-:W-:Y:S01]  /*4820*/  ULDC.64 UR10, c[0x0][0x218] ;  /* 0x00008600000a7ab9 */ /* 0x000fe20000000a00 */
[----:B0-----:R-:W0:Y:S01]  /*4830*/  S2R R36, SR_TID.X ;  /* 0x0000000000247919 */ /* 0x001e220000002100 */
[----:B------:R-:W-:Y:S01]  /*4840*/  ISETP.EQ.U32.AND P2, PT, RZ, UR10, PT ;  /* 0x0000000aff007c0c */ /* 0x000fe2000bf42070 */
[----:B------:R-:W1:Y:S01]  /*4850*/  S2UR UR7, SR_CgaCtaId ;  /* 0x00000000000779c3 */ /* 0x000e620000008800 */
[----:B------:R-:W-:Y:S01]  /*4860*/  UMOV UR5, 0x400 ;  /* 0x0000040000057882 */ /* 0x000fe20000000000 */
[----:B0-----:R-:W-:-:S04]  /*4870*/  LOP3.LUT P1, RZ, R36, UR16, RZ, 0xfc, !PT ;  /* 0x0000001024ff7c12 */ /* 0x001fc8000f82fcff */
[----:B------:R-:W-:-:S13]  /*4880*/  ISETP.EQ.OR.EX P1, PT, RZ, UR11, P1, P2 ;  /* 0x0000000bff007c0c */ /* 0x000fda0008f22720 */
[----:B------:R-:W0:Y:S01]  /*4890*/  @!P1 LDC.64 R36, c[0x0][0x218] ;  /* 0x00008600ff249b82 */ /* 0x000e220000000a00 */
[----:B-1----:R-:W-:Y:S01]  /*48a0*/  ULEA UR5, UR7, UR5, 0x18 ;  /* 0x0000000507057291 */ /* 0x002fe2000f8ec03f */
[----:B------:R-:W-:Y:S02]  /*48b0*/  MOV R38, UR9 ;  /* 0x0000000900267c02 */ /* 0x000fe40008000f00 */
[----:B------:R-:W-:-:S06]  /*48c0*/  ULDC UR7, c[0x0][0x2a4] ;  /* 0x0000a90000077ab9 */ /* 0x000fcc0000000800 */
[----:B------:R1:W-:Y:S02]  /*48d0*/  @!P3 STS.64 [UR5+0xc8], R72 ;  /* 0x0000c848ff00b988 */ /* 0x0003e40008000a05 */
[----:B-1----:R-:W-:Y:S01]  /*48e0*/  @!P1 FMUL.FTZ R73, R73, UR7 ;  /* 0x0000000749499c20 */ /* 0x002fe20008410000 */
[----:B------:R-:W-:Y:S01]  /*48f0*/  @!P1 FMUL.FTZ R72, R72, UR7 ;  /* 0x0000000748489c20 */ /* 0x000fe20008410000 */
[----:B0-----:R-:W-:-:S05]  /*4900*/  @!P1 IMAD.WIDE R36, R38, 0x8, R36 ;  /* 0x0000000826249825 */ /* 0x001fca00078e0224 */
        /* <DEDUP_REMOVED lines=16> */
[----:B------:R-:W1:Y:S01]  /*4a10*/  LDC.64 R36, c[0x0][0x228] ;  /* 0x00008a00ff247b82 */ /* 0x000e620000000a00 */
[----:B--2---:R-:W-:-:S05]  /*4a20*/  IADD3 R38, R39, UR6, RZ ;  /* 0x0000000627267c10 */ /* 0x004fca000fffe0ff */
[----:B-1----:R-:W-:-:S04]  /*4a30*/  IMAD.WIDE R36, R38, 0x4, R36 ;  /* 0x0000000426247825 */ /* 0x002fc800078e0224 */
[----:B0-----:R-:W-:Y:S02]  /*4a40*/  IMAD.WIDE R38, R38, 0x4, R72 ;  /* 0x0000000426267825 */ /* 0x001fe400078e0248 */
[----:B------:R-:W2:Y:S04]  /*4a50*/  LDG.E.64 R36, desc[UR14][R36.64] ;  /* 0x0000000e24247981 */ /* 0x000ea8000c1e1b00 */
[----:B------:R-:W2:Y:S01]  /*4a60*/  LDG.E.64 R38, desc[UR14][R38.64] ;  /* 0x0000000e26267981 */ /* 0x000ea2000c1e1b00 */
[----:B------:R-:W-:Y:S01]  /*4a70*/  ISETP.NE.AND P5, PT, RZ, UR17, PT ;  /* 0x00000011ff007c0c */ /* 0x000fe2000bfa5270 */
[----:B------:R-:W-:Y:S01]  /*4a80*/  FADD.FTZ R76, R76, -UR5 ;  /* 0x800000054c4c7e21 */ /* 0x000fe20008010000 */
[----:B------:R-:W-:Y:S01]  /*4a90*/  FADD.FTZ R77, R77, -UR5 ;  /* 0x800000054d4d7e21 */ /* 0x000fe20008010000 */
[----:B------:R-:W-:Y:S01]  /*4aa0*/  UMOV UR10, 0x3f800000 ;  /* 0x3f800000000a7882 */ /* 0x000fe20000000000 */
[----:B------:R-:W-:-:S02]  /*4ab0*/  @UP0 UMOV UR10, UR7 ;  /* 0x00000007000a0c82 */ /* 0x000fc40008000000 */
[----:B------:R-:W-:Y:S01]  /*4ac0*/  FMUL.FTZ R76, R76, UR10 ;  /* 0x0000000a4c4c7c20 */ /* 0x000fe20008410000 */
[----:B------:R-:W-:-:S03]  /*4ad0*/  FMUL.FTZ R77, R77, UR10 ;  /* 0x0000000a4d4d7c20 */ /* 0x000fc60008410000 */
[----:B--2---:R-:W-:Y:S01]  /*4ae0*/  FFMA.FTZ R72, R36, R76, R38 ;  /* 0x0000004c24487223 */ /* 0x004fe20000010026 */
[----:B------:R-:W-:Y:S02]  /*4af0*/  FFMA.FTZ R73, R37, R77, R39 ;  /* 0x0000004d25497223 */ /* 0x000fe40000010027 */
[----:B------:R-:W-:Y:S05]  /*4b00*/  @!P5 BRA `(.L_x_4567) ;  /* 0x000000000028d947 */ /* 0x000fea0003800000 */
        /* <DEDUP_REMOVED lines=10> */
.L_x_4567:
[----:B------:R-:W-:Y:S04]  /*4bb0*/  BSSY B0, `(.L_x_4568) ;  /* 0x000000e000007945 */ /* 0x000fe80003800000 */
[----:B------:R-:W-:Y:S05]  /*4bc0*/  @!P0 BRA `(.L_x_4569) ;  /* 0x0000000000308947 */ /* 0x000fea0003800000 */
[----:B------:R-:W-:Y:S01]  /*4bd0*/  SHF.R.S32.HI R74, RZ, 0x1f, R0 ;  /* 0x0000001fff4a7819 */ /* 0x000fe20000011400 */
[----:B------:R-:W-:Y:S01]  /*4be0*/  ULDC.64 UR6, c[0x0][0x270] ;  /* 0x00009c0000067ab9 */ /* 0x000fe20000000a00 */
[----:B------:R-:W-:-:S03]  /*4bf0*/  MOV R75, R5 ;  /* 0x00000005004b7202 */ /* 0x000fc60000000f00 */
        /* <DEDUP_REMOVED lines=8> */
[----:B------:R0:W-:Y:S04]  /*4c80*/  STG.E.64 desc[UR14][R76.64], R72 ;  /* 0x000000484c007986 */ /* 0x0001e8000c101b0e */
.L_x_4569:
[----:B------:R-:W-:Y:S05]  /*4c90*/  BSYNC B0 ;  /* 0x0000000000007941 */ /* 0x000fea0003800000 */
.L_x_4568:
[----:B0-----:R-:W0:Y:S01]  /*4ca0*/  S2R R76, SR_TID.X ;  /* 0x00000000004c7919 */ /* 0x001e220000002100 */
[C---:B------:R-:W-:Y:S01]  /*4cb0*/  IADD3 R75, R0.reuse, 0x10, RZ ;  /* 0x00000010004b7810 */ /* 0x040fe20007ffe0ff */
[----:B------:R-:W-:Y:S01]  /*4cc0*/  ULDC.64 UR6, c[0x0][0x278] ;  /* 0x00009e0000067ab9 */ /* 0x000fe20000000a00 */
[----:B------:R-:W-:Y:S01]  /*4cd0*/  IADD3 R73, R0, 0x10, RZ ;  /* 0x0000001000497810 */ /* 0x000fe20007ffe0ff */
[----:B------:R-:W-:Y:S01]  /*4ce0*/  FADD.FTZ R28, R28, -UR5 ;  /* 0x800000051c1c7e21 */ /* 0x000fe20008010000 */
[----:B------:R-:W-:Y:S01]  /*4cf0*/  ISETP.GE.U32.AND P1, PT, R75, UR6, PT ;  /* 0x000000064b007c0c */ /* 0x000fe2000bf26070 */
[----:B------:R-:W-:Y:S01]  /*4d00*/  FADD.FTZ R29, R29, -UR5 ;  /* 0x800000051d1d7e21 */ /* 0x000fe20008010000 */
[----:B------:R-:W-:Y:S01]  /*4d10*/  SHF.R.S32.HI R73, RZ, 0x1f, R73 ;  /* 0x0000001fff497819 */ /* 0x000fe20000011449 */
[----:B------:R-:W-:Y:S02]  /*4d20*/  FMUL.FTZ R28, R28, UR10 ;  /* 0x0000000a1c1c7c20 */ /* 0x000fe40008410000 */
[----:B------:R-:W-:Y:S01]  /*4d30*/  FMUL.FTZ R29, R29, UR10 ;  /* 0x0000000a1d1d7c20 */ /* 0x000fe20008410000 */
[----:B------:R-:W-:Y:S01]  /*4d40*/  ISETP.GE.AND.EX P1, PT, R73, UR7, PT, P1 ;  /* 0x0000000749007c0c */ /* 0x000fe2000bf26310 */
[----:B------:R-:W-:-:S02]  /*4d50*/  FFMA.FTZ R28, R36, R28, R38 ;  /* 0x0000001c241c7223 */ /* 0x000fc40000010026 */
[----:B------:R-:W-:Y:S01]  /*4d60*/  FFMA.FTZ R29, R37, R29, R39 ;  /* 0x0000001d251d7223 */ /* 0x000fe20000010027 */
[----:B0-----:R-:W-:Y:S01]  /*4d70*/  ISETP.GT.U32.OR P1, PT, R76, 0x29f, P1 ;  /* 0x0000029f4c00780c */ /* 0x001fe20000f24470 */
        /* <DEDUP_REMOVED lines=11> */
.L_x_4570:
        /* <DEDUP_REMOVED lines=13> */
.L_x_4572:
[----:B------:R-:W-:Y:S05]  /*4f00*/  BSYNC B0 ;  /* 0x0000000000007941 */ /* 0x000fea0003800000 */
.L_x_4571:
[----:B------:R-:W-:Y:S01]  /*4f10*/  IADD3 R72, R0, 0x20, RZ ;  /* 0x0000002000487810 */ /* 0x000fe20007ffe0ff */
[----:B------:R-:W-:Y:S01]  /*4f20*/  FADD.FTZ R30, R30, -UR5 ;  /* 0x800000051e1e7e21 */ /* 0x000fe20008010000 */
[----:B------:R-:W-:Y:S01]  /*4f30*/  IADD3 R73, R0, 0x20, RZ ;  /* 0x0000002000497810 */ /* 0x000fe20007ffe0ff */
[----:B------:R-:W-:Y:S01]  /*4f40*/  FADD.FTZ R31, R31, -UR5 ;  /* 0x800000051f1f7e21 */ /* 0x000fe20008010000 */
[----:B------:R-:W-:Y:S01]  /*4f50*/  SHF.R.S32.HI R72, RZ, 0x1f, R72 ;  /* 0x0000001fff487819 */ /* 0x000fe20000011448 */
[----:B------:R-:W-:Y:S01]  /*4f60*/  FMUL.FTZ R30, R30, UR10 ;  /* 0x0000000a1e1e7c20 */ /* 0x000fe20008410000 */
[----:B------:R-:W-:Y:S01]  /*4f70*/  ISETP.GE.U32.AND P1, PT, R73, UR6, PT ;  /* 0x0000000649007c0c */ /* 0x000fe2000bf26070 */
[----:B------:R-:W-:Y:S02]  /*4f80*/  FMUL.FTZ R31, R31, UR10 ;  /* 0x0000000a1f1f7c20 */ /* 0x000fe40008410000 */
[----:B0-----:R-:W-:Y:S01]  /*4f90*/  FFMA.FTZ R28, R36, R30, R38 ;  /* 0x0000001e241c7223 */ /* 0x001fe20000010026 */
        /* <DEDUP_REMOVED lines=14> */
.L_x_4573:
        /* <DEDUP_REMOVED lines=13> */
.L_x_4575:
[----:B------:R-:W-:Y:S05]  /*5150*/  BSYNC B0 ;  /* 0x0000000000007941 */ /* 0x000fea0003800000 */
.L_x_4574:
[----:B0-----:R-:W-:Y:S01]  /*5160*/  FADD.FTZ R29, R33, -UR5 ;  /* 0x80000005211d7e21 */ /* 0x001fe20008010000 */
[C---:B------:R-:W-:Y:S01]  /*5170*/  VIADD R73, R0.reuse, 0x60 ;  /* 0x0000006000497836 */ /* 0x040fe20000000000 */
[----:B------:R-:W-:Y:S01]  /*5180*/  IADD3 R33, R0, 0x30, RZ ;  /* 0x0000003000217810 */ /* 0x000fe20007ffe0ff */
[----:B------:R-:W-:Y:S01]  /*5190*/  FADD.FTZ R28, R32, -UR5 ;  /* 0x80000005201c7e21 */ /* 0x000fe20008010000 */
[C---:B------:R-:W-:Y:S01]  /*51a0*/  IADD3 R77, R0.reuse, 0x40, RZ ;  /* 0x00000040004d7810 */ /* 0x040fe20007ffe0ff */
[----:B------:R-:W-:Y:S01]  /*51b0*/  FMUL.FTZ R29, R29, UR10 ;  /* 0x0000000a1d1d7c20 */ /* 0x000fe20008410000 */
[----:B------:R-:W-:Y:S01]  /*51c0*/  IADD3 R74, R0, 0x50, RZ ;  /* 0x00000050004a7810 */ /* 0x000fe20007ffe0ff */
[----:B------:R-:W-:Y:S01]  /*51d0*/  FMUL.FTZ R28, R28, UR10 ;  /* 0x0000000a1c1c7c20 */ /* 0x000fe20008410000 */
[----:B------:R-:W-:Y:S01]  /*51e0*/  IADD3 R72, R0, 0x60, RZ ;  /* 0x0000006000487810 */ /* 0x000fe20007ffe0ff */
[----:B------:R-:W-:Y:S01]  /*51f0*/  FADD.FTZ R34, R34, -UR5 ;  /* 0x8000000522227e21 */ /* 0x000fe20008010000 */
[C---:B------:R-:W-:Y:S01]  /*5200*/  IADD3 R31, R0.reuse, 0x30, RZ ;  /* 0x00000030001f7810 */ /* 0x040fe20007ffe0ff */
[----:B------:R-:W-:Y:S01]  /*5210*/  FADD.FTZ R35, R35, -UR5 ;  /* 0x8000000523237e21 */ /* 0x000fe20008010000 */
[----:B------:R-:W-:Y:S01]  /*5220*/  IADD3 R75, R0, 0x50, RZ ;  /* 0x00000050004b7810 */ /* 0x000fe20007ffe0ff */
[----:B------:R-:W-:Y:S01]  /*5230*/  FFMA.FTZ R28, R36, R28, R38 ;  /* 0x0000001c241c7223 */ /* 0x000fe20000010026 */
[----:B------:R-:W-:Y:S01]  /*5240*/  IADD3 R30, R0, 0x40, RZ ;  /* 0x00000040001e7810 */ /* 0x000fe20007ffe0ff */
[----:B------:R-:W-:Y:S01]  /*5250*/  FFMA.FTZ R29, R37, R29, R39 ;  /* 0x0000001d251d7223 */ /* 0x000fe20000010027 */
[----:B------:R-:W-:-:S02]  /*5260*/  ISETP.GE.U32.AND P4, PT, R33, UR6, PT ;  /* 0x0000000621007c0c */ /* 0x000fc4000bf86070 */
[----:B------:R-:W-:Y:S02]  /*5270*/  ISETP.GE.U32.AND P3, PT, R77, UR6, PT ;  /* 0x000000064d007c0c */ /* 0x000fe4000bf66070 */
[----:B------:R-:W-:Y:S02]  /*5280*/  ISETP.GE.U32.AND P1, PT, R74, UR6, PT ;  /* 0x000000064a007c0c */ /* 0x000fe4000bf26070 */
[----:B------:R-:W-:Y:S02]  /*5290*/  ISETP.GE.U32.AND P2, PT, R72, UR6, PT ;  /* 0x0000000648007c0c */ /* 0x000fe4000bf46070 */
[----:B------:R-:W-:Y:S02]  /*52a0*/  SHF.R.S32.HI R31, RZ, 0x1f, R31 ;  /* 0x0000001fff1f7819 */ /* 0x000fe4000001141f */
[----:B------:R-:W-:Y:S02]  /*52b0*/  SHF.R.S32.HI R30, RZ, 0x1f, R30 ;  /* 0x0000001fff1e7819 */ /* 0x000fe4000001141e */
[----:B------:R-:W-:-:S02]  /*52c0*/  SHF.R.S32.HI R75, RZ, 0x1f, R75 ;  /* 0x0000001fff4b7819 */ /* 0x000fc4000001144b */
[----:B------:R-:W-:Y:S02]  /*52d0*/  SHF.R.S32.HI R73, RZ, 0x1f, R73 ;  /* 0x0000001fff497819 */ /* 0x000fe40000011449 */
[----:B------:R-:W-:Y:S02]  /*52e0*/  ISETP.GE.AND.EX P4, PT, R31, UR7, PT, P4 ;  /* 0x000000071f007c0c */ /* 0x000fe4000bf86340 */
[----:B------:R-:W-:Y:S02]  /*52f0*/  ISETP.GE.AND.EX P3, PT, R30, UR7, PT, P3 ;  /* 0x000000071e007c0c */ /* 0x000fe4000bf66330 */
[----:B------:R-:W-:Y:S02]  /*5300*/  ISETP.GE.AND.EX P1, PT, R75, UR7, PT, P1 ;  /* 0x000000074b007c0c */ /* 0x000fe4000bf26310 */
[----:B------:R-:W-:Y:S02]  /*5310*/  ISETP.GE.AND.EX P2, PT, R73, UR7, PT, P2 ;  /* 0x0000000749007c0c */ /* 0x000fe4000bf46320 */
[----:B------:R-:W-:-:S02]  /*5320*/  ISETP.GT.U32.OR P4, PT, R76, 0x29f, P4 ;  /* 0x0000029f4c00780c */ /* 0x000fc40002784470 */
        /* <DEDUP_REMOVED lines=14> */
.L_x_4576:
        /* <DEDUP_REMOVED lines=13> */
.L_x_4578:
[----:B------:R-:W-:Y:S05]  /*54e0*/  BSYNC B0 ;  /* 0x0000000000007941 */ /* 0x000fea0003800000 */
.L_x_4577:
[----:B------:R-:W-:Y:S01]  /*54f0*/  FMUL.FTZ R34, R34, UR10 ;  /* 0x0000000a22227c20 */ /* 0x000fe20008410000 */
[----:B------:R-:W-:Y:S01]  /*5500*/  FMUL.FTZ R35, R35, UR10 ;  /* 0x0000000a23237c20 */ /* 0x000fe20008410000 */
[----:B------:R-:W-:Y:S01]  /*5510*/  FADD.FTZ R40, R40, -UR5 ;  /* 0x8000000528287e21 */ /* 0x000fe20008010000 */
[----:B------:R-:W-:Y:S01]  /*5520*/  FADD.FTZ R41, R41, -UR5 ;  /* 0x8000000529297e21 */ /* 0x000fe20008010000 */
        /* <DEDUP_REMOVED lines=13> */
.L_x_4579:
[----:B------:R-:W-:Y:S04]  /*5600*/  BSSY B0, `(.L_x_4580) ;  /* 0x000000f000007945 */ /* 0x000fe80003800000 */
[----:B------:R-:W-:Y:S05]  /*5610*/  @P3 BRA `(.L_x_4581) ;  /* 0x0000000000343947 */ /* 0x000fea0003800000 */
[----:B------:R-:W-:Y:S01]  /*5620*/  IADD3 R30, R0, 0x40, RZ ;  /* 0x00000040001e7810 */ /* 0x000fe20007ffe0ff */
[----:B------:R-:W-:Y:S01]  /*5630*/  ULDC.64 UR12, c[0x0][0x270] ;  /* 0x00009c00000c7ab9 */ /* 0x000fe20000000a00 */
[----:B------:R-:W-:Y:S02]  /*5640*/  MOV R31, R5 ;  /* 0x00000005001f7202 */ /* 0x000fe40000000f00 */
[----:B------:R-:W-:-:S05]  /*5650*/  SHF.R.S32.HI R30, RZ, 0x1f, R30 ;  /* 0x0000001fff1e7819 */ /* 0x000fca000001141e */
        /* <DEDUP_REMOVED lines=9> */
.L_x_4581:
[----:B------:R-:W-:Y:S05]  /*56f0*/  BSYNC B0 ;  /* 0x0000000000007941 */ /* 0x000fea0003800000 */
.L_x_4580:
        /* <DEDUP_REMOVED lines=17> */
.L_x_4582:
        /* <DEDUP_REMOVED lines=13> */
.L_x_4584:
[----:B------:R-:W-:Y:S05]  /*58e0*/  BSYNC B0 ;  /* 0x0000000000007941 */ /* 0x000fea0003800000 */
.L_x_4583:
        /* <DEDUP_REMOVED lines=17> */
.L_x_4585:
[----:B------:R-:W-:Y:S04]  /*5a00*/  BSSY B0, `(.L_x_4586) ;  /* 0x000000d000007945 */ /* 0x000fe80003800000 */
[----:B------:R-:W-:Y:S05]  /*5a10*/  @P2 BRA `(.L_x_4587) ;  /* 0x00000000002c2947 */ /* 0x000fea0003800000 */
[----:B------:R-:W-:Y:S01]  /*5a20*/  ULDC.64 UR12, c[0x0][0x270] ;  /* 0x00009c00000c7ab9 */ /* 0x000fe20000000a00 */
[----:B------:R-:W-:Y:S01]  /*5a30*/  MOV R30, R2 ;  /* 0x00000002001e7202 */ /* 0x000fe20000000f00 */
[----:B------:R-:W-:Y:S02]  /*5a40*/  IMAD R32, R73, UR12, RZ ;  /* 0x0000000c49207c24 */ /* 0x000fe4000f8e02ff */
[----:B------:R-:W-:Y:S02]  /*5a50*/  IMAD.MOV.U32 R31, RZ, RZ, R5 ;  /* 0x000000ffff1f7224 */ /* 0x000fe400078e0005 */
[C---:B------:R-:W-:Y:S02]  /*5a60*/  IMAD R32, R72.reuse, UR13, R32 ;  /* 0x0000000d48207c24 */ /* 0x040fe4000f8e0220 */
[----:B------:R-:W-:Y:S01]  /*5a70*/  IMAD.WIDE.U32 R30, R72, UR12, R30 ;  /* 0x0000000c481e7c25 */ /* 0x000fe2000f8e001e */
[----:B------:R-:W-:-:S04]  /*5a80*/  ULDC.64 UR12, c[0x0][0x210] ;  /* 0x00008400000c7ab9 */ /* 0x000fc80000000a00 */
[----:B------:R-:W-:Y:S02]  /*5a90*/  IADD3 R31, R31, R32, RZ ;  /* 0x000000201f1f7210 */ /* 0x000fe40007ffe0ff */
[----:B------:R-:W-:-:S04]  /*5aa0*/  LEA R32, P1, R30, UR12, 0x2 ;  /* 0x0000000c1e207c11 */ /* 0x000fc8000f8210ff */
[----:B------:R-:W-:-:S05]  /*5ab0*/  LEA.HI.X R33, R30, UR13, R31, 0x2, P1 ;  /* 0x0000000d1e217c11 */ /* 0x000fca00088f141f */
[----:B------:R0:W-:Y:S04]  /*5ac0*/  STG.E.64 desc[UR14][R32.64], R28 ;  /* 0x0000001c20007986 */ /* 0x0001e8000c101b0e */
.L_x_4587:
[----:B------:R-:W-:Y:S05]  /*5ad0*/  BSYNC B0 ;  /* 0x0000000000007941 */ /* 0x000fea0003800000 */
.L_x_4586:
[----:B0-----:R-:W-:Y:S01]  /*5ae0*/  IADD3 R33, R0, 0x70, RZ ;  /* 0x0000007000217810 */ /* 0x001fe20007ffe0ff */
[----:B------:R-:W-:Y:S01]  /*5af0*/  FMUL.FTZ R44, R44, UR10 ;  /* 0x0000000a2c2c7c20 */ /* 0x000fe20008410000 */
[C---:B------:R-:W-:Y:S01]  /*5b00*/  IADD3 R72, R0.reuse, 0x80, RZ ;  /* 0x0000008000487810 */ /* 0x040fe20007ffe0ff */
[----:B------:R-:W-:Y:S01]  /*5b10*/  FMUL.FTZ R45, R45, UR10 ;  /* 0x0000000a2d2d7c20 */ /* 0x000fe20008410000 */
[----:B------:R-:W-:Y:S01]  /*5b20*/  IADD3 R42, R0, 0x90, RZ ;  /* 0x00000090002a7810 */ /* 0x000fe20007ffe0ff */
[----:B------:R-:W-:Y:S01]  /*5b30*/  FADD.FTZ R46, R46, -UR5 ;  /* 0x800000052e2e7e21 */ /* 0x000fe20008010000 */
[C---:B------:R-:W-:Y:S01]  /*5b40*/  IADD3 R40, R0.reuse, 0xa0, RZ ;  /* 0x000000a000287810 */ /* 0x040fe20007ffe0ff */
[----:B------:R-:W-:Y:S01]  /*5b50*/  FADD.FTZ R47, R47, -UR5 ;  /* 0x800000052f2f7e21 */ /* 0x000fe20008010000 */
[----:B------:R-:W-:Y:S01]  /*5b60*/  IADD3 R34, R0, 0xb0, RZ ;  /* 0x000000b000227810 */ /* 0x000fe20007ffe0ff */
[----:B------:R-:W-:Y:S01]  /*5b70*/  FFMA.FTZ R28, R36, R44, R38 ;  /* 0x0000002c241c7223 */ /* 0x000fe20000010026 */
[C---:B------:R-:W-:Y:S01]  /*5b80*/  IADD3 R31, R0.reuse, 0x70, RZ ;  /* 0x00000070001f7810 */ /* 0x040fe20007ffe0ff */
[----:B------:R-:W-:Y:S01]  /*5b90*/  FFMA.FTZ R29, R37, R45, R39 ;  /* 0x0000002d251d7223 */ /* 0x000fe20000010027 */
[----:B------:R-:W-:-:S02]  /*5ba0*/  IADD3 R35, R0, 0xb0, RZ ;  /* 0x000000b000237810 */ /* 0x000fc40007ffe0ff */
[C---:B------:R-:W-:Y:S02]  /*5bb0*/  IADD3 R41, R0.reuse, 0xa0, RZ ;  /* 0x000000a000297810 */ /* 0x040fe40007ffe0ff */
[C---:B------:R-:W-:Y:S02]  /*5bc0*/  IADD3 R43, R0.reuse, 0x90, RZ ;  /* 0x00000090002b7810 */ /* 0x040fe40007ffe0ff */
[----:B------:R-:W-:Y:S02]  /*5bd0*/  IADD3 R73, R0, 0x80, RZ ;  /* 0x0000008000497810 */ /* 0x000fe40007ffe0ff */
[----:B------:R-:W-:Y:S02]  /*5be0*/  ISETP.GE.U32.AND P6, PT, R33, UR6, PT ;  /* 0x0000000621007c0c */ /* 0x000fe4000bfc6070 */
[----:B------:R-:W-:Y:S02]  /*5bf0*/  ISETP.GE.U32.AND P1, PT, R72, UR6, PT ;  /* 0x0000000648007c0c */ /* 0x000fe4000bf26070 */
[----:B------:R-:W-:-:S02]  /*5c00*/  SHF.R.S32.HI R31, RZ, 0x1f, R31 ;  /* 0x0000001fff1f7819 */ /* 0x000fc4000001141f */
        /* <DEDUP_REMOVED lines=28> */
.L_x_4588:
        /* <DEDUP_REMOVED lines=13> */
.L_x_4590:
[----:B------:R-:W-:Y:S05]  /*5ea0*/  BSYNC B0 ;  /* 0x0000000000007941 */ /* 0x000fea0003800000 */
.L_x_4589:
        /* <DEDUP_REMOVED lines=17> */
.L_x_4591:
        /* <DEDUP_REMOVED lines=13> */
.L_x_4593:
[----:B------:R-:W-:Y:S05]  /*6090*/  BSYNC B0 ;  /* 0x0000000000007941 */ /* 0x000fea0003800000 */
.L_x_4592:
        /* <DEDUP_REMOVED lines=17> */
.L_x_4594:
        /* <DEDUP_REMOVED lines=13> */
.L_x_4596:
[----:B------:R-:W-:Y:S05]  /*6280*/  BSYNC B0 ;  /* 0x0000000000007941 */ /* 0x000fea0003800000 */
.L_x_4595:
        /* <DEDUP_REMOVED lines=17> */
.L_x_4597:
        /* <DEDUP_REMOVED lines=13> */
.L_x_4599:
[----:B------:R-:W-:Y:S05]  /*6470*/  BSYNC B0 ;  /* 0x0000000000007941 */ /* 0x000fea0003800000 */
.L_x_4598:
        /* <DEDUP_REMOVED lines=17> */
.L_x_4600:
        /* <DEDUP_REMOVED lines=13> */
.L_x_4602:
[----:B------:R-:W-:Y:S05]  /*6660*/  BSYNC B0 ;  /* 0x0000000000007941 */ /* 0x000fea0003800000 */
.L_x_4601:
[C---:B0-----:R-:W-:Y:S01]  /*6670*/  VIADD R29, R0.reuse, 0xf0 ;  /* 0x000000f0001d7836 */ /* 0x041fe20000000000 */
[----:B------:R-:W-:Y:S01]  /*6680*/  IADD3 R28, R0, 0xe0, RZ ;  /* 0x000000e0001c7810 */ /* 0x000fe20007ffe0ff */
        /* <DEDUP_REMOVED lines=42> */
.L_x_4603:
        /* <DEDUP_REMOVED lines=13> */
.L_x_4605:
[----:B------:R-:W-:Y:S05]  /*6a00*/  BSYNC B0 ;  /* 0x0000000000007941 */ /* 0x000fea0003800000 */
.L_x_4604:
[----:B------:R-:W-:Y:S01]  /*6a10*/  FMUL.FTZ R56, R56, UR10 ;  /* 0x0000000a38387c20 */ /* 0x000fe20008410000 */
[----:B------:R-:W-:Y:S01]  /*6a20*/  FMUL.FTZ R57, R57, UR10 ;  /* 0x0000000a39397c20 */ /* 0x000fe20008410000 */
[----:B0-----:R-:W-:Y:S01]  /*6a30*/  FADD.FTZ R40, R6, -UR5 ;  /* 0x8000000506287e21 */ /* 0x001fe20008010000 */
[----:B------:R-:W-:Y:S01]  /*6a40*/  FADD.FTZ R41, R7, -UR5 ;  /* 0x8000000507297e21 */ /* 0x000fe20008010000 */
        /* <DEDUP_REMOVED lines=13> */
.L_x_4606:
        /* <DEDUP_REMOVED lines=13> */
.L_x_4608:
[----:B------:R-:W-:Y:S05]  /*6bf0*/  BSYNC B0 ;  /* 0x0000000000007941 */ /* 0x000fea0003800000 */
.L_x_4607:
        /* <DEDUP_REMOVED lines=17> */
.L_x_4609:
        /* <DEDUP_REMOVED lines=13> */
.L_x_4611:
[----:B------:R-:W-:Y:S05]  /*6de0*/  BSYNC B0 ;  /* 0x0000000000007941 */ /* 0x000fea0003800000 */
.L_x_4610:
        /* <DEDUP_REMOVED lines=17> */
.L_x_4612:
        /* <DEDUP_REMOVED lines=13> */
.L_x_4614:
[----:B------:R-:W-:Y:S05]  /*6fd0*/  BSYNC B0 ;  /* 0x0000000000007941 */ /* 0x000fea0003800000 */
.L_x_4613:
        /* <DEDUP_REMOVED lines=17> */
.L_x_4615:
        /* <DEDUP_REMOVED lines=13> */
.L_x_4617:
[----:B------:R-:W-:Y:S05]  /*71c0*/  BSYNC B0 ;  /* 0x0000000000007941 */ /* 0x000fea0003800000 */
.L_x_4616:
        /* <DEDUP_REMOVED lines=13> */
[----:B------:R-:W-:Y:S02]  /*72a0*/  ISETP.GE.U32.AND P6, PT, R10, UR6, PT ;  /* 0x000000060a007c0c */ /* 0x000fe4000bfc6070 */
[----:B------:R-:W-:Y:S02]  /*72b0*/  ISETP.GE.U32.AND P1, PT, R31, UR6, PT ;  /* 0x000000061f007c0c */ /* 0x000fe4000bf26070 */
[----:B------:R-:W-:Y:S02]  /*72c0*/  ISETP.GE.U32.AND P2, PT, R29, UR6, PT ;  /* 0x000000061d007c0c */ /* 0x000fe4000bf46070 */
[----:B------:R-:W-:Y:S02]  /*72d0*/  ISETP.GE.U32.AND P3, PT, R12, UR6, PT ;  /* 0x000000060c007c0c */ /* 0x000fe4000bf66070 */
[----:B------:R-:W-:Y:S02]  /*72e0*/  SHF.R.S32.HI R8, RZ, 0x1f, R10 ;  /* 0x0000001fff087819 */ /* 0x000fe4000001140a */
        /* <DEDUP_REMOVED lines=26> */
.L_x_4618:
        /* <DEDUP_REMOVED lines=13> */
.L_x_4620:
[----:B------:R-:W-:Y:S05]  /*7560*/  BSYNC B0 ;  /* 0x0000000000007941 */ /* 0x000fea0003800000 */
.L_x_4619:
        /* <DEDUP_REMOVED lines=17> */
.L_x_4621:
[----:B------:R-:W-:Y:S04]  /*7680*/  BSSY B0, `(.L_x_4622) ;  /* 0x000000d000007945 */ /* 0x000fe80003800000 */
[----:B------:R-:W-:Y:S05]  /*7690*/  @P1 BRA `(.L_x_4623) ;  /* 0x00000000002c1947 */ /* 0x000fea0003800000 */
[----:B------:R-:W-:Y:S01]  /*76a0*/  ULDC.64 UR12, c[0x0][0x270] ;  /* 0x00009c00000c7ab9 */ /* 0x000fe20000000a00 */
[----:B------:R-:W-:Y:S02]  /*76b0*/  IMAD.MOV.U32 R9, RZ, RZ, R5 ;  /* 0x000000ffff097224 */ /* 0x000fe400078e0005 */
[----:B------:R-:W-:-:S04]  /*76c0*/  IMAD R8, R40, UR12, RZ ;  /* 0x0000000c28087c24 */ /* 0x000fc8000f8e02ff */
[----:B------:R-:W-:Y:S01]  /*76d0*/  IMAD R11, R31, UR13, R8 ;  /* 0x0000000d1f0b7c24 */ /* 0x000fe2000f8e0208 */
[----:B------:R-:W-:-:S05]  /*76e0*/  MOV R8, R2 ;  /* 0x0000000200087202 */ /* 0x000fca0000000f00 */
[----:B------:R-:W-:Y:S01]  /*76f0*/  IMAD.WIDE.U32 R8, R31, UR12, R8 ;  /* 0x0000000c1f087c25 */ /* 0x000fe2000f8e0008 */
[----:B------:R-:W-:-:S04]  /*7700*/  ULDC.64 UR12, c[0x0][0x210] ;  /* 0x00008400000c7ab9 */ /* 0x000fc80000000a00 */
[----:B------:R-:W-:Y:S02]  /*7710*/  IADD3 R11, R9, R11, RZ ;  /* 0x0000000b090b7210 */ /* 0x000fe40007ffe0ff */
[----:B------:R-:W-:-:S04]  /*7720*/  LEA R10, P1, R8, UR12, 0x2 ;  /* 0x0000000c080a7c11 */ /* 0x000fc8000f8210ff */
[----:B------:R-:W-:-:S05]  /*7730*/  LEA.HI.X R11, R8, UR13, R11, 0x2, P1 ;  /* 0x0000000d080b7c11 */ /* 0x000fca00088f140b */
[----:B------:R0:W-:Y:S04]  /*7740*/  STG.E.64 desc[UR14][R10.64], R6 ;  /* 0x000000060a007986 */ /* 0x0001e8000c101b0e */
.L_x_4623:
[----:B------:R-:W-:Y:S05]  /*7750*/  BSYNC B0 ;  /* 0x0000000000007941 */ /* 0x000fea0003800000 */
.L_x_4622:
        /* <DEDUP_REMOVED lines=17> */
.L_x_4624:
        /* <DEDUP_REMOVED lines=13> */
.L_x_4626:
[----:B------:R-:W-:Y:S05]  /*7940*/  BSYNC B0 ;  /* 0x0000000000007941 */ /* 0x000fea0003800000 */
.L_x_4625:
        /* <DEDUP_REMOVED lines=17> */
.L_x_4627:
        /* <DEDUP_REMOVED lines=13> */
.L_x_4629:
[----:B------:R-:W-:Y:S05]  /*7b30*/  BSYNC B0 ;  /* 0x0000000000007941 */ /* 0x000fea0003800000 */
.L_x_4628:
        /* <DEDUP_REMOVED lines=17> */
.L_x_4630:
        /* <DEDUP_REMOVED lines=13> */
.L_x_4632:
[----:B------:R-:W-:Y:S05]  /*7d20*/  BSYNC B0 ;  /* 0x0000000000007941 */ /* 0x000fea0003800000 */
.L_x_4631:
[C---:B------:R-:W-:Y:S01]  /*7d30*/  VIADD R14, R0.reuse, 0x1a0 ;  /* 0x000001a0000e7836 */ /* 0x040fe20000000000 */
[----:B0-----:R-:W-:Y:S01]  /*7d40*/  IADD3 R11, R0, 0x160, RZ ;  /* 0x00000160000b7810 */ /* 0x001fe20007ffe0ff */
[----:B------:R-:W-:Y:S01]  /*7d50*/  FMUL.FTZ R7, R26, UR10 ;  /* 0x0000000a1a077c20 */ /* 0x000fe20008410000 */
[C---:B------:R-:W-:Y:S01]  /*7d60*/  IADD3 R15, R0.reuse, 0x170, RZ ;  /* 0x00000170000f7810 */ /* 0x040fe20007ffe0ff */
[----:B------:R-:W-:Y:S01]  /*7d70*/  FMUL.FTZ R8, R27, UR10 ;  /* 0x0000000a1b087c20 */ /* 0x000fe20008410000 */
[----:B------:R-:W-:Y:S01]  /*7d80*/  IADD3 R12, R0, 0x180, RZ ;  /* 0x00000180000c7810 */ /* 0x000fe20007ffe0ff */
[----:B------:R-:W-:Y:S01]  /*7d90*/  FFMA.FTZ R6, R36, R7, R38 ;  /* 0x0000000724067223 */ /* 0x000fe20000010026 */
[----:B------:R-:W-:Y:S01]  /*7da0*/  IADD3 R13, R0, 0x190, RZ ;  /* 0x00000190000d7810 */ /* 0x000fe20007ffe0ff */
[----:B------:R-:W-:Y:S01]  /*7db0*/  FADD.FTZ R20, R20, -UR5 ;  /* 0x8000000514147e21 */ /* 0x000fe20008010000 */
[C---:B------:R-:W-:Y:S01]  /*7dc0*/  IADD3 R25, R0.reuse, 0x160, RZ ;  /* 0x0000016000197810 */ /* 0x040fe20007ffe0ff */
[----:B------:R-:W-:Y:S01]  /*7dd0*/  FADD.FTZ R21, R21, -UR5 ;  /* 0x8000000515157e21 */ /* 0x000fe20008010000 */
[C---:B------:R-:W-:Y:S01]  /*7de0*/  IADD3 R19, R0.reuse, 0x1a0, RZ ;  /* 0x000001a000137810 */ /* 0x040fe20007ffe0ff */
[----:B------:R-:W-:Y:S01]  /*7df0*/  FFMA.FTZ R7, R37, R8, R39 ;  /* 0x0000000825077223 */ /* 0x000fe20000010027 */
[----:B------:R-:W-:-:S02]  /*7e00*/  IADD3 R17, R0, 0x190, RZ ;  /* 0x0000019000117810 */ /* 0x000fc40007ffe0ff */
[C---:B------:R-:W-:Y:S02]  /*7e10*/  IADD3 R18, R0.reuse, 0x180, RZ ;  /* 0x0000018000127810 */ /* 0x040fe40007ffe0ff */
[----:B------:R-:W-:Y:S02]  /*7e20*/  IADD3 R24, R0, 0x170, RZ ;  /* 0x0000017000187810 */ /* 0x000fe40007ffe0ff */
[----:B------:R-:W-:Y:S02]  /*7e30*/  ISETP.GE.U32.AND P6, PT, R11, UR6, PT ;  /* 0x000000060b007c0c */ /* 0x000fe4000bfc6070 */
[----:B------:R-:W-:Y:S02]  /*7e40*/  ISETP.GE.U32.AND P1, PT, R15, UR6, PT ;  /* 0x000000060f007c0c */ /* 0x000fe4000bf26070 */
[----:B------:R-:W-:Y:S02]  /*7e50*/  SHF.R.S32.HI R25, RZ, 0x1f, R25 ;  /* 0x0000001fff197819 */ /* 0x000fe40000011419 */
        /* <DEDUP_REMOVED lines=28> */
.L_x_4633:
        /* <DEDUP_REMOVED lines=13> */
.L_x_4635:
[----:B------:R-:W-:Y:S05]  /*80f0*/  BSYNC B0 ;  /* 0x0000000000007941 */ /* 0x000fea0003800000 */
.L_x_4634:
        /* <DEDUP_REMOVED lines=17> */
.L_x_4636:
        /* <DEDUP_REMOVED lines=13> */
.L_x_4638:
[----:B------:R-:W-:Y:S05]  /*82e0*/  BSYNC B0 ;  /* 0x0000000000007941 */ /* 0x000fea0003800000 */
.L_x_4637:
        /* <DEDUP_REMOVED lines=17> */
.L_x_4639:
        /* <DEDUP_REMOVED lines=13> */
.L_x_4641:
[----:B------:R-:W-:Y:S05]  /*84d0*/  BSYNC B0 ;  /* 0x0000000000007941 */ /* 0x000fea0003800000 */
.L_x_4640:
[----:B------:R-:W-:Y:S01]  /*84e0*/  FMUL.FTZ R7, R58, UR10 ;  /* 0x0000000a3a077c20 */ /* 0x000fe20008410000 */
[----:B0-----:R-:W-:Y:S01]  /*84f0*/  FMUL.FTZ R8, R59, UR10 ;  /* 0x0000000a3b087c20 */ /* 0x001fe20008410000 */
        /* <DEDUP_REMOVED lines=15> */
.L_x_4642:
[----:B------:R-:W-:Y:S04]  /*85f0*/  BSSY B0, `(.L_x_4643) ;  /* 0x000000d000007945 */ /* 0x000fe80003800000 */
[----:B------:R-:W-:Y:S05]  /*8600*/  @P3 BRA `(.L_x_4644) ;  /* 0x00000000002c3947 */ /* 0x000fea0003800000 */
[----:B------:R-:W-:Y:S01]  /*8610*/  ULDC.64 UR12, c[0x0][0x270] ;  /* 0x00009c00000c7ab9 */ /* 0x000fe20000000a00 */
[----:B------:R-:W-:Y:S01]  /*8620*/  MOV R9, R5 ;  /* 0x0000000500097202 */ /* 0x000fe20000000f00 */
[----:B------:R-:W-:Y:S02]  /*8630*/  IMAD.MOV.U32 R8, RZ, RZ, R2 ;  /* 0x000000ffff087224 */ /* 0x000fe400078e0002 */
[----:B------:R-:W-:Y:S02]  /*8640*/  IMAD R10, R17, UR12, RZ ;  /* 0x0000000c110a7c24 */ /* 0x000fe4000f8e02ff */
[----:B------:R-:W-:-:S04]  /*8650*/  IMAD.WIDE.U32 R8, R13, UR12, R8 ;  /* 0x0000000c0d087c25 */ /* 0x000fc8000f8e0008 */
[----:B------:R-:W-:Y:S01]  /*8660*/  IMAD R13, R13, UR13, R10 ;  /* 0x0000000d0d0d7c24 */ /* 0x000fe2000f8e020a */
[----:B------:R-:W-:Y:S02]  /*8670*/  ULDC.64 UR12, c[0x0][0x210] ;  /* 0x00008400000c7ab9 */ /* 0x000fe40000000a00 */
[----:B------:R-:W-:Y:S02]  /*8680*/  LEA R10, P1, R8, UR12, 0x2 ;  /* 0x0000000c080a7c11 */ /* 0x000fe4000f8210ff */
[----:B------:R-:W-:-:S04]  /*8690*/  IADD3 R13, R9, R13, RZ ;  /* 0x0000000d090d7210 */ /* 0x000fc80007ffe0ff */
[----:B------:R-:W-:-:S05]  /*86a0*/  LEA.HI.X R11, R8, UR13, R13, 0x2, P1 ;  /* 0x0000000d080b7c11 */ /* 0x000fca00088f140d */
[----:B------:R0:W-:Y:S02]  /*86b0*/  STG.E.64 desc[UR14][R10.64], R6 ;  /* 0x000000060a007986 */ /* 0x0001e4000c101b0e */
.L_x_4644:
[----:B------:R-:W-:Y:S05]  /*86c0*/  BSYNC B0 ;  /* 0x0000000000007941 */ /* 0x000fea0003800000 */
.L_x_4643:
[----:B0-----:R-:W-:Y:S01]  /*86d0*/  FMUL.FTZ R7, R60, UR10 ;  /* 0x0000000a3c077c20 */ /* 0x001fe20008410000 */
[----:B------:R-:W-:Y:S01]  /*86e0*/  FMUL.FTZ R8, R61, UR10 ;  /* 0x0000000a3d087c20 */ /* 0x000fe20008410000 */
[----:B------:R-:W-:Y:S02]  /*86f0*/  IADD3 R18, R0, 0x1b0, RZ ;  /* 0x000001b000127810 */ /* 0x000fe40007ffe0ff */
[----:B------:R-:W-:Y:S01]  /*8700*/  FFMA.FTZ R6, R36, R7, R38 ;  /* 0x0000000724067223 */ /* 0x000fe20000010026 */
[----:B------:R-:W-:Y:S01]  /*8710*/  IADD3 R17, R0, 0x1c0, RZ ;  /* 0x000001c000117810 */ /* 0x000fe20007ffe0ff */
        /* <DEDUP_REMOVED lines=12> */
.L_x_4645:
        /* <DEDUP_REMOVED lines=13> */
.L_x_4647:
[----:B------:R-:W-:Y:S05]  /*88b0*/  BSYNC B0 ;  /* 0x0000000000007941 */ /* 0x000fea0003800000 */
.L_x_4646:
[C---:B------:R-:W-:Y:S01]  /*88c0*/  VIADD R32, R0.reuse, 0x1c0 ;  /* 0x000001c000207836 */ /* 0x040fe20000000000 */
        /* <DEDUP_REMOVED lines=17> */
[----:B------:R-:W-:Y:S01]  /*89e0*/  FADD.FTZ R69, R69, -UR5 ;  /* 0x8000000545457e21 */ /* 0x000fe20008010000 */
[----:B------:R-:W-:Y:S01]  /*89f0*/  SHF.R.S32.HI R33, RZ, 0x1f, R33 ;  /* 0x0000001fff217819 */ /* 0x000fe20000011421 */
[----:B------:R-:W-:Y:S01]  /*8a00*/  FADD.FTZ R71, R71, -UR5 ;  /* 0x8000000547477e21 */ /* 0x000fe20008010000 */
[----:B------:R-:W-:Y:S01]  /*8a10*/  ISETP.GE.U32.AND P2, PT, R20, UR6, PT ;  /* 0x0000000614007c0c */ /* 0x000fe2000bf46070 */
[----:B0-----:R-:W-:Y:S01]  /*8a20*/  FMUL.FTZ R7, R62, UR10 ;  /* 0x0000000a3e077c20 */ /* 0x001fe20008410000 */
        /* <DEDUP_REMOVED lines=46> */
.L_x_4648:
        /* <DEDUP_REMOVED lines=13> */
.L_x_4650:
[----:B------:R-:W-:Y:S05]  /*8de0*/  BSYNC B0 ;  /* 0x0000000000007941 */ /* 0x000fea0003800000 */
.L_x_4649:
        /* <DEDUP_REMOVED lines=11> */
.L_x_4651:
[----:B------:R-:W-:Y:S04]  /*8ea0*/  BSSY B0, `(.L_x_4652) ;  /* 0x000000d000007945 */ /* 0x000fe80003800000 */
[----:B------:R-:W-:Y:S05]  /*8eb0*/  @P1 BRA `(.L_x_4653) ;  /* 0x00000000002c1947 */ /* 0x000fea0003800000 */
[----:B------:R-:W-:Y:S01]  /*8ec0*/  ULDC.64 UR6, c[0x0][0x270] ;  /* 0x00009c0000067ab9 */ /* 0x000fe20000000a00 */
[----:B0-----:R-:W-:Y:S01]  /*8ed0*/  MOV R14, R2 ;  /* 0x00000002000e7202 */ /* 0x001fe20000000f00 */
        /* <DEDUP_REMOVED lines=9> */
.L_x_4653:
[----:B------:R-:W-:Y:S05]  /*8f70*/  BSYNC B0 ;  /* 0x0000000000007941 */ /* 0x000fea0003800000 */
.L_x_4652:
        /* <DEDUP_REMOVED lines=11> */
.L_x_4654:
        /* <DEDUP_REMOVED lines=13> */
.L_x_4656:
[----:B------:R-:W-:Y:S05]  /*9100*/  BSYNC B0 ;  /* 0x0000000000007941 */ /* 0x000fea0003800000 */
.L_x_4655:
[----:B------:R-:W-:Y:S05]  /*9110*/  @!P5 BRA `(.L_x_4657) ;  /* 0x000000000028d947 */ /* 0x000fea0003800000 */
[----:B--2---:R-:W-:Y:S01]  /*9120*/  FMUL.FTZ R10, R6, -1.4426950216293334961 ;  /* 0xbfb8aa3b060a7820 */ /* 0x004fe20000410000 */
[----:B-1----:R-:W-:-:S05]  /*9130*/  FMUL.FTZ R12, R7, -1.4426950216293334961 ;  /* 0xbfb8aa3b070c7820 */ /* 0x002fca0000410000 */
        /* <DEDUP_REMOVED lines=8> */
.L_x_4657:
[----:B------:R-:W-:Y:S04]  /*91c0*/  BSSY B0, `(.L_x_4658) ;  /* 0x000000d000007945 */ /* 0x000fe80003800000 */
[----:B------:R-:W-:Y:S05]  /*91d0*/  @P3 BRA `(.L_x_4659) ;  /* 0x00000000002c3947 */ /* 0x000fea0003800000 */
[----:B------:R-:W-:Y:S01]  /*91e0*/  ULDC.64 UR6, c[0x0][0x270] ;  /* 0x00009c0000067ab9 */ /* 0x000fe20000000a00 */
[----:B--2---:R-:W-:Y:S01]  /*91f0*/  MOV R10, R2 ;  /* 0x00000002000a7202 */ /* 0x004fe20000000f00 */
[----:B01----:R-:W-:Y:S01]  /*9200*/  IMAD R14, R29, UR6, RZ ;  /* 0x000000061d0e7c24 */ /* 0x003fe2000f8e02ff */
        /* <DEDUP_REMOVED lines=8> */
.L_x_4659:
[----:B------:R-:W-:Y:S05]  /*9290*/  BSYNC B0 ;  /* 0x0000000000007941 */ /* 0x000fea0003800000 */
.L_x_4658:
[----:B------:R-:W-:Y:S05]  /*92a0*/  @!P5 BRA `(.L_x_4660) ;  /* 0x000000000028d947 */ /* 0x000fea0003800000 */
[----:B---3--:R-:W-:Y:S01]  /*92b0*/  FMUL.FTZ R6, R8, -1.4426950216293334961 ;  /* 0xbfb8aa3b08067820 */ /* 0x008fe20000410000 */
[----:B--2---:R-:W-:-:S05]  /*92c0*/  FMUL.FTZ R10, R9, -1.4426950216293334961 ;  /* 0xbfb8aa3b090a7820 */ /* 0x004fca0000410000 */
        /* <DEDUP_REMOVED lines=8> */
.L_x_4660:
[----:B------:R-:W-:Y:S04]  /*9350*/  BSSY B0, `(.L_x_4661) ;  /* 0x000000c000007945 */ /* 0x000fe80003800000 */
[----:B------:R-:W-:Y:S05]  /*9360*/  @P4 BRA `(.L_x_4662) ;  /* 0x0000000000284947 */ /* 0x000fea0003800000 */
[----:B------:R-:W-:Y:S01]  /*9370*/  ULDC.64 UR6, c[0x0][0x270] ;  /* 0x00009c0000067ab9 */ /* 0x000fe20000000a00 */
[----:B------:R-:W-:Y:S01]  /*9380*/  MOV R3, R5 ;  /* 0x0000000500037202 */ /* 0x000fe20000000f00 */
[----:B---3--:R-:W-:Y:S02]  /*9390*/  IMAD R7, R27, UR6, RZ ;  /* 0x000000061b077c24 */ /* 0x008fe4000f8e02ff */
[----:B------:R-:W-:-:S04]  /*93a0*/  IMAD.WIDE.U32 R4, R16, UR6, R2 ;  /* 0x0000000610047c25 */ /* 0x000fc8000f8e0002 */
[----:B------:R-:W-:Y:S01]  /*93b0*/  IMAD R7, R16, UR7, R7 ;  /* 0x0000000710077c24 */ /* 0x000fe2000f8e0207 */
[----:B------:R-:W-:Y:S02]  /*93c0*/  ULDC.64 UR6, c[0x0][0x210] ;  /* 0x0000840000067ab9 */ /* 0x000fe40000000a00 */
[----:B------:R-:W-:Y:S02]  /*93d0*/  LEA R2, P1, R4, UR6, 0x2 ;  /* 0x0000000604027c11 */ /* 0x000fe4000f8210ff */
[----:B------:R-:W-:-:S04]  /*93e0*/  IADD3 R7, R5, R7, RZ ;  /* 0x0000000705077210 */ /* 0x000fc80007ffe0ff */
[----:B------:R-:W-:-:S05]  /*93f0*/  LEA.HI.X R3, R4, UR7, R7, 0x2, P1 ;  /* 0x0000000704037c11 */ /* 0x000fca00088f1407 */
[----:B------:R4:W-:Y:S02]  /*9400*/  STG.E.64 desc[UR14][R2.64], R8 ;  /* 0x0000000802007986 */ /* 0x0009e4000c101b0e */
.L_x_4662:
[----:B------:R-:W-:Y:S05]  /*9410*/  BSYNC B0 ;  /* 0x0000000000007941 */ /* 0x000fea0003800000 */
.L_x_4661:
[----:B------:R-:W-:Y:S01]  /*9420*/  ULDC UR5, c[0x0][0x10] ;  /* 0x0000040000057ab9 */ /* 0x000fe20000000800 */
[----:B------:R-:W-:Y:S02]  /*9430*/  UIADD3 UR4, UR4, 0x1, URZ ;  /* 0x0000000104047890 */ /* 0x000fe4000fffe03f */
[----:B------:R-:W-:-:S04]  /*9440*/  UIADD3 UR9, UR5, UR9, URZ ;  /* 0x0000000905097290 */ /* 0x000fc8000fffe03f */
[----:B------:R-:W-:-:S06]  /*9450*/  UISETP.GE.AND UP0, UPT, UR9, UR8, UPT ;  /* 0x000000080900728c */ /* 0x000fcc000bf06270 */
[----:B------:R-:W-:-:S13]  /*9460*/  PLOP3.LUT P1, PT, PT, PT, UP0, 0x80, 0x0 ;  /* 0x000000000000781c */ /* 0x000fda0003f2f008 */
[----:B------:R-:W-:Y:S05]  /*9470*/  @!P1 BRA `(.L_x_4663) ;  /* 0xffffff6c00809947 */ /* 0x000fea000383ffff */
[----:B------:R-:W-:Y:S05]  /*9480*/  EXIT ;  /* 0x000000000000794d */ /* 0x000fea0003800000 */
.L_x_4664:
        /* <DEDUP_REMOVED lines=15> */
.L_x_5177:


//--------------------- .text._Z35group_norm_nhwc_fwd_one_pass_kernelI11Fp32IOBf16WLi64ELi84ELi672EEv26Group_norm_nhwc_fwd_params --------------------------
	.section	.text._Z35group_norm_nhwc_fwd_one_pass_kernelI11Fp32IOBf16WLi64ELi84ELi672EEv26Group_norm_nhwc_fwd_params,"ax",@progbits
	.align	128
        .global         _Z35group_norm_nhwc_fwd_one_pass_kernelI11Fp32IOBf16WLi64ELi84ELi672EEv26Group_norm_nhwc_fwd_params
        .type           _Z35group_norm_nhwc_fwd_one_pass_kernelI11Fp32IOBf16WLi64ELi84ELi672EEv26Group_norm_nhwc_fwd_params,@function
        .size           _Z35group_norm_nhwc_fwd_one_pass_kernelI11Fp32IOBf16WLi64ELi84ELi672EEv26Group_norm_nhwc_fwd_params,(.L_x_5178 - _Z35group_norm_nhwc_fwd_one_pass_kernelI11Fp32IOBf16WLi64ELi84ELi672EEv26Group_norm_nhwc_fwd_params)
        .other          _Z35group_norm_nhwc_fwd_one_pass_kernelI11Fp32IOBf16WLi64ELi84ELi672EEv26Group_norm_nhwc_fwd_params,@"STO_CUDA_ENTRY STV_DEFAULT"
_Z35group_norm_nhwc_fwd_one_pass_kernelI11Fp32IOBf16WLi64ELi84ELi672EEv26Group_norm_nhwc_fwd_params:
.text._Z35group_norm_nhwc_fwd_one_pass_kernelI11Fp32IOBf16WLi64ELi84ELi672EEv26Group_norm_nhwc_fwd_params:
        /* <DEDUP_REMOVED lines=10> */
[----:B------:R-:W-:Y:S01]  /*00a0*/  HFMA2.MMA R28, -RZ, RZ, 0, 0 ;  /* 0x00000000ff1c7435 */ /* 0x000fe200000001ff */
[----:B------:R-:W-:-:S05]  /*00b0*/  ULDC.U8 UR10, c[0x0][0x28c] ;  /* 0x0000a300000a7ab9 */ /* 0x000fca0000000000 */
        /* <DEDUP_REMOVED lines=11> */
.L_x_4686:
        /* <DEDUP_REMOVED lines=217> */
.L_x_4666:
[----:B------:R-:W-:Y:S05]  /*0f00*/  BSYNC B0 ;  /* 0x0000000000007941 */ /* 0x000fea0003800000 */
.L_x_4665:
        /* <DEDUP_REMOVED lines=8> */
[----:B0-----:R-:W0:Y:S08]  /*0f90*/  LDC.64 R16, c[0x0][0x248] ;  /* 0x00009200ff107b82 */ /* 0x001e300000000a00 */
[----:B------:R-:W3:Y:S01]  /*0fa0*/  LDC.64 R14, c[0x0][0x240] ;  /* 0x00009000ff0e7b82 */ /* 0x000ee20000000a00 */
[----:B-1----:R-:W-:-:S04]  /*0fb0*/  IMAD R19, R18, R23, RZ ;  /* 0x0000001712137224 */ /* 0x002fc800078e02ff */
[----:B------:R-:W-:-:S05]  /*0fc0*/  IMAD R18, R19, R24, RZ ;  /* 0x0000001813127224 */ /* 0x000fca00078e02ff */
[----:B------:R-:W-:Y:S01]  /*0fd0*/  SHF.L.U32 R21, R18, 0x1, RZ ;  /* 0x0000000112157819 */ /* 0x000fe200000006ff */
[----:B--2---:R-:W-:Y:S01]  /*0fe0*/  IMAD R23, R23, UR7, R20 ;  /* 0x0000000717177c24 */ /* 0x004fe2000f8e0214 */
[----:B------:R-:W-:-:S03]  /*0ff0*/  IADD3 R19, R19, R20, RZ ;  /* 0x0000001413137210 */ /* 0x000fc60007ffe0ff */
[----:B0-----:R-:W-:Y:S01]  /*1000*/  IMAD.WIDE R16, R21, 0x4, R16 ;  /* 0x0000000415107825 */ /* 0x001fe200078e0210 */
[----:B------:R-:W-:-:S03]  /*1010*/  MOV R21, 0xffffffff ;  /* 0xffffffff00157802 */ /* 0x000fc60000000f00 */
[----:B---3--:R-:W-:Y:S01]  /*1020*/  IMAD.WIDE.U32 R14, R19, 0x4, R14 ;  /* 0x00000004130e7825 */ /* 0x008fe200078e000e */
[----:B------:R-:W-:Y:S02]  /*1030*/  SEL R19, R24, RZ, !P1 ;  /* 0x000000ff18137207 */ /* 0x000fe40004800000 */
[----:B------:R-:W-:Y:S01]  /*1040*/  SEL R21, R21, 0x1, P1 ;  /* 0x0000000115157807 */ /* 0x000fe20000800000 */
[----:B------:R-:W-:Y:S01]  /*1050*/  IMAD.WIDE.U32 R16, R23, 0x8, R16 ;  /* 0x0000000817107825 */ /* 0x000fe200078e0010 */
[----:B------:R-:W-:-:S04]  /*1060*/  ISETP.NE.AND P1, PT, R19, -0x1, PT ;  /* 0xffffffff1300780c */ /* 0x000fc80003f25270 */
[----:B------:R1:W-:Y:S01]  /*1070*/  STG.E.64 desc[UR8][R16.64], R12 ;  /* 0x0000000c10007986 */ /* 0x0003e2000c101b08 */
[----:B------:R-:W-:Y:S06]  /*1080*/  MEMBAR.ALL.GPU ;  /* 0x0000000000007992 */ /* 0x000fec000000a000 */
[----:B------:R-:W-:-:S00]  /*1090*/  ERRBAR ;  /* 0x00000000000079ab */ /* 0x000fc00000000000 */
[----:B------:R-:W-:Y:S06]  /*10a0*/  CGAERRBAR ;  /* 0x00000000000075ab */ /* 0x000fec0000000000 */
[----:B------:R1:W-:Y:S01]  /*10b0*/  REDG.E.ADD.S32.STRONG.GPU desc[UR8][R14.64], R21 ;  /* 0x000000150e00798e */ /* 0x0003e2000c10e388 */
[----:B------:R-:W-:Y:S05]  /*10c0*/  @!P1 BRA `(.L_x_4668) ;  /* 0x0000000000149947 */ /* 0x000fea0003800000 */
.L_x_4669:
[----:B-1----:R-:W2:Y:S04]  /*10d0*/  LDG.E.STRONG.GPU R16, desc[UR8][R14.64] ;  /* 0x000000080e107981 */ /* 0x002ea8000c1ef900 */
[----:B--2---:R-:W-:Y:S01]  /*10e0*/  CCTL.IVALL ;  /* 0x00000000ff00798f */ /* 0x004fe20002000000 */
[----:B------:R-:W-:Y:S05]  /*10f0*/  YIELD ;  /* 0x0000000000007946 */ /* 0x000fea0003800000 */
[----:B------:R-:W-:-:S13]  /*1100*/  ISETP.NE.AND P1, PT, R16, R19, PT ;  /* 0x000000131000720c */ /* 0x000fda0003f25270 */
[----:B------:R-:W-:Y:S05]  /*1110*/  @P1 BRA `(.L_x_4669) ;  /* 0xfffffffc00ec1947 */ /* 0x000fea000383ffff */
.L_x_4668:
        /* <DEDUP_REMOVED lines=11> */
.L_x_4671:
        /* <DEDUP_REMOVED lines=18> */
[-C--:B0-----:R-:W-:Y:S02]  /*12f0*/  @!P5 IMAD R33, R16, R21.reuse, R33 ;  /* 0x000000151021d224 */ /* 0x081fe400078e0221 */
        /* <DEDUP_REMOVED lines=8> */
[-C--:B--2---:R-:W-:Y:S02]  /*1380*/  @!P3 IMAD R23, R23, R27.reuse, R18 ;  /* 0x0000001b1717b224 */ /* 0x084fe400078e0212 */
[----:B0-----:R-:W-:Y:S01]  /*1390*/  @!P5 IMAD.WIDE R16, R21, 0x4, R16 ;  /* 0x000000041510d825 */ /* 0x001fe200078e0210 */
[----:B------:R-:W-:Y:S01]  /*13a0*/  IADD3 R21, R25, 0x3, RZ ;  /* 0x0000000319157810 */ /* 0x000fe20007ffe0ff */
[----:B------:R-:W0:Y:S02]  /*13b0*/  @!P3 LDC.64 R18, c[0x0][0x248] ;  /* 0x00009200ff12bb82 */ /* 0x000e240000000a00 */
[----:B------:R-:W-:Y:S01]  /*13c0*/  @!P3 IMAD R27, R20, R27, RZ ;  /* 0x0000001b141bb224 */ /* 0x000fe200078e02ff */
[----:B------:R-:W-:Y:S01]  /*13d0*/  ISETP.EQ.OR P1, PT, R21, UR7, P2 ;  /* 0x0000000715007c0c */ /* 0x000fe20009722670 */
[----:B------:R-:W-:-:S04]  /*13e0*/  @!P5 IMAD.WIDE.U32 R16, R33, 0x8, R16 ;  /* 0x000000082110d825 */ /* 0x000fc800078e0010 */
[----:B------:R-:W-:Y:S02]  /*13f0*/  @!P3 IMAD R27, R27, R24, RZ ;  /* 0x000000181b1bb224 */ /* 0x000fe400078e02ff */
[----:B------:R-:W2:Y:S03]  /*1400*/  @!P5 LDG.E.64 R16, desc[UR8][R16.64] ;  /* 0x000000081010d981 */ /* 0x000ea6000c1e1b00 */
[----:B------:R-:W-:-:S03]  /*1410*/  @!P3 SHF.L.U32 R27, R27, 0x1, RZ ;  /* 0x000000011b1bb819 */ /* 0x000fc600000006ff */
[----:B------:R-:W1:Y:S02]  /*1420*/  @!P1 S2R R20, SR_CTAID.Y ;  /* 0x0000000000149919 */ /* 0x000e640000002600 */
[----:B0-----:R-:W-:Y:S02]  /*1430*/  @!P3 IMAD.WIDE R18, R27, 0x4, R18 ;  /* 0x000000041b12b825 */ /* 0x001fe400078e0212 */
[----:B------:R-:W1:Y:S02]  /*1440*/  @!P1 LDC R27, c[0x0][0x10] ;  /* 0x00000400ff1b9b82 */ /* 0x000e640000000800 */
[----:B------:R-:W-:Y:S01]  /*1450*/  @!P3 IMAD.WIDE.U32 R22, R23, 0x8, R18 ;  /* 0x000000081716b825 */ /* 0x000fe200078e0012 */
[----:B------:R-:W-:-:S03]  /*1460*/  @!P1 LOP3.LUT R18, R28, 0x1, RZ, 0xc0, !PT ;  /* 0x000000011c129812 */ /* 0x000fc600078ec0ff */
[-C--:B-1----:R-:W-:Y:S02]  /*1470*/  @!P1 IMAD R21, R21, R27.reuse, R20 ;  /* 0x0000001b15159224 */ /* 0x082fe400078e0214 */
        /* <DEDUP_REMOVED lines=20> */
.L_x_4670:
        /* <DEDUP_REMOVED lines=19> */
.L_x_4673:
[----:B------:R-:W-:Y:S05]  /*16f0*/  BSYNC B0 ;  /* 0x0000000000007941 */ /* 0x000fea0003800000 */
.L_x_4672:
        /* <DEDUP_REMOVED lines=32> */
.L_x_4667:
        /* <DEDUP_REMOVED lines=24> */
[----:B------:R-:W-:Y:S01]  /*1a80*/  @!P1 STG.E.64 desc[UR8][R20.64], R16 ;  /* 0x0000001014009986 */ /* 0x000fe2000c101b08 */
[----:B------:R-:W-:Y:S06]  /*1a90*/  BAR.SYNC.DEFER_BLOCKING 0x0 ;  /* 0x0000000000007b1d */ /* 0x000fec0000010000 */
[----:B------:R-:W2:Y:S04]  /*1aa0*/  LDG.E.U16 R23, desc[UR8][R14.64] ;  /* 0x000000080e177981 */ /* 0x000ea8000c1e1500 */
[----:B------:R0:W4:Y:S04]  /*1ab0*/  LDG.E.U16 R24, desc[UR8][R14.64+0x2] ;  /* 0x000002080e187981 */ /* 0x000128000c1e1500 */
[----:B------:R-:W5:Y:S04]  /*1ac0*/  LDG.E.U16 R22, desc[UR8][R18.64] ;  /* 0x0000000812167981 */ /* 0x000f68000c1e1500 */
[----:B------:R1:W5:Y:S01]  /*1ad0*/  LDG.E.U16 R25, desc[UR8][R18.64+0x2] ;  /* 0x0000020812197981 */ /* 0x000362000c1e1500 */
[----:B---3--:R-:W-:-:S02]  /*1ae0*/  MOV R12, 0x3f800000 ;  /* 0x3f800000000c7802 */ /* 0x008fc40000000f00 */
[----:B------:R-:W-:Y:S01]  /*1af0*/  ISETP.NE.AND P4, PT, RZ, UR10, PT ;  /* 0x0000000aff007c0c */ /* 0x000fe2000bf85270 */
[----:B------:R-:W3:Y:S01]  /*1b00*/  LDS.64 R26, [UR5+0xc8] ;  /* 0x0000c805ff1a7984 */ /* 0x000ee20008000a00 */
[----:B------:R-:W-:-:S04]  /*1b10*/  ISETP.GE.U32.AND P2, PT, R30, UR12, PT ;  /* 0x0000000c1e007c0c */ /* 0x000fc8000bf46070 */
        /* <DEDUP_REMOVED lines=9> */
[C---:B-1----:R-:W-:Y:S01]  /*1bb0*/  FADD.FTZ R19, -R26.reuse, R7 ;  /* 0x000000071a137221 */ /* 0x042fe20000010100 */
[C---:B------:R-:W-:Y:S01]  /*1bc0*/  FADD.FTZ R9, -R26.reuse, R9 ;  /* 0x000000091a097221 */ /* 0x040fe20000010100 */
[----:B------:R-:W-:Y:S01]  /*1bd0*/  FADD.FTZ R27, -R26, R8 ;  /* 0x000000081a1b7221 */ /* 0x000fe20000010100 */
[----:B------:R-:W-:-:S13]  /*1be0*/  FSETP.GTU.FTZ.AND P1, PT, R0, RZ, PT ;  /* 0x000000ff0000720b */ /* 0x000fda0003f3c000 */
[----:B------:R-:W0:Y:S02]  /*1bf0*/  @P1 LDC R13, c[0x0][0x238] ;  /* 0x00008e00ff0d1b82 */ /* 0x000e240000000800 */
[----:B0-----:R-:W-:Y:S01]  /*1c00*/  @P1 FADD.FTZ R16, R0, R13 ;  /* 0x0000000d00101221 */ /* 0x001fe20000010000 */
[----:B------:R-:W-:Y:S01]  /*1c10*/  FADD.FTZ R13, -R26, R2 ;  /* 0x000000021a0d7221 */ /* 0x000fe20000010100 */
[C---:B------:R-:W-:Y:S02]  /*1c20*/  IADD3 R2, R31.reuse, 0x20, RZ ;  /* 0x000000201f027810 */ /* 0x040fe40007ffe0ff */
[----:B------:R-:W0:Y:S01]  /*1c30*/  @P1 MUFU.RSQ R12, R16 ;  /* 0x00000010000c1308 */ /* 0x000e220000001400 */
[----:B------:R-:W-:Y:S02]  /*1c40*/  IADD3 R0, R31, 0x30, RZ ;  /* 0x000000301f007810 */ /* 0x000fe40007ffe0ff */
[----:B------:R-:W-:Y:S02]  /*1c50*/  ISETP.GE.U32.AND P3, PT, R2, UR12, PT ;  /* 0x0000000c02007c0c */ /* 0x000fe4000bf66070 */
[----:B------:R-:W-:-:S02]  /*1c60*/  ISETP.GE.U32.AND P1, PT, R0, UR12, PT ;  /* 0x0000000c00007c0c */ /* 0x000fc4000bf26070 */
[----:B------:R-:W-:Y:S02]  /*1c70*/  SHF.R.S32.HI R4, RZ, 0x1f, R2 ;  /* 0x0000001fff047819 */ /* 0x000fe40000011402 */
[----:B------:R-:W-:Y:S02]  /*1c80*/  SHF.R.S32.HI R3, RZ, 0x1f, R0 ;  /* 0x0000001fff037819 */ /* 0x000fe40000011400 */
[----:B------:R-:W-:Y:S02]  /*1c90*/  ISETP.GE.AND.EX P3, PT, R4, UR13, PT, P3 ;  /* 0x0000000d04007c0c */ /* 0x000fe4000bf66330 */
[----:B------:R-:W-:Y:S02]  /*1ca0*/  ISETP.GE.AND.EX P1, PT, R3, UR13, PT, P1 ;  /* 0x0000000d03007c0c */ /* 0x000fe4000bf26310 */
[C---:B------:R-:W-:Y:S01]  /*1cb0*/  ISETP.GT.U32.OR P3, PT, R10.reuse, 0x29f, P3 ;  /* 0x0000029f0a00780c */ /* 0x040fe20001f64470 */
[-C--:B0-----:R-:W-:Y:S01]  /*1cc0*/  FMUL.FTZ R13, R13, R12.reuse ;  /* 0x0000000c0d0d7220 */ /* 0x081fe20000410000 */
[-C--:B------:R-:W-:Y:S01]  /*1cd0*/  FMUL.FTZ R15, R15, R12.reuse ;  /* 0x0000000c0f0f7220 */ /* 0x080fe20000410000 */
[-C--:B------:R-:W-:Y:S01]  /*1ce0*/  FMUL.FTZ R20, R17, R12.reuse ;  /* 0x0000000c11147220 */ /* 0x080fe20000410000 */
[-C--:B------:R-:W-:Y:S01]  /*1cf0*/  FMUL.FTZ R18, R9, R12.reuse ;  /* 0x0000000c09127220 */ /* 0x080fe20000410000 */
[----:B------:R-:W-:Y:S01]  /*1d00*/  ISETP.GT.U32.OR P1, PT, R10, 0x29f, P1 ;  /* 0x0000029f0a00780c */ /* 0x000fe20000f24470 */
[-C--:B------:R-:W-:Y:S01]  /*1d10*/  FMUL.FTZ R21, R21, R12.reuse ;  /* 0x0000000c15157220 */ /* 0x080fe20000410000 */
[-C--:B------:R-:W-:Y:S01]  /*1d20*/  FMUL.FTZ R19, R19, R12.reuse ;  /* 0x0000000c13137220 */ /* 0x080fe20000410000 */
[----:B------:R-:W-:Y:S01]  /*1d30*/  FMUL.FTZ R17, R27, R12 ;  /* 0x0000000c1b117220 */ /* 0x000fe20000410000 */
[----:B--2---:R-:W-:-:S02]  /*1d40*/  SHF.L.U32 R7, R23, 0x10, RZ ;  /* 0x0000001017077819 */ /* 0x004fc400000006ff */
[----:B----4-:R-:W-:Y:S02]  /*1d50*/  SHF.L.U32 R16, R24, 0x10, RZ ;  /* 0x0000001018107819 */ /* 0x010fe400000006ff */
[----:B-----5:R-:W-:Y:S01]  /*1d60*/  SHF.L.U32 R6, R22, 0x10, RZ ;  /* 0x0000001016067819 */ /* 0x020fe200000006ff */
[----:B------:R-:W-:Y:S01]  /*1d70*/  FMUL.FTZ R22, R33, R12 ;  /* 0x0000000c21167220 */ /* 0x000fe20000410000 */
        /* <DEDUP_REMOVED lines=14> */
.L_x_4674:
        /* <DEDUP_REMOVED lines=13> */
.L_x_4676:
[----:B------:R-:W-:Y:S05]  /*1f30*/  BSYNC B0 ;  /* 0x0000000000007941 */ /* 0x000fea0003800000 */
.L_x_4675:
        /* <DEDUP_REMOVED lines=13> */
.L_x_4677:
        /* <DEDUP_REMOVED lines=13> */
.L_x_4679:
[----:B------:R-:W-:Y:S05]  /*20e0*/  BSYNC B0 ;  /* 0x0000000000007941 */ /* 0x000fea0003800000 */
.L_x_4678:
        /* <DEDUP_REMOVED lines=13> */
.L_x_4680:
        /* <DEDUP_REMOVED lines=13> */
.L_x_4682:
[----:B------:R-:W-:Y:S05]  /*2290*/  BSYNC B0 ;  /* 0x0000000000007941 */ /* 0x000fea0003800000 */
.L_x_4681:
        /* <DEDUP_REMOVED lines=13> */
.L_x_4683:
        /* <DEDUP_REMOVED lines=12> */
.L_x_4685:
[----:B------:R-:W-:Y:S05]  /*2430*/  BSYNC B0 ;  /* 0x0000000000007941 */ /* 0x000fea0003800000 */
.L_x_4684:
[----:B-1----:R-:W1:Y:S01]  /*2440*/  LDC R3, c[0x0][0x10] ;  /* 0x00000400ff037b82 */ /* 0x002e620000000800 */
[----:B------:R-:W-:Y:S02]  /*2450*/  IADD3 R28, R28, 0x1, RZ ;  /* 0x000000011c1c7810 */ /* 0x000fe40007ffe0ff */
[----:B-1----:R-:W-:-:S04]  /*2460*/  IADD3 R32, R3, R32, RZ ;  /* 0x0000002003207210 */ /* 0x002fc80007ffe0ff */
[----:B------:R-:W-:-:S13]  /*2470*/  ISETP.GE.AND P1, PT, R32, UR4, PT ;  /* 0x0000000420007c0c */ /* 0x000fda000bf26270 */
[----:B------:R-:W-:Y:S05]  /*2480*/  @!P1 BRA `(.L_x_4686) ;  /* 0xffffffdc00389947 */ /* 0x000fea000383ffff */
[----:B------:R-:W-:Y:S05]  /*2490*/  EXIT ;  /* 0x000000000000794d */ /* 0x000fea0003800000 */
.L_x_4687:
        /* <DEDUP_REMOVED lines=14> */
.L_x_5178:


//--------------------- .text._Z35group_norm_nhwc_fwd_one_pass_kernelI11Fp32IOBf16WLi128ELi84ELi672EEv26Group_norm_nhwc_fwd_params --------------------------
	.section	.text._Z35group_norm_nhwc_fwd_one_pass_kernelI11Fp32IOBf16WLi128ELi84ELi672EEv26Group_norm_nhwc_fwd_params,"ax",@progbits
	.align	128
        .global         _Z35group_norm_nhwc_fwd_one_pass_kernelI11Fp32IOBf16WLi128ELi84ELi672EEv26Group_norm_nhwc_fwd_params
        .type           _Z35group_norm_nhwc_fwd_one_pass_kernelI11Fp32IOBf16WLi128ELi84ELi672EEv26Group_norm_nhwc_fwd_params,@function
        .size           _Z35group_norm_nhwc_fwd_one_pass_kernelI11Fp32IOBf16WLi128ELi84ELi672EEv26Group_norm_nhwc_fwd_params,(.L_x_5179 - _Z35group_norm_nhwc_fwd_one_pass_kernelI11Fp32IOBf16WLi128ELi84ELi672EEv26Group_norm_nhwc_fwd_params)
        .other          _Z35group_norm_nhwc_fwd_one_pass_kernelI11Fp32IOBf16WLi128ELi84ELi672EEv26Group_norm_nhwc_fwd_params,@"STO_CUDA_ENTRY STV_DEFAULT"
_Z35group_norm_nhwc_fwd_one_pass_kernelI11Fp32IOBf16WLi128ELi84ELi672EEv26Group_norm_nhwc_fwd_params:
.text._Z35group_norm_nhwc_fwd_one_pass_kernelI11Fp32IOBf16WLi128ELi84ELi672EEv26Group_norm_nhwc_fwd_params:
        /* <DEDUP_REMOVED lines=39> */
.L_x_4721:
        /* <DEDUP_REMOVED lines=287> */
.L_x_4689:
[----:B------:R-:W-:Y:S05]  /*1460*/  BSYNC B0 ;  /* 0x0000000000007941 */ /* 0x000fea0003800000 */
.L_x_4688:
[----:B------:R-:W1:Y:S02]  /*1470*/  LDC R24, c[0x0][0xc] ;  /* 0x00000300ff187b82 */ /* 0x000e640000000800 */
        /* <DEDUP_REMOVED lines=13> */
[----:B---3--:R-:W-:Y:S01]  /*1550*/  IMAD.WIDE R26, R25, 0x4, R26 ;  /* 0x00000004191a7825 */ /* 0x008fe200078e021a */
[----:B------:R-:W-:Y:S02]  /*1560*/  MOV R25, 0xffffffff ;  /* 0xffffffff00197802 */ /* 0x000fe40000000f00 */
[----:B------:R-:W-:Y:S02]  /*1570*/  SEL R42, R24, RZ, !P1 ;  /* 0x000000ff182a7207 */ /* 0x000fe40004800000 */
[----:B------:R-:W-:Y:S01]  /*1580*/  SEL R25, R25, 0x1, P1 ;  /* 0x0000000119197807 */ /* 0x000fe20000800000 */
[----:B------:R-:W-:Y:S02]  /*1590*/  IMAD.WIDE.U32 R28, R29, 0x8, R26 ;  /* 0x000000081d1c7825 */ /* 0x000fe400078e001a */
[----:B------:R-:W1:Y:S01]  /*15a0*/  LDC.64 R26, c[0x0][0x240] ;  /* 0x00009000ff1a7b82 */ /* 0x000e620000000a00 */
[----:B------:R-:W-:Y:S02]  /*15b0*/  ISETP.NE.AND P1, PT, R42, -0x1, PT ;  /* 0xffffffff2a00780c */ /* 0x000fe40003f25270 */
[----:B------:R2:W-:Y:S01]  /*15c0*/  STG.E.64 desc[UR8][R28.64], R30 ;  /* 0x0000001e1c007986 */ /* 0x0005e2000c101b08 */
[----:B-1----:R-:W-:Y:S01]  /*15d0*/  IMAD.WIDE.U32 R26, R59, 0x4, R26 ;  /* 0x000000043b1a7825 */ /* 0x002fe200078e001a */
[----:B------:R-:W-:Y:S06]  /*15e0*/  MEMBAR.ALL.GPU ;  /* 0x0000000000007992 */ /* 0x000fec000000a000 */
[----:B------:R-:W-:-:S00]  /*15f0*/  ERRBAR ;  /* 0x00000000000079ab */ /* 0x000fc00000000000 */
[----:B------:R-:W-:Y:S06]  /*1600*/  CGAERRBAR ;  /* 0x00000000000075ab */ /* 0x000fec0000000000 */
[----:B------:R2:W-:Y:S01]  /*1610*/  REDG.E.ADD.S32.STRONG.GPU desc[UR8][R26.64], R25 ;  /* 0x000000191a00798e */ /* 0x0005e2000c10e388 */
[----:B------:R-:W-:Y:S05]  /*1620*/  @!P1 BRA `(.L_x_4691) ;  /* 0x0000000000149947 */ /* 0x000fea0003800000 */
.L_x_4692:
[----:B--2---:R-:W2:Y:S04]  /*1630*/  LDG.E.STRONG.GPU R25, desc[UR8][R26.64] ;  /* 0x000000081a197981 */ /* 0x004ea8000c1ef900 */
[----:B--2---:R-:W-:Y:S01]  /*1640*/  CCTL.IVALL ;  /* 0x00000000ff00798f */ /* 0x004fe20002000000 */
[----:B------:R-:W-:Y:S05]  /*1650*/  YIELD ;  /* 0x0000000000007946 */ /* 0x000fea0003800000 */
[----:B------:R-:W-:-:S13]  /*1660*/  ISETP.NE.AND P1, PT, R25, R42, PT ;  /* 0x0000002a1900720c */ /* 0x000fda0003f25270 */
[----:B------:R-:W-:Y:S05]  /*1670*/  @P1 BRA `(.L_x_4692) ;  /* 0xfffffffc00ec1947 */ /* 0x000fea000383ffff */
.L_x_4691:
        /* <DEDUP_REMOVED lines=11> */
.L_x_4694:
        /* <DEDUP_REMOVED lines=19> */
[-C--:B-1----:R-:W-:Y:S02]  /*1860*/  @!P2 IMAD R27, R28, R61.reuse, RZ ;  /* 0x0000003d1c1ba224 */ /* 0x082fe400078e02ff */
        /* <DEDUP_REMOVED lines=14> */
[-C--:B0-----:R-:W-:Y:S02]  /*1950*/  @!P1 IMAD R27, R28, R61.reuse, RZ ;  /* 0x0000003d1c1b9224 */ /* 0x081fe400078e02ff */
        /* <DEDUP_REMOVED lines=28> */
.L_x_4693:
        /* <DEDUP_REMOVED lines=19> */
.L_x_4696:
[----:B------:R-:W-:Y:S05]  /*1c50*/  BSYNC B0 ;  /* 0x0000000000007941 */ /* 0x000fea0003800000 */
.L_x_4695:
        /* <DEDUP_REMOVED lines=13> */
[-C--:B--2---:R-:W-:Y:S02]  /*1d30*/  @!P1 IMAD R27, R26, R59.reuse, RZ ;  /* 0x0000003b1a1b9224 */ /* 0x084fe400078e02ff */
        /* <DEDUP_REMOVED lines=18> */
.L_x_4690:
        /* <DEDUP_REMOVED lines=19> */
[----:B------:R-:W-:Y:S01]  /*1f90*/  @!P1 STG.E.64 desc[UR8][R24.64], R58 ;  /* 0x0000003a18009986 */ /* 0x000fe2000c101b08 */
[----:B------:R-:W-:Y:S06]  /*1fa0*/  BAR.SYNC.DEFER_BLOCKING 0x0 ;  /* 0x0000000000007b1d */ /* 0x000fec0000010000 */
[----:B------:R-:W2:Y:S04]  /*1fb0*/  LDG.E.U16 R38, desc[UR8][R26.64] ;  /* 0x000000081a267981 */ /* 0x000ea8000c1e1500 */
[----:B------:R1:W3:Y:S04]  /*1fc0*/  LDG.E.U16 R42, desc[UR8][R26.64+0x2] ;  /* 0x000002081a2a7981 */ /* 0x0002e8000c1e1500 */
[----:B------:R-:W4:Y:S04]  /*1fd0*/  LDG.E.U16 R44, desc[UR8][R28.64] ;  /* 0x000000081c2c7981 */ /* 0x000f28000c1e1500 */
[----:B------:R5:W4:Y:S01]  /*1fe0*/  LDG.E.U16 R46, desc[UR8][R28.64+0x2] ;  /* 0x000002081c2e7981 */ /* 0x000b22000c1e1500 */
[----:B------:R-:W-:-:S02]  /*1ff0*/  ISETP.NE.AND P6, PT, RZ, UR10, PT ;  /* 0x0000000aff007c0c */ /* 0x000fc4000bfc5270 */
[----:B------:R-:W-:Y:S01]  /*2000*/  ISETP.GE.U32.AND P2, PT, R8, UR14, PT ;  /* 0x0000000e08007c0c */ /* 0x000fe2000bf46070 */
[----:B------:R-:W0:Y:S03]  /*2010*/  LDS.64 R24, [UR5+0xc8] ;  /* 0x0000c805ff187984 */ /* 0x000e260008000a00 */
[----:B------:R-:W-:-:S04]  /*2020*/  ISETP.GE.AND.EX P2, PT, R41, UR15, PT, P2 ;  /* 0x0000000f29007c0c */ /* 0x000fc8000bf46320 */
[----:B------:R-:W-:Y:S01]  /*2030*/  ISETP.GT.U32.OR P2, PT, R4, 0x29f, P2 ;  /* 0x0000029f0400780c */ /* 0x000fe20001744470 */
[----:B0-----:R-:W-:-:S04]  /*2040*/  FMUL.FTZ R48, R24, UR11 ;  /* 0x0000000b18307c20 */ /* 0x001fc80008410000 */
[C---:B------:R-:W-:Y:S01]  /*2050*/  FMUL.FTZ R24, R48.reuse, R48 ;  /* 0x0000003030187220 */ /* 0x040fe20000410000 */
[C---:B------:R-:W-:Y:S01]  /*2060*/  FADD.FTZ R63, -R48.reuse, R16 ;  /* 0x00000010303f7221 */ /* 0x040fe20000010100 */
[C---:B------:R-:W-:Y:S01]  /*2070*/  FADD.FTZ R17, -R48.reuse, R17 ;  /* 0x0000001130117221 */ /* 0x040fe20000010100 */
[C---:B-1----:R-:W-:Y:S01]  /*2080*/  FADD.FTZ R27, -R48.reuse, R19 ;  /* 0x00000013301b7221 */ /* 0x042fe20000010100 */
[----:B------:R-:W-:Y:S01]  /*2090*/  FFMA.FTZ R24, R25, UR11, -R24 ;  /* 0x0000000b19187c23 */ /* 0x000fe20008010818 */
[C---:B-----5:R-:W-:Y:S01]  /*20a0*/  FADD.FTZ R29, -R48.reuse, R20 ;  /* 0x00000014301d7221 */ /* 0x060fe20000010100 */
[C---:B------:R-:W-:Y:S01]  /*20b0*/  FADD.FTZ R31, -R48.reuse, R21 ;  /* 0x00000015301f7221 */ /* 0x040fe20000010100 */
[C---:B------:R-:W-:Y:S01]  /*20c0*/  FADD.FTZ R65, -R48.reuse, R12 ;  /* 0x0000000c30417221 */ /* 0x040fe20000010100 */
        /* <DEDUP_REMOVED lines=8> */
[----:B------:R-:W-:-:S06]  /*2150*/  FADD.FTZ R35, -R48, R35 ;  /* 0x0000002330237221 */ /* 0x000fcc0000010100 */
[----:B------:R-:W0:Y:S02]  /*2160*/  @P1 LDC R25, c[0x0][0x238] ;  /* 0x00008e00ff191b82 */ /* 0x000e240000000800 */
[----:B0-----:R-:W-:Y:S01]  /*2170*/  @P1 FADD.FTZ R30, R24, R25 ;  /* 0x00000019181e1221 */ /* 0x001fe20000010000 */
[----:B------:R-:W-:Y:S01]  /*2180*/  MOV R24, 0x3f800000 ;  /* 0x3f80000000187802 */ /* 0x000fe20000000f00 */
[----:B------:R-:W-:-:S05]  /*2190*/  FADD.FTZ R25, -R48, R18 ;  /* 0x0000001230197221 */ /* 0x000fca0000010100 */
[----:B------:R-:W0:Y:S01]  /*21a0*/  @P1 MUFU.RSQ R24, R30 ;  /* 0x0000001e00181308 */ /* 0x000e220000001400 */
[----:B------:R-:W-:-:S04]  /*21b0*/  ISETP.GE.U32.AND P1, PT, R7, UR14, PT ;  /* 0x0000000e07007c0c */ /* 0x000fc8000bf26070 */
[----:B------:R-:W-:-:S04]  /*21c0*/  ISETP.GE.AND.EX P1, PT, R39, UR15, PT, P1 ;  /* 0x0000000f27007c0c */ /* 0x000fc8000bf26310 */
[----:B------:R-:W-:Y:S01]  /*21d0*/  ISETP.GT.U32.OR P1, PT, R4, 0x29f, P1 ;  /* 0x0000029f0400780c */ /* 0x000fe20000f24470 */
[-C--:B0-----:R-:W-:Y:S01]  /*21e0*/  FMUL.FTZ R17, R17, R24.reuse ;  /* 0x0000001811117220 */ /* 0x081fe20000410000 */
[----:B------:R-:W-:Y:S01]  /*21f0*/  FMUL.FTZ R12, R63, R24 ;  /* 0x000000183f0c7220 */ /* 0x000fe20000410000 */
[----:B------:R-:W-:Y:S01]  /*2200*/  FADD.FTZ R63, -R48, R34 ;  /* 0x00000022303f7221 */ /* 0x000fe20000010100 */
[----:B--2---:R-:W-:Y:S02]  /*2210*/  SHF.L.U32 R20, R38, 0x10, RZ ;  /* 0x0000001026147819 */ /* 0x004fe400000006ff */
[----:B---3--:R-:W-:Y:S02]  /*2220*/  SHF.L.U32 R21, R42, 0x10, RZ ;  /* 0x000000102a157819 */ /* 0x008fe400000006ff */
[----:B----4-:R-:W-:Y:S02]  /*2230*/  SHF.L.U32 R19, R44, 0x10, RZ ;  /* 0x000000102c137819 */ /* 0x010fe400000006ff */
        /* <DEDUP_REMOVED lines=14> */
.L_x_4697:
        /* <DEDUP_REMOVED lines=13> */
.L_x_4699:
[----:B------:R-:W-:Y:S05]  /*23f0*/  BSYNC B0 ;  /* 0x0000000000007941 */ /* 0x000fea0003800000 */
.L_x_4698:
[-C--:B------:R-:W-:Y:S01]  /*2400*/  FMUL.FTZ R65, R65, R24.reuse ;  /* 0x0000001841417220 */ /* 0x080fe20000410000 */
[-C--:B------:R-:W-:Y:S01]  /*2410*/  FMUL.FTZ R67, R67, R24.reuse ;  /* 0x0000001843437220 */ /* 0x080fe20000410000 */
[-C--:B------:R-:W-:Y:S01]  /*2420*/  FMUL.FTZ R69, R69, R24.reuse ;  /* 0x0000001845457220 */ /* 0x080fe20000410000 */
[----:B------:R-:W-:Y:S01]  /*2430*/  FMUL.FTZ R71, R71, R24 ;  /* 0x0000001847477220 */ /* 0x000fe20000410000 */
        /* <DEDUP_REMOVED lines=13> */
.L_x_4700:
        /* <DEDUP_REMOVED lines=13> */
.L_x_4702:
[----:B------:R-:W-:Y:S05]  /*25e0*/  BSYNC B0 ;  /* 0x0000000000007941 */ /* 0x000fea0003800000 */
.L_x_4701:
        /* <DEDUP_REMOVED lines=13> */
.L_x_4703:
        /* <DEDUP_REMOVED lines=13> */
.L_x_4705:
[----:B------:R-:W-:Y:S05]  /*2790*/  BSYNC B0 ;  /* 0x0000000000007941 */ /* 0x000fea0003800000 */
.L_x_4704:
        /* <DEDUP_REMOVED lines=19> */
[----:B------:R-:W-:Y:S01]  /*28d0*/  FMUL.FTZ R35, R35, R24 ;  /* 0x0000001823237220 */ /* 0x000fe20000410000 */
[----:B------:R-:W-:Y:S01]  /*28e0*/  ISETP.GT.U32.OR P5, PT, R4, 0x29f, P5 ;  /* 0x0000029f0400780c */ /* 0x000fe20002fa4470 */
[----:B0-----:R-:W-:Y:S01]  /*28f0*/  FFMA.FTZ R12, R20, R25, R19 ;  /* 0x00000019140c7223 */ /* 0x001fe20000010013 */
        /* <DEDUP_REMOVED lines=16> */
.L_x_4706:
        /* <DEDUP_REMOVED lines=13> */
.L_x_4708:
[----:B------:R-:W-:Y:S05]  /*2ad0*/  BSYNC B0 ;  /* 0x0000000000007941 */ /* 0x000fea0003800000 */
.L_x_4707:
        /* <DEDUP_REMOVED lines=13> */
.L_x_4709:
        /* <DEDUP_REMOVED lines=13> */
.L_x_4711:
[----:B------:R-:W-:Y:S05]  /*2c80*/  BSYNC B0 ;  /* 0x0000000000007941 */ /* 0x000fea0003800000 */
.L_x_4710:
        /* <DEDUP_REMOVED lines=13> */
.L_x_4712:
        /* <DEDUP_REMOVED lines=13> */
.L_x_4714:
[----:B------:R-:W-:Y:S05]  /*2e30*/  BSYNC B0 ;  /* 0x0000000000007941 */ /* 0x000fea0003800000 */
.L_x_4713:
        /* <DEDUP_REMOVED lines=13> */
.L_x_4715:
        /* <DEDUP_REMOVED lines=13> */
.L_x_4717:
[----:B------:R-:W-:Y:S05]  /*2fe0*/  BSYNC B0 ;  /* 0x0000000000007941 */ /* 0x000fea0003800000 */
.L_x_4716:
        /* <DEDUP_REMOVED lines=13> */
.L_x_4718:
[----:B------:R-:W-:Y:S04]  /*30c0*/  BSSY B0, `(.L_x_4719) ;  /* 0x000000c000007945 */ /* 0x000fe80003800000 */
[----:B------:R-:W-:Y:S05]  /*30d0*/  @P4 BRA `(.L_x_4720) ;  /* 0x0000000000284947 */ /* 0x000fea0003800000 */
[----:B------:R-:W-:Y:S01]  /*30e0*/  ULDC.64 UR12, c[0x0][0x270] ;  /* 0x00009c00000c7ab9 */ /* 0x000fe20000000a00 */
[----:B------:R-:W-:Y:S01]  /*30f0*/  MOV R55, R57 ;  /* 0x0000003900377202 */ /* 0x000fe20000000f00 */
[----:B01----:R-:W-:Y:S02]  /*3100*/  IMAD R12, R51, UR12, RZ ;  /* 0x0000000c330c7c24 */ /* 0x003fe4000f8e02ff */
[----:B------:R-:W-:-:S04]  /*3110*/  IMAD.WIDE.U32 R54, R37, UR12, R54 ;  /* 0x0000000c25367c25 */ /* 0x000fc8000f8e0036 */
[----:B------:R-:W-:Y:S01]  /*3120*/  IMAD R13, R37, UR13, R12 ;  /* 0x0000000d250d7c24 */ /* 0x000fe2000f8e020c */
[----:B------:R-:W-:Y:S02]  /*3130*/  ULDC.64 UR12, c[0x0][0x210] ;  /* 0x00008400000c7ab9 */ /* 0x000fe40000000a00 */
[----:B------:R-:W-:Y:S02]  /*3140*/  LEA R12, P1, R54, UR12, 0x2 ;  /* 0x0000000c360c7c11 */ /* 0x000fe4000f8210ff */
[----:B------:R-:W-:-:S04]  /*3150*/  IADD3 R13, R55, R13, RZ ;  /* 0x0000000d370d7210 */ /* 0x000fc80007ffe0ff */
[----:B------:R-:W-:-:S05]  /*3160*/  LEA.HI.X R13, R54, UR13, R13, 0x2, P1 ;  /* 0x0000000d360d7c11 */ /* 0x000fca00088f140d */
[----:B------:R2:W-:Y:S02]  /*3170*/  STG.E.64 desc[UR8][R12.64], R20 ;  /* 0x000000140c007986 */ /* 0x0005e4000c101b08 */
.L_x_4720:
[----:B------:R-:W-:Y:S05]  /*3180*/  BSYNC B0 ;  /* 0x0000000000007941 */ /* 0x000fea0003800000 */
.L_x_4719:
[----:B012---:R-:W0:Y:S01]  /*3190*/  LDC R13, c[0x0][0x10] ;  /* 0x00000400ff0d7b82 */ /* 0x007e220000000800 */
[----:B------:R-:W-:Y:S02]  /*31a0*/  IADD3 R5, R5, 0x1, RZ ;  /* 0x0000000105057810 */ /* 0x000fe40007ffe0ff */
[----:B0-----:R-:W-:-:S04]  /*31b0*/  IADD3 R40, R13, R40, RZ ;  /* 0x000000280d287210 */ /* 0x001fc80007ffe0ff */
[----:B------:R-:W-:-:S13]  /*31c0*/  ISETP.GE.AND P1, PT, R40, UR4, PT ;  /* 0x0000000428007c0c */ /* 0x000fda000bf26270 */
[----:B------:R-:W-:Y:S05]  /*31d0*/  @!P1 BRA `(.L_x_4721) ;  /* 0xffffffd000249947 */ /* 0x000fea000383ffff */
[----:B------:R-:W-:Y:S05]  /*31e0*/  EXIT ;  /* 0x000000000000794d */ /* 0x000fea0003800000 */
.L_x_4722:
        /* <DEDUP_REMOVED lines=9> */
.L_x_5179:


//--------------------- .text._Z35group_norm_nhwc_fwd_one_pass_kernelI11Fp32IOBf16WLi256ELi84ELi672EEv26Group_norm_nhwc_fwd_params --------------------------
	.section	.text._Z35group_norm_nhwc_fwd_one_pass_kernelI11Fp32IOBf16WLi256ELi84ELi672EEv26Group_norm_nhwc_fwd_params,"ax",@progbits
	.align	128
        .global         _Z35group_norm_nhwc_fwd_one_pass_kernelI11Fp32IOBf16WLi256ELi84ELi672EEv26Group_norm_nhwc_fwd_params
        .type           _Z35group_norm_nhwc_fwd_one_pass_kernelI11Fp32IOBf16WLi256ELi84ELi672EEv26Group_norm_nhwc_fwd_params,@function
        .size           _Z35group_norm_nhwc_fwd_one_pass_kernelI11Fp32IOBf16WLi256ELi84ELi672EEv26Group_norm_nhwc_fwd_params,(.L_x_5180 - _Z35group_norm_nhwc_fwd_one_pass_kernelI11Fp32IOBf16WLi256ELi84ELi672EEv26Group_norm_nhwc_fwd_params)
        .other          _Z35group_norm_nhwc_fwd_one_pass_kernelI11Fp32IOBf16WLi256ELi84ELi672EEv26Group_norm_nhwc_fwd_params,@"STO_CUDA_ENTRY STV_DEFAULT"
_Z35group_norm_nhwc_fwd_one_pass_kernelI11Fp32IOBf16WLi256ELi84ELi672EEv26Group_norm_nhwc_fwd_params:
.text._Z35group_norm_nhwc_fwd_one_pass_kernelI11Fp32IOBf16WLi256ELi84ELi672EEv26Group_norm_nhwc_fwd_params:
        /* <DEDUP_REMOVED lines=46> */
.L_x_4780:
[----:B0-----:R-:W0:Y:S01]  /*02e0*/  LDC R9, c[0x0][0x288] ;  /* 0x0000a200ff097b82 */ /* 0x001e220000000800 */
[----:B------:R-:W-:Y:S01]  /*02f0*/  IABS R10, UR6 ;  /* 0x00000006000a7c13 */ /* 0x000fe20008000000 */
        /* <DEDUP_REMOVED lines=457> */
.L_x_4724:
[----:B------:R-:W-:Y:S05]  /*1f90*/  BSYNC B0 ;  /* 0x0000000000007941 */ /* 0x000fea0003800000 */
.L_x_4723:
        /* <DEDUP_REMOVED lines=30> */
.L_x_4727:
[----:B-1----:R-:W2:Y:S04]  /*2180*/  LDG.E.STRONG.GPU R36, desc[UR10][R34.64] ;  /* 0x0000000a22247981 */ /* 0x002ea8000c1ef900 */
[----:B--2---:R-:W-:Y:S01]  /*2190*/  CCTL.IVALL ;  /* 0x00000000ff00798f */ /* 0x004fe20002000000 */
[----:B------:R-:W-:Y:S05]  /*21a0*/  YIELD ;  /* 0x0000000000007946 */ /* 0x000fea0003800000 */
[----:B------:R-:W-:-:S13]  /*21b0*/  ISETP.NE.AND P1, PT, R36, R39, PT ;  /* 0x000000272400720c */ /* 0x000fda0003f25270 */
[----:B------:R-:W-:Y:S05]  /*21c0*/  @P1 BRA `(.L_x_4727) ;  /* 0xfffffffc00ec1947 */ /* 0x000fea000383ffff */
.L_x_4726:
        /* <DEDUP_REMOVED lines=11> */
.L_x_4729:
        /* <DEDUP_REMOVED lines=67> */
.L_x_4728:
        /* <DEDUP_REMOVED lines=19> */
.L_x_4731:
[----:B------:R-:W-:Y:S05]  /*27e0*/  BSYNC B0 ;  /* 0x0000000000007941 */ /* 0x000fea0003800000 */
.L_x_4730:
        /* <DEDUP_REMOVED lines=34> */
.L_x_4725:
[----:B------:R-:W-:Y:S01]  /*2a10*/  ULDC.64 UR14, c[0x0][0x218] ;  /* 0x00008600000e7ab9 */ /* 0x000fe20000000a00 */
[----:B------:R-:W-:Y:S01]  /*2a20*/  LOP3.LUT P1, RZ, R2, UR9, RZ, 0xfc, !PT ;  /* 0x0000000902ff7c12 */ /* 0x000fe2000f82fcff */
[----:B------:R-:W2:Y:S01]  /*2a30*/  S2UR UR8, SR_CgaCtaId ;  /* 0x00000000000879c3 */ /* 0x000ea20000008800 */
[----:B------:R-:W-:Y:S01]  /*2a40*/  ISETP.EQ.U32.AND P2, PT, RZ, UR14, PT ;  /* 0x0000000eff007c0c */ /* 0x000fe2000bf42070 */
[----:B------:R-:W-:Y:S01]  /*2a50*/  UMOV UR7, 0x400 ;  /* 0x0000040000077882 */ /* 0x000fe20000000000 */
[----:B-1----:R-:W-:Y:S02]  /*2a60*/  MOV R41, UR6 ;  /* 0x0000000600297c02 */ /* 0x002fe40008000f00 */
[----:B------:R-:W-:Y:S01]  /*2a70*/  ISETP.EQ.OR.EX P1, PT, RZ, UR15, P1, P2 ;  /* 0x0000000fff007c0c */ /* 0x000fe20008f22720 */
[----:B------:R-:W-:Y:S01]  /*2a80*/  ULDC.64 UR14, c[0x0][0x278] ;  /* 0x00009e00000e7ab9 */ /* 0x000fe20000000a00 */
[----:B------:R-:W-:Y:S01]  /*2a90*/  IADD3 R43, R67, R68, RZ ;  /* 0x00000044432b7210 */ /* 0x000fe20007ffe0ff */
[----:B------:R-:W1:Y:S08]  /*2aa0*/  LDC.64 R38, c[0x0][0x228] ;  /* 0x00008a00ff267b82 */ /* 0x000e700000000a00 */
[----:B------:R-:W3:Y:S08]  /*2ab0*/  LDC.64 R36, c[0x0][0x230] ;  /* 0x00008c00ff247b82 */ /* 0x000ef00000000a00 */
[----:B------:R-:W4:Y:S01]  /*2ac0*/  @!P1 LDC.64 R34, c[0x0][0x218] ;  /* 0x00008600ff229b82 */ /* 0x000f220000000a00 */
[----:B--2---:R-:W-:-:S03]  /*2ad0*/  ULEA UR7, UR8, UR7, 0x18 ;  /* 0x0000000708077291 */ /* 0x004fc6000f8ec03f */
[----:B------:R-:W-:Y:S01]  /*2ae0*/  ULDC UR8, c[0x0][0x2a4] ;  /* 0x0000a90000087ab9 */ /* 0x000fe20000000800 */
[----:B-1----:R-:W-:-:S05]  /*2af0*/  IMAD.WIDE R38, R43, 0x2, R38 ;  /* 0x000000022b267825 */ /* 0x002fca00078e0226 */
[----:B------:R-:W-:Y:S01]  /*2b00*/  @!P3 STS.64 [UR7+0xc8], R32 ;  /* 0x0000c820ff00b988 */ /* 0x000fe20008000a07 */
[----:B---3--:R-:W-:-:S04]  /*2b10*/  IMAD.WIDE R42, R43, 0x2, R36 ;  /* 0x000000022b2a7825 */ /* 0x008fc800078e0224 */
[----:B----4-:R-:W-:-:S04]  /*2b20*/  @!P1 IMAD.WIDE R40, R41, 0x8, R34 ;  /* 0x0000000829289825 */ /* 0x010fc800078e0222 */
[----:B------:R-:W-:Y:S01]  /*2b30*/  @!P1 FMUL.FTZ R35, R33, UR8 ;  /* 0x0000000821239c20 */ /* 0x000fe20008410000 */
[----:B------:R-:W-:-:S05]  /*2b40*/  @!P1 FMUL.FTZ R34, R32, UR8 ;  /* 0x0000000820229c20 */ /* 0x000fca0008410000 */
[----:B------:R-:W-:Y:S01]  /*2b50*/  @!P1 STG.E.64 desc[UR10][R40.64], R34 ;  /* 0x0000002228009986 */ /* 0x000fe2000c101b0a */
[----:B------:R-:W-:Y:S06]  /*2b60*/  BAR.SYNC.DEFER_BLOCKING 0x0 ;  /* 0x0000000000007b1d */ /* 0x000fec0000010000 */
[----:B------:R-:W2:Y:S04]  /*2b70*/  LDG.E.U16 R68, desc[UR10][R38.64] ;  /* 0x0000000a26447981 */ /* 0x000ea8000c1e1500 */
[----:B------:R1:W3:Y:S04]  /*2b80*/  LDG.E.U16 R69, desc[UR10][R38.64+0x2] ;  /* 0x0000020a26457981 */ /* 0x0002e8000c1e1500 */
[----:B------:R-:W4:Y:S04]  /*2b90*/  LDG.E.U16 R74, desc[UR10][R42.64] ;  /* 0x0000000a2a4a7981 */ /* 0x000f28000c1e1500 */
[----:B------:R-:W5:Y:S01]  /*2ba0*/  LDG.E.U16 R75, desc[UR10][R42.64+0x2] ;  /* 0x0000020a2a4b7981 */ /* 0x000f62000c1e1500 */
[----:B------:R-:W-:-:S03]  /*2bb0*/  ISETP.NE.AND P5, PT, RZ, UR12, PT ;  /* 0x0000000cff007c0c */ /* 0x000fc6000bfa5270 */
[----:B------:R-:W0:Y:S02]  /*2bc0*/  LDS.64 R36, [UR7+0xc8] ;  /* 0x0000c807ff247984 */ /* 0x000e240008000a00 */
[----:B0-----:R-:W-:-:S05]  /*2bd0*/  FMUL.FTZ R36, R36, UR8 ;  /* 0x0000000824247c20 */ /* 0x001fca0008410000 */
[----:B------:R-:W-:-:S13]  /*2be0*/  R2UR UR7, R36 ;  /* 0x00000000240772ca */ /* 0x000fda00000e0000 */
[----:B------:R-:W-:Y:S01]  /*2bf0*/  MOV R32, UR7 ;  /* 0x0000000700207c02 */ /* 0x000fe20008000f00 */
[----:B------:R-:W-:Y:S01]  /*2c00*/  FADD.FTZ R22, R22, -UR7 ;  /* 0x8000000716167e21 */ /* 0x000fe20008010000 */
[----:B------:R-:W-:Y:S01]  /*2c10*/  FADD.FTZ R23, R23, -UR7 ;  /* 0x8000000717177e21 */ /* 0x000fe20008010000 */
[----:B-1----:R-:W-:Y:S01]  /*2c20*/  FADD.FTZ R38, R20, -UR7 ;  /* 0x8000000714267e21 */ /* 0x002fe20008010000 */
        /* <DEDUP_REMOVED lines=34> */
.L_x_4732:
        /* <DEDUP_REMOVED lines=13> */
.L_x_4734:
[----:B------:R-:W-:Y:S05]  /*2f20*/  BSYNC B0 ;  /* 0x0000000000007941 */ /* 0x000fea0003800000 */
.L_x_4733:
        /* <DEDUP_REMOVED lines=17> */
.L_x_4735:
        /* <DEDUP_REMOVED lines=13> */
.L_x_4737:
[----:B------:R-:W-:Y:S05]  /*3110*/  BSYNC B0 ;  /* 0x0000000000007941 */ /* 0x000fea0003800000 */
.L_x_4736:
[C---:B------:R-:W-:Y:S01]  /*3120*/  IADD3 R39, R66.reuse, 0x40, RZ ;  /* 0x0000004042277810 */ /* 0x040fe20007ffe0ff */
[----:B------:R-:W-:Y:S01]  /*3130*/  FMUL.FTZ R41, R41, UR8 ;  /* 0x0000000829297c20 */ /* 0x000fe20008410000 */
[----:B------:R-:W-:Y:S01]  /*3140*/  IADD3 R36, R66, 0x50, RZ ;  /* 0x0000005042247810 */ /* 0x000fe20007ffe0ff */
[----:B------:R-:W-:Y:S01]  /*3150*/  FMUL.FTZ R42, R42, UR8 ;  /* 0x000000082a2a7c20 */ /* 0x000fe20008410000 */
[----:B------:R-:W-:Y:S01]  /*3160*/  IADD3 R3, R66, 0x60, RZ ;  /* 0x0000006042037810 */ /* 0x000fe20007ffe0ff */
[----:B------:R-:W-:Y:S01]  /*3170*/  FADD.FTZ R26, R26, -UR7 ;  /* 0x800000071a1a7e21 */ /* 0x000fe20008010000 */
[----:B------:R-:W-:Y:S01]  /*3180*/  ISETP.GE.U32.AND P6, PT, R64, UR14, PT ;  /* 0x0000000e40007c0c */ /* 0x000fe2000bfc6070 */
[----:B------:R-:W-:Y:S01]  /*3190*/  FADD.FTZ R27, R27, -UR7 ;  /* 0x800000071b1b7e21 */ /* 0x000fe20008010000 */
[----:B------:R-:W-:Y:S01]  /*31a0*/  ISETP.GE.U32.AND P1, PT, R63, UR14, PT ;  /* 0x0000000e3f007c0c */ /* 0x000fe2000bf26070 */
[----:B0-----:R-:W-:Y:S01]  /*31b0*/  FFMA.FTZ R20, R34, R41, R33 ;  /* 0x0000002922147223 */ /* 0x001fe20000010021 */
[----:B------:R-:W-:Y:S01]  /*31c0*/  ISETP.GE.U32.AND P2, PT, R39, UR14, PT ;  /* 0x0000000e27007c0c */ /* 0x000fe2000bf46070 */
[----:B------:R-:W-:Y:S01]  /*31d0*/  FFMA.FTZ R21, R35, R42, R32 ;  /* 0x0000002a23157223 */ /* 0x000fe20000010020 */
[----:B------:R-:W-:-:S02]  /*31e0*/  ISETP.GE.U32.AND P3, PT, R36, UR14, PT ;  /* 0x0000000e24007c0c */ /* 0x000fc4000bf66070 */
[----:B------:R-:W-:Y:S02]  /*31f0*/  ISETP.GE.U32.AND P4, PT, R3, UR14, PT ;  /* 0x0000000e03007c0c */ /* 0x000fe4000bf86070 */
        /* <DEDUP_REMOVED lines=24> */
.L_x_4738:
        /* <DEDUP_REMOVED lines=13> */
.L_x_4740:
[----:B------:R-:W-:Y:S05]  /*3450*/  BSYNC B0 ;  /* 0x0000000000007941 */ /* 0x000fea0003800000 */
.L_x_4739:
[----:B------:R-:W-:Y:S01]  /*3460*/  FMUL.FTZ R26, R26, UR8 ;  /* 0x000000081a1a7c20 */ /* 0x000fe20008410000 */
[----:B------:R-:W-:Y:S01]  /*3470*/  FMUL.FTZ R27, R27, UR8 ;  /* 0x000000081b1b7c20 */ /* 0x000fe20008410000 */
[----:B------:R-:W-:Y:S01]  /*3480*/  FADD.FTZ R5, R6, -UR7 ;  /* 0x8000000706057e21 */ /* 0x000fe20008010000 */
[----:B0-----:R-:W-:Y:S01]  /*3490*/  FADD.FTZ R24, R7, -UR7 ;  /* 0x8000000707187e21 */ /* 0x001fe20008010000 */
        /* <DEDUP_REMOVED lines=13> */
.L_x_4741:
        /* <DEDUP_REMOVED lines=13> */
.L_x_4743:
[----:B------:R-:W-:Y:S05]  /*3640*/  BSYNC B0 ;  /* 0x0000000000007941 */ /* 0x000fea0003800000 */
.L_x_4742:
        /* <DEDUP_REMOVED lines=17> */
.L_x_4744:
        /* <DEDUP_REMOVED lines=13> */
.L_x_4746:
[----:B------:R-:W-:Y:S05]  /*3830*/  BSYNC B0 ;  /* 0x0000000000007941 */ /* 0x000fea0003800000 */
.L_x_4745:
        /* <DEDUP_REMOVED lines=17> */
.L_x_4747:
        /* <DEDUP_REMOVED lines=13> */
.L_x_4749:
[----:B------:R-:W-:Y:S05]  /*3a20*/  BSYNC B0 ;  /* 0x0000000000007941 */ /* 0x000fea0003800000 */
.L_x_4748:
        /* <DEDUP_REMOVED lines=17> */
.L_x_4750:
        /* <DEDUP_REMOVED lines=13> */
.L_x_4752:
[----:B------:R-:W-:Y:S05]  /*3c10*/  BSYNC B0 ;  /* 0x0000000000007941 */ /* 0x000fea0003800000 */
.L_x_4751:
[----:B------:R-:W-:Y:S01]  /*3c20*/  SHF.R.S32.HI R23, RZ, 0x1f, R62 ;  /* 0x0000001fff177819 */ /* 0x000fe2000001143e */
        /* <DEDUP_REMOVED lines=12> */
[----:B------:R-:W-:Y:S02]  /*3cf0*/  ISETP.GE.U32.AND P2, PT, R60, UR14, PT ;  /* 0x0000000e3c007c0c */ /* 0x000fe4000bf46070 */
[----:B------:R-:W-:Y:S02]  /*3d00*/  ISETP.GE.U32.AND P3, PT, R59, UR14, PT ;  /* 0x0000000e3b007c0c */ /* 0x000fe4000bf66070 */
[----:B------:R-:W-:Y:S02]  /*3d10*/  ISETP.GE.U32.AND P4, PT, R58, UR14, PT ;  /* 0x0000000e3a007c0c */ /* 0x000fe4000bf86070 */
        /* <DEDUP_REMOVED lines=21> */
.L_x_4753:
        /* <DEDUP_REMOVED lines=13> */
.L_x_4755:
[----:B------:R-:W-:Y:S05]  /*3f40*/  BSYNC B0 ;  /* 0x0000000000007941 */ /* 0x000fea0003800000 */
.L_x_4754:
        /* <DEDUP_REMOVED lines=17> */
.L_x_4756:
        /* <DEDUP_REMOVED lines=13> */
.L_x_4758:
[----:B------:R-:W-:Y:S05]  /*4130*/  BSYNC B0 ;  /* 0x0000000000007941 */ /* 0x000fea0003800000 */
.L_x_4757:
        /* <DEDUP_REMOVED lines=17> */
.L_x_4759:
        /* <DEDUP_REMOVED lines=13> */
.L_x_4761:
[----:B------:R-:W-:Y:S05]  /*4320*/  BSYNC B0 ;  /* 0x0000000000007941 */ /* 0x000fea0003800000 */
.L_x_4760:
        /* <DEDUP_REMOVED lines=17> */
.L_x_4762:
        /* <DEDUP_REMOVED lines=13> */
.L_x_4764:
[----:B------:R-:W-:Y:S05]  /*4510*/  BSYNC B0 ;  /* 0x0000000000007941 */ /* 0x000fea0003800000 */
.L_x_4763:
        /* <DEDUP_REMOVED lines=17> */
.L_x_4765:
        /* <DEDUP_REMOVED lines=13> */
.L_x_4767:
[----:B------:R-:W-:Y:S05]  /*4700*/  BSYNC B0 ;  /* 0x0000000000007941 */ /* 0x000fea0003800000 */
.L_x_4766:
        /* <DEDUP_REMOVED lines=16> */
[----:B------:R-:W-:Y:S01]  /*4810*/  ISETP.GT.U32.OR P1, PT, R2, 0x29f, P1 ;  /* 0x0000029f0200780c */ /* 0x000fe20000f24470 */
[----:B0-----:R-:W-:Y:S01]  /*4820*/  FFMA.FTZ R6, R34, R30, R33 ;  /* 0x0000001e22067223 */ /* 0x001fe20000010021 */
        /* <DEDUP_REMOVED lines=13> */
.L_x_4768:
        /* <DEDUP_REMOVED lines=13> */
.L_x_4770:
[----:B------:R-:W-:Y:S05]  /*49d0*/  BSYNC B0 ;  /* 0x0000000000007941 */ /* 0x000fea0003800000 */
.L_x_4769:
        /* <DEDUP_REMOVED lines=13> */
.L_x_4771:
        /* <DEDUP_REMOVED lines=13> */
.L_x_4773:
[----:B------:R-:W-:Y:S05]  /*4b80*/  BSYNC B0 ;  /* 0x0000000000007941 */ /* 0x000fea0003800000 */
.L_x_4772:
[----:B------:R-:W-:Y:S01]  /*4b90*/  FADD.FTZ R46, R46, -UR7 ;  /* 0x800000072e2e7e21 */ /* 0x000fe20008010000 */
[----:B------:R-:W-:Y:S01]  /*4ba0*/  FADD.FTZ R47, R47, -UR7 ;  /* 0x800000072f2f7e21 */ /* 0x000fe20008010000 */
[----:B------:R-:W-:Y:S01]  /*4bb0*/  FADD.FTZ R48, R48, -UR7 ;  /* 0x8000000730307e21 */ /* 0x000fe20008010000 */
[----:B------:R-:W-:Y:S01]  /*4bc0*/  FADD.FTZ R49, R49, -UR7 ;  /* 0x8000000731317e21 */ /* 0x000fe20008010000 */
[----:B------:R-:W-:Y:S01]  /*4bd0*/  FMUL.FTZ R46, R46, UR8 ;  /* 0x000000082e2e7c20 */ /* 0x000fe20008410000 */
[----:B------:R-:W-:Y:S01]  /*4be0*/  FMUL.FTZ R47, R47, UR8 ;  /* 0x000000082f2f7c20 */ /* 0x000fe20008410000 */
[----:B------:R-:W-:Y:S01]  /*4bf0*/  ISETP.GT.U32.OR P4, PT, R2, 0x29f, P4 ;  /* 0x0000029f0200780c */ /* 0x000fe20002784470 */
[----:B------:R-:W-:Y:S01]  /*4c00*/  FMUL.FTZ R48, R48, UR8 ;  /* 0x0000000830307c20 */ /* 0x000fe20008410000 */
[----:B------:R-:W-:Y:S01]  /*4c10*/  ISETP.GT.U32.OR P3, PT, R2, 0x29f, P3 ;  /* 0x0000029f0200780c */ /* 0x000fe20001f64470 */
[----:B------:R-:W-:Y:S01]  /*4c20*/  FMUL.FTZ R49, R49, UR8 ;  /* 0x0000000831317c20 */ /* 0x000fe20008410000 */
[----:B0-----:R-:W-:Y:S01]  /*4c30*/  FFMA.FTZ R6, R34, R46, R33 ;  /* 0x0000002e22067223 */ /* 0x001fe20000010021 */
        /* <DEDUP_REMOVED lines=12> */
.L_x_4774:
        /* <DEDUP_REMOVED lines=13> */
.L_x_4776:
[----:B------:R-:W-:Y:S05]  /*4dd0*/  BSYNC B0 ;  /* 0x0000000000007941 */ /* 0x000fea0003800000 */
.L_x_4775:
        /* <DEDUP_REMOVED lines=13> */
.L_x_4777:
        /* <DEDUP_REMOVED lines=8> */
[----:B0-----:R-:W-:Y:S02]  /*4f30*/  LEA R6, P1, R70, UR14, 0x2 ;  /* 0x0000000e46067c11 */ /* 0x001fe4000f8210ff */
[----:B------:R-:W-:-:S04]  /*4f40*/  IADD3 R5, R71, R5, RZ ;  /* 0x0000000547057210 */ /* 0x000fc80007ffe0ff */
[----:B------:R-:W-:-:S05]  /*4f50*/  LEA.HI.X R7, R70, UR15, R5, 0x2, P1 ;  /* 0x0000000f46077c11 */ /* 0x000fca00088f1405 */
[----:B------:R1:W-:Y:S02]  /*4f60*/  STG.E.64 desc[UR10][R6.64], R34 ;  /* 0x0000002206007986 */ /* 0x0003e4000c101b0a */
.L_x_4779:
[----:B------:R-:W-:Y:S05]  /*4f70*/  BSYNC B0 ;  /* 0x0000000000007941 */ /* 0x000fea0003800000 */
.L_x_4778:
[----:B------:R-:W-:Y:S01]  /*4f80*/  ULDC UR7, c[0x0][0x10] ;  /* 0x0000040000077ab9 */ /* 0x000fe20000000800 */
[----:B------:R-:W-:Y:S02]  /*4f90*/  UIADD3 UR4, UR4, 0x1, URZ ;  /* 0x0000000104047890 */ /* 0x000fe4000fffe03f */
[----:B------:R-:W-:-:S04]  /*4fa0*/  UIADD3 UR6, UR7, UR6, URZ ;  /* 0x0000000607067290 */ /* 0x000fc8000fffe03f */
[----:B------:R-:W-:-:S06]  /*4fb0*/  UISETP.GE.AND UP0, UPT, UR6, UR5, UPT ;  /* 0x000000050600728c */ /* 0x000fcc000bf06270 */
[----:B------:R-:W-:-:S13]  /*4fc0*/  PLOP3.LUT P1, PT, PT, PT, UP0, 0x80, 0x0 ;  /* 0x000000000000781c */ /* 0x000fda0003f2f008 */
[----:B------:R-:W-:Y:S05]  /*4fd0*/  @!P1 BRA `(.L_x_4780) ;  /* 0xffffffb000c09947 */ /* 0x000fea000383ffff */
[----:B------:R-:W-:Y:S05]  /*4fe0*/  EXIT ;  /* 0x000000000000794d */ /* 0x000fea0003800000 */
.L_x_4781:
        /* <DEDUP_REMOVED lines=9> */
.L_x_5180:


//--------------------- .text._Z35group_norm_nhwc_fwd_one_pass_kernelI11Fp32IOBf16WLi512ELi84ELi672EEv26Group_norm_nhwc_fwd_params --------------------------
	.section	.text._Z35group_norm_nhwc_fwd_one_pass_kernelI11Fp32IOBf16WLi512ELi84ELi672EEv26Group_norm_nhwc_fwd_params,"ax",@progbits
	.align	128
        .global         _Z35group_norm_nhwc_fwd_one_pass_kernelI11Fp32IOBf16WLi512ELi84ELi672EEv26Group_norm_nhwc_fwd_params
        .type           _Z35group_norm_nhwc_fwd_one_pass_kernelI11Fp32IOBf16WLi512ELi84ELi672EEv26Group_norm_nhwc_fwd_params,@function
        .size           _Z35group_norm_nhwc_fwd_one_pass_kernelI11Fp32IOBf16WLi512ELi84ELi672EEv26Group_norm_nhwc_fwd_params,(.L_x_5181 - _Z35group_norm_nhwc_fwd_one_pass_kernelI11Fp32IOBf16WLi512ELi84ELi672EEv26Group_norm_nhwc_fwd_params)
        .other          _Z35group_norm_nhwc_fwd_one_pass_kernelI11Fp32IOBf16WLi512ELi84ELi672EEv26Group_norm_nhwc_fwd_params,@"STO_CUDA_ENTRY STV_DEFAULT"
_Z35group_norm_nhwc_fwd_one_pass_kernelI11Fp32IOBf16WLi512ELi84ELi672EEv26Group_norm_nhwc_fwd_params:
.text._Z35group_norm_nhwc_fwd_one_pass_kernelI11Fp32IOBf16WLi512ELi84ELi672EEv26Group_norm_nhwc_fwd_params:
        /* <DEDUP_REMOVED lines=31> */
[C---:B------:R-:W-:Y:S01]  /*01f0*/  IADD3 R4, R0.reuse, 0x80, RZ ;  /* 0x0000008000047810 */ /* 0x040fe20007ffe0ff */
[C---:B------:R-:W-:Y:S01]  /*0200*/  VIADD R4, R0.reuse, 0xb0 ;  /* 0x000000b000047836 */ /* 0x040fe20000000000 */
[C---:B0-----:R-:W-:Y:S02]  /*0210*/  IADD3 R3, R0.reuse, 0x30, RZ ;  /* 0x0000003000037810 */ /* 0x041fe40007ffe0ff */
[----:B------:R-:W-:-:S02]  /*0220*/  IADD3 R3, R0, 0x60, RZ ;  /* 0x0000006000037810 */ /* 0x000fc40007ffe0ff */
[C---:B------:R-:W-:Y:S02]  /*0230*/  IADD3 R3, R0.reuse, 0x90, RZ ;  /* 0x0000009000037810 */ /* 0x040fe40007ffe0ff */
[C---:B------:R-:W-:Y:S02]  /*0240*/  IADD3 R2, R0.reuse, 0xa0, RZ ;  /* 0x000000a000027810 */ /* 0x040fe40007ffe0ff */
[C---:B------:R-:W-:Y:S02]  /*0250*/  IADD3 R5, R0.reuse, 0x50, RZ ;  /* 0x0000005000057810 */ /* 0x040fe40007ffe0ff */
[C---:B------:R-:W-:Y:S02]  /*0260*/  IADD3 R3, R0.reuse, 0xc0, RZ ;  /* 0x000000c000037810 */ /* 0x040fe40007ffe0ff */
[----:B------:R-:W-:-:S07]  /*0270*/  IADD3 R2, R0, 0xd0, RZ ;  /* 0x000000d000027810 */ /* 0x000fce0007ffe0ff */
.L_x_4887:
[----:B------:R-:W2:Y:S01]  /*0280*/  LDL R5, [R1] ;  /* 0x0000000001057983 */ /* 0x000ea20000100800 */
[----:B------:R-:W-:Y:S01]  /*0290*/  ULDC UR11, c[0x0][0x288] ;  /* 0x0000a200000b7ab9 */ /* 0x000fe20000000800 */
[----:B------:R-:W-:Y:S01]  /*02a0*/  IABS R4, UR9 ;  /* 0x0000000900047c13 */ /* 0x000fe20008000000 */
[----:B------:R-:W-:Y:S01]  /*02b0*/  UMOV UR6, URZ ;  /* 0x0000003f00067c82 */ /* 0x000fe20008000000 */
[----:B-1----:R-:W-:Y:S01]  /*02c0*/  MOV R2, UR11 ;  /* 0x0000000b00027c02 */ /* 0x002fe20008000f00 */
[----:B0-----:R-:W0:Y:S01]  /*02d0*/  S2R R74, SR_TID.X ;  /* 0x00000000004a7919 */ /* 0x001e220000002100 */
[----:B------:R-:W-:Y:S01]  /*02e0*/  R2UR UR10, R4 ;  /* 0x00000000040a72ca */ /* 0x000fe200000e0000 */
[----:B------:R-:W1:Y:S01]  /*02f0*/  @P0 LDC.64 R12, c[0x0][0x270] ;  /* 0x00009c00ff0c0b82 */ /* 0x000e620000000a00 */
[----:B------:R-:W-:Y:S02]  /*0300*/  IABS R2, R2 ;  /* 0x0000000200027213 */ /* 0x000fe40000000000 */
[----:B------:R-:W-:-:S02]  /*0310*/  IADD3 R37, R0, 0xe0, RZ ;  /* 0x000000e000257810 */ /* 0x000fc40007ffe0ff */
[----:B------:R-:W-:Y:S02]  /*0320*/  R2UR UR12, R2 ;  /* 0x00000000020c72ca */ /* 0x000fe400000e0000 */
[----:B------:R-:W-:Y:S01]  /*0330*/  SHF.R.S32.HI R7, RZ, 0x1f, R37 ;  /* 0x0000001fff077819 */ /* 0x000fe20000011425 */
        /* <DEDUP_REMOVED lines=12> */
[----:B------:R-:W-:Y:S02]  /*0400*/  LOP3.LUT R34, R34, 0xffffffbf, RZ, 0xc0, !PT ;  /* 0xffffffbf22227812 */ /* 0x000fe400078ec0ff */
[----:B------:R-:W-:Y:S01]  /*0410*/  IADD3 R39, R0, 0x30, RZ ;  /* 0x0000003000277810 */ /* 0x000fe20007ffe0ff */
[----:B----4-:R-:W4:Y:S02]  /*0420*/  MUFU.RCP R2, R2 ;  /* 0x0000000200027308 */ /* 0x010f240000001000 */
[----:B----4-:R-:W-:-:S06]  /*0430*/  IADD3 R3, R2, 0xffffffe, RZ ;  /* 0x0ffffffe02037810 */ /* 0x010fcc0007ffe0ff */
[----:B------:R-:W4:Y:S02]  /*0440*/  F2I.FTZ.U32.TRUNC.NTZ R3, R3 ;  /* 0x0000000300037305 */ /* 0x000f24000021f000 */
        /* <DEDUP_REMOVED lines=45> */
[C---:B------:R-:W-:Y:S01]  /*0720*/  ISETP.GT.U32.OR P5, PT, R74.reuse, 0x29f, P2 ;  /* 0x0000029f4a00780c */ /* 0x040fe200017a4470 */
[----:B------:R-:W-:Y:S01]  /*0730*/  VIADD R5, R3, UR5 ;  /* 0x0000000503057c36 */ /* 0x000fe20008000000 */
[----:B------:R-:W-:Y:S02]  /*0740*/  ISETP.GE.AND.EX P2, PT, R33, UR13, PT, P3 ;  /* 0x0000000d21007c0c */ /* 0x000fe4000bf46330 */
[----:B------:R-:W-:Y:S02]  /*0750*/  @P0 MOV R4, R2 ;  /* 0x0000000200040202 */ /* 0x000fe40000000f00 */
[----:B------:R-:W-:Y:S02]  /*0760*/  ISETP.GT.U32.OR P6, PT, R74, 0x29f, P2 ;  /* 0x0000029f4a00780c */ /* 0x000fe400017c4470 */
[----:B------:R-:W-:Y:S01]  /*0770*/  ISETP.GE.U32.AND P2, PT, R22, UR12, PT ;  /* 0x0000000c16007c0c */ /* 0x000fe2000bf46070 */
[----:B------:R-:W-:-:S04]  /*0780*/  @P0 IMAD.WIDE.U32 R12, R0, R12, R4 ;  /* 0x0000000c000c0225 */ /* 0x000fc800078e0004 */
[----:B------:R-:W-:Y:S02]  /*0790*/  @P5 LOP3.LUT R38, R38, 0x100, RZ, 0xfc, !PT ;  /* 0x0000010026265812 */ /* 0x000fe400078efcff */
[----:B------:R-:W-:Y:S02]  /*07a0*/  ISETP.GT.U32.OR P5, PT, R74, 0x29f, P1 ;  /* 0x0000029f4a00780c */ /* 0x000fe40000fa4470 */
        /* <DEDUP_REMOVED lines=15> */
[----:B------:R-:W-:Y:S02]  /*08a0*/  @!P2 MOV R14, R2 ;  /* 0x00000002000ea202 */ /* 0x000fe40000000f00 */
[----:B------:R-:W-:Y:S01]  /*08b0*/  @!P2 MOV R15, R5 ;  /* 0x00000005000fa202 */ /* 0x000fe20000000f00 */
[----:B------:R-:W-:Y:S01]  /*08c0*/  @!P2 IMAD R35, R37, R19, R6 ;  /* 0x000000132523a224 */ /* 0x000fe200078e0206 */
[----:B------:R-:W-:Y:S01]  /*08d0*/  @P5 LOP3.LUT R38, R38, 0x40, RZ, 0xfc, !PT ;  /* 0x0000004026265812 */ /* 0x000fe200078efcff */
[----:B------:R-:W0:Y:S01]  /*08e0*/  @!P5 LDC.64 R6, c[0x0][0x270] ;  /* 0x00009c00ff06db82 */ /* 0x000e220000000a00 */
[----:B-1----:R-:W-:-:S02]  /*08f0*/  @!P6 IMAD R33, R33, R16, RZ ;  /* 0x000000102121e224 */ /* 0x002fc400078e02ff */
[----:B------:R-:W-:Y:S01]  /*0900*/  @!P2 IMAD.WIDE.U32 R18, R37, R18, R14 ;  /* 0x000000122512a225 */ /* 0x000fe200078e000e */
[----:B------:R-:W-:-:S03]  /*0910*/  LOP3.LUT R38, R38, 0xffffffef, RZ, 0xc0, !PT ;  /* 0xffffffef26267812 */ /* 0x000fc600078ec0ff */
[----:B------:R-:W-:Y:S01]  /*0920*/  @!P6 IMAD R33, R24, R17, R33 ;  /* 0x000000111821e224 */ /* 0x000fe200078e0221 */
[----:B------:R-:W1:Y:S01]  /*0930*/  @!P4 LDC.64 R14, c[0x0][0x270] ;  /* 0x00009c00ff0ecb82 */ /* 0x000e620000000a00 */
[----:B--2---:R-:W-:Y:S01]  /*0940*/  @!P3 IMAD R26, R31, R20, RZ ;  /* 0x000000141f1ab224 */ /* 0x004fe200078e02ff */
[----:B------:R-:W-:Y:S02]  /*0950*/  @!P3 MOV R31, R5 ;  /* 0x00000005001fb202 */ /* 0x000fe40000000f00 */
[----:B------:R-:W-:Y:S01]  /*0960*/  @!P2 IADD3 R19, R19, R35, RZ ;  /* 0x000000231313a210 */ /* 0x000fe20007ffe0ff */
[C---:B------:R-:W-:Y:S01]  /*0970*/  @!P3 IMAD R35, R25.reuse, R21, R26 ;  /* 0x000000151923b224 */ /* 0x040fe200078e021a */
[----:B----4-:R-:W-:Y:S01]  /*0980*/  @!P2 LEA R8, P1, R18, R8, 0x2 ;  /* 0x000000081208a211 */ /* 0x010fe200078210ff */
[----:B------:R-:W-:Y:S01]  /*0990*/  @!P3 IMAD.WIDE.U32 R20, R25, R20, R30 ;  /* 0x000000141914b225 */ /* 0x000fe200078e001e */
[----:B------:R-:W2:Y:S01]  /*09a0*/  @!P6 LDC.64 R12, c[0x0][0x220] ;  /* 0x00008800ff0ceb82 */ /* 0x000ea20000000a00 */
[----:B------:R-:W-:-:S02]  /*09b0*/  @!P6 MOV R30, R2 ;  /* 0x00000002001ee202 */ /* 0x000fc40000000f00 */
[----:B------:R-:W-:Y:S02]  /*09c0*/  @!P2 LEA.HI.X R9, R18, R9, R19, 0x2, P1 ;  /* 0x000000091209a211 */ /* 0x000fe400008f1413 */
[----:B------:R-:W-:Y:S02]  /*09d0*/  @!P6 MOV R31, R5 ;  /* 0x00000005001fe202 */ /* 0x000fe40000000f00 */
[----:B------:R-:W-:Y:S01]  /*09e0*/  @!P3 IADD3 R21, R21, R35, RZ ;  /* 0x000000231515b210 */ /* 0x000fe20007ffe0ff */
[----:B------:R-:W4:Y:S01]  /*09f0*/  @!P5 LDC.64 R18, c[0x0][0x220] ;  /* 0x00008800ff12db82 */ /* 0x000f220000000a00 */
[----:B---3--:R-:W-:Y:S01]  /*0a00*/  @!P3 LEA R10, P1, R20, R10, 0x2 ;  /* 0x0000000a140ab211 */ /* 0x008fe200078210ff */
[----:B------:R-:W-:Y:S01]  /*0a10*/  @!P6 IMAD.WIDE.U32 R24, R24, R16, R30 ;  /* 0x000000101818e225 */ /* 0x000fe200078e001e */
[----:B------:R-:W-:Y:S02]  /*0a20*/  @P4 LOP3.LUT R38, R38, 0x10, RZ, 0xfc, !PT ;  /* 0x0000001026264812 */ /* 0x000fe400078efcff */
[----:B------:R-:W-:Y:S01]  /*0a30*/  @!P3 LEA.HI.X R11, R20, R11, R21, 0x2, P1 ;  /* 0x0000000b140bb211 */ /* 0x000fe200008f1415 */
[-C--:B0-----:R-:W-:Y:S01]  /*0a40*/  @!P5 IMAD R26, R29, R6.reuse, RZ ;  /* 0x000000061d1ad224 */ /* 0x081fe200078e02ff */
[----:B------:R-:W-:Y:S01]  /*0a50*/  @!P5 MOV R21, R5 ;  /* 0x000000050015d202 */ /* 0x000fe20000000f00 */
[----:B------:R-:W0:Y:S01]  /*0a60*/  @!P4 LDC.64 R16, c[0x0][0x220] ;  /* 0x00008800ff10cb82 */ /* 0x000e220000000a00 */
[----:B------:R-:W-:Y:S01]  /*0a70*/  @!P5 IMAD.MOV.U32 R20, RZ, RZ, R2 ;  /* 0x000000ffff14d224 */ /* 0x000fe200078e0002 */
[----:B------:R-:W-:Y:S01]  /*0a80*/  @!P6 IADD3 R25, R25, R33, RZ ;  /* 0x000000211919e210 */ /* 0x000fe20007ffe0ff */
[C---:B------:R-:W-:Y:S01]  /*0a90*/  @!P5 IMAD R29, R23.reuse, R7, R26 ;  /* 0x00000007171dd224 */ /* 0x040fe200078e021a */
[----:B------:R-:W-:Y:S01]  /*0aa0*/  LOP3.LUT R38, R38, 0xf7ffffff, RZ, 0xc0, !PT ;  /* 0xf7ffffff26267812 */ /* 0x000fe200078ec0ff */
[----:B------:R-:W-:Y:S01]  /*0ab0*/  @!P5 IMAD.WIDE.U32 R6, R23, R6, R20 ;  /* 0x000000061706d225 */ /* 0x000fe200078e0014 */
[----:B------:R-:W-:-:S02]  /*0ac0*/  @!P4 MOV R20, R2 ;  /* 0x000000020014c202 */ /* 0x000fc40000000f00 */
[----:B------:R-:W-:Y:S01]  /*0ad0*/  @!P4 MOV R21, R5 ;  /* 0x000000050015c202 */ /* 0x000fe20000000f00 */
[----:B-1----:R-:W-:Y:S01]  /*0ae0*/  @!P4 IMAD R27, R27, R14, RZ ;  /* 0x0000000e1b1bc224 */ /* 0x002fe200078e02ff */
[----:B--2---:R-:W-:Y:S02]  /*0af0*/  @!P6 LEA R12, P1, R24, R12, 0x2 ;  /* 0x0000000c180ce211 */ /* 0x004fe400078210ff */
[----:B------:R-:W-:Y:S01]  /*0b00*/  @!P5 IADD3 R7, R7, R29, RZ ;  /* 0x0000001d0707d210 */ /* 0x000fe20007ffe0ff */
[----:B------:R-:W-:Y:S01]  /*0b10*/  @!P4 IMAD R27, R22, R15, R27 ;  /* 0x0000000f161bc224 */ /* 0x000fe200078e021b */
[----:B------:R-:W-:Y:S01]  /*0b20*/  @!P6 LEA.HI.X R13, R24, R13, R25, 0x2, P1 ;  /* 0x0000000d180de211 */ /* 0x000fe200008f1419 */
[----:B------:R-:W-:Y:S01]  /*0b30*/  @!P4 IMAD.WIDE.U32 R22, R22, R14, R20 ;  /* 0x0000000e1616c225 */ /* 0x000fe200078e0014 */
[----:B----4-:R-:W-:Y:S02]  /*0b40*/  @!P5 LEA R14, P1, R6, R18, 0x2 ;  /* 0x00000012060ed211 */ /* 0x010fe400078210ff */
[----:B------:R-:W-:-:S02]  /*0b50*/  @P0 LOP3.LUT R38, R38, 0x8000000, RZ, 0xfc, !PT ;  /* 0x0800000026260812 */ /* 0x000fc400078efcff */
[----:B------:R-:W-:Y:S02]  /*0b60*/  @!P5 LEA.HI.X R15, R6, R19, R7, 0x2, P1 ;  /* 0x00000013060fd211 */ /* 0x000fe400008f1407 */
[----:B------:R-:W-:Y:S02]  /*0b70*/  @!P4 IADD3 R6, R23, R27, RZ ;  /* 0x0000001b1706c210 */ /* 0x000fe40007ffe0ff */
[----:B0-----:R-:W-:Y:S02]  /*0b80*/  @!P4 LEA R16, P1, R22, R16, 0x2 ;  /* 0x000000101610c211 */ /* 0x001fe400078210ff */
[----:B------:R-:W-:Y:S02]  /*0b90*/  IADD3 R23, R0, 0x140, RZ ;  /* 0x0000014000177810 */ /* 0x000fe40007ffe0ff */
[----:B------:R-:W-:Y:S02]  /*0ba0*/  @!P4 LEA.HI.X R17, R22, R17, R6, 0x2, P1 ;  /* 0x000000111611c211 */ /* 0x000fe400008f1406 */
[----:B------:R-:W-:-:S02]  /*0bb0*/  ISETP.GE.U32.AND P1, PT, R23, UR12, PT ;  /* 0x0000000c17007c0c */ /* 0x000fc4000bf26070 */
[----:B------:R-:W-:Y:S02]  /*0bc0*/  SHF.R.S32.HI R7, RZ, 0x1f, R23 ;  /* 0x0000001fff077819 */ /* 0x000fe40000011417 */
[----:B------:R-:W-:Y:S02]  /*0bd0*/  IADD3 R25, R0, 0x120, RZ ;  /* 0x0000012000197810 */ /* 0x000fe40007ffe0ff */
[----:B------:R-:W-:Y:S02]  /*0be0*/  ISETP.GE.AND.EX P1, PT, R7, UR13, PT, P1 ;  /* 0x0000000d07007c0c */ /* 0x000fe4000bf26310 */
[----:B------:R-:W-:Y:S02]  /*0bf0*/  SHF.R.S32.HI R28, RZ, 0x1f, R25 ;  /* 0x0000001fff1c7819 */ /* 0x000fe40000011419 */
[----:B------:R-:W-:Y:S02]  /*0c00*/  ISETP.GT.U32.OR P0, PT, R74, 0x29f, P1 ;  /* 0x0000029f4a00780c */ /* 0x000fe40000f04470 */
[----:B------:R-:W-:-:S02]  /*0c10*/  LOP3.LUT R38, R38, 0xfffffff7, RZ, 0xc0, !PT ;  /* 0xfffffff726267812 */ /* 0x000fc400078ec0ff */
[C---:B------:R-:W-:Y:S02]  /*0c20*/  IADD3 R27, R0.reuse, 0x170, RZ ;  /* 0x00000170001b7810 */ /* 0x040fe40007ffe0ff */
[C---:B------:R-:W-:Y:S02]  /*0c30*/  IADD3 R31, R0.reuse, 0x180, RZ ;  /* 0x00000180001f7810 */ /* 0x040fe40007ffe0ff */
[----:B------:R-:W-:Y:S02]  /*0c40*/  SHF.R.S32.HI R26, RZ, 0x1f, R27 ;  /* 0x0000001fff1a7819 */ /* 0x000fe4000001141b */
[----:B------:R-:W-:-:S03]  /*0c50*/  IADD3 R33, R0, 0x160, RZ ;  /* 0x0000016000217810 */ /* 0x000fc60007ffe0ff */
[----:B------:R-:W0:Y:S01]  /*0c60*/  @!P0 LDC.64 R18, c[0x0][0x270] ;  /* 0x00009c00ff128b82 */ /* 0x000e220000000a00 */
[----:B------:R-:W-:Y:S02]  /*0c70*/  @P0 LOP3.LUT R38, R38, 0x8, RZ, 0xfc, !PT ;  /* 0x0000000826260812 */ /* 0x000fe400078efcff */
[----:B------:R-:W-:Y:S02]  /*0c80*/  SHF.R.S32.HI R30, RZ, 0x1f, R33 ;  /* 0x0000001fff1e7819 */ /* 0x000fe40000011421 */
        /* <DEDUP_REMOVED lines=167> */
[----:B------:R-:W-:-:S03]  /*1700*/  IADD3 R32, R0, 0x10, RZ ;  /* 0x0000001000207810 */ /* 0x000fc60007ffe0ff */
[----:B------:R-:W-:Y:S01]  /*1710*/  @!P6 IMAD R7, R33, R7, R30 ;  /* 0x000000072107e224 */ /* 0x000fe200078e021e */
[----:B------:R-:W-:Y:S02]  /*1720*/  @!P6 MOV R30, R2 ;  /* 0x00000002001ee202 */ /* 0x000fe40000000f00 */
[----:B------:R-:W-:-:S03]  /*1730*/  SHF.R.S32.HI R35, RZ, 0x1f, R32 ;  /* 0x0000001fff237819 */ /* 0x000fc60000011420 */
        /* <DEDUP_REMOVED lines=13> */
[----:B------:R-:W-:-:S03]  /*1810*/  IADD3 R35, R0, 0x20, RZ ;  /* 0x0000002000237810 */ /* 0x000fc60007ffe0ff */
        /* <DEDUP_REMOVED lines=27> */
[----:B------:R-:W-:Y:S01]  /*19d0*/  @!P1 MOV R40, R2 ;  /* 0x0000000200289202 */ /* 0x000fe20000000f00 */
[----:B------:R-:W-:Y:S01]  /*19e0*/  @!P1 IMAD.MOV.U32 R41, RZ, RZ, R5 ;  /* 0x000000ffff299224 */ /* 0x000fe200078e0005 */
[----:B------:R-:W-:-:S04]  /*19f0*/  @P1 LOP3.LUT R38, R38, 0x100000, RZ, 0xfc, !PT ;  /* 0x0010000026261812 */ /* 0x000fc800078efcff */
[----:B------:R-:W-:Y:S01]  /*1a00*/  LOP3.LUT R38, R38, 0xfff7ffff, RZ, 0xc0, !PT ;  /* 0xfff7ffff26267812 */ /* 0x000fe200078ec0ff */
[----:B------:R-:W1:Y:S01]  /*1a10*/  @!P1 LDC.64 R32, c[0x0][0x220] ;  /* 0x00008800ff209b82 */ /* 0x000e620000000a00 */
[-C--:B0-----:R-:W-:Y:S02]  /*1a20*/  @!P1 IMAD R35, R35, R6.reuse, RZ ;  /* 0x0000000623239224 */ /* 0x081fe400078e02ff */
[----:B------:R-:W-:-:S04]  /*1a30*/  @!P1 IMAD.WIDE.U32 R40, R39, R6, R40 ;  /* 0x0000000627289225 */ /* 0x000fc800078e0028 */
[----:B------:R-:W-:Y:S01]  /*1a40*/  @!P1 IMAD R7, R39, R7, R35 ;  /* 0x0000000727079224 */ /* 0x000fe200078e0223 */
[----:B------:R-:W-:Y:S02]  /*1a50*/  IADD3 R39, R0, 0x40, RZ ;  /* 0x0000004000277810 */ /* 0x000fe40007ffe0ff */
[C---:B-1----:R-:W-:Y:S02]  /*1a60*/  @!P1 LEA R32, P0, R40.reuse, R32, 0x2 ;  /* 0x0000002028209211 */ /* 0x042fe400078010ff */
[----:B------:R-:W-:Y:S02]  /*1a70*/  @!P1 IADD3 R7, R41, R7, RZ ;  /* 0x0000000729079210 */ /* 0x000fe40007ffe0ff */
[----:B------:R-:W-:Y:S02]  /*1a80*/  SHF.R.S32.HI R35, RZ, 0x1f, R39 ;  /* 0x0000001fff237819 */ /* 0x000fe40000011427 */
[----:B------:R-:W-:Y:S02]  /*1a90*/  @!P1 LEA.HI.X R33, R40, R33, R7, 0x2, P0 ;  /* 0x0000002128219211 */ /* 0x000fe400000f1407 */
[----:B------:R-:W-:-:S04]  /*1aa0*/  ISETP.GE.U32.AND P0, PT, R39, UR12, PT ;  /* 0x0000000c27007c0c */ /* 0x000fc8000bf06070 */
[----:B------:R-:W-:-:S04]  /*1ab0*/  ISETP.GE.AND.EX P0, PT, R35, UR13, PT, P0 ;  /* 0x0000000d23007c0c */ /* 0x000fc8000bf06300 */
[----:B------:R-:W-:-:S13]  /*1ac0*/  ISETP.GT.U32.OR P1, PT, R74, 0x29f, P0 ;  /* 0x0000029f4a00780c */ /* 0x000fda0000724470 */
[----:B------:R-:W0:Y:S01]  /*1ad0*/  @!P1 LDC.64 R6, c[0x0][0x270] ;  /* 0x00009c00ff069b82 */ /* 0x000e220000000a00 */
[----:B------:R-:W-:Y:S02]  /*1ae0*/  @!P1 MOV R40, R2 ;  /* 0x0000000200289202 */ /* 0x000fe40000000f00 */
[----:B------:R-:W-:Y:S02]  /*1af0*/  @!P1 MOV R41, R5 ;  /* 0x0000000500299202 */ /* 0x000fe40000000f00 */
[----:B------:R-:W-:-:S03]  /*1b00*/  @P1 LOP3.LUT R38, R38, 0x80000, RZ, 0xfc, !PT ;  /* 0x0008000026261812 */ /* 0x000fc600078efcff */
[----:B------:R-:W1:Y:S01]  /*1b10*/  @!P1 LDC.64 R62, c[0x0][0x220] ;  /* 0x00008800ff3e9b82 */ /* 0x000e620000000a00 */
[----:B------:R-:W-:Y:S01]  /*1b20*/  LOP3.LUT R38, R38, 0xfffbffff, RZ, 0xc0, !PT ;  /* 0xfffbffff26267812 */ /* 0x000fe200078ec0ff */
        /* <DEDUP_REMOVED lines=83> */
[----:B------:R-:W-:Y:S01]  /*2060*/  LOP3.LUT P6, RZ, R38, 0x20, RZ, 0xc0, !PT ;  /* 0x0000002026ff7812 */ /* 0x000fe200078cc0ff */
        /* <DEDUP_REMOVED lines=27> */
[----:B------:R-:W-:Y:S02]  /*2220*/  ISETP.GE.AND.EX P0, PT, R35, UR13, PT, P1 ;  /* 0x0000000d23007c0c */ /* 0x000fe4000bf06310 */
[----:B------:R-:W-:Y:S02]  /*2230*/  LOP3.LUT P1, RZ, R38, 0x200, RZ, 0xc0, !PT ;  /* 0x0000020026ff7812 */ /* 0x000fe4000782c0ff */
        /* <DEDUP_REMOVED lines=15> */
[----:B------:R-:W-:-:S02]  /*2330*/  ISETP.GE.U32.AND P0, PT, R39, UR12, PT ;  /* 0x0000000c27007c0c */ /* 0x000fc4000bf06070 */
[----:B------:R-:W-:Y:S02]  /*2340*/  LOP3.LUT P4, RZ, R38, 0x40, RZ, 0xc0, !PT ;  /* 0x0000004026ff7812 */ /* 0x000fe4000788c0ff */
        /* <DEDUP_REMOVED lines=19> */
[----:B------:R-:W-:Y:S02]  /*2480*/  ISETP.GT.U32.OR P3, PT, R74, 0x29f, P0 ;  /* 0x0000029f4a00780c */ /* 0x000fe40000764470 */
[----:B------:R-:W-:-:S11]  /*2490*/  LOP3.LUT P0, RZ, R38, 0x10, RZ, 0xc0, !PT ;  /* 0x0000001026ff7812 */ /* 0x000fd6000780c0ff */
[----:B------:R-:W0:Y:S01]  /*24a0*/  @!P3 LDC.64 R6, c[0x0][0x270] ;  /* 0x00009c00ff06bb82 */ /* 0x000e220000000a00 */
[----:B------:R-:W-:Y:S02]  /*24b0*/  @!P3 MOV R72, R2 ;  /* 0x000000020048b202 */ /* 0x000fe40000000f00 */
[----:B------:R-:W-:Y:S02]  /*24c0*/  @!P3 MOV R73, R5 ;  /* 0x000000050049b202 */ /* 0x000fe40000000f00 */
[----:B------:R-:W-:-:S03]  /*24d0*/  @P3 LOP3.LUT R34, R34, 0x8, RZ, 0xfc, !PT ;  /* 0x0000000822223812 */ /* 0x000fc600078efcff */
[----:B------:R-:W1:Y:S01]  /*24e0*/  @!P3 LDC.64 R58, c[0x0][0x220] ;  /* 0x00008800ff3abb82 */ /* 0x000e620000000a00 */
[-C--:B0-----:R-:W-:Y:S02]  /*24f0*/  @!P3 IMAD R35, R35, R6.reuse, RZ ;  /* 0x000000062323b224 */ /* 0x081fe400078e02ff */
[----:B------:R-:W-:-:S04]  /*2500*/  @!P3 IMAD.WIDE.U32 R72, R39, R6, R72 ;  /* 0x000000062748b225 */ /* 0x000fc800078e0048 */
[----:B------:R-:W-:Y:S01]  /*2510*/  @!P3 IMAD R7, R39, R7, R35 ;  /* 0x000000072707b224 */ /* 0x000fe200078e0223 */
[----:B-1----:R-:W-:-:S04]  /*2520*/  @!P3 LEA R58, P5, R72, R58, 0x2 ;  /* 0x0000003a483ab211 */ /* 0x002fc800078a10ff */
[----:B------:R-:W-:-:S04]  /*2530*/  @!P3 IADD3 R7, R73, R7, RZ ;  /* 0x000000074907b210 */ /* 0x000fc80007ffe0ff */
[----:B------:R-:W-:Y:S02]  /*2540*/  @!P3 LEA.HI.X R59, R72, R59, R7, 0x2, P5 ;  /* 0x0000003b483bb211 */ /* 0x000fe400028f1407 */
[----:B------:R-:W-:Y:S02]  /*2550*/  CS2R R6, SRZ ;  /* 0x0000000000067805 */ /* 0x000fe4000001ff00 */
[C---:B------:R-:W-:Y:S02]  /*2560*/  LOP3.LUT P3, RZ, R38.reuse, 0x100, RZ, 0xc0, !PT ;  /* 0x0000010026ff7812 */ /* 0x040fe4000786c0ff */
[----:B------:R-:W-:Y:S02]  /*2570*/  LOP3.LUT P5, RZ, R38, 0x8, RZ, 0xc0, !PT ;  /* 0x0000000826ff7812 */ /* 0x000fe400078ac0ff */
        /* <DEDUP_REMOVED lines=25> */
[----:B------:R0:W5:Y:S01]  /*2710*/  @!P1 LDG.E.64 R22, desc[UR14][R24.64] ;  /* 0x0000000e18169981 */ /* 0x000162000c1e1b00 */
[----:B------:R-:W-:Y:S02]  /*2720*/  LOP3.LUT P2, RZ, R38, 0x200000, RZ, 0xc0, !PT ;  /* 0x0020000026ff7812 */ /* 0x000fe4000784c0ff */
[----:B0-----:R-:W-:-:S06]  /*2730*/  CS2R R24, SRZ ;  /* 0x0000000000187805 */ /* 0x001fcc000001ff00 */
[----:B------:R0:W5:Y:S01]  /*2740*/  @!P3 LDG.E.64 R24, desc[UR14][R26.64] ;  /* 0x0000000e1a18b981 */ /* 0x000162000c1e1b00 */
[----:B------:R-:W-:Y:S02]  /*2750*/  LOP3.LUT P3, RZ, R34, 0x20, RZ, 0xc0, !PT ;  /* 0x0000002022ff7812 */ /* 0x000fe4000786c0ff */
[----:B------:R-:W-:Y:S02]  /*2760*/  CS2R R76, SRZ ;  /* 0x00000000004c7805 */ /* 0x000fe4000001ff00 */
[C---:B------:R-:W-:Y:S02]  /*2770*/  LOP3.LUT P4, RZ, R38.reuse, 0x100000, RZ, 0xc0, !PT ;  /* 0x0010000026ff7812 */ /* 0x040fe4000788c0ff */
[----:B------:R-:W-:Y:S02]  /*2780*/  LOP3.LUT P0, RZ, R38, 0x80000, RZ, 0xc0, !PT ;  /* 0x0008000026ff7812 */ /* 0x000fe4000780c0ff */
[----:B------:R1:W2:Y:S01]  /*2790*/  @!P2 LDG.E.64 R76, desc[UR14][R30.64] ;  /* 0x0000000e1e4ca981 */ /* 0x0002a2000c1e1b00 */
[----:B0-----:R-:W-:-:S06]  /*27a0*/  CS2R R26, SRZ ;  /* 0x00000000001a7805 */ /* 0x001fcc000001ff00 */
[----:B------:R0:W5:Y:S01]  /*27b0*/  @!P3 LDG.E.64 R26, desc[UR14][R28.64] ;  /* 0x0000000e1c1ab981 */ /* 0x000162000c1e1b00 */
[----:B------:R-:W-:Y:S02]  /*27c0*/  LOP3.LUT P3, RZ, R34, 0x10, RZ, 0xc0, !PT ;  /* 0x0000001022ff7812 */ /* 0x000fe4000786c0ff */
[----:B-1----:R-:W-:Y:S02]  /*27d0*/  CS2R R30, SRZ ;  /* 0x00000000001e7805 */ /* 0x002fe4000001ff00 */
[----:B------:R-:W-:-:S04]  /*27e0*/  LOP3.LUT P5, RZ, R38, 0x40000, RZ, 0xc0, !PT ;  /* 0x0004000026ff7812 */ /* 0x000fc800078ac0ff */
[----:B------:R1:W3:Y:S01]  /*27f0*/  @!P4 LDG.E.64 R30, desc[UR14][R32.64] ;  /* 0x0000000e201ec981 */ /* 0x0002e2000c1e1b00 */
[----:B0-----:R-:W-:Y:S02]  /*2800*/  CS2R R28, SRZ ;  /* 0x00000000001c7805 */ /* 0x001fe4000001ff00 */
[C---:B------:R-:W-:Y:S02]  /*2810*/  LOP3.LUT P2, RZ, R34.reuse, 0x4, RZ, 0xc0, !PT ;  /* 0x0000000422ff7812 */ /* 0x040fe4000784c0ff */
[----:B-1----:R-:W-:Y:S02]  /*2820*/  CS2R R32, SRZ ;  /* 0x0000000000207805 */ /* 0x002fe4000001ff00 */
[----:B------:R-:W4:Y:S01]  /*2830*/  @!P3 LDG.E.64 R28, desc[UR14][R66.64] ;  /* 0x0000000e421cb981 */ /* 0x000f22000c1e1b00 */
[C---:B------:R-:W-:Y:S02]  /*2840*/  LOP3.LUT P3, RZ, R34.reuse, 0x8, RZ, 0xc0, !PT ;  /* 0x0000000822ff7812 */ /* 0x040fe4000786c0ff */
[C---:B------:R-:W-:Y:S01]  /*2850*/  LOP3.LUT P4, RZ, R34.reuse, 0x2, RZ, 0xc0, !PT ;  /* 0x0000000222ff7812 */ /* 0x040fe2000788c0ff */
[----:B------:R-:W5:Y:S01]  /*2860*/  @!P0 LDG.E.64 R32, desc[UR14][R62.64] ;  /* 0x0000000e3e208981 */ /* 0x000f62000c1e1b00 */
[----:B------:R-:W-:-:S02]  /*2870*/  LOP3.LUT P0, RZ, R34, 0x1, RZ, 0xc0, !PT ;  /* 0x0000000122ff7812 */ /* 0x000fc4000780c0ff */
[----:B------:R-:W-:Y:S02]  /*2880*/  CS2R R34, SRZ ;  /* 0x0000000000227805 */ /* 0x000fe4000001ff00 */
[C---:B------:R-:W-:Y:S02]  /*2890*/  LOP3.LUT P6, RZ, R38.reuse, 0x20000, RZ, 0xc0, !PT ;  /* 0x0002000026ff7812 */ /* 0x040fe400078cc0ff */
[----:B------:R-:W-:Y:S02]  /*28a0*/  LOP3.LUT P1, RZ, R38, 0x10000, RZ, 0xc0, !PT ;  /* 0x0001000026ff7812 */ /* 0x000fe4000782c0ff */
[----:B------:R0:W5:Y:S02]  /*28b0*/  @!P5 LDG.E.64 R34, desc[UR14][R40.64] ;  /* 0x0000000e2822d981 */ /* 0x000164000c1e1b00 */
[----:B0-----:R-:W-:-:S07]  /*28c0*/  CS2R R40, SRZ ;  /* 0x0000000000287805 */ /* 0x001fce000001ff00 */
[----:B------:R0:W5:Y:S01]  /*28d0*/  @!P6 LDG.E.64 R40, desc[UR14][R42.64] ;  /* 0x0000000e2a28e981 */ /* 0x000162000c1e1b00 */
[C---:B------:R-:W-:Y:S02]  /*28e0*/  LOP3.LUT P6, RZ, R38.reuse, 0x40000000, RZ, 0xc0, !PT ;  /* 0x4000000026ff7812 */ /* 0x040fe400078cc0ff */
[----:B------:R-:W-:Y:S02]  /*28f0*/  LOP3.LUT P5, RZ, R38, 0x80000000, RZ, 0xc0, !PT ;  /* 0x8000000026ff7812 */ /* 0x000fe400078ac0ff */
[----:B0-----:R-:W-:-:S06]  /*2900*/  CS2R R42, SRZ ;  /* 0x00000000002a7805 */ /* 0x001fcc000001ff00 */
        /* <DEDUP_REMOVED lines=13> */
[----:B------:R0:W3:Y:S02]  /*29e0*/  @P0 LDG.E.64 R54, desc[UR14][R56.64] ;  /* 0x0000000e38360981 */ /* 0x0000e4000c1e1b00 */
[----:B0-----:R-:W-:-:S06]  /*29f0*/  CS2R R56, SRZ ;  /* 0x0000000000387805 */ /* 0x001fcc000001ff00 */
[----:B------:R0:W5:Y:S01]  /*2a00*/  @!P3 LDG.E.64 R56, desc[UR14][R58.64] ;  /* 0x0000000e3a38b981 */ /* 0x000162000c1e1b00 */
[----:B------:R-:W-:-:S04]  /*2a10*/  IADD3 R72, R0, 0x1e0, RZ ;  /* 0x000001e000487810 */ /* 0x000fc80007ffe0ff */
[----:B------:R-:W-:Y:S02]  /*2a20*/  ISETP.GE.U32.AND P1, PT, R72, UR12, PT ;  /* 0x0000000c48007c0c */ /* 0x000fe4000bf26070 */
[----:B------:R-:W-:-:S04]  /*2a30*/  SHF.R.S32.HI R73, RZ, 0x1f, R72 ;  /* 0x0000001fff497819 */ /* 0x000fc80000011448 */
[----:B------:R-:W-:-:S04]  /*2a40*/  ISETP.GE.AND.EX P1, PT, R73, UR13, PT, P1 ;  /* 0x0000000d49007c0c */ /* 0x000fc8000bf26310 */
[----:B------:R-:W-:Y:S02]  /*2a50*/  ISETP.GT.U32.OR P1, PT, R74, 0x29f, P1 ;  /* 0x0000029f4a00780c */ /* 0x000fe40000f24470 */
[C---:B------:R-:W-:Y:S02]  /*2a60*/  LOP3.LUT P2, RZ, R38.reuse, 0x2000000, RZ, 0xc0, !PT ;  /* 0x0200000026ff7812 */ /* 0x040fe4000784c0ff */
[----:B0-----:R-:W-:Y:S02]  /*2a70*/  CS2R R58, SRZ ;  /* 0x00000000003a7805 */ /* 0x001fe4000001ff00 */
        /* <DEDUP_REMOVED lines=15> */
[----:B------:R-:W-:Y:S01]  /*2b70*/  @!P1 IMAD R37, R73, R66, RZ ;  /* 0x0000004249259224 */ /* 0x000fe200078e02ff */
[----:B------:R-:W-:Y:S02]  /*2b80*/  @!P1 MOV R64, R2 ;  /* 0x0000000200409202 */ /* 0x000fe40000000f00 */
[----:B------:R-:W-:Y:S02]  /*2b90*/  ISETP.GT.U32.OR P2, PT, R74, 0x29f, P2 ;  /* 0x0000029f4a00780c */ /* 0x000fe40001744470 */
[----:B------:R-:W-:Y:S01]  /*2ba0*/  @!P1 MOV R65, R5 ;  /* 0x0000000500419202 */ /* 0x000fe20000000f00 */
[C---:B------:R-:W-:Y:S02]  /*2bb0*/  @!P1 IMAD R37, R72.reuse, R67, R37 ;  /* 0x0000004348259224 */ /* 0x040fe400078e0225 */
[----:B------:R-:W-:Y:S01]  /*2bc0*/  @!P1 IMAD.WIDE.U32 R66, R72, R66, R64 ;  /* 0x0000004248429225 */ /* 0x000fe200078e0040 */
[----:B------:R-:W-:-:S04]  /*2bd0*/  CS2R R64, SRZ ;  /* 0x0000000000407805 */ /* 0x000fc8000001ff00 */
[----:B------:R-:W-:-:S03]  /*2be0*/  @!P1 IADD3 R37, R67, R37, RZ ;  /* 0x0000002543259210 */ /* 0x000fc60007ffe0ff */
[----:B------:R-:W0:Y:S01]  /*2bf0*/  @!P2 LDC.64 R72, c[0x0][0x220] ;  /* 0x00008800ff48ab82 */ /* 0x000e220000000a00 */
[----:B------:R1:W5:Y:S02]  /*2c00*/  @!P4 LDG.E.64 R64, desc[UR14][R70.64] ;  /* 0x0000000e4640c981 */ /* 0x000364000c1e1b00 */
[----:B-1----:R-:W-:-:S04]  /*2c10*/  @!P1 LEA R38, P3, R66, R38, 0x2 ;  /* 0x0000002642269211 */ /* 0x002fc800078610ff */
[----:B------:R-:W-:Y:S01]  /*2c20*/  @!P1 LEA.HI.X R39, R66, R39, R37, 0x2, P3 ;  /* 0x0000002742279211 */ /* 0x000fe200018f1425 */
[----:B------:R-:W1:Y:S01]  /*2c30*/  @!P2 LDC.64 R70, c[0x0][0x270] ;  /* 0x00009c00ff46ab82 */ /* 0x000e620000000a00 */
[----:B------:R-:W-:-:S06]  /*2c40*/  CS2R R66, SRZ ;  /* 0x0000000000427805 */ /* 0x000fcc000001ff00 */
[----:B------:R2:W5:Y:S02]  /*2c50*/  @!P5 LDG.E.64 R66, desc[UR14][R68.64] ;  /* 0x0000000e4442d981 */ /* 0x000564000c1e1b00 */
[----:B--2---:R-:W-:-:S06]  /*2c60*/  CS2R R68, SRZ ;  /* 0x0000000000447805 */ /* 0x004fcc000001ff00 */
[----:B------:R2:W5:Y:S01]  /*2c70*/  @!P1 LDG.E.64 R68, desc[UR14][R38.64] ;  /* 0x0000000e26449981 */ /* 0x000562000c1e1b00 */
[----:B-1----:R-:W-:-:S04]  /*2c80*/  @!P2 IMAD R37, R75, R70, RZ ;  /* 0x000000464b25a224 */ /* 0x002fc800078e02ff */
[----:B------:R-:W-:Y:S01]  /*2c90*/  @!P2 IMAD R71, R36, R71, R37 ;  /* 0x000000472447a224 */ /* 0x000fe200078e0225 */
[----:B--2---:R-:W-:Y:S01]  /*2ca0*/  @!P2 MOV R38, R2 ;  /* 0x000000020026a202 */ /* 0x004fe20000000f00 */
[----:B------:R-:W-:-:S04]  /*2cb0*/  @!P2 IMAD.MOV.U32 R39, RZ, RZ, R5 ;  /* 0x000000ffff27a224 */ /* 0x000fc800078e0005 */
[----:B------:R-:W-:-:S05]  /*2cc0*/  @!P2 IMAD.WIDE.U32 R38, R36, R70, R38 ;  /* 0x000000462426a225 */ /* 0x000fca00078e0026 */
[----:B------:R-:W-:Y:S02]  /*2cd0*/  @!P2 IADD3 R71, R39, R71, RZ ;  /* 0x000000472747a210 */ /* 0x000fe40007ffe0ff */
[----:B0-----:R-:W-:-:S04]  /*2ce0*/  @!P2 LEA R72, P1, R38, R72, 0x2 ;  /* 0x000000482648a211 */ /* 0x001fc800078210ff */
[----:B------:R-:W-:Y:S02]  /*2cf0*/  @!P2 LEA.HI.X R73, R38, R73, R71, 0x2, P1 ;  /* 0x000000492649a211 */ /* 0x000fe400008f1447 */
[----:B------:R-:W-:-:S06]  /*2d00*/  CS2R R70, SRZ ;  /* 0x0000000000467805 */ /* 0x000fcc000001ff00 */
[----:B------:R-:W2:Y:S01]  /*2d10*/  @!P2 LDG.E.64 R70, desc[UR14][R72.64] ;  /* 0x0000000e4846a981 */ /* 0x000ea2000c1e1b00 */
[----:B----4-:R-:W-:Y:S01]  /*2d20*/  FMUL.FTZ R36, R29, R29 ;  /* 0x0000001d1d247220 */ /* 0x010fe20000410000 */
[----:B------:R-:W-:-:S03]  /*2d30*/  FMUL.FTZ R37, R77, R77 ;  /* 0x0000004d4d257220 */ /* 0x000fc60000410000 */
[C---:B------:R-:W-:Y:S01]  /*2d40*/  FFMA.FTZ R36, R28.reuse, R28, R36 ;  /* 0x0000001c1c247223 */ /* 0x040fe20000010024 */
[----:B------:R-:W-:Y:S01]  /*2d50*/  FADD.FTZ R39, R28, R29 ;  /* 0x0000001d1c277221 */ /* 0x000fe20000010000 */
[----:B---3--:R-:W-:-:S04]  /*2d60*/  FMUL.FTZ R38, R55, R55 ;  /* 0x0000003737267220 */ /* 0x008fc80000410000 */
        /* <DEDUP_REMOVED lines=248> */
.L_x_4783:
[----:B------:R-:W-:Y:S05]  /*3cf0*/  BSYNC B0 ;  /* 0x0000000000007941 */ /* 0x000fea0003800000 */
.L_x_4782:
        /* <DEDUP_REMOVED lines=30> */
.L_x_4786:
[----:B------:R-:W2:Y:S04]  /*3ee0*/  LDG.E.STRONG.GPU R37, desc[UR14][R38.64] ;  /* 0x0000000e26257981 */ /* 0x000ea8000c1ef900 */
[----:B--2---:R-:W-:Y:S01]  /*3ef0*/  CCTL.IVALL ;  /* 0x00000000ff00798f */ /* 0x004fe20002000000 */
[----:B------:R-:W-:Y:S05]  /*3f00*/  YIELD ;  /* 0x0000000000007946 */ /* 0x000fea0003800000 */
[----:B------:R-:W-:-:S13]  /*3f10*/  ISETP.NE.AND P1, PT, R37, R36, PT ;  /* 0x000000242500720c */ /* 0x000fda0003f25270 */
[----:B------:R-:W-:Y:S05]  /*3f20*/  @P1 BRA `(.L_x_4786) ;  /* 0xfffffffc00ec1947 */ /* 0x000fea000383ffff */
.L_x_4785:
        /* <DEDUP_REMOVED lines=14> */
.L_x_4788:
        /* <DEDUP_REMOVED lines=43> */
[----:B------:R-:W-:Y:S01]  /*42c0*/  @!P6 SHF.L.U32 R75, R75, 0x1, RZ ;  /* 0x000000014b4be819 */ /* 0x000fe200000006ff */
[----:B--2---:R-:W-:Y:S01]  /*42d0*/  @!P5 FADD.FTZ R72, R72, R38 ;  /* 0x000000264848d221 */ /* 0x004fe20000010000 */
[----:B------:R-:W-:-:S05]  /*42e0*/  @!P5 FADD.FTZ R73, R73, R39 ;  /* 0x000000274949d221 */ /* 0x000fca0000010000 */
        /* <DEDUP_REMOVED lines=22> */
.L_x_4787:
        /* <DEDUP_REMOVED lines=15> */
[----:B0-----:R-:W-:Y:S01]  /*4540*/  IMAD.U32 R36, RZ, RZ, UR10 ;  /* 0x0000000aff247e24 */ /* 0x001fe2000f8e00ff */
[----:B------:R-:W-:-:S06]  /*4550*/  MOV R37, UR11 ;  /* 0x0000000b00257c02 */ /* 0x000fcc0008000f00 */
[----:B------:R-:W2:Y:S02]  /*4560*/  LDG.E.64 R36, desc[UR14][R36.64] ;  /* 0x0000000e24247981 */ /* 0x000ea4000c1e1b00 */
[----:B--2---:R-:W-:Y:S01]  /*4570*/  FADD.FTZ R72, R72, R36 ;  /* 0x0000002448487221 */ /* 0x004fe20000010000 */
[----:B------:R-:W-:-:S07]  /*4580*/  FADD.FTZ R73, R73, R37 ;  /* 0x0000002549497221 */ /* 0x000fce0000010000 */
.L_x_4790:
[----:B------:R-:W-:Y:S05]  /*4590*/  BSYNC B0 ;  /* 0x0000000000007941 */ /* 0x000fea0003800000 */
.L_x_4789:
        /* <DEDUP_REMOVED lines=39> */
.L_x_4784:
        /* <DEDUP_REMOVED lines=21> */
[----:B------:R-:W-:Y:S02]  /*4960*/  R2UR UR5, R38 ;  /* 0x00000000260572ca */ /* 0x000fe400000e0000 */
[----:B--2---:R-:W-:-:S05]  /*4970*/  IADD3 R38, R74, UR6, RZ ;  /* 0x000000064a267c10 */ /* 0x004fca000fffe0ff */
[----:B0-----:R-:W-:-:S05]  /*4980*/  IMAD.WIDE R72, R38, 0x2, R72 ;  /* 0x0000000226487825 */ /* 0x001fca00078e0248 */
[----:B------:R-:W2:Y:S04]  /*4990*/  LDG.E.U16 R36, desc[UR14][R72.64] ;  /* 0x0000000e48247981 */ /* 0x000ea8000c1e1500 */
[----:B------:R0:W3:Y:S02]  /*49a0*/  LDG.E.U16 R37, desc[UR14][R72.64+0x2] ;  /* 0x0000020e48257981 */ /* 0x0000e4000c1e1500 */
[----:B0-----:R-:W0:Y:S01]  /*49b0*/  LDC.64 R72, c[0x0][0x230] ;  /* 0x00008c00ff487b82 */ /* 0x001e220000000a00 */
[----:B------:R-:W-:-:S05]  /*49c0*/  MOV R74, UR5 ;  /* 0x00000005004a7c02 */ /* 0x000fca0008000f00 */
[----:B------:R-:W-:-:S04]  /*49d0*/  FMUL.FTZ R74, R74, UR5 ;  /* 0x000000054a4a7c20 */ /* 0x000fc80008410000 */
[----:B------:R-:W-:Y:S01]  /*49e0*/  FFMA.FTZ R74, R39, UR7, -R74 ;  /* 0x00000007274a7c23 */ /* 0x000fe2000801084a */
[----:B0-----:R-:W-:-:S05]  /*49f0*/  IMAD.WIDE R72, R38, 0x2, R72 ;  /* 0x0000000226487825 */ /* 0x001fca00078e0248 */
[----:B------:R-:W4:Y:S04]  /*4a00*/  LDG.E.U16 R39, desc[UR14][R72.64] ;  /* 0x0000000e48277981 */ /* 0x000f28000c1e1500 */
[----:B------:R-:W5:Y:S01]  /*4a10*/  LDG.E.U16 R38, desc[UR14][R72.64+0x2] ;  /* 0x0000020e48267981 */ /* 0x000f62000c1e1500 */
[----:B------:R-:W-:-:S13]  /*4a20*/  FSETP.GTU.FTZ.AND P1, PT, R74, RZ, PT ;  /* 0x000000ff4a00720b */ /* 0x000fda0003f3c000 */
[----:B------:R-:W-:Y:S01]  /*4a30*/  VOTEU.ANY UP0, P1 ;  /* 0x00000000003f7886 */ /* 0x000fe20000800100 */
[----:B------:R-:W-:-:S04]  /*4a40*/  PLOP3.LUT P1, PT, PT, PT, UP0, 0x80, 0x0 ;  /* 0x000000000000781c */ /* 0x000fc80003f2f008 */
[----:B------:R-:W-:-:S09]  /*4a50*/  @UP0 ULDC UR6, c[0x0][0x238] ;  /* 0x00008e0000060ab9 */ /* 0x000fd20000000800 */
[----:B------:R-:W-:-:S06]  /*4a60*/  @P1 FADD.FTZ R74, R74, UR6 ;  /* 0x000000064a4a1e21 */ /* 0x000fcc0008010000 */
[----:B------:R-:W0:Y:S01]  /*4a70*/  @P1 MUFU.RSQ R74, R74 ;  /* 0x0000004a004a1308 */ /* 0x000e220000001400 */
[----:B------:R-:W-:Y:S01]  /*4a80*/  ISETP.NE.AND P5, PT, RZ, UR17, PT ;  /* 0x00000011ff007c0c */ /* 0x000fe2000bfa5270 */
[----:B------:R-:W-:Y:S01]  /*4a90*/  FADD.FTZ R54, R54, -UR5 ;  /* 0x8000000536367e21 */ /* 0x000fe20008010000 */
[----:B------:R-:W-:Y:S01]  /*4aa0*/  FADD.FTZ R55, R55, -UR5 ;  /* 0x8000000537377e21 */ /* 0x000fe20008010000 */
[----:B------:R-:W-:Y:S01]  /*4ab0*/  UMOV UR10, 0x3f800000 ;  /* 0x3f800000000a7882 */ /* 0x000fe20000000000 */
[----:B0-----:R-:W-:-:S13]  /*4ac0*/  @P1 R2UR UR6, R74 ;  /* 0x000000004a0612ca */ /* 0x001fda00000e0000 */
[----:B------:R-:W-:Y:S02]  /*4ad0*/  @UP0 UMOV UR10, UR6 ;  /* 0x00000006000a0c82 */ /* 0x000fe40008000000 */
[----:B------:R-:W-:Y:S01]  /*4ae0*/  FMUL.FTZ R54, R54, UR10 ;  /* 0x0000000a36367c20 */ /* 0x000fe20008410000 */
[----:B------:R-:W-:Y:S01]  /*4af0*/  FMUL.FTZ R55, R55, UR10 ;  /* 0x0000000a37377c20 */ /* 0x000fe20008410000 */
[----:B--2---:R-:W-:Y:S02]  /*4b00*/  SHF.L.U32 R36, R36, 0x10, RZ ;  /* 0x0000001024247819 */ /* 0x004fe400000006ff */
[----:B---3--:R-:W-:Y:S02]  /*4b10*/  SHF.L.U32 R37, R37, 0x10, RZ ;  /* 0x0000001025257819 */ /* 0x008fe400000006ff */
[----:B----4-:R-:W-:Y:S01]  /*4b20*/  SHF.L.U32 R39, R39, 0x10, RZ ;  /* 0x0000001027277819 */ /* 0x010fe200000006ff */
[----:B-----5:R-:W-:-:S04]  /*4b30*/  IMAD.U32 R38, R38, 0x10000, RZ ;  /* 0x0001000026267824 */ /* 0x020fc800078e00ff */
        /* <DEDUP_REMOVED lines=13> */
.L_x_4791:
        /* <DEDUP_REMOVED lines=14> */
.L_x_4793:
[----:B------:R-:W-:Y:S05]  /*4cf0*/  BSYNC B0 ;  /* 0x0000000000007941 */ /* 0x000fea0003800000 */
.L_x_4792:
        /* <DEDUP_REMOVED lines=25> */
.L_x_4794:
        /* <DEDUP_REMOVED lines=13> */
.L_x_4796:
[----:B------:R-:W-:Y:S05]  /*4f60*/  BSYNC B0 ;  /* 0x0000000000007941 */ /* 0x000fea0003800000 */
.L_x_4795:
[----:B------:R-:W-:Y:S01]  /*4f70*/  IADD3 R55, R0, 0x20, RZ ;  /* 0x0000002000377810 */ /* 0x000fe20007ffe0ff */
[----:B------:R-:W-:Y:S01]  /*4f80*/  FADD.FTZ R76, R76, -UR5 ;  /* 0x800000054c4c7e21 */ /* 0x000fe20008010000 */
[----:B0-----:R-:W-:Y:S01]  /*4f90*/  IADD3 R73, R0, 0x20, RZ ;  /* 0x0000002000497810 */ /* 0x001fe20007ffe0ff */
[----:B------:R-:W-:Y:S01]  /*4fa0*/  FADD.FTZ R77, R77, -UR5 ;  /* 0x800000054d4d7e21 */ /* 0x000fe20008010000 */
[----:B------:R-:W-:Y:S01]  /*4fb0*/  SHF.R.S32.HI R55, RZ, 0x1f, R55 ;  /* 0x0000001fff377819 */ /* 0x000fe20000011437 */
[----:B------:R-:W-:Y:S01]  /*4fc0*/  FMUL.FTZ R76, R76, UR10 ;  /* 0x0000000a4c4c7c20 */ /* 0x000fe20008410000 */
[----:B------:R-:W-:Y:S01]  /*4fd0*/  ISETP.GE.U32.AND P1, PT, R73, UR6, PT ;  /* 0x0000000649007c0c */ /* 0x000fe2000bf26070 */
[----:B------:R-:W-:Y:S02]  /*4fe0*/  FMUL.FTZ R77, R77, UR10 ;  /* 0x0000000a4d4d7c20 */ /* 0x000fe40008410000 */
        /* <DEDUP_REMOVED lines=15> */
.L_x_4797:
        /* <DEDUP_REMOVED lines=13> */
.L_x_4799:
[----:B------:R-:W-:Y:S05]  /*51b0*/  BSYNC B0 ;  /* 0x0000000000007941 */ /* 0x000fea0003800000 */
.L_x_4798:
[----:B------:R-:W-:Y:S01]  /*51c0*/  IADD3 R54, R0, 0x30, RZ ;  /* 0x0000003000367810 */ /* 0x000fe20007ffe0ff */
[----:B0-----:R-:W-:Y:S01]  /*51d0*/  FADD.FTZ R28, R30, -UR5 ;  /* 0x800000051e1c7e21 */ /* 0x001fe20008010000 */
[----:B------:R-:W-:Y:S01]  /*51e0*/  FADD.FTZ R29, R31, -UR5 ;  /* 0x800000051f1d7e21 */ /* 0x000fe20008010000 */
[----:B------:R-:W-:Y:S01]  /*51f0*/  IADD3 R77, R0, 0x50, RZ ;  /* 0x00000050004d7810 */ /* 0x000fe20007ffe0ff */
[----:B------:R-:W-:Y:S01]  /*5200*/  FADD.FTZ R55, R33, -UR5 ;  /* 0x8000000521377e21 */ /* 0x000fe20008010000 */
[----:B------:R-:W-:Y:S01]  /*5210*/  ISETP.GE.U32.AND P6, PT, R54, UR6, PT ;  /* 0x0000000636007c0c */ /* 0x000fe2000bfc6070 */
[----:B------:R-:W-:Y:S01]  /*5220*/  FMUL.FTZ R28, R28, UR10 ;  /* 0x0000000a1c1c7c20 */ /* 0x000fe20008410000 */
[C---:B------:R-:W-:Y:S01]  /*5230*/  IADD3 R54, R0.reuse, 0x40, RZ ;  /* 0x0000004000367810 */ /* 0x040fe20007ffe0ff */
[----:B------:R-:W-:Y:S01]  /*5240*/  FMUL.FTZ R29, R29, UR10 ;  /* 0x0000000a1d1d7c20 */ /* 0x000fe20008410000 */
[----:B------:R-:W-:Y:S01]  /*5250*/  IADD3 R75, R0, 0x60, RZ ;  /* 0x00000060004b7810 */ /* 0x000fe20007ffe0ff */
[----:B------:R-:W-:Y:S01]  /*5260*/  FFMA.FTZ R28, R36, R28, R39 ;  /* 0x0000001c241c7223 */ /* 0x000fe20000010027 */
[----:B------:R-:W-:Y:S01]  /*5270*/  ISETP.GE.U32.AND P1, PT, R54, UR6, PT ;  /* 0x0000000636007c0c */ /* 0x000fe2000bf26070 */
[----:B------:R-:W-:Y:S01]  /*5280*/  FFMA.FTZ R29, R37, R29, R38 ;  /* 0x0000001d251d7223 */ /* 0x000fe20000010026 */
[----:B------:R-:W-:-:S02]  /*5290*/  IADD3 R72, R0, 0x70, RZ ;  /* 0x0000007000487810 */ /* 0x000fc40007ffe0ff */
[C---:B------:R-:W-:Y:S02]  /*52a0*/  IADD3 R31, R0.reuse, 0x30, RZ ;  /* 0x00000030001f7810 */ /* 0x040fe40007ffe0ff */
[C---:B------:R-:W-:Y:S02]  /*52b0*/  IADD3 R73, R0.reuse, 0x70, RZ ;  /* 0x0000007000497810 */ /* 0x040fe40007ffe0ff */
[C---:B------:R-:W-:Y:S02]  /*52c0*/  IADD3 R76, R0.reuse, 0x60, RZ ;  /* 0x00000060004c7810 */ /* 0x040fe40007ffe0ff */
[C---:B------:R-:W-:Y:S02]  /*52d0*/  IADD3 R54, R0.reuse, 0x50, RZ ;  /* 0x0000005000367810 */ /* 0x040fe40007ffe0ff */
[----:B------:R-:W-:Y:S02]  /*52e0*/  IADD3 R30, R0, 0x40, RZ ;  /* 0x00000040001e7810 */ /* 0x000fe40007ffe0ff */
        /* <DEDUP_REMOVED lines=10> */
[----:B------:R-:W-:Y:S01]  /*5390*/  ISETP.GE.AND.EX P2, PT, R54, UR7, PT, P2 ;  /* 0x0000000736007c0c */ /* 0x000fe2000bf46320 */
[----:B------:R-:W-:Y:S01]  /*53a0*/  FADD.FTZ R54, R32, -UR5 ;  /* 0x8000000520367e21 */ /* 0x000fe20008010000 */
        /* <DEDUP_REMOVED lines=18> */
.L_x_4800:
[----:B------:R-:W-:Y:S04]  /*54d0*/  BSSY B0, `(.L_x_4801) ;  /* 0x000000e000007945 */ /* 0x000fe80003800000 */
[----:B------:R-:W-:Y:S05]  /*54e0*/  @P6 BRA `(.L_x_4802) ;  /* 0x0000000000306947 */ /* 0x000fea0003800000 */
[----:B------:R-:W-:Y:S01]  /*54f0*/  ULDC.64 UR12, c[0x0][0x270] ;  /* 0x00009c00000c7ab9 */ /* 0x000fe20000000a00 */
[----:B------:R-:W-:Y:S01]  /*5500*/  IADD3 R33, R0, 0x30, RZ ;  /* 0x0000003000217810 */ /* 0x000fe20007ffe0ff */
[----:B------:R-:W-:Y:S01]  /*5510*/  IMAD R32, R31, UR12, RZ ;  /* 0x0000000c1f207c24 */ /* 0x000fe2000f8e02ff */
[----:B------:R-:W-:Y:S01]  /*5520*/  MOV R30, R2 ;  /* 0x00000002001e7202 */ /* 0x000fe20000000f00 */
        /* <DEDUP_REMOVED lines=8> */
.L_x_4802:
[----:B------:R-:W-:Y:S05]  /*55b0*/  BSYNC B0 ;  /* 0x0000000000007941 */ /* 0x000fea0003800000 */
.L_x_4801:
        /* <DEDUP_REMOVED lines=17> */
.L_x_4803:
[----:B------:R-:W-:Y:S04]  /*56d0*/  BSSY B0, `(.L_x_4804) ;  /* 0x0000010000007945 */ /* 0x000fe80003800000 */
[----:B------:R-:W-:Y:S05]  /*56e0*/  @P1 BRA `(.L_x_4805) ;  /* 0x0000000000381947 */ /* 0x000fea0003800000 */
[C---:B------:R-:W-:Y:S01]  /*56f0*/  IADD3 R30, R0.reuse, 0x40, RZ ;  /* 0x00000040001e7810 */ /* 0x040fe20007ffe0ff */
[----:B------:R-:W-:Y:S01]  /*5700*/  ULDC.64 UR12, c[0x0][0x270] ;  /* 0x00009c00000c7ab9 */ /* 0x000fe20000000a00 */
[----:B------:R-:W-:Y:S02]  /*5710*/  IADD3 R33, R0, 0x40, RZ ;  /* 0x0000004000217810 */ /* 0x000fe40007ffe0ff */
[----:B------:R-:W-:Y:S02]  /*5720*/  SHF.R.S32.HI R30, RZ, 0x1f, R30 ;  /* 0x0000001fff1e7819 */ /* 0x000fe4000001141e */
        /* <DEDUP_REMOVED lines=10> */
.L_x_4805:
[----:B------:R-:W-:Y:S05]  /*57d0*/  BSYNC B0 ;  /* 0x0000000000007941 */ /* 0x000fea0003800000 */
.L_x_4804:
        /* <DEDUP_REMOVED lines=17> */
.L_x_4806:
        /* <DEDUP_REMOVED lines=15> */
.L_x_4808:
[----:B------:R-:W-:Y:S05]  /*59e0*/  BSYNC B0 ;  /* 0x0000000000007941 */ /* 0x000fea0003800000 */
.L_x_4807:
        /* <DEDUP_REMOVED lines=17> */
.L_x_4809:
        /* <DEDUP_REMOVED lines=13> */
.L_x_4811:
[----:B------:R-:W-:Y:S05]  /*5bd0*/  BSYNC B0 ;  /* 0x0000000000007941 */ /* 0x000fea0003800000 */
.L_x_4810:
        /* <DEDUP_REMOVED lines=17> */
.L_x_4812:
        /* <DEDUP_REMOVED lines=13> */
.L_x_4814:
[----:B------:R-:W-:Y:S05]  /*5dc0*/  BSYNC B0 ;  /* 0x0000000000007941 */ /* 0x000fea0003800000 */
.L_x_4813:
[C---:B------:R-:W-:Y:S01]  /*5dd0*/  VIADD R55, R0.reuse, 0x90 ;  /* 0x0000009000377836 */ /* 0x040fe20000000000 */
        /* <DEDUP_REMOVED lines=46> */
.L_x_4815:
        /* <DEDUP_REMOVED lines=13> */
.L_x_4817:
[----:B------:R-:W-:Y:S05]  /*6190*/  BSYNC B0 ;  /* 0x0000000000007941 */ /* 0x000fea0003800000 */
.L_x_4816:
        /* <DEDUP_REMOVED lines=17> */
.L_x_4818:
        /* <DEDUP_REMOVED lines=13> */
.L_x_4820:
[----:B------:R-:W-:Y:S05]  /*6380*/  BSYNC B0 ;  /* 0x0000000000007941 */ /* 0x000fea0003800000 */
.L_x_4819:
        /* <DEDUP_REMOVED lines=17> */
.L_x_4821:
        /* <DEDUP_REMOVED lines=13> */
.L_x_4823:
[----:B------:R-:W-:Y:S05]  /*6570*/  BSYNC B0 ;  /* 0x0000000000007941 */ /* 0x000fea0003800000 */
.L_x_4822:
        /* <DEDUP_REMOVED lines=17> */
.L_x_4824:
        /* <DEDUP_REMOVED lines=13> */
.L_x_4826:
[----:B------:R-:W-:Y:S05]  /*6760*/  BSYNC B0 ;  /* 0x0000000000007941 */ /* 0x000fea0003800000 */
.L_x_4825:
        /* <DEDUP_REMOVED lines=17> */
.L_x_4827:
        /* <DEDUP_REMOVED lines=13> */
.L_x_4829:
[----:B------:R-:W-:Y:S05]  /*6950*/  BSYNC B0 ;  /* 0x0000000000007941 */ /* 0x000fea0003800000 */
.L_x_4828:
[----:B------:R-:W-:Y:S01]  /*6960*/  IADD3 R42, R0, 0xe0, RZ ;  /* 0x000000e0002a7810 */ /* 0x000fe20007ffe0ff */
[----:B------:R-:W-:Y:S01]  /*6970*/  FMUL.FTZ R56, R56, UR10 ;  /* 0x0000000a38387c20 */ /* 0x000fe20008410000 */
[C---:B0-----:R-:W-:Y:S01]  /*6980*/  IADD3 R33, R0.reuse, 0xd0, RZ ;  /* 0x000000d000217810 */ /* 0x041fe20007ffe0ff */
        /* <DEDUP_REMOVED lines=40> */
.L_x_4830:
        /* <DEDUP_REMOVED lines=13> */
.L_x_4832:
[----:B------:R-:W-:Y:S05]  /*6ce0*/  BSYNC B0 ;  /* 0x0000000000007941 */ /* 0x000fea0003800000 */
.L_x_4831:
        /* <DEDUP_REMOVED lines=17> */
.L_x_4833:
        /* <DEDUP_REMOVED lines=13> */
.L_x_4835:
[----:B------:R-:W-:Y:S05]  /*6ed0*/  BSYNC B0 ;  /* 0x0000000000007941 */ /* 0x000fea0003800000 */
.L_x_4834:
        /* <DEDUP_REMOVED lines=17> */
.L_x_4836:
        /* <DEDUP_REMOVED lines=13> */
.L_x_4838:
[----:B------:R-:W-:Y:S05]  /*70c0*/  BSYNC B0 ;  /* 0x0000000000007941 */ /* 0x000fea0003800000 */
.L_x_4837:
        /* <DEDUP_REMOVED lines=17> */
.L_x_4839:
        /* <DEDUP_REMOVED lines=13> */
.L_x_4841:
[----:B------:R-:W-:Y:S05]  /*72b0*/  BSYNC B0 ;  /* 0x0000000000007941 */ /* 0x000fea0003800000 */
.L_x_4840:
        /* <DEDUP_REMOVED lines=17> */
.L_x_4842:
        /* <DEDUP_REMOVED lines=13> */
.L_x_4844:
[----:B------:R-:W-:Y:S05]  /*74a0*/  BSYNC B0 ;  /* 0x0000000000007941 */ /* 0x000fea0003800000 */
.L_x_4843:
[C---:B------:R-:W-:Y:S01]  /*74b0*/  VIADD R18, R0.reuse, 0x140 ;  /* 0x0000014000127836 */ /* 0x040fe20000000000 */
[C---:B0-----:R-:W-:Y:S01]  /*74c0*/  IADD3 R10, R0.reuse, 0x120, RZ ;  /* 0x00000120000a7810 */ /* 0x041fe20007ffe0ff */
        /* <DEDUP_REMOVED lines=17> */
[----:B------:R-:W-:-:S02]  /*75e0*/  SHF.R.S32.HI R31, RZ, 0x1f, R28 ;  /* 0x0000001fff1f7819 */ /* 0x000fc4000001141c */
[----:B------:R-:W-:Y:S02]  /*75f0*/  SHF.R.S32.HI R19, RZ, 0x1f, R18 ;  /* 0x0000001fff137819 */ /* 0x000fe40000011412 */
[----:B------:R-:W-:Y:S02]  /*7600*/  ISETP.GE.U32.AND P4, PT, R13, UR6, PT ;  /* 0x000000060d007c0c */ /* 0x000fe4000bf86070 */
        /* <DEDUP_REMOVED lines=23> */
.L_x_4845:
[----:B------:R-:W-:Y:S04]  /*7780*/  BSSY B0, `(.L_x_4846) ;  /* 0x000000d000007945 */ /* 0x000fe80003800000 */
[----:B------:R-:W-:Y:S05]  /*7790*/  @P6 BRA `(.L_x_4847) ;  /* 0x00000000002c6947 */ /* 0x000fea0003800000 */
[----:B------:R-:W-:Y:S01]  /*77a0*/  ULDC.64 UR12, c[0x0][0x270] ;  /* 0x00009c00000c7ab9 */ /* 0x000fe20000000a00 */
[----:B------:R-:W-:Y:S01]  /*77b0*/  MOV R8, R2 ;  /* 0x0000000200087202 */ /* 0x000fe20000000f00 */
[----:B------:R-:W-:-:S04]  /*77c0*/  IMAD R9, R34, UR12, RZ ;  /* 0x0000000c22097c24 */ /* 0x000fc8000f8e02ff */
[----:B------:R-:W-:Y:S01]  /*77d0*/  IMAD R11, R10, UR13, R9 ;  /* 0x0000000d0a0b7c24 */ /* 0x000fe2000f8e0209 */
[----:B------:R-:W-:-:S03]  /*77e0*/  MOV R9, R5 ;  /* 0x0000000500097202 */ /* 0x000fc60000000f00 */
[----:B------:R-:W-:Y:S01]  /*77f0*/  IMAD.WIDE.U32 R8, R10, UR12, R8 ;  /* 0x0000000c0a087c25 */ /* 0x000fe2000f8e0008 */
[----:B------:R-:W-:-:S04]  /*7800*/  ULDC.64 UR12, c[0x0][0x210] ;  /* 0x00008400000c7ab9 */ /* 0x000fc80000000a00 */
[----:B------:R-:W-:Y:S02]  /*7810*/  IADD3 R11, R9, R11, RZ ;  /* 0x0000000b090b7210 */ /* 0x000fe40007ffe0ff */
[----:B------:R-:W-:-:S04]  /*7820*/  LEA R10, P6, R8, UR12, 0x2 ;  /* 0x0000000c080a7c11 */ /* 0x000fc8000f8c10ff */
[----:B------:R-:W-:-:S05]  /*7830*/  LEA.HI.X R11, R8, UR13, R11, 0x2, P6 ;  /* 0x0000000d080b7c11 */ /* 0x000fca000b0f140b */
[----:B------:R0:W-:Y:S04]  /*7840*/  STG.E.64 desc[UR14][R10.64], R6 ;  /* 0x000000060a007986 */ /* 0x0001e8000c101b0e */
.L_x_4847:
[----:B------:R-:W-:Y:S05]  /*7850*/  BSYNC B0 ;  /* 0x0000000000007941 */ /* 0x000fea0003800000 */
.L_x_4846:
        /* <DEDUP_REMOVED lines=17> */
.L_x_4848:
        /* <DEDUP_REMOVED lines=13> */
.L_x_4850:
[----:B------:R-:W-:Y:S05]  /*7a40*/  BSYNC B0 ;  /* 0x0000000000007941 */ /* 0x000fea0003800000 */
.L_x_4849:
        /* <DEDUP_REMOVED lines=17> */
.L_x_4851:
        /* <DEDUP_REMOVED lines=8> */
[----:B------:R-:W-:Y:S02]  /*7be0*/  ULDC.64 UR12, c[0x0][0x210] ;  /* 0x00008400000c7ab9 */ /* 0x000fe40000000a00 */
[----:B------:R-:W-:-:S02]  /*7bf0*/  LEA R10, P1, R8, UR12, 0x2 ;  /* 0x0000000c080a7c11 */ /* 0x000fc4000f8210ff */
[----:B------:R-:W-:-:S04]  /*7c00*/  IADD3 R19, R9, R19, RZ ;  /* 0x0000001309137210 */ /* 0x000fc80007ffe0ff */
[----:B------:R-:W-:-:S05]  /*7c10*/  LEA.HI.X R11, R8, UR13, R19, 0x2, P1 ;  /* 0x0000000d080b7c11 */ /* 0x000fca00088f1413 */
[----:B------:R0:W-:Y:S02]  /*7c20*/  STG.E.64 desc[UR14][R10.64], R6 ;  /* 0x000000060a007986 */ /* 0x0001e4000c101b0e */
.L_x_4853:
[----:B------:R-:W-:Y:S05]  /*7c30*/  BSYNC B0 ;  /* 0x0000000000007941 */ /* 0x000fea0003800000 */
.L_x_4852:
        /* <DEDUP_REMOVED lines=17> */
.L_x_4854:
        /* <DEDUP_REMOVED lines=13> */
.L_x_4856:
[----:B------:R-:W-:Y:S05]  /*7e20*/  BSYNC B0 ;  /* 0x0000000000007941 */ /* 0x000fea0003800000 */
.L_x_4855:
        /* <DEDUP_REMOVED lines=17> */
.L_x_4857:
        /* <DEDUP_REMOVED lines=13> */
.L_x_4859:
[----:B------:R-:W-:Y:S05]  /*8010*/  BSYNC B0 ;  /* 0x0000000000007941 */ /* 0x000fea0003800000 */
.L_x_4858:
[C---:B------:R-:W-:Y:S01]  /*8020*/  VIADD R26, R0.reuse, 0x170 ;  /* 0x00000170001a7836 */ /* 0x040fe20000000000 */
        /* <DEDUP_REMOVED lines=9> */
[----:B0-----:R-:W-:Y:S01]  /*80c0*/  FFMA.FTZ R6, R36, R20, R39 ;  /* 0x0000001424067223 */ /* 0x001fe20000010027 */
        /* <DEDUP_REMOVED lines=36> */
.L_x_4860:
        /* <DEDUP_REMOVED lines=13> */
.L_x_4862:
[----:B------:R-:W-:Y:S05]  /*83e0*/  BSYNC B0 ;  /* 0x0000000000007941 */ /* 0x000fea0003800000 */
.L_x_4861:
        /* <DEDUP_REMOVED lines=17> */
.L_x_4863:
        /* <DEDUP_REMOVED lines=13> */
.L_x_4865:
[----:B------:R-:W-:Y:S05]  /*85d0*/  BSYNC B0 ;  /* 0x0000000000007941 */ /* 0x000fea0003800000 */
.L_x_4864:
[----:B------:R-:W-:Y:S01]  /*85e0*/  FMUL.FTZ R58, R58, UR10 ;  /* 0x0000000a3a3a7c20 */ /* 0x000fe20008410000 */
[----:B------:R-:W-:Y:S01]  /*85f0*/  FMUL.FTZ R59, R59, UR10 ;  /* 0x0000000a3b3b7c20 */ /* 0x000fe20008410000 */
[----:B------:R-:W-:Y:S01]  /*8600*/  FADD.FTZ R60, R60, -UR5 ;  /* 0x800000053c3c7e21 */ /* 0x000fe20008010000 */
[----:B------:R-:W-:Y:S01]  /*8610*/  FADD.FTZ R61, R61, -UR5 ;  /* 0x800000053d3d7e21 */ /* 0x000fe20008010000 */
[----:B0-----:R-:W-:Y:S01]  /*8620*/  FFMA.FTZ R6, R36, R58, R39 ;  /* 0x0000003a24067223 */ /* 0x001fe20000010027 */
[----:B------:R-:W-:Y:S01]  /*8630*/  FFMA.FTZ R7, R37, R59, R38 ;  /* 0x0000003b25077223 */ /* 0x000fe20000010026 */
[----:B------:R-:W-:Y:S06]  /*8640*/  @!P5 BRA `(.L_x_4866) ;  /* 0x000000000028d947 */ /* 0x000fec0003800000 */
        /* <DEDUP_REMOVED lines=10> */
.L_x_4866:
[----:B------:R-:W-:Y:S04]  /*86f0*/  BSSY B0, `(.L_x_4867) ;  /* 0x000000d000007945 */ /* 0x000fe80003800000 */
[----:B------:R-:W-:Y:S05]  /*8700*/  @P2 BRA `(.L_x_4868) ;  /* 0x00000000002c2947 */ /* 0x000fea0003800000 */
[----:B------:R-:W-:Y:S01]  /*8710*/  ULDC.64 UR12, c[0x0][0x270] ;  /* 0x00009c00000c7ab9 */ /* 0x000fe20000000a00 */
[----:B-1----:R-:W-:Y:S01]  /*8720*/  MOV R8, R2 ;  /* 0x0000000200087202 */ /* 0x002fe20000000f00 */
[----:B------:R-:W-:Y:S01]  /*8730*/  IMAD R10, R24, UR12, RZ ;  /* 0x0000000c180a7c24 */ /* 0x000fe2000f8e02ff */
[----:B------:R-:W-:-:S03]  /*8740*/  MOV R9, R5 ;  /* 0x0000000500097202 */ /* 0x000fc60000000f00 */
[----:B------:R-:W-:-:S04]  /*8750*/  IMAD.WIDE.U32 R8, R15, UR12, R8 ;  /* 0x0000000c0f087c25 */ /* 0x000fc8000f8e0008 */
[----:B------:R-:W-:Y:S01]  /*8760*/  IMAD R15, R15, UR13, R10 ;  /* 0x0000000d0f0f7c24 */ /* 0x000fe2000f8e020a */
[----:B------:R-:W-:Y:S02]  /*8770*/  ULDC.64 UR12, c[0x0][0x210] ;  /* 0x00008400000c7ab9 */ /* 0x000fe40000000a00 */
[----:B------:R-:W-:Y:S01]  /*8780*/  LEA R10, P1, R8, UR12, 0x2 ;  /* 0x0000000c080a7c11 */ /* 0x000fe2000f8210ff */
[----:B------:R-:W-:-:S05]  /*8790*/  IMAD.IADD R15, R9, 0x1, R15 ;  /* 0x00000001090f7824 */ /* 0x000fca00078e020f */
[----:B------:R-:W-:-:S05]  /*87a0*/  LEA.HI.X R11, R8, UR13, R15, 0x2, P1 ;  /* 0x0000000d080b7c11 */ /* 0x000fca00088f140f */
[----:B------:R0:W-:Y:S02]  /*87b0*/  STG.E.64 desc[UR14][R10.64], R6 ;  /* 0x000000060a007986 */ /* 0x0001e4000c101b0e */
.L_x_4868:
[----:B------:R-:W-:Y:S05]  /*87c0*/  BSYNC B0 ;  /* 0x0000000000007941 */ /* 0x000fea0003800000 */
.L_x_4867:
        /* <DEDUP_REMOVED lines=17> */
.L_x_4869:
        /* <DEDUP_REMOVED lines=13> */
.L_x_4871:
[----:B------:R-:W-:Y:S05]  /*89b0*/  BSYNC B0 ;  /* 0x0000000000007941 */ /* 0x000fea0003800000 */
.L_x_4870:
[----:B------:R-:W-:Y:S01]  /*89c0*/  FMUL.FTZ R62, R62, UR10 ;  /* 0x0000000a3e3e7c20 */ /* 0x000fe20008410000 */
[----:B------:R-:W-:Y:S01]  /*89d0*/  FMUL.FTZ R63, R63, UR10 ;  /* 0x0000000a3f3f7c20 */ /* 0x000fe20008410000 */
[C---:B01----:R-:W-:Y:S02]  /*89e0*/  IADD3 R10, R0.reuse, 0x1c0, RZ ;  /* 0x000001c0000a7810 */ /* 0x043fe40007ffe0ff */
[----:B------:R-:W-:Y:S01]  /*89f0*/  IADD3 R8, R0, 0x1d0, RZ ;  /* 0x000001d000087810 */ /* 0x000fe20007ffe0ff */
        /* <DEDUP_REMOVED lines=13> */
.L_x_4872:
        /* <DEDUP_REMOVED lines=13> */
.L_x_4874:
[----:B------:R-:W-:Y:S05]  /*8ba0*/  BSYNC B0 ;  /* 0x0000000000007941 */ /* 0x000fea0003800000 */
.L_x_4873:
[C---:B------:R-:W-:Y:S01]  /*8bb0*/  VIADD R17, R0.reuse, 0x1d0 ;  /* 0x000001d000117836 */ /* 0x040fe20000000000 */
        /* <DEDUP_REMOVED lines=10> */
[C---:B------:R-:W-:Y:S01]  /*8c60*/  IADD3 R18, R0.reuse, 0x1f0, RZ ;  /* 0x000001f000127810 */ /* 0x040fe20007ffe0ff */
[----:B------:R-:W-:Y:S01]  /*8c70*/  FMUL.FTZ R65, R65, UR10 ;  /* 0x0000000a41417c20 */ /* 0x000fe20008410000 */
[----:B------:R-:W-:Y:S01]  /*8c80*/  IADD3 R19, R0, 0x1e0, RZ ;  /* 0x000001e000137810 */ /* 0x000fe20007ffe0ff */
[----:B------:R-:W-:Y:S01]  /*8c90*/  FMUL.FTZ R66, R66, UR10 ;  /* 0x0000000a42427c20 */ /* 0x000fe20008410000 */
[----:B------:R-:W-:Y:S01]  /*8ca0*/  SHF.R.S32.HI R20, RZ, 0x1f, R20 ;  /* 0x0000001fff147819 */ /* 0x000fe20000011414 */
[----:B------:R-:W-:Y:S01]  /*8cb0*/  FMUL.FTZ R67, R67, UR10 ;  /* 0x0000000a43437c20 */ /* 0x000fe20008410000 */
[----:B------:R-:W-:Y:S01]  /*8cc0*/  SHF.R.S32.HI R17, RZ, 0x1f, R17 ;  /* 0x0000001fff117819 */ /* 0x000fe20000011411 */
[----:B0-----:R-:W-:Y:S01]  /*8cd0*/  FFMA.FTZ R6, R36, R64, R39 ;  /* 0x0000004024067223 */ /* 0x001fe20000010027 */
[----:B------:R-:W-:Y:S01]  /*8ce0*/  ISETP.GE.U32.AND P4, PT, R11, UR6, PT ;  /* 0x000000060b007c0c */ /* 0x000fe2000bf86070 */
[----:B------:R-:W-:Y:S01]  /*8cf0*/  FFMA.FTZ R7, R37, R65, R38 ;  /* 0x0000004125077223 */ /* 0x000fe20000010026 */
[----:B------:R-:W-:-:S02]  /*8d00*/  ISETP.GE.U32.AND P3, PT, R9, UR6, PT ;  /* 0x0000000609007c0c */ /* 0x000fc4000bf66070 */
[----:B------:R-:W-:Y:S02]  /*8d10*/  SHF.R.S32.HI R19, RZ, 0x1f, R19 ;  /* 0x0000001fff137819 */ /* 0x000fe40000011413 */
[----:B------:R-:W-:Y:S02]  /*8d20*/  SHF.R.S32.HI R18, RZ, 0x1f, R18 ;  /* 0x0000001fff127819 */ /* 0x000fe40000011412 */
[----:B------:R-:W-:Y:S02]  /*8d30*/  ISETP.GE.AND.EX P1, PT, R20, UR7, PT, P1 ;  /* 0x0000000714007c0c */ /* 0x000fe4000bf26310 */
[----:B------:R-:W-:Y:S02]  /*8d40*/  ISETP.GE.AND.EX P2, PT, R17, UR7, PT, P2 ;  /* 0x0000000711007c0c */ /* 0x000fe4000bf46320 */
[----:B------:R-:W-:Y:S02]  /*8d50*/  ISETP.GE.AND.EX P4, PT, R19, UR7, PT, P4 ;  /* 0x0000000713007c0c */ /* 0x000fe4000bf86340 */
[----:B------:R-:W-:-:S02]  /*8d60*/  ISETP.GE.AND.EX P3, PT, R18, UR7, PT, P3 ;  /* 0x0000000712007c0c */ /* 0x000fc4000bf66330 */
        /* <DEDUP_REMOVED lines=13> */
.L_x_4875:
        /* <DEDUP_REMOVED lines=13> */
.L_x_4877:
[----:B------:R-:W-:Y:S05]  /*8f10*/  BSYNC B0 ;  /* 0x0000000000007941 */ /* 0x000fea0003800000 */
.L_x_4876:
        /* <DEDUP_REMOVED lines=13> */
.L_x_4878:
        /* <DEDUP_REMOVED lines=13> */
.L_x_4880:
[----:B------:R-:W-:Y:S05]  /*90c0*/  BSYNC B0 ;  /* 0x0000000000007941 */ /* 0x000fea0003800000 */
.L_x_4879:
        /* <DEDUP_REMOVED lines=23> */
.L_x_4881:
        /* <DEDUP_REMOVED lines=13> */
.L_x_4883:
[----:B------:R-:W-:Y:S05]  /*9310*/  BSYNC B0 ;  /* 0x0000000000007941 */ /* 0x000fea0003800000 */
.L_x_4882:
        /* <DEDUP_REMOVED lines=13> */
.L_x_4884:
[----:B------:R-:W-:Y:S04]  /*93f0*/  BSSY B0, `(.L_x_4885) ;  /* 0x000000c000007945 */ /* 0x000fe80003800000 */
[----:B------:R-:W-:Y:S05]  /*9400*/  @P3 BRA `(.L_x_4886) ;  /* 0x0000000000283947 */ /* 0x000fea0003800000 */
[----:B------:R-:W-:Y:S01]  /*9410*/  ULDC.64 UR6, c[0x0][0x270] ;  /* 0x00009c0000067ab9 */ /* 0x000fe20000000a00 */
[----:B------:R-:W-:Y:S01]  /*9420*/  MOV R3, R5 ;  /* 0x0000000500037202 */ /* 0x000fe20000000f00 */
[----:B0-----:R-:W-:Y:S02]  /*9430*/  IMAD R6, R18, UR6, RZ ;  /* 0x0000000612067c24 */ /* 0x001fe4000f8e02ff */
[----:B------:R-:W-:-:S04]  /*9440*/  IMAD.WIDE.U32 R4, R9, UR6, R2 ;  /* 0x0000000609047c25 */ /* 0x000fc8000f8e0002 */
[----:B------:R-:W-:Y:S01]  /*9450*/  IMAD R9, R9, UR7, R6 ;  /* 0x0000000709097c24 */ /* 0x000fe2000f8e0206 */
[----:B------:R-:W-:Y:S02]  /*9460*/  ULDC.64 UR6, c[0x0][0x210] ;  /* 0x0000840000067ab9 */ /* 0x000fe40000000a00 */
[----:B------:R-:W-:Y:S02]  /*9470*/  LEA R2, P1, R4, UR6, 0x2 ;  /* 0x0000000604027c11 */ /* 0x000fe4000f8210ff */
[----:B------:R-:W-:-:S04]  /*9480*/  IADD3 R9, R5, R9, RZ ;  /* 0x0000000905097210 */ /* 0x000fc80007ffe0ff */
[----:B------:R-:W-:-:S05]  /*9490*/  LEA.HI.X R3, R4, UR7, R9, 0x2, P1 ;  /* 0x0000000704037c11 */ /* 0x000fca00088f1409 */
[----:B------:R1:W-:Y:S02]  /*94a0*/  STG.E.64 desc[UR14][R2.64], R36 ;  /* 0x0000002402007986 */ /* 0x0003e4000c101b0e */
.L_x_4886:
[----:B------:R-:W-:Y:S05]  /*94b0*/  BSYNC B0 ;  /* 0x0000000000007941 */ /* 0x000fea0003800000 */
.L_x_4885:
[----:B------:R-:W-:Y:S01]  /*94c0*/  ULDC UR5, c[0x0][0x10] ;  /* 0x0000040000057ab9 */ /* 0x000fe20000000800 */
[----:B------:R-:W-:Y:S02]  /*94d0*/  UIADD3 UR4, UR4, 0x1, URZ ;  /* 0x0000000104047890 */ /* 0x000fe4000fffe03f */
[----:B------:R-:W-:-:S04]  /*94e0*/  UIADD3 UR9, UR5, UR9, URZ ;  /* 0x0000000905097290 */ /* 0x000fc8000fffe03f */
[----:B------:R-:W-:-:S06]  /*94f0*/  UISETP.GE.AND UP0, UPT, UR9, UR8, UPT ;  /* 0x000000080900728c */ /* 0x000fcc000bf06270 */
[----:B------:R-:W-:-:S13]  /*9500*/  PLOP3.LUT P1, PT, PT, PT, UP0, 0x80, 0x0 ;  /* 0x000000000000781c */ /* 0x000fda0003f2f008 */
[----:B------:R-:W-:Y:S05]  /*9510*/  @!P1 BRA `(.L_x_4887) ;  /* 0xffffff6c00589947 */ /* 0x000fea000383ffff */
[----:B------:R-:W-:Y:S05]  /*9520*/  EXIT ;  /* 0x000000000000794d */ /* 0x000fea0003800000 */
.L_x_4888:
        /* <DEDUP_REMOVED lines=13> */
.L_x_5181:


//--------------------- .text._Z35group_norm_nhwc_fwd_one_pass_kernelI11Fp32IOFp16WLi64ELi84ELi672EEv26Group_norm_nhwc_fwd_params --------------------------
	.section	.text._Z35group_norm_nhwc_fwd_one_pass_kernelI11Fp32IOFp16WLi64ELi84ELi672EEv26Group_norm_nhwc_fwd_params,"ax",@progbits
	.align	128
        .global         _Z35group_norm_nhwc_fwd_one_pass_kernelI11Fp32IOFp16WLi64ELi84ELi672EEv26Group_norm_nhwc_fwd_params
        .type           _Z35group_norm_nhwc_fwd_one_pass_kernelI11Fp32IOFp16WLi64ELi84ELi672EEv26Group_norm_nhwc_fwd_params,@function
        .size           _Z35group_norm_nhwc_fwd_one_pass_kernelI11Fp32IOFp16WLi64ELi84ELi672EEv26Group_norm_nhwc_fwd_params,(.L_x_5182 - _Z35group_norm_nhwc_fwd_one_pass_kernelI11Fp32IOFp16WLi64ELi84ELi672EEv26Group_norm_nhwc_fwd_params)
        .other          _Z35group_norm_nhwc_fwd_one_pass_kernelI11Fp32IOFp16WLi64ELi84ELi672EEv26Group_norm_nhwc_fwd_params,@"STO_CUDA_ENTRY STV_DEFAULT"
_Z35group_norm_nhwc_fwd_one_pass_kernelI11Fp32IOFp16WLi64ELi84ELi672EEv26Group_norm_nhwc_fwd_params:
.text._Z35group_norm_nhwc_fwd_one_pass_kernelI11Fp32IOFp16WLi64ELi84ELi672EEv26Group_norm_nhwc_fwd_params:
        /* <DEDUP_REMOVED lines=23> */
.L_x_4910:
        /* <DEDUP_REMOVED lines=217> */
.L_x_4890:
[----:B------:R-:W-:Y:S05]  /*0f00*/  BSYNC B0 ;  /* 0x0000000000007941 */ /* 0x000fea0003800000 */
.L_x_4889:
        /* <DEDUP_REMOVED lines=28> */
.L_x_4893:
[----:B-1----:R-:W2:Y:S04]  /*10d0*/  LDG.E.STRONG.GPU R16, desc[UR8][R14.64] ;  /* 0x000000080e107981 */ /* 0x002ea8000c1ef900 */
[----:B--2---:R-:W-:Y:S01]  /*10e0*/  CCTL.IVALL ;  /* 0x00000000ff00798f */ /* 0x004fe20002000000 */
[----:B------:R-:W-:Y:S05]  /*10f0*/  YIELD ;  /* 0x0000000000007946 */ /* 0x000fea0003800000 */
[----:B------:R-:W-:-:S13]  /*1100*/  ISETP.NE.AND P1, PT, R16, R19, PT ;  /* 0x000000131000720c */ /* 0x000fda0003f25270 */
[----:B------:R-:W-:Y:S05]  /*1110*/  @P1 BRA `(.L_x_4893) ;  /* 0xfffffffc00ec1947 */ /* 0x000fea000383ffff */
.L_x_4892:
        /* <DEDUP_REMOVED lines=11> */
.L_x_4895:
        /* <DEDUP_REMOVED lines=63> */
.L_x_4894:
        /* <DEDUP_REMOVED lines=19> */
.L_x_4897:
[----:B------:R-:W-:Y:S05]  /*16f0*/  BSYNC B0 ;  /* 0x0000000000007941 */ /* 0x000fea0003800000 */
.L_x_4896:
        /* <DEDUP_REMOVED lines=32> */
.L_x_4891:
        /* <DEDUP_REMOVED lines=68> */
[----:B--2---:R-:W-:-:S02]  /*1d40*/  HADD2.F32 R7, -RZ, R23.H0_H0 ;  /* 0x20000017ff077230 */ /* 0x004fc40000004100 */
[----:B----4-:R-:W-:Y:S02]  /*1d50*/  HADD2.F32 R16, -RZ, R24.H0_H0 ;  /* 0x20000018ff107230 */ /* 0x010fe40000004100 */
[----:B-----5:R-:W-:Y:S02]  /*1d60*/  HADD2.F32 R6, -RZ, R22.H0_H0 ;  /* 0x20000016ff067230 */ /* 0x020fe40000004100 */
[----:B------:R-:W-:Y:S01]  /*1d70*/  FMUL.FTZ R22, R33, R12 ;  /* 0x0000000c21167220 */ /* 0x000fe20000410000 */
        /* <DEDUP_REMOVED lines=14> */
.L_x_4898:
        /* <DEDUP_REMOVED lines=13> */
.L_x_4900:
[----:B------:R-:W-:Y:S05]  /*1f30*/  BSYNC B0 ;  /* 0x0000000000007941 */ /* 0x000fea0003800000 */
.L_x_4899:
        /* <DEDUP_REMOVED lines=13> */
.L_x_4901:
        /* <DEDUP_REMOVED lines=13> */
.L_x_4903:
[----:B------:R-:W-:Y:S05]  /*20e0*/  BSYNC B0 ;  /* 0x0000000000007941 */ /* 0x000fea0003800000 */
.L_x_4902:
        /* <DEDUP_REMOVED lines=13> */
.L_x_4904:
        /* <DEDUP_REMOVED lines=13> */
.L_x_4906:
[----:B------:R-:W-:Y:S05]  /*2290*/  BSYNC B0 ;  /* 0x0000000000007941 */ /* 0x000fea0003800000 */
.L_x_4905:
        /* <DEDUP_REMOVED lines=13> */
.L_x_4907:
        /* <DEDUP_REMOVED lines=12> */
.L_x_4909:
[----:B------:R-:W-:Y:S05]  /*2430*/  BSYNC B0 ;  /* 0x0000000000007941 */ /* 0x000fea0003800000 */
.L_x_4908:
[----:B-1----:R-:W1:Y:S01]  /*2440*/  LDC R3, c[0x0][0x10] ;  /* 0x00000400ff037b82 */ /* 0x002e620000000800 */
[----:B------:R-:W-:Y:S02]  /*2450*/  IADD3 R28, R28, 0x1, RZ ;  /* 0x000000011c1c7810 */ /* 0x000fe40007ffe0ff */
[----:B-1----:R-:W-:-:S04]  /*2460*/  IADD3 R32, R3, R32, RZ ;  /* 0x0000002003207210 */ /* 0x002fc80007ffe0ff */
[----:B------:R-:W-:-:S13]  /*2470*/  ISETP.GE.AND P1, PT, R32, UR4, PT ;  /* 0x0000000420007c0c */ /* 0x000fda000bf26270 */
[----:B------:R-:W-:Y:S05]  /*2480*/  @!P1 BRA `(.L_x_4910) ;  /* 0xffffffdc00389947 */ /* 0x000fea000383ffff */
[----:B------:R-:W-:Y:S05]  /*2490*/  EXIT ;  /* 0x000000000000794d */ /* 0x000fea0003800000 */
.L_x_4911:
        /* <DEDUP_REMOVED lines=14> */
.L_x_5182:


//--------------------- .text._Z35group_norm_nhwc_fwd_one_pass_kernelI11Fp32IOFp16WLi128ELi84ELi672EEv26Group_norm_nhwc_fwd_params --------------------------
	.section	.text._Z35group_norm_nhwc_fwd_one_pass_kernelI11Fp32IOFp16WLi128ELi84ELi672EEv26Group_norm_nhwc_fwd_params,"ax",@progbits
	.align	128
        .global         _Z35group_norm_nhwc_fwd_one_pass_kernelI11Fp32IOFp16WLi128ELi84ELi672EEv26Group_norm_nhwc_fwd_params
        .type           _Z35group_norm_nhwc_fwd_one_pass_kernelI11Fp32IOFp16WLi128ELi84ELi672EEv26Group_norm_nhwc_fwd_params,@function
        .size           _Z35group_norm_nhwc_fwd_one_pass_kernelI11Fp32IOFp16WLi128ELi84ELi672EEv26Group_norm_nhwc_fwd_params,(.L_x_5183 - _Z35group_norm_nhwc_fwd_one_pass_kernelI11Fp32IOFp16WLi128ELi84ELi672EEv26Group_norm_nhwc_fwd_params)
        .other          _Z35group_norm_nhwc_fwd_one_pass_kernelI11Fp32IOFp16WLi128ELi84ELi672EEv26Group_norm_nhwc_fwd_params,@"STO_CUDA_ENTRY STV_DEFAULT"
_Z35group_norm_nhwc_fwd_one_pass_kernelI11Fp32IOFp16WLi128ELi84ELi672EEv26Group_norm_nhwc_fwd_params:
.text._Z35group_norm_nhwc_fwd_one_pass_kernelI11Fp32IOFp16WLi128ELi84ELi672EEv26Group_norm_nhwc_fwd_params:
        /* <DEDUP_REMOVED lines=39> */
.L_x_4945:
        /* <DEDUP_REMOVED lines=287> */
.L_x_4913:
[----:B------:R-:W-:Y:S05]  /*1460*/  BSYNC B0 ;  /* 0x0000000000007941 */ /* 0x000fea0003800000 */
.L_x_4912:
        /* <DEDUP_REMOVED lines=28> */
.L_x_4916:
[----:B--2---:R-:W2:Y:S04]  /*1630*/  LDG.E.STRONG.GPU R25, desc[UR8][R26.64] ;  /* 0x000000081a197981 */ /* 0x004ea8000c1ef900 */
[----:B--2---:R-:W-:Y:S01]  /*1640*/  CCTL.IVALL ;  /* 0x00000000ff00798f */ /* 0x004fe20002000000 */
[----:B------:R-:W-:Y:S05]  /*1650*/  YIELD ;  /* 0x0000000000007946 */ /* 0x000fea0003800000 */
[----:B------:R-:W-:-:S13]  /*1660*/  ISETP.NE.AND P1, PT, R25, R42, PT ;  /* 0x0000002a1900720c */ /* 0x000fda0003f25270 */
[----:B------:R-:W-:Y:S05]  /*1670*/  @P1 BRA `(.L_x_4916) ;  /* 0xfffffffc00ec1947 */ /* 0x000fea000383ffff */
.L_x_4915:
        /* <DEDUP_REMOVED lines=11> */
.L_x_4918:
        /* <DEDUP_REMOVED lines=63> */
.L_x_4917:
        /* <DEDUP_REMOVED lines=19> */
.L_x_4920:
[----:B------:R-:W-:Y:S05]  /*1c50*/  BSYNC B0 ;  /* 0x0000000000007941 */ /* 0x000fea0003800000 */
.L_x_4919:
        /* <DEDUP_REMOVED lines=32> */
.L_x_4914:
        /* <DEDUP_REMOVED lines=59> */
[----:B--2---:R-:W-:Y:S02]  /*2210*/  HADD2.F32 R20, -RZ, R38.H0_H0 ;  /* 0x20000026ff147230 */ /* 0x004fe40000004100 */
[----:B---3--:R-:W-:Y:S02]  /*2220*/  HADD2.F32 R21, -RZ, R42.H0_H0 ;  /* 0x2000002aff157230 */ /* 0x008fe40000004100 */
[----:B----4-:R-:W-:Y:S02]  /*2230*/  HADD2.F32 R19, -RZ, R44.H0_H0 ;  /* 0x2000002cff137230 */ /* 0x010fe40000004100 */
[----:B------:R-:W-:-:S03]  /*2240*/  HADD2.F32 R18, -RZ, R46.H0_H0 ;  /* 0x2000002eff127230 */ /* 0x000fc60000004100 */
        /* <DEDUP_REMOVED lines=13> */
.L_x_4921:
        /* <DEDUP_REMOVED lines=13> */
.L_x_4923:
[----:B------:R-:W-:Y:S05]  /*23f0*/  BSYNC B0 ;  /* 0x0000000000007941 */ /* 0x000fea0003800000 */
.L_x_4922:
        /* <DEDUP_REMOVED lines=17> */
.L_x_4924:
        /* <DEDUP_REMOVED lines=13> */
.L_x_4926:
[----:B------:R-:W-:Y:S05]  /*25e0*/  BSYNC B0 ;  /* 0x0000000000007941 */ /* 0x000fea0003800000 */
.L_x_4925:
        /* <DEDUP_REMOVED lines=13> */
.L_x_4927:
        /* <DEDUP_REMOVED lines=13> */
.L_x_4929:
[----:B------:R-:W-:Y:S05]  /*2790*/  BSYNC B0 ;  /* 0x0000000000007941 */ /* 0x000fea0003800000 */
.L_x_4928:
        /* <DEDUP_REMOVED lines=38> */
.L_x_4930:
        /* <DEDUP_REMOVED lines=13> */
.L_x_4932:
[----:B------:R-:W-:Y:S05]  /*2ad0*/  BSYNC B0 ;  /* 0x0000000000007941 */ /* 0x000fea0003800000 */
.L_x_4931:
        /* <DEDUP_REMOVED lines=13> */
.L_x_4933:
        /* <DEDUP_REMOVED lines=13> */
.L_x_4935:
[----:B------:R-:W-:Y:S05]  /*2c80*/  BSYNC B0 ;  /* 0x0000000000007941 */ /* 0x000fea0003800000 */
.L_x_4934:
        /* <DEDUP_REMOVED lines=13> */
.L_x_4936:
        /* <DEDUP_REMOVED lines=13> */
.L_x_4938:
[----:B------:R-:W-:Y:S05]  /*2e30*/  BSYNC B0 ;  /* 0x0000000000007941 */ /* 0x000fea0003800000 */
.L_x_4937:
        /* <DEDUP_REMOVED lines=13> */
.L_x_4939:
        /* <DEDUP_REMOVED lines=13> */
.L_x_4941:
[----:B------:R-:W-:Y:S05]  /*2fe0*/  BSYNC B0 ;  /* 0x0000000000007941 */ /* 0x000fea0003800000 */
.L_x_4940:
        /* <DEDUP_REMOVED lines=13> */
.L_x_4942:
        /* <DEDUP_REMOVED lines=12> */
.L_x_4944:
[----:B------:R-:W-:Y:S05]  /*3180*/  BSYNC B0 ;  /* 0x0000000000007941 */ /* 0x000fea0003800000 */
.L_x_4943:
[----:B012---:R-:W0:Y:S01]  /*3190*/  LDC R13, c[0x0][0x10] ;  /* 0x00000400ff0d7b82 */ /* 0x007e220000000800 */
[----:B------:R-:W-:Y:S02]  /*31a0*/  IADD3 R5, R5, 0x1, RZ ;  /* 0x0000000105057810 */ /* 0x000fe40007ffe0ff */
[----:B0-----:R-:W-:-:S04]  /*31b0*/  IADD3 R40, R13, R40, RZ ;  /* 0x000000280d287210 */ /* 0x001fc80007ffe0ff */
[----:B------:R-:W-:-:S13]  /*31c0*/  ISETP.GE.AND P1, PT, R40, UR4, PT ;  /* 0x0000000428007c0c */ /* 0x000fda000bf26270 */
[----:B------:R-:W-:Y:S05]  /*31d0*/  @!P1 BRA `(.L_x_4945) ;  /* 0xffffffd000249947 */ /* 0x000fea000383ffff */
[----:B------:R-:W-:Y:S05]  /*31e0*/  EXIT ;  /* 0x000000000000794d */ /* 0x000fea0003800000 */
.L_x_4946:
        /* <DEDUP_REMOVED lines=9> */
.L_x_5183:


//--------------------- .text._Z35group_norm_nhwc_fwd_one_pass_kernelI11Fp32IOFp16WLi256ELi84ELi672EEv26Group_norm_nhwc_fwd_params --------------------------
	.section	.text._Z35group_norm_nhwc_fwd_one_pass_kernelI11Fp32IOFp16WLi256ELi84ELi672EEv26Group_norm_nhwc_fwd_params,"ax",@progbits
	.align	128
        .global         _Z35group_norm_nhwc_fwd_one_pass_kernelI11Fp32IOFp16WLi256ELi84ELi672EEv26Group_norm_nhwc_fwd_params
        .type           _Z35group_norm_nhwc_fwd_one_pass_kernelI11Fp32IOFp16WLi256ELi84ELi672EEv26Group_norm_nhwc_fwd_params,@function
        .size           _Z35group_norm_nhwc_fwd_one_pass_kernelI11Fp32IOFp16WLi256ELi84ELi672EEv26Group_norm_nhwc_fwd_params,(.L_x_5184 - _Z35group_norm_nhwc_fwd_one_pass_kernelI11Fp32IOFp16WLi256ELi84ELi672EEv26Group_norm_nhwc_fwd_params)
        .other          _Z35group_norm_nhwc_fwd_one_pass_kernelI11Fp32IOFp16WLi256ELi84ELi672EEv26Group_norm_nhwc_fwd_params,@"STO_CUDA_ENTRY STV_DEFAULT"
_Z35group_norm_nhwc_fwd_one_pass_kernelI11Fp32IOFp16WLi256ELi84ELi672EEv26Group_norm_nhwc_fwd_params:
.text._Z35group_norm_nhwc_fwd_one_pass_kernelI11Fp32IOFp16WLi256ELi84ELi672EEv26Group_norm_nhwc_fwd_params:
        /* <DEDUP_REMOVED lines=46> */
.L_x_5004:
        /* <DEDUP_REMOVED lines=459> */
.L_x_4948:
[----:B------:R-:W-:Y:S05]  /*1f90*/  BSYNC B0 ;  /* 0x0000000000007941 */ /* 0x000fea0003800000 */
.L_x_4947:
        /* <DEDUP_REMOVED lines=30> */
.L_x_4951:
[----:B-1----:R-:W2:Y:S04]  /*2180*/  LDG.E.STRONG.GPU R36, desc[UR10][R34.64] ;  /* 0x0000000a22247981 */ /* 0x002ea8000c1ef900 */
[----:B--2---:R-:W-:Y:S01]  /*2190*/  CCTL.IVALL ;  /* 0x00000000ff00798f */ /* 0x004fe20002000000 */
[----:B------:R-:W-:Y:S05]  /*21a0*/  YIELD ;  /* 0x0000000000007946 */ /* 0x000fea0003800000 */
[----:B------:R-:W-:-:S13]  /*21b0*/  ISETP.NE.AND P1, PT, R36, R39, PT ;  /* 0x000000272400720c */ /* 0x000fda0003f25270 */
[----:B------:R-:W-:Y:S05]  /*21c0*/  @P1 BRA `(.L_x_4951) ;  /* 0xfffffffc00ec1947 */ /* 0x000fea000383ffff */
.L_x_4950:
        /* <DEDUP_REMOVED lines=11> */
.L_x_4953:
        /* <DEDUP_REMOVED lines=67> */
.L_x_4952:
        /* <DEDUP_REMOVED lines=19> */
.L_x_4955:
[----:B------:R-:W-:Y:S05]  /*27e0*/  BSYNC B0 ;  /* 0x0000000000007941 */ /* 0x000fea0003800000 */
.L_x_4954:
        /* <DEDUP_REMOVED lines=34> */
.L_x_4949:
        /* <DEDUP_REMOVED lines=68> */
.L_x_4956:
        /* <DEDUP_REMOVED lines=13> */
.L_x_4958:
[----:B------:R-:W-:Y:S05]  /*2f20*/  BSYNC B0 ;  /* 0x0000000000007941 */ /* 0x000fea0003800000 */
.L_x_4957:
        /* <DEDUP_REMOVED lines=17> */
.L_x_4959:
        /* <DEDUP_REMOVED lines=13> */
.L_x_4961:
[----:B------:R-:W-:Y:S05]  /*3110*/  BSYNC B0 ;  /* 0x0000000000007941 */ /* 0x000fea0003800000 */
.L_x_4960:
        /* <DEDUP_REMOVED lines=38> */
.L_x_4962:
        /* <DEDUP_REMOVED lines=13> */
.L_x_4964:
[----:B------:R-:W-:Y:S05]  /*3450*/  BSYNC B0 ;  /* 0x0000000000007941 */ /* 0x000fea0003800000 */
.L_x_4963:
        /* <DEDUP_REMOVED lines=17> */
.L_x_4965:
        /* <DEDUP_REMOVED lines=13> */
.L_x_4967:
[----:B------:R-:W-:Y:S05]  /*3640*/  BSYNC B0 ;  /* 0x0000000000007941 */ /* 0x000fea0003800000 */
.L_x_4966:
        /* <DEDUP_REMOVED lines=17> */
.L_x_4968:
        /* <DEDUP_REMOVED lines=13> */
.L_x_4970:
[----:B------:R-:W-:Y:S05]  /*3830*/  BSYNC B0 ;  /* 0x0000000000007941 */ /* 0x000fea0003800000 */
.L_x_4969:
        /* <DEDUP_REMOVED lines=17> */
.L_x_4971:
        /* <DEDUP_REMOVED lines=13> */
.L_x_4973:
[----:B------:R-:W-:Y:S05]  /*3a20*/  BSYNC B0 ;  /* 0x0000000000007941 */ /* 0x000fea0003800000 */
.L_x_4972:
        /* <DEDUP_REMOVED lines=17> */
.L_x_4974:
        /* <DEDUP_REMOVED lines=13> */
.L_x_4976:
[----:B------:R-:W-:Y:S05]  /*3c10*/  BSYNC B0 ;  /* 0x0000000000007941 */ /* 0x000fea0003800000 */
.L_x_4975:
        /* <DEDUP_REMOVED lines=37> */
.L_x_4977:
        /* <DEDUP_REMOVED lines=13> */
.L_x_4979:
[----:B------:R-:W-:Y:S05]  /*3f40*/  BSYNC B0 ;  /* 0x0000000000007941 */ /* 0x000fea0003800000 */
.L_x_4978:
        /* <DEDUP_REMOVED lines=17> */
.L_x_4980:
        /* <DEDUP_REMOVED lines=13> */
.L_x_4982:
[----:B------:R-:W-:Y:S05]  /*4130*/  BSYNC B0 ;  /* 0x0000000000007941 */ /* 0x000fea0003800000 */
.L_x_4981:
        /* <DEDUP_REMOVED lines=17> */
.L_x_4983:
        /* <DEDUP_REMOVED lines=13> */
.L_x_4985:
[----:B------:R-:W-:Y:S05]  /*4320*/  BSYNC B0 ;  /* 0x0000000000007941 */ /* 0x000fea0003800000 */
.L_x_4984:
        /* <DEDUP_REMOVED lines=17> */
.L_x_4986:
        /* <DEDUP_REMOVED lines=13> */
.L_x_4988:
[----:B------:R-:W-:Y:S05]  /*4510*/  BSYNC B0 ;  /* 0x0000000000007941 */ /* 0x000fea0003800000 */
.L_x_4987:
        /* <DEDUP_REMOVED lines=17> */
.L_x_4989:
        /* <DEDUP_REMOVED lines=13> */
.L_x_4991:
[----:B------:R-:W-:Y:S05]  /*4700*/  BSYNC B0 ;  /* 0x0000000000007941 */ /* 0x000fea0003800000 */
.L_x_4990:
        /* <DEDUP_REMOVED lines=31> */
.L_x_4992:
        /* <DEDUP_REMOVED lines=13> */
.L_x_4994:
[----:B------:R-:W-:Y:S05]  /*49d0*/  BSYNC B0 ;  /* 0x0000000000007941 */ /* 0x000fea0003800000 */
.L_x_4993:
        /* <DEDUP_REMOVED lines=13> */
.L_x_4995:
        /* <DEDUP_REMOVED lines=13> */
.L_x_4997:
[----:B------:R-:W-:Y:S05]  /*4b80*/  BSYNC B0 ;  /* 0x0000000000007941 */ /* 0x000fea0003800000 */
.L_x_4996:
        /* <DEDUP_REMOVED lines=23> */
.L_x_4998:
        /* <DEDUP_REMOVED lines=13> */
.L_x_5000:
[----:B------:R-:W-:Y:S05]  /*4dd0*/  BSYNC B0 ;  /* 0x0000000000007941 */ /* 0x000fea0003800000 */
.L_x_4999:
        /* <DEDUP_REMOVED lines=13> */
.L_x_5001:
        /* <DEDUP_REMOVED lines=12> */
.L_x_5003:
[----:B------:R-:W-:Y:S05]  /*4f70*/  BSYNC B0 ;  /* 0x0000000000007941 */ /* 0x000fea0003800000 */
.L_x_5002:
[----:B------:R-:W-:Y:S01]  /*4f80*/  ULDC UR7, c[0x0][0x10] ;  /* 0x0000040000077ab9 */ /* 0x000fe20000000800 */
[----:B------:R-:W-:Y:S02]  /*4f90*/  UIADD3 UR4, UR4, 0x1, URZ ;  /* 0x0000000104047890 */ /* 0x000fe4000fffe03f */
[----:B------:R-:W-:-:S04]  /*4fa0*/  UIADD3 UR6, UR7, UR6, URZ ;  /* 0x0000000607067290 */ /* 0x000fc8000fffe03f */
[----:B------:R-:W-:-:S06]  /*4fb0*/  UISETP.GE.AND UP0, UPT, UR6, UR5, UPT ;  /* 0x000000050600728c */ /* 0x000fcc000bf06270 */
[----:B------:R-:W-:-:S13]  /*4fc0*/  PLOP3.LUT P1, PT, PT, PT, UP0, 0x80, 0x0 ;  /* 0x000000000000781c */ /* 0x000fda0003f2f008 */
[----:B------:R-:W-:Y:S05]  /*4fd0*/  @!P1 BRA `(.L_x_5004) ;  /* 0xffffffb000c09947 */ /* 0x000fea000383ffff */
[----:B------:R-:W-:Y:S05]  /*4fe0*/  EXIT ;  /* 0x000000000000794d */ /* 0x000fea0003800000 */
.L_x_5005:
        /* <DEDUP_REMOVED lines=9> */
.L_x_5184:


//--------------------- .text._Z35group_norm_nhwc_fwd_one_pass_kernelI11Fp32IOFp16WLi512ELi84ELi672EEv26Group_norm_nhwc_fwd_params --------------------------
	.section	.text._Z35group_norm_nhwc_fwd_one_pass_kernelI11Fp32IOFp16WLi512ELi84ELi672EEv26Group_norm_nhwc_fwd_params,"ax",@progbits
	.align	128
        .global         _Z35group_norm_nhwc_fwd_one_pass_kernelI11Fp32IOFp16WLi512ELi84ELi672EEv26Group_norm_nhwc_fwd_params
        .type           _Z35group_norm_nhwc_fwd_one_pass_kernelI11Fp32IOFp16WLi512ELi84ELi672EEv26Group_norm_nhwc_fwd_params,@function
        .size           _Z35group_norm_nhwc_fwd_one_pass_kernelI11Fp32IOFp16WLi512ELi84ELi672EEv26Group_norm_nhwc_fwd_params,(.L_x_5185 - _Z35group_norm_nhwc_fwd_one_pass_kernelI11Fp32IOFp16WLi512ELi84ELi672EEv26Group_norm_nhwc_fwd_params)
        .other          _Z35group_norm_nhwc_fwd_one_pass_kernelI11Fp32IOFp16WLi512ELi84ELi672EEv26Group_norm_nhwc_fwd_params,@"STO_CUDA_ENTRY STV_DEFAULT"
_Z35group_norm_nhwc_fwd_one_pass_kernelI11Fp32IOFp16WLi512ELi84ELi672EEv26Group_norm_nhwc_fwd_params:
.text._Z35group_norm_nhwc_fwd_one_pass_kernelI11Fp32IOFp16WLi512ELi84ELi672EEv26Group_norm_nhwc_fwd_params:
        /* <DEDUP_REMOVED lines=40> */
.L_x_5111:
        /* <DEDUP_REMOVED lines=382> */
[----:B-1----:R-:W-:Y:S01]  /*1a60*/  @!P1 LEA R32, P0, R40, R32, 0x2 ;  /* 0x0000002028209211 */ /* 0x002fe200078010ff */
[----:B------:R-:W-:Y:S01]  /*1a70*/  @!P1 IMAD.IADD R7, R41, 0x1, R7 ;  /* 0x0000000129079824 */ /* 0x000fe200078e0207 */
[----:B------:R-:W-:-:S04]  /*1a80*/  SHF.R.S32.HI R35, RZ, 0x1f, R39 ;  /* 0x0000001fff237819 */ /* 0x000fc80000011427 */
        /* <DEDUP_REMOVED lines=94> */
[----:B------:R-:W-:Y:S01]  /*2070*/  LOP3.LUT P6, RZ, R38, 0x20, RZ, 0xc0, !PT ;  /* 0x0000002026ff7812 */ /* 0x000fe200078cc0ff */
        /* <DEDUP_REMOVED lines=181> */
[----:B------:R-:W-:-:S03]  /*2bd0*/  CS2R R64, SRZ ;  /* 0x0000000000407805 */ /* 0x000fc6000001ff00 */
[----:B------:R-:W-:Y:S01]  /*2be0*/  @!P1 IMAD.IADD R37, R67, 0x1, R37 ;  /* 0x0000000143259824 */ /* 0x000fe200078e0225 */
[----:B-1----:R-:W-:-:S03]  /*2bf0*/  @!P1 LEA R38, P3, R66, R38, 0x2 ;  /* 0x0000002642269211 */ /* 0x002fc600078610ff */
[----:B------:R-:W0:Y:S01]  /*2c00*/  @!P2 LDC.64 R72, c[0x0][0x220] ;  /* 0x00008800ff48ab82 */ /* 0x000e220000000a00 */
[----:B------:R1:W5:Y:S01]  /*2c10*/  @!P4 LDG.E.64 R64, desc[UR14][R70.64] ;  /* 0x0000000e4640c981 */ /* 0x000362000c1e1b00 */
[----:B------:R-:W-:Y:S02]  /*2c20*/  @!P1 LEA.HI.X R39, R66, R39, R37, 0x2, P3 ;  /* 0x0000002742279211 */ /* 0x000fe400018f1425 */
[----:B------:R-:W-:-:S06]  /*2c30*/  CS2R R66, SRZ ;  /* 0x0000000000427805 */ /* 0x000fcc000001ff00 */
[----:B------:R2:W5:Y:S01]  /*2c40*/  @!P5 LDG.E.64 R66, desc[UR14][R68.64] ;  /* 0x0000000e4442d981 */ /* 0x000562000c1e1b00 */
[----:B-1----:R-:W1:Y:S01]  /*2c50*/  @!P2 LDC.64 R70, c[0x0][0x270] ;  /* 0x00009c00ff46ab82 */ /* 0x002e620000000a00 */
[----:B--2---:R-:W-:-:S06]  /*2c60*/  CS2R R68, SRZ ;  /* 0x0000000000447805 */ /* 0x004fcc000001ff00 */
[----:B------:R2:W5:Y:S01]  /*2c70*/  @!P1 LDG.E.64 R68, desc[UR14][R38.64] ;  /* 0x0000000e26449981 */ /* 0x000562000c1e1b00 */
[----:B-1----:R-:W-:Y:S01]  /*2c80*/  @!P2 IMAD R37, R75, R70, RZ ;  /* 0x000000464b25a224 */ /* 0x002fe200078e02ff */
[----:B--2---:R-:W-:Y:S02]  /*2c90*/  @!P2 MOV R38, R2 ;  /* 0x000000020026a202 */ /* 0x004fe40000000f00 */
[----:B------:R-:W-:Y:S01]  /*2ca0*/  @!P2 MOV R39, R5 ;  /* 0x000000050027a202 */ /* 0x000fe20000000f00 */
[C---:B------:R-:W-:Y:S02]  /*2cb0*/  @!P2 IMAD R71, R36.reuse, R71, R37 ;  /* 0x000000472447a224 */ /* 0x040fe400078e0225 */
        /* <DEDUP_REMOVED lines=259> */
.L_x_5007:
[----:B------:R-:W-:Y:S05]  /*3cf0*/  BSYNC B0 ;  /* 0x0000000000007941 */ /* 0x000fea0003800000 */
.L_x_5006:
        /* <DEDUP_REMOVED lines=30> */
.L_x_5010:
[----:B------:R-:W2:Y:S04]  /*3ee0*/  LDG.E.STRONG.GPU R37, desc[UR14][R38.64] ;  /* 0x0000000e26257981 */ /* 0x000ea8000c1ef900 */
[----:B--2---:R-:W-:Y:S01]  /*3ef0*/  CCTL.IVALL ;  /* 0x00000000ff00798f */ /* 0x004fe20002000000 */
[----:B------:R-:W-:Y:S05]  /*3f00*/  YIELD ;  /* 0x0000000000007946 */ /* 0x000fea0003800000 */
[----:B------:R-:W-:-:S13]  /*3f10*/  ISETP.NE.AND P1, PT, R37, R36, PT ;  /* 0x000000242500720c */ /* 0x000fda0003f25270 */
[----:B------:R-:W-:Y:S05]  /*3f20*/  @P1 BRA `(.L_x_5010) ;  /* 0xfffffffc00ec1947 */ /* 0x000fea000383ffff */
.L_x_5009:
        /* <DEDUP_REMOVED lines=14> */
.L_x_5012:
        /* <DEDUP_REMOVED lines=68> */
.L_x_5011:
        /* <DEDUP_REMOVED lines=20> */
.L_x_5014:
[----:B------:R-:W-:Y:S05]  /*4590*/  BSYNC B0 ;  /* 0x0000000000007941 */ /* 0x000fea0003800000 */
.L_x_5013:
        /* <DEDUP_REMOVED lines=39> */
.L_x_5008:
        /* <DEDUP_REMOVED lines=64> */
.L_x_5015:
        /* <DEDUP_REMOVED lines=14> */
.L_x_5017:
[----:B------:R-:W-:Y:S05]  /*4cf0*/  BSYNC B0 ;  /* 0x0000000000007941 */ /* 0x000fea0003800000 */
.L_x_5016:
        /* <DEDUP_REMOVED lines=25> */
.L_x_5018:
[----:B------:R-:W-:Y:S04]  /*4e90*/  BSSY B0, `(.L_x_5019) ;  /* 0x000000d000007945 */ /* 0x000fe80003800000 */
[----:B------:R-:W-:Y:S05]  /*4ea0*/  @P1 BRA `(.L_x_5020) ;  /* 0x00000000002c1947 */ /* 0x000fea0003800000 */
[----:B------:R-:W-:Y:S01]  /*4eb0*/  ULDC.64 UR12, c[0x0][0x270] ;  /* 0x00009c00000c7ab9 */ /* 0x000fe20000000a00 */
[----:B------:R-:W-:Y:S02]  /*4ec0*/  IMAD.MOV.U32 R54, RZ, RZ, R2 ;  /* 0x000000ffff367224 */ /* 0x000fe400078e0002 */
        /* <DEDUP_REMOVED lines=9> */
.L_x_5020:
[----:B------:R-:W-:Y:S05]  /*4f60*/  BSYNC B0 ;  /* 0x0000000000007941 */ /* 0x000fea0003800000 */
.L_x_5019:
        /* <DEDUP_REMOVED lines=23> */
.L_x_5021:
        /* <DEDUP_REMOVED lines=13> */
.L_x_5023:
[----:B------:R-:W-:Y:S05]  /*51b0*/  BSYNC B0 ;  /* 0x0000000000007941 */ /* 0x000fea0003800000 */
.L_x_5022:
[----:B------:R-:W-:Y:S01]  /*51c0*/  IADD3 R54, R0, 0x30, RZ ;  /* 0x0000003000367810 */ /* 0x000fe20007ffe0ff */
[----:B0-----:R-:W-:Y:S01]  /*51d0*/  FADD.FTZ R28, R30, -UR5 ;  /* 0x800000051e1c7e21 */ /* 0x001fe20008010000 */
[----:B------:R-:W-:Y:S01]  /*51e0*/  FADD.FTZ R29, R31, -UR5 ;  /* 0x800000051f1d7e21 */ /* 0x000fe20008010000 */
[----:B------:R-:W-:Y:S01]  /*51f0*/  VIADD R76, R0, 0x60 ;  /* 0x00000060004c7836 */ /* 0x000fe20000000000 */
[----:B------:R-:W-:Y:S01]  /*5200*/  ISETP.GE.U32.AND P6, PT, R54, UR6, PT ;  /* 0x0000000636007c0c */ /* 0x000fe2000bfc6070 */
[----:B------:R-:W-:Y:S01]  /*5210*/  FMUL.FTZ R28, R28, UR10 ;  /* 0x0000000a1c1c7c20 */ /* 0x000fe20008410000 */
[C---:B------:R-:W-:Y:S01]  /*5220*/  IADD3 R54, R0.reuse, 0x40, RZ ;  /* 0x0000004000367810 */ /* 0x040fe20007ffe0ff */
[----:B------:R-:W-:Y:S01]  /*5230*/  FMUL.FTZ R29, R29, UR10 ;  /* 0x0000000a1d1d7c20 */ /* 0x000fe20008410000 */
[----:B------:R-:W-:Y:S01]  /*5240*/  IADD3 R77, R0, 0x50, RZ ;  /* 0x00000050004d7810 */ /* 0x000fe20007ffe0ff */
[----:B------:R-:W-:Y:S01]  /*5250*/  FADD.FTZ R55, R33, -UR5 ;  /* 0x8000000521377e21 */ /* 0x000fe20008010000 */
[----:B------:R-:W-:Y:S01]  /*5260*/  ISETP.GE.U32.AND P1, PT, R54, UR6, PT ;  /* 0x0000000636007c0c */ /* 0x000fe2000bf26070 */
[----:B------:R-:W-:Y:S01]  /*5270*/  FFMA.FTZ R28, R36, R28, R39 ;  /* 0x0000001c241c7223 */ /* 0x000fe20000010027 */
[C---:B------:R-:W-:Y:S01]  /*5280*/  IADD3 R75, R0.reuse, 0x60, RZ ;  /* 0x00000060004b7810 */ /* 0x040fe20007ffe0ff */
[----:B------:R-:W-:Y:S01]  /*5290*/  FFMA.FTZ R29, R37, R29, R38 ;  /* 0x0000001d251d7223 */ /* 0x000fe20000010026 */
[----:B------:R-:W-:-:S02]  /*52a0*/  IADD3 R72, R0, 0x70, RZ ;  /* 0x0000007000487810 */ /* 0x000fc40007ffe0ff */
[C---:B------:R-:W-:Y:S02]  /*52b0*/  IADD3 R31, R0.reuse, 0x30, RZ ;  /* 0x00000030001f7810 */ /* 0x040fe40007ffe0ff */
[C---:B------:R-:W-:Y:S02]  /*52c0*/  IADD3 R73, R0.reuse, 0x70, RZ ;  /* 0x0000007000497810 */ /* 0x040fe40007ffe0ff */
[C---:B------:R-:W-:Y:S02]  /*52d0*/  IADD3 R54, R0.reuse, 0x50, RZ ;  /* 0x0000005000367810 */ /* 0x040fe40007ffe0ff */
[----:B------:R-:W-:Y:S02]  /*52e0*/  IADD3 R30, R0, 0x40, RZ ;  /* 0x00000040001e7810 */ /* 0x000fe40007ffe0ff */
        /* <DEDUP_REMOVED lines=10> */
[----:B------:R-:W-:Y:S01]  /*5390*/  ISETP.GE.AND.EX P2, PT, R54, UR7, PT, P2 ;  /* 0x0000000736007c0c */ /* 0x000fe2000bf46320 */
[----:B------:R-:W-:Y:S01]  /*53a0*/  FADD.FTZ R54, R32, -UR5 ;  /* 0x8000000520367e21 */ /* 0x000fe20008010000 */
        /* <DEDUP_REMOVED lines=18> */
.L_x_5024:
[----:B------:R-:W-:Y:S04]  /*54d0*/  BSSY B0, `(.L_x_5025) ;  /* 0x000000e000007945 */ /* 0x000fe80003800000 */
[----:B------:R-:W-:Y:S05]  /*54e0*/  @P6 BRA `(.L_x_5026) ;  /* 0x0000000000306947 */ /* 0x000fea0003800000 */
[----:B------:R-:W-:Y:S01]  /*54f0*/  ULDC.64 UR12, c[0x0][0x270] ;  /* 0x00009c00000c7ab9 */ /* 0x000fe20000000a00 */
[----:B------:R-:W-:Y:S01]  /*5500*/  IADD3 R33, R0, 0x30, RZ ;  /* 0x0000003000217810 */ /* 0x000fe20007ffe0ff */
        /* <DEDUP_REMOVED lines=9> */
[----:B------:R0:W-:Y:S04]  /*55a0*/  STG.E.64 desc[UR14][R32.64], R28 ;  /* 0x0000001c20007986 */ /* 0x0001e8000c101b0e */
.L_x_5026:
[----:B------:R-:W-:Y:S05]  /*55b0*/  BSYNC B0 ;  /* 0x0000000000007941 */ /* 0x000fea0003800000 */
.L_x_5025:
        /* <DEDUP_REMOVED lines=17> */
.L_x_5027:
        /* <DEDUP_REMOVED lines=16> */
.L_x_5029:
[----:B------:R-:W-:Y:S05]  /*57d0*/  BSYNC B0 ;  /* 0x0000000000007941 */ /* 0x000fea0003800000 */
.L_x_5028:
        /* <DEDUP_REMOVED lines=17> */
.L_x_5030:
        /* <DEDUP_REMOVED lines=15> */
.L_x_5032:
[----:B------:R-:W-:Y:S05]  /*59e0*/  BSYNC B0 ;  /* 0x0000000000007941 */ /* 0x000fea0003800000 */
.L_x_5031:
        /* <DEDUP_REMOVED lines=17> */
.L_x_5033:
        /* <DEDUP_REMOVED lines=13> */
.L_x_5035:
[----:B------:R-:W-:Y:S05]  /*5bd0*/  BSYNC B0 ;  /* 0x0000000000007941 */ /* 0x000fea0003800000 */
.L_x_5034:
        /* <DEDUP_REMOVED lines=17> */
.L_x_5036:
        /* <DEDUP_REMOVED lines=13> */
.L_x_5038:
[----:B------:R-:W-:Y:S05]  /*5dc0*/  BSYNC B0 ;  /* 0x0000000000007941 */ /* 0x000fea0003800000 */
.L_x_5037:
        /* <DEDUP_REMOVED lines=47> */
.L_x_5039:
        /* <DEDUP_REMOVED lines=13> */
.L_x_5041:
[----:B------:R-:W-:Y:S05]  /*6190*/  BSYNC B0 ;  /* 0x0000000000007941 */ /* 0x000fea0003800000 */
.L_x_5040:
        /* <DEDUP_REMOVED lines=17> */
.L_x_5042:
        /* <DEDUP_REMOVED lines=13> */
.L_x_5044:
[----:B------:R-:W-:Y:S05]  /*6380*/  BSYNC B0 ;  /* 0x0000000000007941 */ /* 0x000fea0003800000 */
.L_x_5043:
        /* <DEDUP_REMOVED lines=17> */
.L_x_5045:
        /* <DEDUP_REMOVED lines=13> */
.L_x_5047:
[----:B------:R-:W-:Y:S05]  /*6570*/  BSYNC B0 ;  /* 0x0000000000007941 */ /* 0x000fea0003800000 */
.L_x_5046:
        /* <DEDUP_REMOVED lines=17> */
.L_x_5048:
        /* <DEDUP_REMOVED lines=13> */
.L_x_5050:
[----:B------:R-:W-:Y:S05]  /*6760*/  BSYNC B0 ;  /* 0x0000000000007941 */ /* 0x000fea0003800000 */
.L_x_5049:
        /* <DEDUP_REMOVED lines=17> */
.L_x_5051:
        /* <DEDUP_REMOVED lines=13> */
.L_x_5053:
[----:B------:R-:W-:Y:S05]  /*6950*/  BSYNC B0 ;  /* 0x0000000000007941 */ /* 0x000fea0003800000 */
.L_x_5052:
        /* <DEDUP_REMOVED lines=43> */
.L_x_5054:
        /* <DEDUP_REMOVED lines=13> */
.L_x_5056:
[----:B------:R-:W-:Y:S05]  /*6ce0*/  BSYNC B0 ;  /* 0x0000000000007941 */ /* 0x000fea0003800000 */
.L_x_5055:
        /* <DEDUP_REMOVED lines=17> */
.L_x_5057:
        /* <DEDUP_REMOVED lines=13> */
.L_x_5059:
[----:B------:R-:W-:Y:S05]  /*6ed0*/  BSYNC B0 ;  /* 0x0000000000007941 */ /* 0x000fea0003800000 */
.L_x_5058:
        /* <DEDUP_REMOVED lines=17> */
.L_x_5060:
        /* <DEDUP_REMOVED lines=13> */
.L_x_5062:
[----:B------:R-:W-:Y:S05]  /*70c0*/  BSYNC B0 ;  /* 0x0000000000007941 */ /* 0x000fea0003800000 */
.L_x_5061:
        /* <DEDUP_REMOVED lines=17> */
.L_x_5063:
        /* <DEDUP_REMOVED lines=13> */
.L_x_5065:
[----:B------:R-:W-:Y:S05]  /*72b0*/  BSYNC B0 ;  /* 0x0000000000007941 */ /* 0x000fea0003800000 */
.L_x_5064:
        /* <DEDUP_REMOVED lines=17> */
.L_x_5066:
        /* <DEDUP_REMOVED lines=13> */
.L_x_5068:
[----:B------:R-:W-:Y:S05]  /*74a0*/  BSYNC B0 ;  /* 0x0000000000007941 */ /* 0x000fea0003800000 */
.L_x_5067:
        /* <DEDUP_REMOVED lines=45> */
.L_x_5069:
        /* <DEDUP_REMOVED lines=13> */
.L_x_5071:
[----:B------:R-:W-:Y:S05]  /*7850*/  BSYNC B0 ;  /* 0x0000000000007941 */ /* 0x000fea0003800000 */
.L_x_5070:
        /* <DEDUP_REMOVED lines=17> */
.L_x_5072:
        /* <DEDUP_REMOVED lines=13> */
.L_x_5074:
[----:B------:R-:W-:Y:S05]  /*7a40*/  BSYNC B0 ;  /* 0x0000000000007941 */ /* 0x000fea0003800000 */
.L_x_5073:
        /* <DEDUP_REMOVED lines=17> */
.L_x_5075:
        /* <DEDUP_REMOVED lines=13> */
.L_x_5077:
[----:B------:R-:W-:Y:S05]  /*7c30*/  BSYNC B0 ;  /* 0x0000000000007941 */ /* 0x000fea0003800000 */
.L_x_5076:
        /* <DEDUP_REMOVED lines=17> */
.L_x_5078:
        /* <DEDUP_REMOVED lines=13> */
.L_x_5080:
[----:B------:R-:W-:Y:S05]  /*7e20*/  BSYNC B0 ;  /* 0x0000000000007941 */ /* 0x000fea0003800000 */
.L_x_5079:
        /* <DEDUP_REMOVED lines=17> */
.L_x_5081:
        /* <DEDUP_REMOVED lines=13> */
.L_x_5083:
[----:B------:R-:W-:Y:S05]  /*8010*/  BSYNC B0 ;  /* 0x0000000000007941 */ /* 0x000fea0003800000 */
.L_x_5082:
        /* <DEDUP_REMOVED lines=47> */
.L_x_5084:
        /* <DEDUP_REMOVED lines=13> */
.L_x_5086:
[----:B------:R-:W-:Y:S05]  /*83e0*/  BSYNC B0 ;  /* 0x0000000000007941 */ /* 0x000fea0003800000 */
.L_x_5085:
        /* <DEDUP_REMOVED lines=17> */
.L_x_5087:
[----:B------:R-:W-:Y:S04]  /*8500*/  BSSY B0, `(.L_x_5088) ;  /* 0x000000d000007945 */ /* 0x000fe80003800000 */
[----:B------:R-:W-:Y:S05]  /*8510*/  @P1 BRA `(.L_x_5089) ;  /* 0x00000000002c1947 */ /* 0x000fea0003800000 */
[----:B------:R-:W-:Y:S01]  /*8520*/  ULDC.64 UR12, c[0x0][0x270] ;  /* 0x00009c00000c7ab9 */ /* 0x000fe20000000a00 */
[----:B0-----:R-:W-:Y:S01]  /*8530*/  MOV R6, R2 ;  /* 0x0000000200067202 */ /* 0x001fe20000000f00 */
        /* <DEDUP_REMOVED lines=9> */
.L_x_5089:
[----:B------:R-:W-:Y:S05]  /*85d0*/  BSYNC B0 ;  /* 0x0000000000007941 */ /* 0x000fea0003800000 */
.L_x_5088:
        /* <DEDUP_REMOVED lines=17> */
.L_x_5090:
        /* <DEDUP_REMOVED lines=13> */
.L_x_5092:
[----:B------:R-:W-:Y:S05]  /*87c0*/  BSYNC B0 ;  /* 0x0000000000007941 */ /* 0x000fea0003800000 */
.L_x_5091:
        /* <DEDUP_REMOVED lines=17> */
.L_x_5093:
        /* <DEDUP_REMOVED lines=13> */
.L_x_5095:
[----:B------:R-:W-:Y:S05]  /*89b0*/  BSYNC B0 ;  /* 0x0000000000007941 */ /* 0x000fea0003800000 */
.L_x_5094:
        /* <DEDUP_REMOVED lines=17> */
.L_x_5096:
        /* <DEDUP_REMOVED lines=13> */
.L_x_5098:
[----:B------:R-:W-:Y:S05]  /*8ba0*/  BSYNC B0 ;  /* 0x0000000000007941 */ /* 0x000fea0003800000 */
.L_x_5097:
[C---:B------:R-:W-:Y:S01]  /*8bb0*/  IADD3 R17, R0.reuse, 0x1d0, RZ ;  /* 0x000001d000117810 */ /* 0x040fe20007ffe0ff */
        /* <DEDUP_REMOVED lines=11> */
[----:B------:R-:W-:Y:S01]  /*8c70*/  IADD3 R19, R0, 0x1e0, RZ ;  /* 0x000001e000137810 */ /* 0x000fe20007ffe0ff */
[----:B------:R-:W-:Y:S01]  /*8c80*/  FMUL.FTZ R65, R65, UR10 ;  /* 0x0000000a41417c20 */ /* 0x000fe20008410000 */
[----:B------:R-:W-:Y:S01]  /*8c90*/  SHF.R.S32.HI R20, RZ, 0x1f, R20 ;  /* 0x0000001fff147819 */ /* 0x000fe20000011414 */
[----:B------:R-:W-:Y:S01]  /*8ca0*/  FMUL.FTZ R66, R66, UR10 ;  /* 0x0000000a42427c20 */ /* 0x000fe20008410000 */
[----:B------:R-:W-:Y:S01]  /*8cb0*/  SHF.R.S32.HI R17, RZ, 0x1f, R17 ;  /* 0x0000001fff117819 */ /* 0x000fe20000011411 */
[----:B------:R-:W-:Y:S01]  /*8cc0*/  FMUL.FTZ R67, R67, UR10 ;  /* 0x0000000a43437c20 */ /* 0x000fe20008410000 */
[----:B------:R-:W-:Y:S01]  /*8cd0*/  ISETP.GE.U32.AND P4, PT, R11, UR6, PT ;  /* 0x000000060b007c0c */ /* 0x000fe2000bf86070 */
[----:B0-----:R-:W-:Y:S01]  /*8ce0*/  FFMA.FTZ R6, R36, R64, R39 ;  /* 0x0000004024067223 */ /* 0x001fe20000010027 */
        /* <DEDUP_REMOVED lines=21> */
.L_x_5099:
        /* <DEDUP_REMOVED lines=13> */
.L_x_5101:
[----:B------:R-:W-:Y:S05]  /*8f10*/  BSYNC B0 ;  /* 0x0000000000007941 */ /* 0x000fea0003800000 */
.L_x_5100:
        /* <DEDUP_REMOVED lines=13> */
.L_x_5102:
        /* <DEDUP_REMOVED lines=13> */
.L_x_5104:
[----:B------:R-:W-:Y:S05]  /*90c0*/  BSYNC B0 ;  /* 0x0000000000007941 */ /* 0x000fea0003800000 */
.L_x_5103:
        /* <DEDUP_REMOVED lines=23> */
.L_x_5105:
        /* <DEDUP_REMOVED lines=13> */
.L_x_5107:
[----:B------:R-:W-:Y:S05]  /*9310*/  BSYNC B0 ;  /* 0x0000000000007941 */ /* 0x000fea0003800000 */
.L_x_5106:
        /* <DEDUP_REMOVED lines=13> */
.L_x_5108:
        /* <DEDUP_REMOVED lines=12> */
.L_x_5110:
[----:B------:R-:W-:Y:S05]  /*94b0*/  BSYNC B0 ;  /* 0x0000000000007941 */ /* 0x000fea0003800000 */
.L_x_5109:
[----:B------:R-:W-:Y:S01]  /*94c0*/  ULDC UR5, c[0x0][0x10] ;  /* 0x0000040000057ab9 */ /* 0x000fe20000000800 */
[----:B------:R-:W-:Y:S02]  /*94d0*/  UIADD3 UR4, UR4, 0x1, URZ ;  /* 0x0000000104047890 */ /* 0x000fe4000fffe03f */
[----:B------:R-:W-:-:S04]  /*94e0*/  UIADD3 UR9, UR5, UR9, URZ ;  /* 0x0000000905097290 */ /* 0x000fc8000fffe03f */
[----:B------:R-:W-:-:S06]  /*94f0*/  UISETP.GE.AND UP0, UPT, UR9, UR8, UPT ;  /* 0x000000080900728c */ /* 0x000fcc000bf06270 */
[----:B------:R-:W-:-:S13]  /*9500*/  PLOP3.LUT P1, PT, PT, PT, UP0, 0x80, 0x0 ;  /* 0x000000000000781c */ /* 0x000fda0003f2f008 */
[----:B------:R-:W-:Y:S05]  /*9510*/  @!P1 BRA `(.L_x_5111) ;  /* 0xffffff6c00589947 */ /* 0x000fea000383ffff */
[----:B------:R-:W-:Y:S05]  /*9520*/  EXIT ;  /* 0x000000000000794d */ /* 0x000fea0003800000 */
.L_x_5112:
        /* <DEDUP_REMOVED lines=13> */
.L_x_5185:


//--------------------- .nv.shared.reserved.0     --------------------------
	.section	.nv.shared.reserved.0,"aw",@nobits
	.weak		__nv_reservedSMEM_offset_0_alias
	.size		__nv_reservedSMEM_offset_0_alias, 0, 0
	.other		__nv_reservedSMEM_offset_0_alias,@"STO_CUDA_RESERVED_SHARED STV_DEFAULT"
__nv_reservedSMEM_offset_0_alias:
	.zero		0


//--------------------- .nv.global                --------------------------
	.section	.nv.global,"aw",@nobits
.nv.global:
	.type		_ZN61_INTERNAL_4340de52_30_group_norm_nhwc_one_pass_84_cu_ac6678116thrust23THRUST_300001_SM_900_NS12placeholders2_5E,@object
	.size		_ZN61_INTERNAL_4340de52_30_group_norm_nhwc_one_pass_84_cu_ac6678116thrust23THRUST_300001_SM_900_NS12placeholders2_5E,(_ZN61_INTERNAL_4340de52_30_group_norm_nhwc_one_pass_84_cu_ac6678114cuda3std3__45__cpo6cbeginE - _ZN61_INTERNAL_4340de52_30_group_norm_nhwc_one_pass_84_cu_ac6678116thrust23THRUST_300001_SM_900_NS12placeholders2_5E)
_ZN61_INTERNAL_4340de52_30_group_norm_nhwc_one_pass_84_cu_ac6678116thrust23THRUST_300001_SM_900_NS12placeholders2_5E:
	.zero		1
	.type		_ZN61_INTERNAL_4340de52_30_group_norm_nhwc_one_pass_84_cu_ac6678114cuda3std3__45__cpo6cbeginE,@object
	.size		_ZN61_INTERNAL_4340de52_30_group_norm_nhwc_one_pass_84_cu_ac6678114cuda3std3__45__cpo6cbeginE,(_ZN61_INTERNAL_4340de52_30_group_norm_nhwc_one_pass_84_cu_ac6678114cuda3std6ranges3__45__cpo6cbeginE - _ZN61_INTERNAL_4340de52_30_group_norm_nhwc_one_pass_84_cu_ac6678114cuda3std3__45__cpo6cbeginE)
_ZN61_INTERNAL_4340de52_30_group_norm_nhwc_one_pass_84_cu_ac6678114cuda3std3__45__cpo6cbeginE:
	.zero		1
	.type		_ZN61_INTERNAL_4340de52_30_group_norm_nhwc_one_pass_84_cu_ac6678114cuda3std6ranges3__45__cpo6cbeginE,@object
	.size		_ZN61_INTERNAL_4340de52_30_group_norm_nhwc_one_pass_84_cu_ac6678114cuda3std6ranges3__45__cpo6cbeginE,(_ZN61_INTERNAL_4340de52_30_group_norm_nhwc_one_pass_84_cu_ac6678114cuda3std3__48in_placeE - _ZN61_INTERNAL_4340de52_30_group_norm_nhwc_one_pass_84_cu_ac6678114cuda3std6ranges3__45__cpo6cbeginE)
_ZN61_INTERNAL_4340de52_30_group_norm_nhwc_one_pass_84_cu_ac6678114cuda3std6ranges3__45__cpo6cbeginE:
	.zero		1
	.type		_ZN61_INTERNAL_4340de52_30_group_norm_nhwc_one_pass_84_cu_ac6678114cuda3std3__48in_placeE,@object
	.size		_ZN61_INTERNAL_4340de52_30_group_norm_nhwc_one_pass_84_cu_ac6678114cuda3std3__48in_placeE,(_ZN61_INTERNAL_4340de52_30_group_norm_nhwc_one_pass_84_cu_ac6678114cuda3std6ranges3__45__cpo4sizeE - _ZN61_INTERNAL_4340de52_30_group_norm_nhwc_one_pass_84_cu_ac6678114cuda3std3__48in_placeE)
_ZN61_INTERNAL_4340de52_30_group_norm_nhwc_one_pass_84_cu_ac6678114cuda3std3__48in_placeE:
	.zero		1
	.type		_ZN61_INTERNAL_4340de52_30_group_norm_nhwc_one_pass_84_cu_ac6678114cuda3std6ranges3__45__cpo4sizeE,@object
	.size		_ZN61_INTERNAL_4340de52_30_group_norm_nhwc_one_pass_84_cu_ac6678114cuda3std6ranges3__45__cpo4sizeE,(_ZN61_INTERNAL_4340de52_30_group_norm_nhwc_one_pass_84_cu_ac6678116thrust23THRUST_300001_SM_900_NS12placeholders2_9E - _ZN61_INTERNAL_4340de52_30_group_norm_nhwc_one_pass_84_cu_ac6678114cuda3std6ranges3__45__cpo4sizeE)
_ZN61_INTERNAL_4340de52_30_group_norm_nhwc_one_pass_84_cu_ac6678114cuda3std6ranges3__45__cpo4sizeE:
	.zero		1
	.type		_ZN61_INTERNAL_4340de52_30_group_norm_nhwc_one_pass_84_cu_ac6678116thrust23THRUST_300001_SM_900_NS12placeholders2_9E,@object
	.size		_ZN61_INTERNAL_4340de52_30_group_norm_nhwc_one_pass_84_cu_ac6678116thrust23THRUST_300001_SM_900_NS12placeholders2_9E,(_ZN61_INTERNAL_4340de52_30_group_norm_nhwc_one_pass_84_cu_ac6678114cuda3std3__45__cpo7crbeginE - _ZN61_INTERNAL_4340de52_30_group_norm_nhwc_one_pass_84_cu_ac6678116thrust23THRUST_300001_SM_900_NS12placeholders2_9E)
_ZN61_INTERNAL_4340de52_30_group_norm_nhwc_one_pass_84_cu_ac6678116thrust23THRUST_300001_SM_900_NS12placeholders2_9E:
	.zero		1
	.type		_ZN61_INTERNAL_4340de52_30_group_norm_nhwc_one_pass_84_cu_ac6678114cuda3std3__45__cpo7crbeginE,@object
	.size		_ZN61_INTERNAL_4340de52_30_group_norm_nhwc_one_pass_84_cu_ac6678114cuda3std3__45__cpo7crbeginE,(_ZN61_INTERNAL_4340de52_30_group_norm_nhwc_one_pass_84_cu_ac6678114cuda3std6ranges3__45__cpo4nextE - _ZN61_INTERNAL_4340de52_30_group_norm_nhwc_one_pass_84_cu_ac6678114cuda3std3__45__cpo7crbeginE)
_ZN61_INTERNAL_4340de52_30_group_norm_nhwc_one_pass_84_cu_ac6678114cuda3std3__45__cpo7crbeginE:
	.zero		1
	.type		_ZN61_INTERNAL_4340de52_30_group_norm_nhwc_one_pass_84_cu_ac6678114cuda3std6ranges3__45__cpo4nextE,@object
	.size		_ZN61_INTERNAL_4340de52_30_group_norm_nhwc_one_pass_84_cu_ac6678114cuda3std6ranges3__45__cpo4nextE,(_ZN61_INTERNAL_4340de52_30_group_norm_nhwc_one_pass_84_cu_ac6678114cuda3std6ranges3__45__cpo4swapE - _ZN61_INTERNAL_4340de52_30_group_norm_nhwc_one_pass_84_cu_ac6678114cuda3std6ranges3__45__cpo4nextE)
_ZN61_INTERNAL_4340de52_30_group_norm_nhwc_one_pass_84_cu_ac6678114cuda3std6ranges3__45__cpo4nextE:
	.zero		1
	.type		_ZN61_INTERNAL_4340de52_30_group_norm_nhwc_one_pass_84_cu_ac6678114cuda3std6ranges3__45__cpo4swapE,@object
	.size		_ZN61_INTERNAL_4340de52_30_group_norm_nhwc_one_pass_84_cu_ac6678114cuda3std6ranges3__45__cpo4swapE,(_ZN61_INTERNAL_4340de52_30_group_norm_nhwc_one_pass_84_cu_ac6678116thrust23THRUST_300001_SM_900_NS12placeholders2_1E - _ZN61_INTERNAL_4340de52_30_group_norm_nhwc_one_pass_84_cu_ac6678114cuda3std6ranges3__45__cpo4swapE)
_ZN61_INTERNAL_4340de52_30_group_norm_nhwc_one_pass_84_cu_ac6678114cuda3std6ranges3__45__cpo4swapE:
	.zero		1
	.type		_ZN61_INTERNAL_4340de52_30_group_norm_nhwc_one_pass_84_cu_ac6678116thrust23THRUST_300001_SM_900_NS12placeholders2_1E,@object
	.size		_ZN61_INTERNAL_4340de52_30_group_norm_nhwc_one_pass_84_cu_ac6678116thrust23THRUST_300001_SM_900_NS12placeholders2_1E,(_ZN61_INTERNAL_4340de52_30_group_norm_nhwc_one_pass_84_cu_ac6678116thrust23THRUST_300001_SM_900_NS12placeholders2_3E - _ZN61_INTERNAL_4340de52_30_group_norm_nhwc_one_pass_84_cu_ac6678116thrust23THRUST_300001_SM_900_NS12placeholders2_1E)
_ZN61_INTERNAL_4340de52_30_group_norm_nhwc_one_pass_84_cu_ac6678116thrust23THRUST_300001_SM_900_NS12placeholders2_1E:
	.zero		1
	.type		_ZN61_INTERNAL_4340de52_30_group_norm_nhwc_one_pass_84_cu_ac6678116thrust23THRUST_300001_SM_900_NS12placeholders2_3E,@object
	.size		_ZN61_INTERNAL_4340de52_30_group_norm_nhwc_one_pass_84_cu_ac6678116thrust23THRUST_300001_SM_900_NS12placeholders2_3E,(_ZN61_INTERNAL_4340de52_30_group_norm_nhwc_one_pass_84_cu_ac6678114cuda3std3__45__cpo5beginE - _ZN61_INTERNAL_4340de52_30_group_norm_nhwc_one_pass_84_cu_ac6678116thrust23THRUST_300001_SM_900_NS12placeholders2_3E)
_ZN61_INTERNAL_4340de52_30_group_norm_nhwc_one_pass_84_cu_ac6678116thrust23THRUST_300001_SM_900_NS12placeholders2_3E:
	.zero		1
	.type		_ZN61_INTERNAL_4340de52_30_group_norm_nhwc_one_pass_84_cu_ac6678114cuda3std3__45__cpo5beginE,@object
	.size		_ZN61_INTERNAL_4340de52_30_group_norm_nhwc_one_pass_84_cu_ac6678114cuda3std3__45__cpo5beginE,(_ZN61_INTERNAL_4340de52_30_group_norm_nhwc_one_pass_84_cu_ac6678114cuda3std6ranges3__45__cpo5beginE - _ZN61_INTERNAL_4340de52_30_group_norm_nhwc_one_pass_84_cu_ac6678114cuda3std3__45__cpo5beginE)
_ZN61_INTERNAL_4340de52_30_group_norm_nhwc_one_pass_84_cu_ac6678114cuda3std3__45__cpo5beginE:
	.zero		1
	.type		_ZN61_INTERNAL_4340de52_30_group_norm_nhwc_one_pass_84_cu_ac6678114cuda3std6ranges3__45__cpo5beginE,@object
	.size		_ZN61_INTERNAL_4340de52_30_group_norm_nhwc_one_pass_84_cu_ac6678114cuda3std6ranges3__45__cpo5beginE,(_ZN61_INTERNAL_4340de52_30_group_norm_nhwc_one_pass_84_cu_ac6678114cuda3std3__463_GLOBAL__N__4340de52_30_group_norm_nhwc_one_pass_84_cu_ac6678116ignoreE - _ZN61_INTERNAL_4340de52_30_group_norm_nhwc_one_pass_84_cu_ac6678114cuda3std6ranges3__45__cpo5beginE)
_ZN61_INTERNAL_4340de52_30_group_norm_nhwc_one_pass_84_cu_ac6678114cuda3std6ranges3__45__cpo5beginE:
	.zero		1
	.type		_ZN61_INTERNAL_4340de52_30_group_norm_nhwc_one_pass_84_cu_ac6678114cuda3std3__463_GLOBAL__N__4340de52_30_group_norm_nhwc_one_pass_84_cu_ac6678116ignoreE,@object
	.size		_ZN61_INTERNAL_4340de52_30_group_norm_nhwc_one_pass_84_cu_ac6678114cuda3std3__463_GLOBAL__N__4340de52_30_group_norm_nhwc_one_pass_84_cu_ac6678116ignoreE,(_ZN61_INTERNAL_4340de52_30_group_norm_nhwc_one_pass_84_cu_ac6678114cuda3std6ranges3__45__cpo4dataE - _ZN61_INTERNAL_4340de52_30_group_norm_nhwc_one_pass_84_cu_ac6678114cuda3std3__463_GLOBAL__N__4340de52_30_group_norm_nhwc_one_pass_84_cu_ac6678116ignoreE)
_ZN61_INTERNAL_4340de52_30_group_norm_nhwc_one_pass_84_cu_ac6678114cuda3std3__463_GLOBAL__N__4340de52_30_group_norm_nhwc_one_pass_84_cu_ac6678116ignoreE:
	.zero		1
	.type		_ZN61_INTERNAL_4340de52_30_group_norm_nhwc_one_pass_84_cu_ac6678114cuda3std6ranges3__45__cpo4dataE,@object
	.size		_ZN61_INTERNAL_4340de52_30_group_norm_nhwc_one_pass_84_cu_ac6678114cuda3std6ranges3__45__cpo4dataE,(_ZN61_INTERNAL_4340de52_30_group_norm_nhwc_one_pass_84_cu_ac6678116thrust23THRUST_300001_SM_900_NS12placeholders2_7E - _ZN61_INTERNAL_4340de52_30_group_norm_nhwc_one_pass_84_cu_ac6678114cuda3std6ranges3__45__cpo4dataE)
_ZN61_INTERNAL_4340de52_30_group_norm_nhwc_one_pass_84_cu_ac6678114cuda3std6ranges3__45__cpo4dataE:
	.zero		1
	.type		_ZN61_INTERNAL_4340de52_30_group_norm_nhwc_one_pass_84_cu_ac6678116thrust23THRUST_300001_SM_900_NS12placeholders2_7E,@object
	.size		_ZN61_INTERNAL_4340de52_30_group_norm_nhwc_one_pass_84_cu_ac6678116thrust23THRUST_300001_SM_900_NS12placeholders2_7E,(_ZN61_INTERNAL_4340de52_30_group_norm_nhwc_one_pass_84_cu_ac6678114cuda3std3__45__cpo6rbeginE - _ZN61_INTERNAL_4340de52_30_group_norm_nhwc_one_pass_84_cu_ac6678116thrust23THRUST_300001_SM_900_NS12placeholders2_7E)
_ZN61_INTERNAL_4340de52_30_group_norm_nhwc_one_pass_84_cu_ac6678116thrust23THRUST_300001_SM_900_NS12placeholders2_7E:
	.zero		1
	.type		_ZN61_INTERNAL_4340de52_30_group_norm_nhwc_one_pass_84_cu_ac6678114cuda3std3__45__cpo6rbeginE,@object
	.size		_ZN61_INTERNAL_4340de52_30_group_norm_nhwc_one_pass_84_cu_ac6678114cuda3std3__45__cpo6rbeginE,(_ZN61_INTERNAL_4340de52_30_group_norm_nhwc_one_pass_84_cu_ac6678114cuda3std6ranges3__45__cpo7advanceE - _ZN61_INTERNAL_4340de52_30_group_norm_nhwc_one_pass_84_cu_ac6678114cuda3std3__45__cpo6rbeginE)
_ZN61_INTERNAL_4340de52_30_group_norm_nhwc_one_pass_84_cu_ac6678114cuda3std3__45__cpo6rbeginE:
	.zero		1
	.type		_ZN61_INTERNAL_4340de52_30_group_norm_nhwc_one_pass_84_cu_ac6678114cuda3std6ranges3__45__cpo7advanceE,@object
	.size		_ZN61_INTERNAL_4340de52_30_group_norm_nhwc_one_pass_84_cu_ac6678114cuda3std6ranges3__45__cpo7advanceE,(_ZN61_INTERNAL_4340de52_30_group_norm_nhwc_one_pass_84_cu_ac6678114cuda3std3__47nulloptE - _ZN61_INTERNAL_4340de52_30_group_norm_nhwc_one_pass_84_cu_ac6678114cuda3std6ranges3__45__cpo7advanceE)
_ZN61_INTERNAL_4340de52_30_group_norm_nhwc_one_pass_84_cu_ac6678114cuda3std6ranges3__45__cpo7advanceE:
	.zero		1
	.type		_ZN61_INTERNAL_4340de52_30_group_norm_nhwc_one_pass_84_cu_ac6678114cuda3std3__47nulloptE,@object
	.size		_ZN61_INTERNAL_4340de52_30_group_norm_nhwc_one_pass_84_cu_ac6678114cuda3std3__47nulloptE,(_ZN61_INTERNAL_4340de52_30_group_norm_nhwc_one_pass_84_cu_ac6678114cuda3std6ranges3__45__cpo8distanceE - _ZN61_INTERNAL_4340de52_30_group_norm_nhwc_one_pass_84_cu_ac6678114cuda3std3__47nulloptE)
_ZN61_INTERNAL_4340de52_30_group_norm_nhwc_one_pass_84_cu_ac6678114cuda3std3__47nulloptE:
	.zero		1
	.type		_ZN61_INTERNAL_4340de52_30_group_norm_nhwc_one_pass_84_cu_ac6678114cuda3std6ranges3__45__cpo8distanceE,@object
	.size		_ZN61_INTERNAL_4340de52_30_group_norm_nhwc_one_pass_84_cu_ac6678114cuda3std6ranges3__45__cpo8distanceE,(_ZN61_INTERNAL_4340de52_30_group_norm_nhwc_one_pass_84_cu_ac6678116thrust23THRUST_300001_SM_900_NS12placeholders2_6E - _ZN61_INTERNAL_4340de52_30_group_norm_nhwc_one_pass_84_cu_ac6678114cuda3std6ranges3__45__cpo8distanceE)
_ZN61_INTERNAL_4340de52_30_group_norm_nhwc_one_pass_84_cu_ac6678114cuda3std6ranges3__45__cpo8distanceE:
	.zero		1
	.type		_ZN61_INTERNAL_4340de52_30_group_norm_nhwc_one_pass_84_cu_ac6678116thrust23THRUST_300001_SM_900_NS12placeholders2_6E,@object
	.size		_ZN61_INTERNAL_4340de52_30_group_norm_nhwc_one_pass_84_cu_ac6678116thrust23THRUST_300001_SM_900_NS12placeholders2_6E,(_ZN61_INTERNAL_4340de52_30_group_norm_nhwc_one_pass_84_cu_ac6678114cuda3std3__45__cpo4cendE - _ZN61_INTERNAL_4340de52_30_group_norm_nhwc_one_pass_84_cu_ac6678116thrust23THRUST_300001_SM_900_NS12placeholders2_6E)
_ZN61_INTERNAL_4340de52_30_group_norm_nhwc_one_pass_84_cu_ac6678116thrust23THRUST_300001_SM_900_NS12placeholders2_6E:
	.zero		1
	.type		_ZN61_INTERNAL_4340de52_30_group_norm_nhwc_one_pass_84_cu_ac6678114cuda3std3__45__cpo4cendE,@object
	.size		_ZN61_INTERNAL_4340de52_30_group_norm_nhwc_one_pass_84_cu_ac6678114cuda3std3__45__cpo4cendE,(_ZN61_INTERNAL_4340de52_30_group_norm_nhwc_one_pass_84_cu_ac6678114cuda3std6ranges3__45__cpo4cendE - _ZN61_INTERNAL_4340de52_30_group_norm_nhwc_one_pass_84_cu_ac6678114cuda3std3__45__cpo4cendE)
_ZN61_INTERNAL_4340de52_30_group_norm_nhwc_one_pass_84_cu_ac6678114cuda3std3__45__cpo4cendE:
	.zero		1
	.type		_ZN61_INTERNAL_4340de52_30_group_norm_nhwc_one_pass_84_cu_ac6678114cuda3std6ranges3__45__cpo4cendE,@object
	.size		_ZN61_INTERNAL_4340de52_30_group_norm_nhwc_one_pass_84_cu_ac6678114cuda3std6ranges3__45__cpo4cendE,(_ZN61_INTERNAL_4340de52_30_group_norm_nhwc_one_pass_84_cu_ac6678114cuda3std3__420unreachable_sentinelE - _ZN61_INTERNAL_4340de52_30_group_norm_nhwc_one_pass_84_cu_ac6678114cuda3std6ranges3__45__cpo4cendE)
_ZN61_INTERNAL_4340de52_30_group_norm_nhwc_one_pass_84_cu_ac6678114cuda3std6ranges3__45__cpo4cendE:
	.zero		1
	.type		_ZN61_INTERNAL_4340de52_30_group_norm_nhwc_one_pass_84_cu_ac6678114cuda3std3__420unreachable_sentinelE,@object
	.size		_ZN61_INTERNAL_4340de52_30_group_norm_nhwc_one_pass_84_cu_ac6678114cuda3std3__420unreachable_sentinelE,(_ZN61_INTERNAL_4340de52_30_group_norm_nhwc_one_pass_84_cu_ac6678114cuda3std6ranges3__45__cpo5ssizeE - _ZN61_INTERNAL_4340de52_30_group_norm_nhwc_one_pass_84_cu_ac6678114cuda3std3__420unreachable_sentinelE)
_ZN61_INTERNAL_4340de52_30_group_norm_nhwc_one_pass_84_cu_ac6678114cuda3std3__420unreachable_sentinelE:
	.zero		1
	.type		_ZN61_INTERNAL_4340de52_30_group_norm_nhwc_one_pass_84_cu_ac6678114cuda3std6ranges3__45__cpo5ssizeE,@object
	.size		_ZN61_INTERNAL_4340de52_30_group_norm_nhwc_one_pass_84_cu_ac6678114cuda3std6ranges3__45__cpo5ssizeE,(_ZN61_INTERNAL_4340de52_30_group_norm_nhwc_one_pass_84_cu_ac6678116thrust23THRUST_300001_SM_900_NS12placeholders3_10E - _ZN61_INTERNAL_4340de52_30_group_norm_nhwc_one_pass_84_cu_ac6678114cuda3std6ranges3__45__cpo5ssizeE)
_ZN61_INTERNAL_4340de52_30_group_norm_nhwc_one_pass_84_cu_ac6678114cuda3std6ranges3__45__cpo5ssizeE:
	.zero		1
	.type		_ZN61_INTERNAL_4340de52_30_group_norm_nhwc_one_pass_84_cu_ac6678116thrust23THRUST_300001_SM_900_NS12placeholders3_10E,@object
	.size		_ZN61_INTERNAL_4340de52_30_group_norm_nhwc_one_pass_84_cu_ac6678116thrust23THRUST_300001_SM_900_NS12placeholders3_10E,(_ZN61_INTERNAL_4340de52_30_group_norm_nhwc_one_pass_84_cu_ac6678114cuda3std3__45__cpo5crendE - _ZN61_INTERNAL_4340de52_30_group_norm_nhwc_one_pass_84_cu_ac6678116thrust23THRUST_300001_SM_900_NS12placeholders3_10E)
_ZN61_INTERNAL_4340de52_30_group_norm_nhwc_one_pass_84_cu_ac6678116thrust23THRUST_300001_SM_900_NS12placeholders3_10E:
	.zero		1
	.type		_ZN61_INTERNAL_4340de52_30_group_norm_nhwc_one_pass_84_cu_ac6678114cuda3std3__45__cpo5crendE,@object
	.size		_ZN61_INTERNAL_4340de52_30_group_norm_nhwc_one_pass_84_cu_ac6678114cuda3std3__45__cpo5crendE,(_ZN61_INTERNAL_4340de52_30_group_norm_nhwc_one_pass_84_cu_ac6678114cuda3std6ranges3__45__cpo4prevE - _ZN61_INTERNAL_4340de52_30_group_norm_nhwc_one_pass_84_cu_ac6678114cuda3std3__45__cpo5crendE)
_ZN61_INTERNAL_4340de52_30_group_norm_nhwc_one_pass_84_cu_ac6678114cuda3std3__45__cpo5crendE:
	.zero		1
	.type		_ZN61_INTERNAL_4340de52_30_group_norm_nhwc_one_pass_84_cu_ac6678114cuda3std6ranges3__45__cpo4prevE,@object
	.size		_ZN61_INTERNAL_4340de52_30_group_norm_nhwc_one_pass_84_cu_ac6678114cuda3std6ranges3__45__cpo4prevE,(_ZN61_INTERNAL_4340de52_30_group_norm_nhwc_one_pass_84_cu_ac6678114cuda3std6ranges3__45__cpo9iter_moveE - _ZN61_INTERNAL_4340de52_30_group_norm_nhwc_one_pass_84_cu_ac6678114cuda3std6ranges3__45__cpo4prevE)
_ZN61_INTERNAL_4340de52_30_group_norm_nhwc_one_pass_84_cu_ac6678114cuda3std6ranges3__45__cpo4prevE:
	.zero		1
	.type		_ZN61_INTERNAL_4340de52_30_group_norm_nhwc_one_pass_84_cu_ac6678114cuda3std6ranges3__45__cpo9iter_moveE,@object
	.size		_ZN61_INTERNAL_4340de52_30_group_norm_nhwc_one_pass_84_cu_ac6678114cuda3std6ranges3__45__cpo9iter_moveE,(_ZN61_INTERNAL_4340de52_30_group_norm_nhwc_one_pass_84_cu_ac6678116thrust23THRUST_300001_SM_900_NS12placeholders2_2E - _ZN61_INTERNAL_4340de52_30_group_norm_nhwc_one_pass_84_cu_ac6678114cuda3std6ranges3__45__cpo9iter_moveE)
_ZN61_INTERNAL_4340de52_30_group_norm_nhwc_one_pass_84_cu_ac6678114cuda3std6ranges3__45__cpo9iter_moveE:
	.zero		1
	.type		_ZN61_INTERNAL_4340de52_30_group_norm_nhwc_one_pass_84_cu_ac6678116thrust23THRUST_300001_SM_900_NS12placeholders2_2E,@object
	.size		_ZN61_INTERNAL_4340de52_30_group_norm_nhwc_one_pass_84_cu_ac6678116thrust23THRUST_300001_SM_900_NS12placeholders2_2E,(_ZN61_INTERNAL_4340de52_30_group_norm_nhwc_one_pass_84_cu_ac6678116thrust23THRUST_300001_SM_900_NS12placeholders2_4E - _ZN61_INTERNAL_4340de52_30_group_norm_nhwc_one_pass_84_cu_ac6678116thrust23THRUST_300001_SM_900_NS12placeholders2_2E)
_ZN61_INTERNAL_4340de52_30_group_norm_nhwc_one_pass_84_cu_ac6678116thrust23THRUST_300001_SM_900_NS12placeholders2_2E:
	.zero		1
	.type		_ZN61_INTERNAL_4340de52_30_group_norm_nhwc_one_pass_84_cu_ac6678116thrust23THRUST_300001_SM_900_NS12placeholders2_4E,@object
	.size		_ZN61_INTERNAL_4340de52_30_group_norm_nhwc_one_pass_84_cu_ac6678116thrust23THRUST_300001_SM_900_NS12placeholders2_4E,(_ZN61_INTERNAL_4340de52_30_group_norm_nhwc_one_pass_84_cu_ac6678114cuda3std3__45__cpo3endE - _ZN61_INTERNAL_4340de52_30_group_norm_nhwc_one_pass_84_cu_ac6678116thrust23THRUST_300001_SM_900_NS12placeholders2_4E)
_ZN61_INTERNAL_4340de52_30_group_norm_nhwc_one_pass_84_cu_ac6678116thrust23THRUST_300001_SM_900_NS12placeholders2_4E:
	.zero		1
	.type		_ZN61_INTERNAL_4340de52_30_group_norm_nhwc_one_pass_84_cu_ac6678114cuda3std3__45__cpo3endE,@object
	.size		_ZN61_INTERNAL_4340de52_30_group_norm_nhwc_one_pass_84_cu_ac6678114cuda3std3__45__cpo3endE,(_ZN61_INTERNAL_4340de52_30_group_norm_nhwc_one_pass_84_cu_ac6678114cuda3std6ranges3__45__cpo3endE - _ZN61_INTERNAL_4340de52_30_group_norm_nhwc_one_pass_84_cu_ac6678114cuda3std3__45__cpo3endE)
_ZN61_INTERNAL_4340de52_30_group_norm_nhwc_one_pass_84_cu_ac6678114cuda3std3__45__cpo3endE:
	.zero		1
	.type		_ZN61_INTERNAL_4340de52_30_group_norm_nhwc_one_pass_84_cu_ac6678114cuda3std6ranges3__45__cpo3endE,@object
	.size		_ZN61_INTERNAL_4340de52_30_group_norm_nhwc_one_pass_84_cu_ac6678114cuda3std6ranges3__45__cpo3endE,(_ZN61_INTERNAL_4340de52_30_group_norm_nhwc_one_pass_84_cu_ac6678114cuda3std3__419piecewise_constructE - _ZN61_INTERNAL_4340de52_30_group_norm_nhwc_one_pass_84_cu_ac6678114cuda3std6ranges3__45__cpo3endE)
_ZN61_INTERNAL_4340de52_30_group_norm_nhwc_one_pass_84_cu_ac6678114cuda3std6ranges3__45__cpo3endE:
	.zero		1
	.type		_ZN61_INTERNAL_4340de52_30_group_norm_nhwc_one_pass_84_cu_ac6678114cuda3std3__419piecewise_constructE,@object
	.size		_ZN61_INTERNAL_4340de52_30_group_norm_nhwc_one_pass_84_cu_ac6678114cuda3std3__419piecewise_constructE,(_ZN61_INTERNAL_4340de52_30_group_norm_nhwc_one_pass_84_cu_ac6678114cuda3std6ranges3__45__cpo5cdataE - _ZN61_INTERNAL_4340de52_30_group_norm_nhwc_one_pass_84_cu_ac6678114cuda3std3__419piecewise_constructE)
_ZN61_INTERNAL_4340de52_30_group_norm_nhwc_one_pass_84_cu_ac6678114cuda3std3__419piecewise_constructE:
	.zero		1
	.type		_ZN61_INTERNAL_4340de52_30_group_norm_nhwc_one_pass_84_cu_ac6678114cuda3std6ranges3__45__cpo5cdataE,@object
	.size		_ZN61_INTERNAL_4340de52_30_group_norm_nhwc_one_pass_84_cu_ac6678114cuda3std6ranges3__45__cpo5cdataE,(_ZN61_INTERNAL_4340de52_30_group_norm_nhwc_one_pass_84_cu_ac6678116thrust23THRUST_300001_SM_900_NS12placeholders2_8E - _ZN61_INTERNAL_4340de52_30_group_norm_nhwc_one_pass_84_cu_ac6678114cuda3std6ranges3__45__cpo5cdataE)
_ZN61_INTERNAL_4340de52_30_group_norm_nhwc_one_pass_84_cu_ac6678114cuda3std6ranges3__45__cpo5cdataE:
	.zero		1
	.type		_ZN61_INTERNAL_4340de52_30_group_norm_nhwc_one_pass_84_cu_ac6678116thrust23THRUST_300001_SM_900_NS12placeholders2_8E,@object
	.size		_ZN61_INTERNAL_4340de52_30_group_norm_nhwc_one_pass_84_cu_ac6678116thrust23THRUST_300001_SM_900_NS12placeholders2_8E,(_ZN61_INTERNAL_4340de52_30_group_norm_nhwc_one_pass_84_cu_ac6678114cuda3std3__45__cpo4rendE - _ZN61_INTERNAL_4340de52_30_group_norm_nhwc_one_pass_84_cu_ac6678116thrust23THRUST_300001_SM_900_NS12placeholders2_8E)
_ZN61_INTERNAL_4340de52_30_group_norm_nhwc_one_pass_84_cu_ac6678116thrust23THRUST_300001_SM_900_NS12placeholders2_8E:
	.zero		1
	.type		_ZN61_INTERNAL_4340de52_30_group_norm_nhwc_one_pass_84_cu_ac6678114cuda3std3__45__cpo4rendE,@object
	.size		_ZN61_INTERNAL_4340de52_30_group_norm_nhwc_one_pass_84_cu_ac6678114cuda3std3__45__cpo4rendE,(_ZN61_INTERNAL_4340de52_30_group_norm_nhwc_one_pass_84_cu_ac6678114cuda3std6ranges3__45__cpo9iter_swapE - _ZN61_INTERNAL_4340de52_30_group_norm_nhwc_one_pass_84_cu_ac6678114cuda3std3__45__cpo4rendE)
_ZN61_INTERNAL_4340de52_30_group_norm_nhwc_one_pass_84_cu_ac6678114cuda3std3__45__cpo4rendE:
	.zero		1
	.type		_ZN61_INTERNAL_4340de52_30_group_norm_nhwc_one_pass_84_cu_ac6678114cuda3std6ranges3__45__cpo9iter_swapE,@object
	.size		_ZN61_INTERNAL_4340de52_30_group_norm_nhwc_one_pass_84_cu_ac6678114cuda3std6ranges3__45__cpo9iter_swapE,(_ZN61_INTERNAL_4340de52_30_group_norm_nhwc_one_pass_84_cu_ac6678114cuda3std3__48unexpectE - _ZN61_INTERNAL_4340de52_30_group_norm_nhwc_one_pass_84_cu_ac6678114cuda3std6ranges3__45__cpo9iter_swapE)
_ZN61_INTERNAL_4340de52_30_group_norm_nhwc_one_pass_84_cu_ac6678114cuda3std6ranges3__45__cpo9iter_swapE:
	.zero		1
	.type		_ZN61_INTERNAL_4340de52_30_group_norm_nhwc_one_pass_84_cu_ac6678114cuda3std3__48unexpectE,@object
	.size		_ZN61_INTERNAL_4340de52_30_group_norm_nhwc_one_pass_84_cu_ac6678114cuda3std3__48unexpectE,(_ZN61_INTERNAL_4340de52_30_group_norm_nhwc_one_pass_84_cu_ac6678116thrust23THRUST_300001_SM_900_NS6system6detail10sequential3seqE - _ZN61_INTERNAL_4340de52_30_group_norm_nhwc_one_pass_84_cu_ac6678114cuda3std3__48unexpectE)
_ZN61_INTERNAL_4340de52_30_group_norm_nhwc_one_pass_84_cu_ac6678114cuda3std3__48unexpectE:
	.zero		1
	.type		_ZN61_INTERNAL_4340de52_30_group_norm_nhwc_one_pass_84_cu_ac6678116thrust23THRUST_300001_SM_900_NS6system6detail10sequential3seqE,@object
	.size		_ZN61_INTERNAL_4340de52_30_group_norm_nhwc_one_pass_84_cu_ac6678116thrust23THRUST_300001_SM_900_NS6system6detail10sequential3seqE,(.L_29 - _ZN61_INTERNAL_4340de52_30_group_norm_nhwc_one_pass_84_cu_ac6678116thrust23THRUST_300001_SM_900_NS6system6detail10sequential3seqE)
_ZN61_INTERNAL_4340de52_30_group_norm_nhwc_one_pass_84_cu_ac6678116thrust23THRUST_300001_SM_900_NS6system6detail10sequential3seqE:
	.zero		1
.L_29:


//--------------------- .nv.shared._Z35group_norm_nhwc_bwd_one_pass_kernelI11Bf16IOFp32WLi64ELi84ELi672EEv26Group_norm_nhwc_bwd_params --------------------------
	.section	.nv.shared._Z35group_norm_nhwc_bwd_one_pass_kernelI11Bf16IOFp32WLi64ELi84ELi672EEv26Group_norm_nhwc_bwd_params,"aw",@nobits
	.sectionflags	@""
	.align	16
.nv.shared._Z35group_norm_nhwc_bwd_one_pass_kernelI11Bf16IOFp32WLi64ELi84ELi672EEv26Group_norm_nhwc_bwd_params:
	.zero		11984


//--------------------- .nv.shared._Z35group_norm_nhwc_bwd_one_pass_kernelI11Bf16IOFp32WLi128ELi84ELi672EEv26Group_norm_nhwc_bwd_params --------------------------
	.section	.nv.shared._Z35group_norm_nhwc_bwd_one_pass_kernelI11Bf16IOFp32WLi128ELi84ELi672EEv26Group_norm_nhwc_bwd_params,"aw",@nobits
	.sectionflags	@""
	.align	16
.nv.shared._Z35group_norm_nhwc_bwd_one_pass_kernelI11Bf16IOFp32WLi128ELi84ELi672EEv26Group_norm_nhwc_bwd_params:
	.zero		11984


//--------------------- .nv.shared._Z35group_norm_nhwc_bwd_one_pass_kernelI11Bf16IOFp32WLi256ELi84ELi672EEv26Group_norm_nhwc_bwd_params --------------------------
	.section	.nv.shared._Z35group_norm_nhwc_bwd_one_pass_kernelI11Bf16IOFp32WLi256ELi84ELi672EEv26Group_norm_nhwc_bwd_params,"aw",@nobits
	.sectionflags	@""
	.align	16
.nv.shared._Z35group_norm_nhwc_bwd_one_pass_kernelI11Bf16IOFp32WLi256ELi84ELi672EEv26Group_norm_nhwc_bwd_params:
	.zero		11984


//--------------------- .nv.shared._Z35group_norm_nhwc_bwd_one_pass_kernelI11Bf16IOFp32WLi512ELi84ELi672EEv26Group_norm_nhwc_bwd_params --------------------------
	.section	.nv.shared._Z35group_norm_nhwc_bwd_one_pass_kernelI11Bf16IOFp32WLi512ELi84ELi672EEv26Group_norm_nhwc_bwd_params,"aw",@nobits
	.sectionflags	@""
	.align	16
.nv.shared._Z35group_norm_nhwc_bwd_one_pass_kernelI11Bf16IOFp32WLi512ELi84ELi672EEv26Group_norm_nhwc_bwd_params:
	.zero		11984


//--------------------- .nv.shared._Z35group_norm_nhwc_bwd_one_pass_kernelI11Bf16IOBf16WLi64ELi84ELi672EEv26Group_norm_nhwc_bwd_params --------------------------
	.section	.nv.shared._Z35group_norm_nhwc_bwd_one_pass_kernelI11Bf16IOBf16WLi64ELi84ELi672EEv26Group_norm_nhwc_bwd_params,"aw",@nobits
	.sectionflags	@""
	.align	16
.nv.shared._Z35group_norm_nhwc_bwd_one_pass_kernelI11Bf16IOBf16WLi64ELi84ELi672EEv26Group_norm_nhwc_bwd_params:
	.zero		11984


//--------------------- .nv.shared._Z35group_norm_nhwc_bwd_one_pass_kernelI11Bf16IOBf16WLi128ELi84ELi672EEv26Group_norm_nhwc_bwd_params --------------------------
	.section	.nv.shared._Z35group_norm_nhwc_bwd_one_pass_kernelI11Bf16IOBf16WLi128ELi84ELi672EEv26Group_norm_nhwc_bwd_params,"aw",@nobits
	.sectionflags	@""
	.align	16
.nv.shared._Z35group_norm_nhwc_bwd_one_pass_kernelI11Bf16IOBf16WLi128ELi84ELi672EEv26Group_norm_nhwc_bwd_params:
	.zero		11984


//--------------------- .nv.shared._Z35group_norm_nhwc_bwd_one_pass_kernelI11Bf16IOBf16WLi256ELi84ELi672EEv26Group_norm_nhwc_bwd_params --------------------------
	.section	.nv.shared._Z35group_norm_nhwc_bwd_one_pass_kernelI11Bf16IOBf16WLi256ELi84ELi672EEv26Group_norm_nhwc_bwd_params,"aw",@nobits
	.sectionflags	@""
	.align	16
.nv.shared._Z35group_norm_nhwc_bwd_one_pass_kernelI11Bf16IOBf16WLi256ELi84ELi672EEv26Group_norm_nhwc_bwd_params:
	.zero		11984


//--------------------- .nv.shared._Z35group_norm_nhwc_bwd_one_pass_kernelI11Bf16IOBf16WLi512ELi84ELi672EEv26Group_norm_nhwc_bwd_params --------------------------
	.section	.nv.shared._Z35group_norm_nhwc_bwd_one_pass_kernelI11Bf16IOBf16WLi512ELi84ELi672EEv26Group_norm_nhwc_bwd_params,"aw",@nobits
	.sectionflags	@""
	.align	16
.nv.shared._Z35group_norm_nhwc_bwd_one_pass_kernelI11Bf16IOBf16WLi512ELi84ELi672EEv26Group_norm_nhwc_bwd_params:
	.zero		11984


//--------------------- .nv.shared._Z35group_norm_nhwc_bwd_one_pass_kernelI11Bf16IOFp16WLi64ELi84ELi672EEv26Group_norm_nhwc_bwd_params --------------------------
	.section	.nv.shared._Z35group_norm_nhwc_bwd_one_pass_kernelI11Bf16IOFp16WLi64ELi84ELi672EEv26Group_norm_nhwc_bwd_params,"aw",@nobits
	.sectionflags	@""
	.align	16
.nv.shared._Z35group_norm_nhwc_bwd_one_pass_kernelI11Bf16IOFp16WLi64ELi84ELi672EEv26Group_norm_nhwc_bwd_params:
	.zero		11984


//--------------------- .nv.shared._Z35group_norm_nhwc_bwd_one_pass_kernelI11Bf16IOFp16WLi128ELi84ELi672EEv26Group_norm_nhwc_bwd_params --------------------------
	.section	.nv.shared._Z35group_norm_nhwc_bwd_one_pass_kernelI11Bf16IOFp16WLi128ELi84ELi672EEv26Group_norm_nhwc_bwd_params,"aw",@nobits
	.sectionflags	@""
	.align	16
.nv.shared._Z35group_norm_nhwc_bwd_one_pass_kernelI11Bf16IOFp16WLi128ELi84ELi672EEv26Group_norm_nhwc_bwd_params:
	.zero		11984


//--------------------- .nv.shared._Z35group_norm_nhwc_bwd_one_pass_kernelI11Bf16IOFp16WLi256ELi84ELi672EEv26Group_norm_nhwc_bwd_params --------------------------
	.section	.nv.shared._Z35group_norm_nhwc_bwd_one_pass_kernelI11Bf16IOFp16WLi256ELi84ELi672EEv26Group_norm_nhwc_bwd_params,"aw",@nobits
	.sectionflags	@""
	.align	16
.nv.shared._Z35group_norm_nhwc_bwd_one_pass_kernelI11Bf16IOFp16WLi256ELi84ELi672EEv26Group_norm_nhwc_bwd_params:
	.zero		11984


//--------------------- .nv.shared._Z35group_norm_nhwc_bwd_one_pass_kernelI11Bf16IOFp16WLi512ELi84ELi672EEv26Group_norm_nhwc_bwd_params --------------------------
	.section	.nv.shared._Z35group_norm_nhwc_bwd_one_pass_kernelI11Bf16IOFp16WLi512ELi84ELi672EEv26Group_norm_nhwc_bwd_params,"aw",@nobits
	.sectionflags	@""
	.align	16
.nv.shared._Z35group_norm_nhwc_bwd_one_pass_kernelI11Bf16IOFp16WLi512ELi84ELi672EEv26Group_norm_nhwc_bwd_params:
	.zero		11984


//--------------------- .nv.shared._Z35group_norm_nhwc_bwd_one_pass_kernelI11Fp16IOFp32WLi64ELi84ELi672EEv26Group_norm_nhwc_bwd_params --------------------------
	.section	.nv.shared._Z35group_norm_nhwc_bwd_one_pass_kernelI11Fp16IOFp32WLi64ELi84ELi672EEv26Group_norm_nhwc_bwd_params,"aw",@nobits
	.sectionflags	@""
	.align	16
.nv.shared._Z35group_norm_nhwc_bwd_one_pass_kernelI11Fp16IOFp32WLi64ELi84ELi672EEv26Group_norm_nhwc_bwd_params:
	.zero		11984


//--------------------- .nv.shared._Z35group_norm_nhwc_bwd_one_pass_kernelI11Fp16IOFp32WLi128ELi84ELi672EEv26Group_norm_nhwc_bwd_params --------------------------
	.section	.nv.shared._Z35group_norm_nhwc_bwd_one_pass_kernelI11Fp16IOFp32WLi128ELi84ELi672EEv26Group_norm_nhwc_bwd_params,"aw",@nobits
	.sectionflags	@""
	.align	16
.nv.shared._Z35group_norm_nhwc_bwd_one_pass_kernelI11Fp16IOFp32WLi128ELi84ELi672EEv26Group_norm_nhwc_bwd_params:
	.zero		11984


//--------------------- .nv.shared._Z35group_norm_nhwc_bwd_one_pass_kernelI11Fp16IOFp32WLi256ELi84ELi672EEv26Group_norm_nhwc_bwd_params --------------------------
	.section	.nv.shared._Z35group_norm_nhwc_bwd_one_pass_kernelI11Fp16IOFp32WLi256ELi84ELi672EEv26Group_norm_nhwc_bwd_params,"aw",@nobits
	.sectionflags	@""
	.align	16
.nv.shared._Z35group_norm_nhwc_bwd_one_pass_kernelI11Fp16IOFp32WLi256ELi84ELi672EEv26Group_norm_nhwc_bwd_params:
	.zero		11984


//--------------------- .nv.shared._Z35group_norm_nhwc_bwd_one_pass_kernelI11Fp16IOFp32WLi512ELi84ELi672EEv26Group_norm_nhwc_bwd_params --------------------------
	.section	.nv.shared._Z35group_norm_nhwc_bwd_one_pass_kernelI11Fp16IOFp32WLi512ELi84ELi672EEv26Group_norm_nhwc_bwd_params,"aw",@nobits
	.sectionflags	@""
	.align	16
.nv.shared._Z35group_norm_nhwc_bwd_one_pass_kernelI11Fp16IOFp32WLi512ELi84ELi672EEv26Group_norm_nhwc_bwd_params:
	.zero		11984


//--------------------- .nv.shared._Z35group_norm_nhwc_bwd_one_pass_kernelI11Fp16IOBf16WLi64ELi84ELi672EEv26Group_norm_nhwc_bwd_params --------------------------
	.section	.nv.shared._Z35group_norm_nhwc_bwd_one_pass_kernelI11Fp16IOBf16WLi64ELi84ELi672EEv26Group_norm_nhwc_bwd_params,"aw",@nobits
	.sectionflags	@""
	.align	16
.nv.shared._Z35group_norm_nhwc_bwd_one_pass_kernelI11Fp16IOBf16WLi64ELi84ELi672EEv26Group_norm_nhwc_bwd_params:
	.zero		11984


//--------------------- .nv.shared._Z35group_norm_nhwc_bwd_one_pass_kernelI11Fp16IOBf16WLi128ELi84ELi672EEv26Group_norm_nhwc_bwd_params --------------------------
	.section	.nv.shared._Z35group_norm_nhwc_bwd_one_pass_kernelI11Fp16IOBf16WLi128ELi84ELi672EEv26Group_norm_nhwc_bwd_params,"aw",@nobits
	.sectionflags	@""
	.align	16
.nv.shared._Z35group_norm_nhwc_bwd_one_pass_kernelI11Fp16IOBf16WLi128ELi84ELi672EEv26Group_norm_nhwc_bwd_params:
	.zero		11984


//--------------------- .nv.shared._Z35group_norm_nhwc_bwd_one_pass_kernelI11Fp16IOBf16WLi256ELi84ELi672EEv26Group_norm_nhwc_bwd_params --------------------------
	.section	.nv.shared._Z35group_norm_nhwc_bwd_one_pass_kernelI11Fp16IOBf16WLi256ELi84ELi672EEv26Group_norm_nhwc_bwd_params,"aw",@nobits
	.sectionflags	@""
	.align	16
.nv.shared._Z35group_norm_nhwc_bwd_one_pass_kernelI11Fp16IOBf16WLi256ELi84ELi672EEv26Group_norm_nhwc_bwd_params:
	.zero		11984


//--------------------- .nv.shared._Z35group_norm_nhwc_bwd_one_pass_kernelI11Fp16IOBf16WLi512ELi84ELi672EEv26Group_norm_nhwc_bwd_params --------------------------
	.section	.nv.shared._Z35group_norm_nhwc_bwd_one_pass_kernelI11Fp16IOBf16WLi512ELi84ELi672EEv26Group_norm_nhwc_bwd_params,"aw",@nobits
	.sectionflags	@""
	.align	16
.nv.shared._Z35group_norm_nhwc_bwd_one_pass_kernelI11Fp16IOBf16WLi512ELi84ELi672EEv26Group_norm_nhwc_bwd_params:
	.zero		11984


//--------------------- .nv.shared._Z35group_norm_nhwc_bwd_one_pass_kernelI11Fp16IOFp16WLi64ELi84ELi672EEv26Group_norm_nhwc_bwd_params --------------------------
	.section	.nv.shared._Z35group_norm_nhwc_bwd_one_pass_kernelI11Fp16IOFp16WLi64ELi84ELi672EEv26Group_norm_nhwc_bwd_params,"aw",@nobits
	.sectionflags	@""
	.align	16
.nv.shared._Z35group_norm_nhwc_bwd_one_pass_kernelI11Fp16IOFp16WLi64ELi84ELi672EEv26Group_norm_nhwc_bwd_params:
	.zero		11984


//--------------------- .nv.shared._Z35group_norm_nhwc_bwd_one_pass_kernelI11Fp16IOFp16WLi128ELi84ELi672EEv26Group_norm_nhwc_bwd_params --------------------------
	.section	.nv.shared._Z35group_norm_nhwc_bwd_one_pass_kernelI11Fp16IOFp16WLi128ELi84ELi672EEv26Group_norm_nhwc_bwd_params,"aw",@nobits
	.sectionflags	@""
	.align	16
.nv.shared._Z35group_norm_nhwc_bwd_one_pass_kernelI11Fp16IOFp16WLi128ELi84ELi672EEv26Group_norm_nhwc_bwd_params:
	.zero		11984


//--------------------- .nv.shared._Z35group_norm_nhwc_bwd_one_pass_kernelI11Fp16IOFp16WLi256ELi84ELi672EEv26Group_norm_nhwc_bwd_params --------------------------
	.section	.nv.shared._Z35group_norm_nhwc_bwd_one_pass_kernelI11Fp16IOFp16WLi256ELi84ELi672EEv26Group_norm_nhwc_bwd_params,"aw",@nobits
	.sectionflags	@""
	.align	16
.nv.shared._Z35group_norm_nhwc_bwd_one_pass_kernelI11Fp16IOFp16WLi256ELi84ELi672EEv26Group_norm_nhwc_bwd_params:
	.zero		11984


//--------------------- .nv.shared._Z35group_norm_nhwc_bwd_one_pass_kernelI11Fp16IOFp16WLi512ELi84ELi672EEv26Group_norm_nhwc_bwd_params --------------------------
	.section	.nv.shared._Z35group_norm_nhwc_bwd_one_pass_kernelI11Fp16IOFp16WLi512ELi84ELi672EEv26Group_norm_nhwc_bwd_params,"aw",@nobits
	.sectionflags	@""
	.align	16
.nv.shared._Z35group_norm_nhwc_bwd_one_pass_kernelI11Fp16IOFp16WLi512ELi84ELi672EEv26Group_norm_nhwc_bwd_params:
	.zero		11984


//--------------------- .nv.shared._Z35group_norm_nhwc_bwd_one_pass_kernelI11Fp32IOFp32WLi64ELi84ELi672EEv26Group_norm_nhwc_bwd_params --------------------------
	.section	.nv.shared._Z35group_norm_nhwc_bwd_one_pass_kernelI11Fp32IOFp32WLi64ELi84ELi672EEv26Group_norm_nhwc_bwd_params,"aw",@nobits
	.sectionflags	@""
	.align	16
.nv.shared._Z35group_norm_nhwc_bwd_one_pass_kernelI11Fp32IOFp32WLi64ELi84ELi672EEv26Group_norm_nhwc_bwd_params:
	.zero		11984


//--------------------- .nv.shared._Z35group_norm_nhwc_bwd_one_pass_kernelI11Fp32IOFp32WLi128ELi84ELi672EEv26Group_norm_nhwc_bwd_params --------------------------
	.section	.nv.shared._Z35group_norm_nhwc_bwd_one_pass_kernelI11Fp32IOFp32WLi128ELi84ELi672EEv26Group_norm_nhwc_bwd_params,"aw",@nobits
	.sectionflags	@""
	.align	16
.nv.shared._Z35group_norm_nhwc_bwd_one_pass_kernelI11Fp32IOFp32WLi128ELi84ELi672EEv26Group_norm_nhwc_bwd_params:
	.zero		11984


//--------------------- .nv.shared._Z35group_norm_nhwc_bwd_one_pass_kernelI11Fp32IOFp32WLi256ELi84ELi672EEv26Group_norm_nhwc_bwd_params --------------------------
	.section	.nv.shared._Z35group_norm_nhwc_bwd_one_pass_kernelI11Fp32IOFp32WLi256ELi84ELi672EEv26Group_norm_nhwc_bwd_params,"aw",@nobits
	.sectionflags	@""
	.align	16
.nv.shared._Z35group_norm_nhwc_bwd_one_pass_kernelI11Fp32IOFp32WLi256ELi84ELi672EEv26Group_norm_nhwc_bwd_params:
	.zero		11984


//--------------------- .nv.shared._Z35group_norm_nhwc_bwd_one_pass_kernelI11Fp32IOFp32WLi512ELi84ELi672EEv26Group_norm_nhwc_bwd_params --------------------------
	.section	.nv.shared._Z35group_norm_nhwc_bwd_one_pass_kernelI11Fp32IOFp32WLi512ELi84ELi672EEv26Group_norm_nhwc_bwd_params,"aw",@nobits
	.sectionflags	@""
	.align	16
.nv.shared._Z35group_norm_nhwc_bwd_one_pass_kernelI11Fp32IOFp32WLi512ELi84ELi672EEv26Group_norm_nhwc_bwd_params:
	.zero		11984


//--------------------- .nv.shared._Z35group_norm_nhwc_bwd_one_pass_kernelI11Fp32IOBf16WLi64ELi84ELi672EEv26Group_norm_nhwc_bwd_params --------------------------
	.section	.nv.shared._Z35group_norm_nhwc_bwd_one_pass_kernelI11Fp32IOBf16WLi64ELi84ELi672EEv26Group_norm_nhwc_bwd_params,"aw",@nobits
	.sectionflags	@""
	.align	16
.nv.shared._Z35group_norm_nhwc_bwd_one_pass_kernelI11Fp32IOBf16WLi64ELi84ELi672EEv26Group_norm_nhwc_bwd_params:
	.zero		11984


//--------------------- .nv.shared._Z35group_norm_nhwc_bwd_one_pass_kernelI11Fp32IOBf16WLi128ELi84ELi672EEv26Group_norm_nhwc_bwd_params --------------------------
	.section	.nv.shared._Z35group_norm_nhwc_bwd_one_pass_kernelI11Fp32IOBf16WLi128ELi84ELi672EEv26Group_norm_nhwc_bwd_params,"aw",@nobits
	.sectionflags	@""
	.align	16
.nv.shared._Z35group_norm_nhwc_bwd_one_pass_kernelI11Fp32IOBf16WLi128ELi84ELi672EEv26Group_norm_nhwc_bwd_params:
	.zero		11984


//--------------------- .nv.shared._Z35group_norm_nhwc_bwd_one_pass_kernelI11Fp32IOBf16WLi256ELi84ELi672EEv26Group_norm_nhwc_bwd_params --------------------------
	.section	.nv.shared._Z35group_norm_nhwc_bwd_one_pass_kernelI11Fp32IOBf16WLi256ELi84ELi672EEv26Group_norm_nhwc_bwd_params,"aw",@nobits
	.sectionflags	@""
	.align	16
.nv.shared._Z35group_norm_nhwc_bwd_one_pass_kernelI11Fp32IOBf16WLi256ELi84ELi672EEv26Group_norm_nhwc_bwd_params:
	.zero		11984


//--------------------- .nv.shared._Z35group_norm_nhwc_bwd_one_pass_kernelI11Fp32IOBf16WLi512ELi84ELi672EEv26Group_norm_nhwc_bwd_params --------------------------
	.section	.nv.shared._Z35group_norm_nhwc_bwd_one_pass_kernelI11Fp32IOBf16WLi512ELi84ELi672EEv26Group_norm_nhwc_bwd_params,"aw",@nobits
	.sectionflags	@""
	.align	16
.nv.shared._Z35group_norm_nhwc_bwd_one_pass_kernelI11Fp32IOBf16WLi512ELi84ELi672EEv26Group_norm_nhwc_bwd_params:
	.zero		11984


//--------------------- .nv.shared._Z35group_norm_nhwc_bwd_one_pass_kernelI11Fp32IOFp16WLi64ELi84ELi672EEv26Group_norm_nhwc_bwd_params --------------------------
	.section	.nv.shared._Z35group_norm_nhwc_bwd_one_pass_kernelI11Fp32IOFp16WLi64ELi84ELi672EEv26Group_norm_nhwc_bwd_params,"aw",@nobits
	.sectionflags	@""
	.align	16
.nv.shared._Z35group_norm_nhwc_bwd_one_pass_kernelI11Fp32IOFp16WLi64ELi84ELi672EEv26Group_norm_nhwc_bwd_params:
	.zero		11984


//--------------------- .nv.shared._Z35group_norm_nhwc_bwd_one_pass_kernelI11Fp32IOFp16WLi128ELi84ELi672EEv26Group_norm_nhwc_bwd_params --------------------------
	.section	.nv.shared._Z35group_norm_nhwc_bwd_one_pass_kernelI11Fp32IOFp16WLi128ELi84ELi672EEv26Group_norm_nhwc_bwd_params,"aw",@nobits
	.sectionflags	@""
	.align	16
.nv.shared._Z35group_norm_nhwc_bwd_one_pass_kernelI11Fp32IOFp16WLi128ELi84ELi672EEv26Group_norm_nhwc_bwd_params:
	.zero		11984


//--------------------- .nv.shared._Z35group_norm_nhwc_bwd_one_pass_kernelI11Fp32IOFp16WLi256ELi84ELi672EEv26Group_norm_nhwc_bwd_params --------------------------
	.section	.nv.shared._Z35group_norm_nhwc_bwd_one_pass_kernelI11Fp32IOFp16WLi256ELi84ELi672EEv26Group_norm_nhwc_bwd_params,"aw",@nobits
	.sectionflags	@""
	.align	16
.nv.shared._Z35group_norm_nhwc_bwd_one_pass_kernelI11Fp32IOFp16WLi256ELi84ELi672EEv26Group_norm_nhwc_bwd_params:
	.zero		11984


//--------------------- .nv.shared._Z35group_norm_nhwc_bwd_one_pass_kernelI11Fp32IOFp16WLi512ELi84ELi672EEv26Group_norm_nhwc_bwd_params --------------------------
	.section	.nv.shared._Z35group_norm_nhwc_bwd_one_pass_kernelI11Fp32IOFp16WLi512ELi84ELi672EEv26Group_norm_nhwc_bwd_params,"aw",@nobits
	.sectionflags	@""
	.align	16
.nv.shared._Z35group_norm_nhwc_bwd_one_pass_kernelI11Fp32IOFp16WLi512ELi84ELi672EEv26Group_norm_nhwc_bwd_params:
	.zero		11984


//--------------------- .nv.shared._Z35group_norm_nhwc_fwd_one_pass_kernelI11Bf16IOFp32WLi64ELi84ELi672EEv26Group_norm_nhwc_fwd_params --------------------------
	.section	.nv.shared._Z35group_norm_nhwc_fwd_one_pass_kernelI11Bf16IOFp32WLi64ELi84ELi672EEv26Group_norm_nhwc_fwd_params,"aw",@nobits
	.sectionflags	@""
	.align	8
.nv.shared._Z35group_norm_nhwc_fwd_one_pass_kernelI11Bf16IOFp32WLi64ELi84ELi672EEv26Group_norm_nhwc_fwd_params:
	.zero		1232


//--------------------- .nv.shared._Z35group_norm_nhwc_fwd_one_pass_kernelI11Bf16IOFp32WLi128ELi84ELi672EEv26Group_norm_nhwc_fwd_params --------------------------
	.section	.nv.shared._Z35group_norm_nhwc_fwd_one_pass_kernelI11Bf16IOFp32WLi128ELi84ELi672EEv26Group_norm_nhwc_fwd_params,"aw",@nobits
	.sectionflags	@""
	.align	8
.nv.shared._Z35group_norm_nhwc_fwd_one_pass_kernelI11Bf16IOFp32WLi128ELi84ELi672EEv26Group_norm_nhwc_fwd_params:
	.zero		1232


//--------------------- .nv.shared._Z35group_norm_nhwc_fwd_one_pass_kernelI11Bf16IOFp32WLi256ELi84ELi672EEv26Group_norm_nhwc_fwd_params --------------------------
	.section	.nv.shared._Z35group_norm_nhwc_fwd_one_pass_kernelI11Bf16IOFp32WLi256ELi84ELi672EEv26Group_norm_nhwc_fwd_params,"aw",@nobits
	.sectionflags	@""
	.align	8
.nv.shared._Z35group_norm_nhwc_fwd_one_pass_kernelI11Bf16IOFp32WLi256ELi84ELi672EEv26Group_norm_nhwc_fwd_params:
	.zero		1232


//--------------------- .nv.shared._Z35group_norm_nhwc_fwd_one_pass_kernelI11Bf16IOFp32WLi512ELi84ELi672EEv26Group_norm_nhwc_fwd_params --------------------------
	.section	.nv.shared._Z35group_norm_nhwc_fwd_one_pass_kernelI11Bf16IOFp32WLi512ELi84ELi672EEv26Group_norm_nhwc_fwd_params,"aw",@nobits
	.sectionflags	@""
	.align	8
.nv.shared._Z35group_norm_nhwc_fwd_one_pass_kernelI11Bf16IOFp32WLi512ELi84ELi672EEv26Group_norm_nhwc_fwd_params:
	.zero		1232


//--------------------- .nv.shared._Z35group_norm_nhwc_fwd_one_pass_kernelI11Bf16IOBf16WLi64ELi84ELi672EEv26Group_norm_nhwc_fwd_params --------------------------
	.section	.nv.shared._Z35group_norm_nhwc_fwd_one_pass_kernelI11Bf16IOBf16WLi64ELi84ELi672EEv26Group_norm_nhwc_fwd_params,"aw",@nobits
	.sectionflags	@""
	.align	8
.nv.shared._Z35group_norm_nhwc_fwd_one_pass_kernelI11Bf16IOBf16WLi64ELi84ELi672EEv26Group_norm_nhwc_fwd_params:
	.zero		1232


//--------------------- .nv.shared._Z35group_norm_nhwc_fwd_one_pass_kernelI11Bf16IOBf16WLi128ELi84ELi672EEv26Group_norm_nhwc_fwd_params --------------------------
	.section	.nv.shared._Z35group_norm_nhwc_fwd_one_pass_kernelI11Bf16IOBf16WLi128ELi84ELi672EEv26Group_norm_nhwc_fwd_params,"aw",@nobits
	.sectionflags	@""
	.align	8
.nv.shared._Z35group_norm_nhwc_fwd_one_pass_kernelI11Bf16IOBf16WLi128ELi84ELi672EEv26Group_norm_nhwc_fwd_params:
	.zero		1232


//--------------------- .nv.shared._Z35group_norm_nhwc_fwd_one_pass_kernelI11Bf16IOBf16WLi256ELi84ELi672EEv26Group_norm_nhwc_fwd_params --------------------------
	.section	.nv.shared._Z35group_norm_nhwc_fwd_one_pass_kernelI11Bf16IOBf16WLi256ELi84ELi672EEv26Group_norm_nhwc_fwd_params,"aw",@nobits
	.sectionflags	@""
	.align	8
.nv.shared._Z35group_norm_nhwc_fwd_one_pass_kernelI11Bf16IOBf16WLi256ELi84ELi672EEv26Group_norm_nhwc_fwd_params:
	.zero		1232


//--------------------- .nv.shared._Z35group_norm_nhwc_fwd_one_pass_kernelI11Bf16IOBf16WLi512ELi84ELi672EEv26Group_norm_nhwc_fwd_params --------------------------
	.section	.nv.shared._Z35group_norm_nhwc_fwd_one_pass_kernelI11Bf16IOBf16WLi512ELi84ELi672EEv26Group_norm_nhwc_fwd_params,"aw",@nobits
	.sectionflags	@""
	.align	8
.nv.shared._Z35group_norm_nhwc_fwd_one_pass_kernelI11Bf16IOBf16WLi512ELi84ELi672EEv26Group_norm_nhwc_fwd_params:
	.zero		1232


//--------------------- .nv.shared._Z35group_norm_nhwc_fwd_one_pass_kernelI11Bf16IOFp16WLi64ELi84ELi672EEv26Group_norm_nhwc_fwd_params --------------------------
	.section	.nv.shared._Z35group_norm_nhwc_fwd_one_pass_kernelI11Bf16IOFp16WLi64ELi84ELi672EEv26Group_norm_nhwc_fwd_params,"aw",@nobits
	.sectionflags	@""
	.align	8
.nv.shared._Z35group_norm_nhwc_fwd_one_pass_kernelI11Bf16IOFp16WLi64ELi84ELi672EEv26Group_norm_nhwc_fwd_params:
	.zero		1232


//--------------------- .nv.shared._Z35group_norm_nhwc_fwd_one_pass_kernelI11Bf16IOFp16WLi128ELi84ELi672EEv26Group_norm_nhwc_fwd_params --------------------------
	.section	.nv.shared._Z35group_norm_nhwc_fwd_one_pass_kernelI11Bf16IOFp16WLi128ELi84ELi672EEv26Group_norm_nhwc_fwd_params,"aw",@nobits
	.sectionflags	@""
	.align	8
.nv.shared._Z35group_norm_nhwc_fwd_one_pass_kernelI11Bf16IOFp16WLi128ELi84ELi672EEv26Group_norm_nhwc_fwd_params:
	.zero		1232


//--------------------- .nv.shared._Z35group_norm_nhwc_fwd_one_pass_kernelI11Bf16IOFp16WLi256ELi84ELi672EEv26Group_norm_nhwc_fwd_params --------------------------
	.section	.nv.shared._Z35group_norm_nhwc_fwd_one_pass_kernelI11Bf16IOFp16WLi256ELi84ELi672EEv26Group_norm_nhwc_fwd_params,"aw",@nobits
	.sectionflags	@""
	.align	8
.nv.shared._Z35group_norm_nhwc_fwd_one_pass_kernelI11Bf16IOFp16WLi256ELi84ELi672EEv26Group_norm_nhwc_fwd_params:
	.zero		1232


//--------------------- .nv.shared._Z35group_norm_nhwc_fwd_one_pass_kernelI11Bf16IOFp16WLi512ELi84ELi672EEv26Group_norm_nhwc_fwd_params --------------------------
	.section	.nv.shared._Z35group_norm_nhwc_fwd_one_pass_kernelI11Bf16IOFp16WLi512ELi84ELi672EEv26Group_norm_nhwc_fwd_params,"aw",@nobits
	.sectionflags	@""
	.align	8
.nv.shared._Z35group_norm_nhwc_fwd_one_pass_kernelI11Bf16IOFp16WLi512ELi84ELi672EEv26Group_norm_nhwc_fwd_params:
	.zero		1232


//--------------------- .nv.shared._Z35group_norm_nhwc_fwd_one_pass_kernelI11Fp16IOFp32WLi64ELi84ELi672EEv26Group_norm_nhwc_fwd_params --------------------------
	.section	.nv.shared._Z35group_norm_nhwc_fwd_one_pass_kernelI11Fp16IOFp32WLi64ELi84ELi672EEv26Group_norm_nhwc_fwd_params,"aw",@nobits
	.sectionflags	@""
	.align	8
.nv.shared._Z35group_norm_nhwc_fwd_one_pass_kernelI11Fp16IOFp32WLi64ELi84ELi672EEv26Group_norm_nhwc_fwd_params:
	.zero		1232


//--------------------- .nv.shared._Z35group_norm_nhwc_fwd_one_pass_kernelI11Fp16IOFp32WLi128ELi84ELi672EEv26Group_norm_nhwc_fwd_params --------------------------
	.section	.nv.shared._Z35group_norm_nhwc_fwd_one_pass_kernelI11Fp16IOFp32WLi128ELi84ELi672EEv26Group_norm_nhwc_fwd_params,"aw",@nobits
	.sectionflags	@""
	.align	8
.nv.shared._Z35group_norm_nhwc_fwd_one_pass_kernelI11Fp16IOFp32WLi128ELi84ELi672EEv26Group_norm_nhwc_fwd_params:
	.zero		1232


//--------------------- .nv.shared._Z35group_norm_nhwc_fwd_one_pass_kernelI11Fp16IOFp32WLi256ELi84ELi672EEv26Group_norm_nhwc_fwd_params --------------------------
	.section	.nv.shared._Z35group_norm_nhwc_fwd_one_pass_kernelI11Fp16IOFp32WLi256ELi84ELi672EEv26Group_norm_nhwc_fwd_params,"aw",@nobits
	.sectionflags	@""
	.align	8
.nv.shared._Z35group_norm_nhwc_fwd_one_pass_kernelI11Fp16IOFp32WLi256ELi84ELi672EEv26Group_norm_nhwc_fwd_params:
	.zero		1232


//--------------------- .nv.shared._Z35group_norm_nhwc_fwd_one_pass_kernelI11Fp16IOFp32WLi512ELi84ELi672EEv26Group_norm_nhwc_fwd_params --------------------------
	.section	.nv.shared._Z35group_norm_nhwc_fwd_one_pass_kernelI11Fp16IOFp32WLi512ELi84ELi672EEv26Group_norm_nhwc_fwd_params,"aw",@nobits
	.sectionflags	@""
	.align	8
.nv.shared._Z35group_norm_nhwc_fwd_one_pass_kernelI11Fp16IOFp32WLi512ELi84ELi672EEv26Group_norm_nhwc_fwd_params:
	.zero		1232


//--------------------- .nv.shared._Z35group_norm_nhwc_fwd_one_pass_kernelI11Fp16IOBf16WLi64ELi84ELi672EEv26Group_norm_nhwc_fwd_params --------------------------
	.section	.nv.shared._Z35group_norm_nhwc_fwd_one_pass_kernelI11Fp16IOBf16WLi64ELi84ELi672EEv26Group_norm_nhwc_fwd_params,"aw",@nobits
	.sectionflags	@""
	.align	8
.nv.shared._Z35group_norm_nhwc_fwd_one_pass_kernelI11Fp16IOBf16WLi64ELi84ELi672EEv26Group_norm_nhwc_fwd_params:
	.zero		1232


//--------------------- .nv.shared._Z35group_norm_nhwc_fwd_one_pass_kernelI11Fp16IOBf16WLi128ELi84ELi672EEv26Group_norm_nhwc_fwd_params --------------------------
	.section	.nv.shared._Z35group_norm_nhwc_fwd_one_pass_kernelI11Fp16IOBf16WLi128ELi84ELi672EEv26Group_norm_nhwc_fwd_params,"aw",@nobits
	.sectionflags	@""
	.align	8
.nv.shared._Z35group_norm_nhwc_fwd_one_pass_kernelI11Fp16IOBf16WLi128ELi84ELi672EEv26Group_norm_nhwc_fwd_params:
	.zero		1232


//--------------------- .nv.shared._Z35group_norm_nhwc_fwd_one_pass_kernelI11Fp16IOBf16WLi256ELi84ELi672EEv26Group_norm_nhwc_fwd_params --------------------------
	.section	.nv.shared._Z35group_norm_nhwc_fwd_one_pass_kernelI11Fp16IOBf16WLi256ELi84ELi672EEv26Group_norm_nhwc_fwd_params,"aw",@nobits
	.sectionflags	@""
	.align	8
.nv.shared._Z35group_norm_nhwc_fwd_one_pass_kernelI11Fp16IOBf16WLi256ELi84ELi672EEv26Group_norm_nhwc_fwd_params:
	.zero		1232


//--------------------- .nv.shared._Z35group_norm_nhwc_fwd_one_pass_kernelI11Fp16IOBf16WLi512ELi84ELi672EEv26Group_norm_nhwc_fwd_params --------------------------
	.section	.nv.shared._Z35group_norm_nhwc_fwd_one_pass_kernelI11Fp16IOBf16WLi512ELi84ELi672EEv26Group_norm_nhwc_fwd_params,"aw",@nobits
	.sectionflags	@""
	.align	8
.nv.shared._Z35group_norm_nhwc_fwd_one_pass_kernelI11Fp16IOBf16WLi512ELi84ELi672EEv26Group_norm_nhwc_fwd_params:
	.zero		1232


//--------------------- .nv.shared._Z35group_norm_nhwc_fwd_one_pass_kernelI11Fp16IOFp16WLi64ELi84ELi672EEv26Group_norm_nhwc_fwd_params --------------------------
	.section	.nv.shared._Z35group_norm_nhwc_fwd_one_pass_kernelI11Fp16IOFp16WLi64ELi84ELi672EEv26Group_norm_nhwc_fwd_params,"aw",@nobits
	.sectionflags	@""
	.align	8
.nv.shared._Z35group_norm_nhwc_fwd_one_pass_kernelI11Fp16IOFp16WLi64ELi84ELi672EEv26Group_norm_nhwc_fwd_params:
	.zero		1232


//--------------------- .nv.shared._Z35group_norm_nhwc_fwd_one_pass_kernelI11Fp16IOFp16WLi128ELi84ELi672EEv26Group_norm_nhwc_fwd_params --------------------------
	.section	.nv.shared._Z35group_norm_nhwc_fwd_one_pass_kernelI11Fp16IOFp16WLi128ELi84ELi672EEv26Group_norm_nhwc_fwd_params,"aw",@nobits
	.sectionflags	@""
	.align	8
.nv.shared._Z35group_norm_nhwc_fwd_one_pass_kernelI11Fp16IOFp16WLi128ELi84ELi672EEv26Group_norm_nhwc_fwd_params:
	.zero		1232


//--------------------- .nv.shared._Z35group_norm_nhwc_fwd_one_pass_kernelI11Fp16IOFp16WLi256ELi84ELi672EEv26Group_norm_nhwc_fwd_params --------------------------
	.section	.nv.shared._Z35group_norm_nhwc_fwd_one_pass_kernelI11Fp16IOFp16WLi256ELi84ELi672EEv26Group_norm_nhwc_fwd_params,"aw",@nobits
	.sectionflags	@""
	.align	8
.nv.shared._Z35group_norm_nhwc_fwd_one_pass_kernelI11Fp16IOFp16WLi256ELi84ELi672EEv26Group_norm_nhwc_fwd_params:
	.zero		1232


//--------------------- .nv.shared._Z35group_norm_nhwc_fwd_one_pass_kernelI11Fp16IOFp16WLi512ELi84ELi672EEv26Group_norm_nhwc_fwd_params --------------------------
	.section	.nv.shared._Z35group_norm_nhwc_fwd_one_pass_kernelI11Fp16IOFp16WLi512ELi84ELi672EEv26Group_norm_nhwc_fwd_params,"aw",@nobits
	.sectionflags	@""
	.align	8
.nv.shared._Z35group_norm_nhwc_fwd_one_pass_kernelI11Fp16IOFp16WLi512ELi84ELi672EEv26Group_norm_nhwc_fwd_params:
	.zero		1232


//--------------------- .nv.shared._Z35group_norm_nhwc_fwd_one_pass_kernelI11Fp32IOFp32WLi64ELi84ELi672EEv26Group_norm_nhwc_fwd_params --------------------------
	.section	.nv.shared._Z35group_norm_nhwc_fwd_one_pass_kernelI11Fp32IOFp32WLi64ELi84ELi672EEv26Group_norm_nhwc_fwd_params,"aw",@nobits
	.sectionflags	@""
	.align	8
.nv.shared._Z35group_norm_nhwc_fwd_one_pass_kernelI11Fp32IOFp32WLi64ELi84ELi672EEv26Group_norm_nhwc_fwd_params:
	.zero		1232


//--------------------- .nv.shared._Z35group_norm_nhwc_fwd_one_pass_kernelI11Fp32IOFp32WLi128ELi84ELi672EEv26Group_norm_nhwc_fwd_params --------------------------
	.section	.nv.shared._Z35group_norm_nhwc_fwd_one_pass_kernelI11Fp32IOFp32WLi128ELi84ELi672EEv26Group_norm_nhwc_fwd_params,"aw",@nobits
	.sectionflags	@""
	.align	8
.nv.shared._Z35group_norm_nhwc_fwd_one_pass_kernelI11Fp32IOFp32WLi128ELi84ELi672EEv26Group_norm_nhwc_fwd_params:
	.zero		1232


//--------------------- .nv.shared._Z35group_norm_nhwc_fwd_one_pass_kernelI11Fp32IOFp32WLi256ELi84ELi672EEv26Group_norm_nhwc_fwd_params --------------------------
	.section	.nv.shared._Z35group_norm_nhwc_fwd_one_pass_kernelI11Fp32IOFp32WLi256ELi84ELi672EEv26Group_norm_nhwc_fwd_params,"aw",@nobits
	.sectionflags	@""
	.align	8
.nv.shared._Z35group_norm_nhwc_fwd_one_pass_kernelI11Fp32IOFp32WLi256ELi84ELi672EEv26Group_norm_nhwc_fwd_params:
	.zero		1232


//--------------------- .nv.shared._Z35group_norm_nhwc_fwd_one_pass_kernelI11Fp32IOFp32WLi512ELi84ELi672EEv26Group_norm_nhwc_fwd_params --------------------------
	.section	.nv.shared._Z35group_norm_nhwc_fwd_one_pass_kernelI11Fp32IOFp32WLi512ELi84ELi672EEv26Group_norm_nhwc_fwd_params,"aw",@nobits
	.sectionflags	@""
	.align	8
.nv.shared._Z35group_norm_nhwc_fwd_one_pass_kernelI11Fp32IOFp32WLi512ELi84ELi672EEv26Group_norm_nhwc_fwd_params:
	.zero		1232


//--------------------- .nv.shared._Z35group_norm_nhwc_fwd_one_pass_kernelI11Fp32IOBf16WLi64ELi84ELi672EEv26Group_norm_nhwc_fwd_params --------------------------
	.section	.nv.shared._Z35group_norm_nhwc_fwd_one_pass_kernelI11Fp32IOBf16WLi64ELi84ELi672EEv26Group_norm_nhwc_fwd_params,"aw",@nobits
	.sectionflags	@""
	.align	8
.nv.shared._Z35group_norm_nhwc_fwd_one_pass_kernelI11Fp32IOBf16WLi64ELi84ELi672EEv26Group_norm_nhwc_fwd_params:
	.zero		1232


//--------------------- .nv.shared._Z35group_norm_nhwc_fwd_one_pass_kernelI11Fp32IOBf16WLi128ELi84ELi672EEv26Group_norm_nhwc_fwd_params --------------------------
	.section	.nv.shared._Z35group_norm_nhwc_fwd_one_pass_kernelI11Fp32IOBf16WLi128ELi84ELi672EEv26Group_norm_nhwc_fwd_params,"aw",@nobits
	.sectionflags	@""
	.align	8
.nv.shared._Z35group_norm_nhwc_fwd_one_pass_kernelI11Fp32IOBf16WLi128ELi84ELi672EEv26Group_norm_nhwc_fwd_params:
	.zero		1232


//--------------------- .nv.shared._Z35group_norm_nhwc_fwd_one_pass_kernelI11Fp32IOBf16WLi256ELi84ELi672EEv26Group_norm_nhwc_fwd_params --------------------------
	.section	.nv.shared._Z35group_norm_nhwc_fwd_one_pass_kernelI11Fp32IOBf16WLi256ELi84ELi672EEv26Group_norm_nhwc_fwd_params,"aw",@nobits
	.sectionflags	@""
	.align	8
.nv.shared._Z35group_norm_nhwc_fwd_one_pass_kernelI11Fp32IOBf16WLi256ELi84ELi672EEv26Group_norm_nhwc_fwd_params:
	.zero		1232


//--------------------- .nv.shared._Z35group_norm_nhwc_fwd_one_pass_kernelI11Fp32IOBf16WLi512ELi84ELi672EEv26Group_norm_nhwc_fwd_params --------------------------
	.section	.nv.shared._Z35group_norm_nhwc_fwd_one_pass_kernelI11Fp32IOBf16WLi512ELi84ELi672EEv26Group_norm_nhwc_fwd_params,"aw",@nobits
	.sectionflags	@""
	.align	8
.nv.shared._Z35group_norm_nhwc_fwd_one_pass_kernelI11Fp32IOBf16WLi512ELi84ELi672EEv26Group_norm_nhwc_fwd_params:
	.zero		1232


//--------------------- .nv.shared._Z35group_norm_nhwc_fwd_one_pass_kernelI11Fp32IOFp16WLi64ELi84ELi672EEv26Group_norm_nhwc_fwd_params --------------------------
	.section	.nv.shared._Z35group_norm_nhwc_fwd_one_pass_kernelI11Fp32IOFp16WLi64ELi84ELi672EEv26Group_norm_nhwc_fwd_params,"aw",@nobits
	.sectionflags	@""
	.align	8
.nv.shared._Z35group_norm_nhwc_fwd_one_pass_kernelI11Fp32IOFp16WLi64ELi84ELi672EEv26Group_norm_nhwc_fwd_params:
	.zero		1232


//--------------------- .nv.shared._Z35group_norm_nhwc_fwd_one_pass_kernelI11Fp32IOFp16WLi128ELi84ELi672EEv26Group_norm_nhwc_fwd_params --------------------------
	.section	.nv.shared._Z35group_norm_nhwc_fwd_one_pass_kernelI11Fp32IOFp16WLi128ELi84ELi672EEv26Group_norm_nhwc_fwd_params,"aw",@nobits
	.sectionflags	@""
	.align	8
.nv.shared._Z35group_norm_nhwc_fwd_one_pass_kernelI11Fp32IOFp16WLi128ELi84ELi672EEv26Group_norm_nhwc_fwd_params:
	.zero		1232


//--------------------- .nv.shared._Z35group_norm_nhwc_fwd_one_pass_kernelI11Fp32IOFp16WLi256ELi84ELi672EEv26Group_norm_nhwc_fwd_params --------------------------
	.section	.nv.shared._Z35group_norm_nhwc_fwd_one_pass_kernelI11Fp32IOFp16WLi256ELi84ELi672EEv26Group_norm_nhwc_fwd_params,"aw",@nobits
	.sectionflags	@""
	.align	8
.nv.shared._Z35group_norm_nhwc_fwd_one_pass_kernelI11Fp32IOFp16WLi256ELi84ELi672EEv26Group_norm_nhwc_fwd_params:
	.zero		1232


//--------------------- .nv.shared._Z35group_norm_nhwc_fwd_one_pass_kernelI11Fp32IOFp16WLi512ELi84ELi672EEv26Group_norm_nhwc_fwd_params --------------------------
	.section	.nv.shared._Z35group_norm_nhwc_fwd_one_pass_kernelI11Fp32IOFp16WLi512ELi84ELi672EEv26Group_norm_nhwc_fwd_params,"aw",@nobits
	.sectionflags	@""
	.align	8
.nv.shared._Z35group_norm_nhwc_fwd_one_pass_kernelI11Fp32IOFp16WLi512ELi84ELi672EEv26Group_norm_nhwc_fwd_params:
	.zero		1232


//--------------------- .nv.constant0._ZN3cub17CUB_300001_SM_9006detail11EmptyKernelIvEEvv --------------------------
	.section	.nv.constant0._ZN3cub17CUB_300001_SM_9006detail11EmptyKernelIvEEvv,"a",@progbits
	.sectionflags	@""
	.align	4
.nv.constant0._ZN3cub17CUB_300001_SM_9006detail11EmptyKernelIvEEvv:
	.zero		528


//--------------------- .nv.constant0._Z35group_norm_nhwc_bwd_one_pass_kernelI11Bf16IOFp32WLi64ELi84ELi672EEv26Group_norm_nhwc_bwd_params --------------------------
	.section	.nv.constant0._Z35group_norm_nhwc_bwd_one_pass_kernelI11Bf16IOFp32WLi64ELi84ELi672EEv26Group_norm_nhwc_bwd_params,"a",@progbits
	.sectionflags	@""
	.align	4
.nv.constant0._Z35group_norm_nhwc_bwd_one_pass_kernelI11Bf16IOFp32WLi64ELi84ELi672EEv26Group_norm_nhwc_bwd_params:
	.zero		712


//--------------------- .nv.constant0._Z35group_norm_nhwc_bwd_one_pass_kernelI11Bf16IOFp32WLi128ELi84ELi672EEv26Group_norm_nhwc_bwd_params --------------------------
	.section	.nv.constant0._Z35group_norm_nhwc_bwd_one_pass_kernelI11Bf16IOFp32WLi128ELi84ELi672EEv26Group_norm_nhwc_bwd_params,"a",@progbits
	.sectionflags	@""
	.align	4
.nv.constant0._Z35group_norm_nhwc_bwd_one_pass_kernelI11Bf16IOFp32WLi128ELi84ELi672EEv26Group_norm_nhwc_bwd_params:
	.zero		712


//--------------------- .nv.constant0._Z35group_norm_nhwc_bwd_one_pass_kernelI11Bf16IOFp32WLi256ELi84ELi672EEv26Group_norm_nhwc_bwd_params --------------------------
	.section	.nv.constant0._Z35group_norm_nhwc_bwd_one_pass_kernelI11Bf16IOFp32WLi256ELi84ELi672EEv26Group_norm_nhwc_bwd_params,"a",@progbits
	.sectionflags	@""
	.align	4
.nv.constant0._Z35group_norm_nhwc_bwd_one_pass_kernelI11Bf16IOFp32WLi256ELi84ELi672EEv26Group_norm_nhwc_bwd_params:
	.zero		712


//--------------------- .nv.constant0._Z35group_norm_nhwc_bwd_one_pass_kernelI11Bf16IOFp32WLi512ELi84ELi672EEv26Group_norm_nhwc_bwd_params --------------------------
	.section	.nv.constant0._Z35group_norm_nhwc_bwd_one_pass_kernelI11Bf16IOFp32WLi512ELi84ELi672EEv26Group_norm_nhwc_bwd_params,"a",@progbits
	.sectionflags	@""
	.align	4
.nv.constant0._Z35group_norm_nhwc_bwd_one_pass_kernelI11Bf16IOFp32WLi512ELi84ELi672EEv26Group_norm_nhwc_bwd_params:
	.zero		712


//--------------------- .nv.constant0._Z35group_norm_nhwc_bwd_one_pass_kernelI11Bf16IOBf16WLi64ELi84ELi672EEv26Group_norm_nhwc_bwd_params --------------------------
	.section	.nv.constant0._Z35group_norm_nhwc_bwd_one_pass_kernelI11Bf16IOBf16WLi64ELi84ELi672EEv26Group_norm_nhwc_bwd_params,"a",@progbits
	.sectionflags	@""
	.align	4
.nv.constant0._Z35group_norm_nhwc_bwd_one_pass_kernelI11Bf16IOBf16WLi64ELi84ELi672EEv26Group_norm_nhwc_bwd_params:
	.zero		712


//--------------------- .nv.constant0._Z35group_norm_nhwc_bwd_one_pass_kernelI11Bf16IOBf16WLi128ELi84ELi672EEv26Group_norm_nhwc_bwd_params --------------------------
	.section	.nv.constant0._Z35group_norm_nhwc_bwd_one_pass_kernelI11Bf16IOBf16WLi128ELi84ELi672EEv26Group_norm_nhwc_bwd_params,"a",@progbits
	.sectionflags	@""
	.align	4
.nv.constant0._Z35group_norm_nhwc_bwd_one_pass_kernelI11Bf16IOBf16WLi128ELi84ELi672EEv26Group_norm_nhwc_bwd_params:
	.zero		712


//--------------------- .nv.constant0._Z35group_norm_nhwc_bwd_one_pass_kernelI11Bf16IOBf16WLi256ELi84ELi672EEv26Group_norm_nhwc_bwd_params --------------------------
	.section	.nv.constant0._Z35group_norm_nhwc_bwd_one_pass_kernelI11Bf16IOBf16WLi256ELi84ELi672EEv26Group_norm_nhwc_bwd_params,"a",@progbits
	.sectionflags	@""
	.align	4
.nv.constant0._Z35group_norm_nhwc_bwd_one_pass_kernelI11Bf16IOBf16WLi256ELi84ELi672EEv26Group_norm_nhwc_bwd_params:
	.zero		712


//--------------------- .nv.constant0._Z35group_norm_nhwc_bwd_one_pass_kernelI11Bf16IOBf16WLi512ELi84ELi672EEv26Group_norm_nhwc_bwd_params --------------------------
	.section	.nv.constant0._Z35group_norm_nhwc_bwd_one_pass_kernelI11Bf16IOBf16WLi512ELi84ELi672EEv26Group_norm_nhwc_bwd_params,"a",@progbits
	.sectionflags	@""
	.align	4
.nv.constant0._Z35group_norm_nhwc_bwd_one_pass_kernelI11Bf16IOBf16WLi512ELi84ELi672EEv26Group_norm_nhwc_bwd_params:
	.zero		712


//--------------------- .nv.constant0._Z35group_norm_nhwc_bwd_one_pass_kernelI11Bf16IOFp16WLi64ELi84ELi672EEv26Group_norm_nhwc_bwd_params --------------------------
	.section	.nv.constant0._Z35group_norm_nhwc_bwd_one_pass_kernelI11Bf16IOFp16WLi64ELi84ELi672EEv26Group_norm_nhwc_bwd_params,"a",@progbits
	.sectionflags	@""
	.align	4
.nv.constant0._Z35group_norm_nhwc_bwd_one_pass_kernelI11Bf16IOFp16WLi64ELi84ELi672EEv26Group_norm_nhwc_bwd_params:
	.zero		712


//--------------------- .nv.constant0._Z35group_norm_nhwc_bwd_one_pass_kernelI11Bf16IOFp16WLi128ELi84ELi672EEv26Group_norm_nhwc_bwd_params --------------------------
	.section	.nv.constant0._Z35group_norm_nhwc_bwd_one_pass_kernelI11Bf16IOFp16WLi128ELi84ELi672EEv26Group_norm_nhwc_bwd_params,"a",@progbits
	.sectionflags	@""
	.align	4
.nv.constant0._Z35group_norm_nhwc_bwd_one_pass_kernelI11Bf16IOFp16WLi128ELi84ELi672EEv26Group_norm_nhwc_bwd_params:
	.zero		712


//--------------------- .nv.constant0._Z35group_norm_nhwc_bwd_one_pass_kernelI11Bf16IOFp16WLi256ELi84ELi672EEv26Group_norm_nhwc_bwd_params --------------------------
	.section	.nv.constant0._Z35group_norm_nhwc_bwd_one_pass_kernelI11Bf16IOFp16WLi256ELi84ELi672EEv26Group_norm_nhwc_bwd_params,"a",@progbits
	.sectionflags	@""
	.align	4
.nv.constant0._Z35group_norm_nhwc_bwd_one_pass_kernelI11Bf16IOFp16WLi256ELi84ELi672EEv26Group_norm_nhwc_bwd_params:
	.zero		712


//--------------------- .nv.constant0._Z35group_norm_nhwc_bwd_one_pass_kernelI11Bf16IOFp16WLi512ELi84ELi672EEv26Group_norm_nhwc_bwd_params --------------------------
	.section	.nv.constant0._Z35group_norm_nhwc_bwd_one_pass_kernelI11Bf16IOFp16WLi512ELi84ELi672EEv26Group_norm_nhwc_bwd_params,"a",@progbits
	.sectionflags	@""
	.align	4
.nv.constant0._Z35group_norm_nhwc_bwd_one_pass_kernelI11Bf16IOFp16WLi512ELi84ELi672EEv26Group_norm_nhwc_bwd_params:
	.zero		712


//--------------------- .nv.constant0._Z35group_norm_nhwc_bwd_one_pass_kernelI11Fp16IOFp32WLi64ELi84ELi672EEv26Group_norm_nhwc_bwd_params --------------------------
	.section	.nv.constant0._Z35group_norm_nhwc_bwd_one_pass_kernelI11Fp16IOFp32WLi64ELi84ELi672EEv26Group_norm_nhwc_bwd_params,"a",@progbits
	.sectionflags	@""
	.align	4
.nv.constant0._Z35group_norm_nhwc_bwd_one_pass_kernelI11Fp16IOFp32WLi64ELi84ELi672EEv26Group_norm_nhwc_bwd_params:
	.zero		712


//--------------------- .nv.constant0._Z35group_norm_nhwc_bwd_one_pass_kernelI11Fp16IOFp32WLi128ELi84ELi672EEv26Group_norm_nhwc_bwd_params --------------------------
	.section	.nv.constant0._Z35group_norm_nhwc_bwd_one_pass_kernelI11Fp16IOFp32WLi128ELi84ELi672EEv26Group_norm_nhwc_bwd_params,"a",@progbits
	.sectionflags	@""
	.align	4
.nv.constant0._Z35group_norm_nhwc_bwd_one_pass_kernelI11Fp16IOFp32WLi128ELi84ELi672EEv26Group_norm_nhwc_bwd_params:
	.zero		712


//--------------------- .nv.constant0._Z35group_norm_nhwc_bwd_one_pass_kernelI11Fp16IOFp32WLi256ELi84ELi672EEv26Group_norm_nhwc_bwd_params --------------------------
	.section	.nv.constant0._Z35group_norm_nhwc_bwd_one_pass_kernelI11Fp16IOFp32WLi256ELi84ELi672EEv26Group_norm_nhwc_bwd_params,"a",@progbits
	.sectionflags	@""
	.align	4
.nv.constant0._Z35group_norm_nhwc_bwd_one_pass_kernelI11Fp16IOFp32WLi256ELi84ELi672EEv26Group_norm_nhwc_bwd_params:
	.zero		712


//--------------------- .nv.constant0._Z35group_norm_nhwc_bwd_one_pass_kernelI11Fp16IOFp32WLi512ELi84ELi672EEv26Group_norm_nhwc_bwd_params --------------------------
	.section	.nv.constant0._Z35group_norm_nhwc_bwd_one_pass_kernelI11Fp16IOFp32WLi512ELi84ELi672EEv26Group_norm_nhwc_bwd_params,"a",@progbits
	.sectionflags	@""
	.align	4
.nv.constant0._Z35group_norm_nhwc_bwd_one_pass_kernelI11Fp16IOFp32WLi512ELi84ELi672EEv26Group_norm_nhwc_bwd_params:
	.zero		712


//--------------------- .nv.constant0._Z35group_norm_nhwc_bwd_one_pass_kernelI11Fp16IOBf16WLi64ELi84ELi672EEv26Group_norm_nhwc_bwd_params --------------------------
	.section	.nv.constant0._Z35group_norm_nhwc_bwd_one_pass_kernelI11Fp16IOBf16WLi64ELi84ELi672EEv26Group_norm_nhwc_bwd_params,"a",@progbits
	.sectionflags	@""
	.align	4
.nv.constant0._Z35group_norm_nhwc_bwd_one_pass_kernelI11Fp16IOBf16WLi64ELi84ELi672EEv26Group_norm_nhwc_bwd_params:
	.zero		712


//--------------------- .nv.constant0._Z35group_norm_nhwc_bwd_one_pass_kernelI11Fp16IOBf16WLi128ELi84ELi672EEv26Group_norm_nhwc_bwd_params --------------------------
	.section	.nv.constant0._Z35group_norm_nhwc_bwd_one_pass_kernelI11Fp16IOBf16WLi128ELi84ELi672EEv26Group_norm_nhwc_bwd_params,"a",@progbits
	.sectionflags	@""
	.align	4
.nv.constant0._Z35group_norm_nhwc_bwd_one_pass_kernelI11Fp16IOBf16WLi128ELi84ELi672EEv26Group_norm_nhwc_bwd_params:
	.zero		712


//--------------------- .nv.constant0._Z35group_norm_nhwc_bwd_one_pass_kernelI11Fp16IOBf16WLi256ELi84ELi672EEv26Group_norm_nhwc_bwd_params --------------------------
	.section	.nv.constant0._Z35group_norm_nhwc_bwd_one_pass_kernelI11Fp16IOBf16WLi256ELi84ELi672EEv26Group_norm_nhwc_bwd_params,"a",@progbits
	.sectionflags	@""
	.align	4
.nv.constant0._Z35group_norm_nhwc_bwd_one_pass_kernelI11Fp16IOBf16WLi256ELi84ELi672EEv26Group_norm_nhwc_bwd_params:
	.zero		712


//--------------------- .nv.constant0._Z35group_norm_nhwc_bwd_one_pass_kernelI11Fp16IOBf16WLi512ELi84ELi672EEv26Group_norm_nhwc_bwd_params --------------------------
	.section	.nv.constant0._Z35group_norm_nhwc_bwd_one_pass_kernelI11Fp16IOBf16WLi512ELi84ELi672EEv26Group_norm_nhwc_bwd_params,"a",@progbits
	.sectionflags	@""
	.align	4
.nv.constant0._Z35group_norm_nhwc_bwd_one_pass_kernelI11Fp16IOBf16WLi512ELi84ELi672EEv26Group_norm_nhwc_bwd_params:
	.zero		712


//--------------------- .nv.constant0._Z35group_norm_nhwc_bwd_one_pass_kernelI11Fp16IOFp16WLi64ELi84ELi672EEv26Group_norm_nhwc_bwd_params --------------------------
	.section	.nv.constant0._Z35group_norm_nhwc_bwd_one_pass_kernelI11Fp16IOFp16WLi64ELi84ELi672EEv26Group_norm_nhwc_bwd_params,"a",@progbits
	.sectionflags	@""
	.align	4
.nv.constant0._Z35group_norm_nhwc_bwd_one_pass_kernelI11Fp16IOFp16WLi64ELi84ELi672EEv26Group_norm_nhwc_bwd_params:
	.zero		712


//--------------------- .nv.constant0._Z35group_norm_nhwc_bwd_one_pass_kernelI11Fp16IOFp16WLi128ELi84ELi672EEv26Group_norm_nhwc_bwd_params --------------------------
	.section	.nv.constant0._Z35group_norm_nhwc_bwd_one_pass_kernelI11Fp16IOFp16WLi128ELi84ELi672EEv26Group_norm_nhwc_bwd_params,"a",@progbits
	.sectionflags	@""
	.align	4
.nv.constant0._Z35group_norm_nhwc_bwd_one_pass_kernelI11Fp16IOFp16WLi128ELi84ELi672EEv26Group_norm_nhwc_bwd_params:
	.zero		712


//--------------------- .nv.constant0._Z35group_norm_nhwc_bwd_one_pass_kernelI11Fp16IOFp16WLi256ELi84ELi672EEv26Group_norm_nhwc_bwd_params --------------------------
	.section	.nv.constant0._Z35group_norm_nhwc_bwd_one_pass_kernelI11Fp16IOFp16WLi256ELi84ELi672EEv26Group_norm_nhwc_bwd_params,"a",@progbits
	.sectionflags	@""
	.align	4
.nv.constant0._Z35group_norm_nhwc_bwd_one_pass_kernelI11Fp16IOFp16WLi256ELi84ELi672EEv26Group_norm_nhwc_bwd_params:
	.zero		712


//--------------------- .nv.constant0._Z35group_norm_nhwc_bwd_one_pass_kernelI11Fp16IOFp16WLi512ELi84ELi672EEv26Group_norm_nhwc_bwd_params --------------------------
	.section	.nv.constant0._Z35group_norm_nhwc_bwd_one_pass_kernelI11Fp16IOFp16WLi512ELi84ELi672EEv26Group_norm_nhwc_bwd_params,"a",@progbits
	.sectionflags	@""
	.align	4
.nv.constant0._Z35group_norm_nhwc_bwd_one_pass_kernelI11Fp16IOFp16WLi512ELi84ELi672EEv26Group_norm_nhwc_bwd_params:
	.zero		712


//--------------------- .nv.constant0._Z35group_norm_nhwc_bwd_one_pass_kernelI11Fp32IOFp32WLi64ELi84ELi672EEv26Group_norm_nhwc_bwd_params --------------------------
	.section	.nv.constant0._Z35group_norm_nhwc_bwd_one_pass_kernelI11Fp32IOFp32WLi64ELi84ELi672EEv26Group_norm_nhwc_bwd_params,"a",@progbits
	.sectionflags	@""
	.align	4
.nv.constant0._Z35group_norm_nhwc_bwd_one_pass_kernelI11Fp32IOFp32WLi64ELi84ELi672EEv26Group_norm_nhwc_bwd_params:
	.zero		712


//--------------------- .nv.constant0._Z35group_norm_nhwc_bwd_one_pass_kernelI11Fp32IOFp32WLi128ELi84ELi672EEv26Group_norm_nhwc_bwd_params --------------------------
	.section	.nv.constant0._Z35group_norm_nhwc_bwd_one_pass_kernelI11Fp32IOFp32WLi128ELi84ELi672EEv26Group_norm_nhwc_bwd_params,"a",@progbits
	.sectionflags	@""
	.align	4
.nv.constant0._Z35group_norm_nhwc_bwd_one_pass_kernelI11Fp32IOFp32WLi128ELi84ELi672EEv26Group_norm_nhwc_bwd_params:
	.zero		712


//--------------------- .nv.constant0._Z35group_norm_nhwc_bwd_one_pass_kernelI11Fp32IOFp32WLi256ELi84ELi672EEv26Group_norm_nhwc_bwd_params --------------------------
	.section	.nv.constant0._Z35group_norm_nhwc_bwd_one_pass_kernelI11Fp32IOFp32WLi256ELi84ELi672EEv26Group_norm_nhwc_bwd_params,"a",@progbits
	.sectionflags	@""
	.align	4
.nv.constant0._Z35group_norm_nhwc_bwd_one_pass_kernelI11Fp32IOFp32WLi256ELi84ELi672EEv26Group_norm_nhwc_bwd_params:
	.zero		712


//--------------------- .nv.constant0._Z35group_norm_nhwc_bwd_one_pass_kernelI11Fp32IOFp32WLi512ELi84ELi672EEv26Group_norm_nhwc_bwd_params --------------------------
	.section	.nv.constant0._Z35group_norm_nhwc_bwd_one_pass_kernelI11Fp32IOFp32WLi512ELi84ELi672EEv26Group_norm_nhwc_bwd_params,"a",@progbits
	.sectionflags	@""
	.align	4
.nv.constant0._Z35group_norm_nhwc_bwd_one_pass_kernelI11Fp32IOFp32WLi512ELi84ELi672EEv26Group_norm_nhwc_bwd_params:
	.zero		712


//--------------------- .nv.constant0._Z35group_norm_nhwc_bwd_one_pass_kernelI11Fp32IOBf16WLi64ELi84ELi672EEv26Group_norm_nhwc_bwd_params --------------------------
	.section	.nv.constant0._Z35group_norm_nhwc_bwd_one_pass_kernelI11Fp32IOBf16WLi64ELi84ELi672EEv26Group_norm_nhwc_bwd_params,"a",@progbits
	.sectionflags	@""
	.align	4
.nv.constant0._Z35group_norm_nhwc_bwd_one_pass_kernelI11Fp32IOBf16WLi64ELi84ELi672EEv26Group_norm_nhwc_bwd_params:
	.zero		712


//--------------------- .nv.constant0._Z35group_norm_nhwc_bwd_one_pass_kernelI11Fp32IOBf16WLi128ELi84ELi672EEv26Group_norm_nhwc_bwd_params --------------------------
	.section	.nv.constant0._Z35group_norm_nhwc_bwd_one_pass_kernelI11Fp32IOBf16WLi128ELi84ELi672EEv26Group_norm_nhwc_bwd_params,"a",@progbits
	.sectionflags	@""
	.align	4
.nv.constant0._Z35group_norm_nhwc_bwd_one_pass_kernelI11Fp32IOBf16WLi128ELi84ELi672EEv26Group_norm_nhwc_bwd_params:
	.zero		712


//--------------------- .nv.constant0._Z35group_norm_nhwc_bwd_one_pass_kernelI11Fp32IOBf16WLi256ELi84ELi672EEv26Group_norm_nhwc_bwd_params --------------------------
	.section	.nv.constant0._Z35group_norm_nhwc_bwd_one_pass_kernelI11Fp32IOBf16WLi256ELi84ELi672EEv26Group_norm_nhwc_bwd_params,"a",@progbits
	.sectionflags	@""
	.align	4
.nv.constant0._Z35group_norm_nhwc_bwd_one_pass_kernelI11Fp32IOBf16WLi256ELi84ELi672EEv26Group_norm_nhwc_bwd_params:
	.zero		712


//--------------------- .nv.constant0._Z35group_norm_nhwc_bwd_one_pass_kernelI11Fp32IOBf16WLi512ELi84ELi672EEv26Group_norm_nhwc_bwd_params --------------------------
	.section	.nv.constant0._Z35group_norm_nhwc_bwd_one_pass_kernelI11Fp32IOBf16WLi512ELi84ELi672EEv26Group_norm_nhwc_bwd_params,"a",@progbits
	.sectionflags	@""
	.align	4
.nv.constant0._Z35group_norm_nhwc_bwd_one_pass_kernelI11Fp32IOBf16WLi512ELi84ELi672EEv26Group_norm_nhwc_bwd_params:
	.zero		712


//--------------------- .nv.constant0._Z35group_norm_nhwc_bwd_one_pass_kernelI11Fp32IOFp16WLi64ELi84ELi672EEv26Group_norm_nhwc_bwd_params --------------------------
	.section	.nv.constant0._Z35group_norm_nhwc_bwd_one_pass_kernelI11Fp32IOFp16WLi64ELi84ELi672EEv26Group_norm_nhwc_bwd_params,"a",@progbits
	.sectionflags	@""
	.align	4
.nv.constant0._Z35group_norm_nhwc_bwd_one_pass_kernelI11Fp32IOFp16WLi64ELi84ELi672EEv26Group_norm_nhwc_bwd_params:
	.zero		712


//--------------------- .nv.constant0._Z35group_norm_nhwc_bwd_one_pass_kernelI11Fp32IOFp16WLi128ELi84ELi672EEv26Group_norm_nhwc_bwd_params --------------------------
	.section	.nv.constant0._Z35group_norm_nhwc_bwd_one_pass_kernelI11Fp32IOFp16WLi128ELi84ELi672EEv26Group_norm_nhwc_bwd_params,"a",@progbits
	.sectionflags	@""
	.align	4
.nv.constant0._Z35group_norm_nhwc_bwd_one_pass_kernelI11Fp32IOFp16WLi128ELi84ELi672EEv26Group_norm_nhwc_bwd_params:
	.zero		712


//--------------------- .nv.constant0._Z35group_norm_nhwc_bwd_one_pass_kernelI11Fp32IOFp16WLi256ELi84ELi672EEv26Group_norm_nhwc_bwd_params --------------------------
	.section	.nv.constant0._Z35group_norm_nhwc_bwd_one_pass_kernelI11Fp32IOFp16WLi256ELi84ELi672EEv26Group_norm_nhwc_bwd_params,"a",@progbits
	.sectionflags	@""
	.align	4
.nv.constant0._Z35group_norm_nhwc_bwd_one_pass_kernelI11Fp32IOFp16WLi256ELi84ELi672EEv26Group_norm_nhwc_bwd_params:
	.zero		712


//--------------------- .nv.constant0._Z35group_norm_nhwc_bwd_one_pass_kernelI11Fp32IOFp16WLi512ELi84ELi672EEv26Group_norm_nhwc_bwd_params --------------------------
	.section	.nv.constant0._Z35group_norm_nhwc_bwd_one_pass_kernelI11Fp32IOFp16WLi512ELi84ELi672EEv26Group_norm_nhwc_bwd_params,"a",@progbits
	.sectionflags	@""
	.align	4
.nv.constant0._Z35group_norm_nhwc_bwd_one_pass_kernelI11Fp32IOFp16WLi512ELi84ELi672EEv26Group_norm_nhwc_bwd_params:
	.zero		712


//--------------------- .nv.constant0._Z35group_norm_nhwc_fwd_one_pass_kernelI11Bf16IOFp32WLi64ELi84ELi672EEv26Group_norm_nhwc_fwd_params --------------------------
	.section	.nv.constant0._Z35group_norm_nhwc_fwd_one_pass_kernelI11Bf16IOFp32WLi64ELi84ELi672EEv26Group_norm_nhwc_fwd_params,"a",@progbits
	.sectionflags	@""
	.align	4
.nv.constant0._Z35group_norm_nhwc_fwd_one_pass_kernelI11Bf16IOFp32WLi64ELi84ELi672EEv26Group_norm_nhwc_fwd_params:
	.zero		688


//--------------------- .nv.constant0._Z35group_norm_nhwc_fwd_one_pass_kernelI11Bf16IOFp32WLi128ELi84ELi672EEv26Group_norm_nhwc_fwd_params --------------------------
	.section	.nv.constant0._Z35group_norm_nhwc_fwd_one_pass_kernelI11Bf16IOFp32WLi128ELi84ELi672EEv26Group_norm_nhwc_fwd_params,"a",@progbits
	.sectionflags	@""
	.align	4
.nv.constant0._Z35group_norm_nhwc_fwd_one_pass_kernelI11Bf16IOFp32WLi128ELi84ELi672EEv26Group_norm_nhwc_fwd_params:
	.zero		688


//--------------------- .nv.constant0._Z35group_norm_nhwc_fwd_one_pass_kernelI11Bf16IOFp32WLi256ELi84ELi672EEv26Group_norm_nhwc_fwd_params --------------------------
	.section	.nv.constant0._Z35group_norm_nhwc_fwd_one_pass_kernelI11Bf16IOFp32WLi256ELi84ELi672EEv26Group_norm_nhwc_fwd_params,"a",@progbits
	.sectionflags	@""
	.align	4
.nv.constant0._Z35group_norm_nhwc_fwd_one_pass_kernelI11Bf16IOFp32WLi256ELi84ELi672EEv26Group_norm_nhwc_fwd_params:
	.zero		688


//--------------------- .nv.constant0._Z35group_norm_nhwc_fwd_one_pass_kernelI11Bf16IOFp32WLi512ELi84ELi672EEv26Group_norm_nhwc_fwd_params --------------------------
	.section	.nv.constant0._Z35group_norm_nhwc_fwd_one_pass_kernelI11Bf16IOFp32WLi512ELi84ELi672EEv26Group_norm_nhwc_fwd_params,"a",@progbits
	.sectionflags	@""
	.align	4
.nv.constant0._Z35group_norm_nhwc_fwd_one_pass_kernelI11Bf16IOFp32WLi512ELi84ELi672EEv26Group_norm_nhwc_fwd_params:
	.zero		688


//--------------------- .nv.constant0._Z35group_norm_nhwc_fwd_one_pass_kernelI11Bf16IOBf16WLi64ELi84ELi672EEv26Group_norm_nhwc_fwd_params --------------------------
	.section	.nv.constant0._Z35group_norm_nhwc_fwd_one_pass_kernelI11Bf16IOBf16WLi64ELi84ELi672EEv26Group_norm_nhwc_fwd_params,"a",@progbits
	.sectionflags	@""
	.align	4
.nv.constant0._Z35group_norm_nhwc_fwd_one_pass_kernelI11Bf16IOBf16WLi64ELi84ELi672EEv26Group_norm_nhwc_fwd_params:
	.zero		688


//--------------------- .nv.constant0._Z35group_norm_nhwc_fwd_one_pass_kernelI11Bf16IOBf16WLi128ELi84ELi672EEv26Group_norm_nhwc_fwd_params --------------------------
	.section	.nv.constant0._Z35group_norm_nhwc_fwd_one_pass_kernelI11Bf16IOBf16WLi128ELi84ELi672EEv26Group_norm_nhwc_fwd_params,"a",@progbits
	.sectionflags	@""
	.align	4
.nv.constant0._Z35group_norm_nhwc_fwd_one_pass_kernelI11Bf16IOBf16WLi128ELi84ELi672EEv26Group_norm_nhwc_fwd_params:
	.zero		688


//--------------------- .nv.constant0._Z35group_norm_nhwc_fwd_one_pass_kernelI11Bf16IOBf16WLi256ELi84ELi672EEv26Group_norm_nhwc_fwd_params --------------------------
	.section	.nv.constant0._Z35group_norm_nhwc_fwd_one_pass_kernelI11Bf16IOBf16WLi256ELi84ELi672EEv26Group_norm_nhwc_fwd_params,"a",@progbits
	.sectionflags	@""
	.align	4
.nv.constant0._Z35group_norm_nhwc_fwd_one_pass_kernelI11Bf16IOBf16WLi256ELi84ELi672EEv26Group_norm_nhwc_fwd_params:
	.zero		688


//--------------------- .nv.constant0._Z35group_norm_nhwc_fwd_one_pass_kernelI11Bf16IOBf16WLi512ELi84ELi672EEv26Group_norm_nhwc_fwd_params --------------------------
	.section	.nv.constant0._Z35group_norm_nhwc_fwd_one_pass_kernelI11Bf16IOBf16WLi512ELi84ELi672EEv26Group_norm_nhwc_fwd_params,"a",@progbits
	.sectionflags	@""
	.align	4
.nv.constant0._Z35group_norm_nhwc_fwd_one_pass_kernelI11Bf16IOBf16WLi512ELi84ELi672EEv26Group_norm_nhwc_fwd_params:
	.zero		688


//--------------------- .nv.constant0._Z35group_norm_nhwc_fwd_one_pass_kernelI11Bf16IOFp16WLi64ELi84ELi672EEv26Group_norm_nhwc_fwd_params --------------------------
	.section	.nv.constant0._Z35group_norm_nhwc_fwd_one_pass_kernelI11Bf16IOFp16WLi64ELi84ELi672EEv26Group_norm_nhwc_fwd_params,"a",@progbits
	.sectionflags	@""
	.align	4
.nv.constant0._Z35group_norm_nhwc_fwd_one_pass_kernelI11Bf16IOFp16WLi64ELi84ELi672EEv26Group_norm_nhwc_fwd_params:
	.zero		688


//--------------------- .nv.constant0._Z35group_norm_nhwc_fwd_one_pass_kernelI11Bf16IOFp16WLi128ELi84ELi672EEv26Group_norm_nhwc_fwd_params --------------------------
	.section	.nv.constant0._Z35group_norm_nhwc_fwd_one_pass_kernelI11Bf16IOFp16WLi128ELi84ELi672EEv26Group_norm_nhwc_fwd_params,"a",@progbits
	.sectionflags	@""
	.align	4
.nv.constant0._Z35group_norm_nhwc_fwd_one_pass_kernelI11Bf16IOFp16WLi128ELi84ELi672EEv26Group_norm_nhwc_fwd_params:
	.zero		688


//--------------------- .nv.constant0._Z35group_norm_nhwc_fwd_one_pass_kernelI11Bf16IOFp16WLi256ELi84ELi672EEv26Group_norm_nhwc_fwd_params --------------------------
	.section	.nv.constant0._Z35group_norm_nhwc_fwd_one_pass_kernelI11Bf16IOFp16WLi256ELi84ELi672EEv26Group_norm_nhwc_fwd_params,"a",@progbits
	.sectionflags	@""
	.align	4
.nv.constant0._Z35group_norm_nhwc_fwd_one_pass_kernelI11Bf16IOFp16WLi256ELi84ELi672EEv26Group_norm_nhwc_fwd_params:
	.zero		688


//--------------------- .nv.constant0._Z35group_norm_nhwc_fwd_one_pass_kernelI11Bf16IOFp16WLi512ELi84ELi672EEv26Group_norm_nhwc_fwd_params --------------------------
	.section	.nv.constant0._Z35group_norm_nhwc_fwd_one_pass_kernelI11Bf16IOFp16WLi512ELi84ELi672EEv26Group_norm_nhwc_fwd_params,"a",@progbits
	.sectionflags	@""
	.align	4
.nv.constant0._Z35group_norm_nhwc_fwd_one_pass_kernelI11Bf16IOFp16WLi512ELi84ELi672EEv26Group_norm_nhwc_fwd_params:
	.zero		688


//--------------------- .nv.constant0._Z35group_norm_nhwc_fwd_one_pass_kernelI11Fp16IOFp32WLi64ELi84ELi672EEv26Group_norm_nhwc_fwd_params --------------------------
	.section	.nv.constant0._Z35group_norm_nhwc_fwd_one_pass_kernelI11Fp16IOFp32WLi64ELi84ELi672EEv26Group_norm_nhwc_fwd_params,"a",@progbits
	.sectionflags	@""
	.align	4
.nv.constant0._Z35group_norm_nhwc_fwd_one_pass_kernelI11Fp16IOFp32WLi64ELi84ELi672EEv26Group_norm_nhwc_fwd_params:
	.zero		688


//--------------------- .nv.constant0._Z35group_norm_nhwc_fwd_one_pass_kernelI11Fp16IOFp32WLi128ELi84ELi672EEv26Group_norm_nhwc_fwd_params --------------------------
	.section	.nv.constant0._Z35group_norm_nhwc_fwd_one_pass_kernelI11Fp16IOFp32WLi128ELi84ELi672EEv26Group_norm_nhwc_fwd_params,"a",@progbits
	.sectionflags	@""
	.align	4
.nv.constant0._Z35group_norm_nhwc_fwd_one_pass_kernelI11Fp16IOFp32WLi128ELi84ELi672EEv26Group_norm_nhwc_fwd_params:
	.zero		688


//--------------------- .nv.constant0._Z35group_norm_nhwc_fwd_one_pass_kernelI11Fp16IOFp32WLi256ELi84ELi672EEv26Group_norm_nhwc_fwd_params --------------------------
	.section	.nv.constant0._Z35group_norm_nhwc_fwd_one_pass_kernelI11Fp16IOFp32WLi256ELi84ELi672EEv26Group_norm_nhwc_fwd_params,"a",@progbits
	.sectionflags	@""
	.align	4
.nv.constant0._Z35group_norm_nhwc_fwd_one_pass_kernelI11Fp16IOFp32WLi256ELi84ELi672EEv26Group_norm_nhwc_fwd_params:
	.zero		688


//--------------------- .nv.constant0._Z35group_norm_nhwc_fwd_one_pass_kernelI11Fp16IOFp32WLi512ELi84ELi672EEv26Group_norm_nhwc_fwd_params --------------------------
	.section	.nv.constant0._Z35group_norm_nhwc_fwd_one_pass_kernelI11Fp16IOFp32WLi512ELi84ELi672EEv26Group_norm_nhwc_fwd_params,"a",@progbits
	.sectionflags	@""
	.align	4
.nv.constant0._Z35group_norm_nhwc_fwd_one_pass_kernelI11Fp16IOFp32WLi512ELi84ELi672EEv26Group_norm_nhwc_fwd_params:
	.zero		688


//--------------------- .nv.constant0._Z35group_norm_nhwc_fwd_one_pass_kernelI11Fp16IOBf16WLi64ELi84ELi672EEv26Group_norm_nhwc_fwd_params --------------------------
	.section	.nv.constant0._Z35group_norm_nhwc_fwd_one_pass_kernelI11Fp16IOBf16WLi64ELi84ELi672EEv26Group_norm_nhwc_fwd_params,"a",@progbits
	.sectionflags	@""
	.align	4
.nv.constant0._Z35group_norm_nhwc_fwd_one_pass_kernelI11Fp16IOBf16WLi64ELi84ELi672EEv26Group_norm_nhwc_fwd_params:
	.zero		688


//--------------------- .nv.constant0._Z35group_norm_nhwc_fwd_one_pass_kernelI11Fp16IOBf16WLi128ELi84ELi672EEv26Group_norm_nhwc_fwd_params --------------------------
	.section	.nv.constant0._Z35group_norm_nhwc_fwd_one_pass_kernelI11Fp16IOBf16WLi128ELi84ELi672EEv26Group_norm_nhwc_fwd_params,"a",@progbits
	.sectionflags	@""
	.align	4
.nv.constant0._Z35group_norm_nhwc_fwd_one_pass_kernelI11Fp16IOBf16WLi128ELi84ELi672EEv26Group_norm_nhwc_fwd_params:
	.zero		688


//--------------------- .nv.constant0._Z35group_norm_nhwc_fwd_one_pass_kernelI11Fp16IOBf16WLi256ELi84ELi672EEv26Group_norm_nhwc_fwd_params --------------------------
	.section	.nv.constant0._Z35group_norm_nhwc_fwd_one_pass_kernelI11Fp16IOBf16WLi256ELi84ELi672EEv26Group_norm_nhwc_fwd_params,"a",@progbits
	.sectionflags	@""
	.align	4
.nv.constant0._Z35group_norm_nhwc_fwd_one_pass_kernelI11Fp16IOBf16WLi256ELi84ELi672EEv26Group_norm_nhwc_fwd_params:
	.zero		688


//--------------------- .nv.constant0._Z35group_norm_nhwc_fwd_one_pass_kernelI11Fp16IOBf16WLi512ELi84ELi672EEv26Group_norm_nhwc_fwd_params --------------------------
	.section	.nv.constant0._Z35group_norm_nhwc_fwd_one_pass_kernelI11Fp16IOBf16WLi512ELi84ELi672EEv26Group_norm_nhwc_fwd_params,"a",@progbits
	.sectionflags	@""
	.align	4
.nv.constant0._Z35group_norm_nhwc_fwd_one_pass_kernelI11Fp16IOBf16WLi512ELi84ELi672EEv26Group_norm_nhwc_fwd_params:
	.zero		688


//--------------------- .nv.constant0._Z35group_norm_nhwc_fwd_one_pass_kernelI11Fp16IOFp16WLi64ELi84ELi672EEv26Group_norm_nhwc_fwd_params --------------------------
	.section	.nv.constant0._Z35group_norm_nhwc_fwd_one_pass_kernelI11Fp16IOFp16WLi64ELi84ELi672EEv26Group_norm_nhwc_fwd_params,"a",@progbits
	.sectionflags	@""
	.align	4
.nv.constant0._Z35group_norm_nhwc_fwd_one_pass_kernelI11Fp16IOFp16WLi64ELi84ELi672EEv26Group_norm_nhwc_fwd_params:
	.zero		688


//--------------------- .nv.constant0._Z35group_norm_nhwc_fwd_one_pass_kernelI11Fp16IOFp16WLi128ELi84ELi672EEv26Group_norm_nhwc_fwd_params --------------------------
	.section	.nv.constant0._Z35group_norm_nhwc_fwd_one_pass_kernelI11Fp16IOFp16WLi128ELi84ELi672EEv26Group_norm_nhwc_fwd_params,"a",@progbits
	.sectionflags	@""
	.align	4
.nv.constant0._Z35group_norm_nhwc_fwd_one_pass_kernelI11Fp16IOFp16WLi128ELi84ELi672EEv26Group_norm_nhwc_fwd_params:
	.zero		688


//--------------------- .nv.constant0._Z35group_norm_nhwc_fwd_one_pass_kernelI11Fp16IOFp16WLi256ELi84ELi672EEv26Group_norm_nhwc_fwd_params --------------------------
	.section	.nv.constant0._Z35group_norm_nhwc_fwd_one_pass_kernelI11Fp16IOFp16WLi256ELi84ELi672EEv26Group_norm_nhwc_fwd_params,"a",@progbits
	.sectionflags	@""
	.align	4
.nv.constant0._Z35group_norm_nhwc_fwd_one_pass_kernelI11Fp16IOFp16WLi256ELi84ELi672EEv26Group_norm_nhwc_fwd_params:
	.zero		688


//--------------------- .nv.constant0._Z35group_norm_nhwc_fwd_one_pass_kernelI11Fp16IOFp16WLi512ELi84ELi672EEv26Group_norm_nhwc_fwd_params --------------------------
	.section	.nv.constant0._Z35group_norm_nhwc_fwd_one_pass_kernelI11Fp16IOFp16WLi512ELi84ELi672EEv26Group_norm_nhwc_fwd_params,"a",@progbits
	.sectionflags	@""
	.align	4
.nv.constant0._Z35group_norm_nhwc_fwd_one_pass_kernelI11Fp16IOFp16WLi512ELi84ELi672EEv26Group_norm_nhwc_fwd_params:
	.zero		688


//--------------------- .nv.constant0._Z35group_norm_nhwc_fwd_one_pass_kernelI11Fp32IOFp32WLi64ELi84ELi672EEv26Group_norm_nhwc_fwd_params --------------------------
	.section	.nv.constant0._Z35group_norm_nhwc_fwd_one_pass_kernelI11Fp32IOFp32WLi64ELi84ELi672EEv26Group_norm_nhwc_fwd_params,"a",@progbits
	.sectionflags	@""
	.align	4
.nv.constant0._Z35group_norm_nhwc_fwd_one_pass_kernelI11Fp32IOFp32WLi64ELi84ELi672EEv26Group_norm_nhwc_fwd_params:
	.zero		688


//--------------------- .nv.constant0._Z35group_norm_nhwc_fwd_one_pass_kernelI11Fp32IOFp32WLi128ELi84ELi672EEv26Group_norm_nhwc_fwd_params --------------------------
	.section	.nv.constant0._Z35group_norm_nhwc_fwd_one_pass_kernelI11Fp32IOFp32WLi128ELi84ELi672EEv26Group_norm_nhwc_fwd_params,"a",@progbits
	.sectionflags	@""
	.align	4
.nv.constant0._Z35group_norm_nhwc_fwd_one_pass_kernelI11Fp32IOFp32WLi128ELi84ELi672EEv26Group_norm_nhwc_fwd_params:
	.zero		688


//--------------------- .nv.constant0._Z35group_norm_nhwc_fwd_one_pass_kernelI11Fp32IOFp32WLi256ELi84ELi672EEv26Group_norm_nhwc_fwd_params --------------------------
	.section	.nv.constant0._Z35group_norm_nhwc_fwd_one_pass_kernelI11Fp32IOFp32WLi256ELi84ELi672EEv26Group_norm_nhwc_fwd_params,"a",@progbits
	.sectionflags	@""
	.align	4
.nv.constant0._Z35group_norm_nhwc_fwd_one_pass_kernelI11Fp32IOFp32WLi256ELi84ELi672EEv26Group_norm_nhwc_fwd_params:
	.zero		688


//--------------------- .nv.constant0._Z35group_norm_nhwc_fwd_one_pass_kernelI11Fp32IOFp32WLi512ELi84ELi672EEv26Group_norm_nhwc_fwd_params --------------------------
	.section	.nv.constant0._Z35group_norm_nhwc_fwd_one_pass_kernelI11Fp32IOFp32WLi512ELi84ELi672EEv26Group_norm_nhwc_fwd_params,"a",@progbits
	.sectionflags	@""
	.align	4
.nv.constant0._Z35group_norm_nhwc_fwd_one_pass_kernelI11Fp32IOFp32WLi512ELi84ELi672EEv26Group_norm_nhwc_fwd_params:
	.zero		688


//--------------------- .nv.constant0._Z35group_norm_nhwc_fwd_one_pass_kernelI11Fp32IOBf16WLi64ELi84ELi672EEv26Group_norm_nhwc_fwd_params --------------------------
	.section	.nv.constant0._Z35group_norm_nhwc_fwd_one_pass_kernelI11Fp32IOBf16WLi64ELi84ELi672EEv26Group_norm_nhwc_fwd_params,"a",@progbits
	.sectionflags	@""
	.align	4
.nv.constant0._Z35group_norm_nhwc_fwd_one_pass_kernelI11Fp32IOBf16WLi64ELi84ELi672EEv26Group_norm_nhwc_fwd_params:
	.zero		688


//--------------------- .nv.constant0._Z35group_norm_nhwc_fwd_one_pass_kernelI11Fp32IOBf16WLi128ELi84ELi672EEv26Group_norm_nhwc_fwd_params --------------------------
	.section	.nv.constant0._Z35group_norm_nhwc_fwd_one_pass_kernelI11Fp32IOBf16WLi128ELi84ELi672EEv26Group_norm_nhwc_fwd_params,"a",@progbits
	.sectionflags	@""
	.align	4
.nv.constant0._Z35group_norm_nhwc_fwd_one_pass_kernelI11Fp32IOBf16WLi128ELi84ELi672EEv26Group_norm_nhwc_fwd_params:
	.zero		688


//--------------------- .nv.constant0._Z35group_norm_nhwc_fwd_one_pass_kernelI11Fp32IOBf16WLi256ELi84ELi672EEv26Group_norm_nhwc_fwd_params --------------------------
	.section	.nv.constant0._Z35group_norm_nhwc_fwd_one_pass_kernelI11Fp32IOBf16WLi256ELi84ELi672EEv26Group_norm_nhwc_fwd_params,"a",@progbits
	.sectionflags	@""
	.align	4
.nv.constant0._Z35group_norm_nhwc_fwd_one_pass_kernelI11Fp32IOBf16WLi256ELi84ELi672EEv26Group_norm_nhwc_fwd_params:
	.zero		688


//--------------------- .nv.constant0._Z35group_norm_nhwc_fwd_one_pass_kernelI11Fp32IOBf16WLi512ELi84ELi672EEv26Group_norm_nhwc_fwd_params --------------------------
	.section	.nv.constant0._Z35group_norm_nhwc_fwd_one_pass_kernelI11Fp32IOBf16WLi512ELi84ELi672EEv26Group_norm_nhwc_fwd_params,"a",@progbits
	.sectionflags	@""
	.align	4
.nv.constant0._Z35group_norm_nhwc_fwd_one_pass_kernelI11Fp32IOBf16WLi512ELi84ELi672EEv26Group_norm_nhwc_fwd_params:
	.zero		688


//--------------------- .nv.constant0._Z35group_norm_nhwc_fwd_one_pass_kernelI11Fp32IOFp16WLi64ELi84ELi672EEv26Group_norm_nhwc_fwd_params --------------------------
	.section	.nv.constant0._Z35group_norm_nhwc_fwd_one_pass_kernelI11Fp32IOFp16WLi64ELi84ELi672EEv26Group_norm_nhwc_fwd_params,"a",@progbits
	.sectionflags	@""
	.align	4
.nv.constant0._Z35group_norm_nhwc_fwd_one_pass_kernelI11Fp32IOFp16WLi64ELi84ELi672EEv26Group_norm_nhwc_fwd_params:
	.zero		688


//--------------------- .nv.constant0._Z35group_norm_nhwc_fwd_one_pass_kernelI11Fp32IOFp16WLi128ELi84ELi672EEv26Group_norm_nhwc_fwd_params --------------------------
	.section	.nv.constant0._Z35group_norm_nhwc_fwd_one_pass_kernelI11Fp32IOFp16WLi128ELi84ELi672EEv26Group_norm_nhwc_fwd_params,"a",@progbits
	.sectionflags	@""
	.align	4
.nv.constant0._Z35group_norm_nhwc_fwd_one_pass_kernelI11Fp32IOFp16WLi128ELi84ELi672EEv26Group_norm_nhwc_fwd_params:
	.zero		688


//--------------------- .nv.constant0._Z35group_norm_nhwc_fwd_one_pass_kernelI11Fp32IOFp16WLi256ELi84ELi672EEv26Group_norm_nhwc_fwd_params --------------------------
	.section	.nv.constant0._Z35group_norm_nhwc_fwd_one_pass_kernelI11Fp32IOFp16WLi256ELi84ELi672EEv26Group_norm_nhwc_fwd_params,"a",@progbits
	.sectionflags	@""
	.align	4
.nv.constant0._Z35group_norm_nhwc_fwd_one_pass_kernelI11Fp32IOFp16WLi256ELi84ELi672EEv26Group_norm_nhwc_fwd_params:
	.zero		688


//--------------------- .nv.constant0._Z35group_norm_nhwc_fwd_one_pass_kernelI11Fp32IOFp16WLi512ELi84ELi672EEv26Group_norm_nhwc_fwd_params --------------------------
	.section	.nv.constant0._Z35group_norm_nhwc_fwd_one_pass_kernelI11Fp32IOFp16WLi512ELi84ELi672EEv26Group_norm_nhwc_fwd_params,"a",@progbits
	.sectionflags	@""
	.align	4
.nv.constant0._Z35group_norm_nhwc_fwd_one_pass_kernelI11Fp32IOFp16WLi512ELi84ELi672EEv26Group_norm_nhwc_fwd_params:
	.zero		688


//--------------------- SYMBOLS --------------------------

	.type		.nv.reservedSmem.offset0,@object
	.size		.nv.reservedSmem.offset0,0x4
